	.target	sm_80

	.elftype	@"ET_EXEC"


//--------------------- .note.nv.tkinfo           --------------------------
	.section	.note.nv.tkinfo,"",@"SHT_NOTE"
	.sectionflags	@"SHF_NOTE_NV_TKINFO"
	.tkinfo
        /*0018*/ 	.word	0x00000002
        /*0030*/ 	.string	""
        /*0030*/ 	.string	"ptxas"
        /*0030*/ 	.string	"Cuda compilation tools, release 13.0, V13.0.88"
        /*0030*/ 	.string	"Build cuda_13.0.r13.0/compiler.36424714_0"
        /*0030*/ 	.string	"-arch sm_80 -m 64 "



//--------------------- .note.nv.cuinfo           --------------------------
	.section	.note.nv.cuinfo,"",@"SHT_NOTE"
	.sectionflags	@"SHF_NOTE_NV_CUINFO"
        /*0018*/ 	.short	0x0002
        /*001a*/ 	.short	0x0050
        /*001c*/ 	.short	0x0082
	.zero		2


//--------------------- .nv.info                  --------------------------
	.section	.nv.info,"",@"SHT_CUDA_INFO"
	.align	4


	//----- nvinfo : EIATTR_REGCOUNT
	.align		4
        /*0000*/ 	.byte	0x04, 0x2f
        /*0002*/ 	.short	(.L_12 - .L_11)
	.align		4
.L_11:
        /*0004*/ 	.word	index@(_ZN5flash16flash_fwd_kernelI23Flash_fwd_kernel_traitsILi192ELi64ELi64ELi4ELb0ELb0EN7cutlass6half_tE19Flash_kernel_traitsILi192ELi64ELi64ELi4ES3_EELb0ELb1ELb0ELb1ELb0ELb0ELb1ELb0EEEvNS_16Flash_fwd_paramsE)
        /*0008*/ 	.word	0x000000fe


	//----- nvinfo : EIATTR_FRAME_SIZE
	.align		4
.L_12:
        /*000c*/ 	.byte	0x04, 0x11
        /*000e*/ 	.short	(.L_14 - .L_13)
	.align		4
.L_13:
        /*0010*/ 	.word	index@(_ZN5flash16flash_fwd_kernelI23Flash_fwd_kernel_traitsILi192ELi64ELi64ELi4ELb0ELb0EN7cutlass6half_tE19Flash_kernel_traitsILi192ELi64ELi64ELi4ES3_EELb0ELb1ELb0ELb1ELb0ELb0ELb1ELb0EEEvNS_16Flash_fwd_paramsE)
        /*0014*/ 	.word	0x00000000


	//----- nvinfo : EIATTR_REGCOUNT
	.align		4
.L_14:
        /*0018*/ 	.byte	0x04, 0x2f
        /*001a*/ 	.short	(.L_16 - .L_15)
	.align		4
.L_15:
        /*001c*/ 	.word	index@(_ZN5flash16flash_fwd_kernelI23Flash_fwd_kernel_traitsILi192ELi64ELi64ELi4ELb0ELb0EN7cutlass6half_tE19Flash_kernel_traitsILi192ELi64ELi64ELi4ES3_EELb1ELb1ELb0ELb1ELb0ELb0ELb0ELb1EEEvNS_16Flash_fwd_paramsE)
        /*0020*/ 	.word	0x000000ff


	//----- nvinfo : EIATTR_FRAME_SIZE
	.align		4
.L_16:
        /*0024*/ 	.byte	0x04, 0x11
        /*0026*/ 	.short	(.L_18 - .L_17)
	.align		4
.L_17:
        /*0028*/ 	.word	index@(_ZN5flash16flash_fwd_kernelI23Flash_fwd_kernel_traitsILi192ELi64ELi64ELi4ELb0ELb0EN7cutlass6half_tE19Flash_kernel_traitsILi192ELi64ELi64ELi4ES3_EELb1ELb1ELb0ELb1ELb0ELb0ELb0ELb1EEEvNS_16Flash_fwd_paramsE)
        /*002c*/ 	.word	0x000000c0


	//----- nvinfo : EIATTR_REGCOUNT
	.align		4
.L_18:
        /*0030*/ 	.byte	0x04, 0x2f
        /*0032*/ 	.short	(.L_20 - .L_19)
	.align		4
.L_19:
        /*0034*/ 	.word	index@(_ZN5flash16flash_fwd_kernelI23Flash_fwd_kernel_traitsILi192ELi64ELi64ELi4ELb0ELb0EN7cutlass6half_tE19Flash_kernel_traitsILi192ELi64ELi64ELi4ES3_EELb0ELb1ELb0ELb0ELb0ELb0ELb1ELb0EEEvNS_16Flash_fwd_paramsE)
        /*0038*/ 	.word	0x000000ff


	//----- nvinfo : EIATTR_FRAME_SIZE
	.align		4
.L_20:
        /*003c*/ 	.byte	0x04, 0x11
        /*003e*/ 	.short	(.L_22 - .L_21)
	.align		4
.L_21:
        /*0040*/ 	.word	index@(_ZN5flash16flash_fwd_kernelI23Flash_fwd_kernel_traitsILi192ELi64ELi64ELi4ELb0ELb0EN7cutlass6half_tE19Flash_kernel_traitsILi192ELi64ELi64ELi4ES3_EELb0ELb1ELb0ELb0ELb0ELb0ELb1ELb0EEEvNS_16Flash_fwd_paramsE)
        /*0044*/ 	.word	0x00000000


	//----- nvinfo : EIATTR_REGCOUNT
	.align		4
.L_22:
        /*0048*/ 	.byte	0x04, 0x2f
        /*004a*/ 	.short	(.L_24 - .L_23)
	.align		4
.L_23:
        /*004c*/ 	.word	index@(_ZN5flash16flash_fwd_kernelI23Flash_fwd_kernel_traitsILi192ELi64ELi64ELi4ELb0ELb0EN7cutlass6half_tE19Flash_kernel_traitsILi192ELi64ELi64ELi4ES3_EELb1ELb1ELb0ELb0ELb0ELb0ELb0ELb1EEEvNS_16Flash_fwd_paramsE)
        /*0050*/ 	.word	0x000000ff


	//----- nvinfo : EIATTR_FRAME_SIZE
	.align		4
.L_24:
        /*0054*/ 	.byte	0x04, 0x11
        /*0056*/ 	.short	(.L_26 - .L_25)
	.align		4
.L_25:
        /*0058*/ 	.word	index@(_ZN5flash16flash_fwd_kernelI23Flash_fwd_kernel_traitsILi192ELi64ELi64ELi4ELb0ELb0EN7cutlass6half_tE19Flash_kernel_traitsILi192ELi64ELi64ELi4ES3_EELb1ELb1ELb0ELb0ELb0ELb0ELb0ELb1EEEvNS_16Flash_fwd_paramsE)
        /*005c*/ 	.word	0x000000e8


	//----- nvinfo : EIATTR_REGCOUNT
	.align		4
.L_26:
        /*0060*/ 	.byte	0x04, 0x2f
        /*0062*/ 	.short	(.L_28 - .L_27)
	.align		4
.L_27:
        /*0064*/ 	.word	index@(_ZN5flash16flash_fwd_kernelI23Flash_fwd_kernel_traitsILi192ELi64ELi64ELi4ELb0ELb0EN7cutlass6half_tE19Flash_kernel_traitsILi192ELi64ELi64ELi4ES3_EELb1ELb1ELb0ELb1ELb0ELb0ELb0ELb0EEEvNS_16Flash_fwd_paramsE)
        /*0068*/ 	.word	0x000000fe


	//----- nvinfo : EIATTR_FRAME_SIZE
	.align		4
.L_28:
        /*006c*/ 	.byte	0x04, 0x11
        /*006e*/ 	.short	(.L_30 - .L_29)
	.align		4
.L_29:
        /*0070*/ 	.word	index@(_ZN5flash16flash_fwd_kernelI23Flash_fwd_kernel_traitsILi192ELi64ELi64ELi4ELb0ELb0EN7cutlass6half_tE19Flash_kernel_traitsILi192ELi64ELi64ELi4ES3_EELb1ELb1ELb0ELb1ELb0ELb0ELb0ELb0EEEvNS_16Flash_fwd_paramsE)
        /*0074*/ 	.word	0x00000000


	//----- nvinfo : EIATTR_REGCOUNT
	.align		4
.L_30:
        /*0078*/ 	.byte	0x04, 0x2f
        /*007a*/ 	.short	(.L_32 - .L_31)
	.align		4
.L_31:
        /*007c*/ 	.word	index@(_ZN5flash16flash_fwd_kernelI23Flash_fwd_kernel_traitsILi192ELi64ELi64ELi4ELb0ELb0EN7cutlass6half_tE19Flash_kernel_traitsILi192ELi64ELi64ELi4ES3_EELb0ELb1ELb0ELb0ELb0ELb1ELb1ELb0EEEvNS_16Flash_fwd_paramsE)
        /*0080*/ 	.word	0x000000fe


	//----- nvinfo : EIATTR_FRAME_SIZE
	.align		4
.L_32:
        /*0084*/ 	.byte	0x04, 0x11
        /*0086*/ 	.short	(.L_34 - .L_33)
	.align		4
.L_33:
        /*0088*/ 	.word	index@(_ZN5flash16flash_fwd_kernelI23Flash_fwd_kernel_traitsILi192ELi64ELi64ELi4ELb0ELb0EN7cutlass6half_tE19Flash_kernel_traitsILi192ELi64ELi64ELi4ES3_EELb0ELb1ELb0ELb0ELb0ELb1ELb1ELb0EEEvNS_16Flash_fwd_paramsE)
        /*008c*/ 	.word	0x00000000


	//----- nvinfo : EIATTR_REGCOUNT
	.align		4
.L_34:
        /*0090*/ 	.byte	0x04, 0x2f
        /*0092*/ 	.short	(.L_36 - .L_35)
	.align		4
.L_35:
        /*0094*/ 	.word	index@(_ZN5flash16flash_fwd_kernelI23Flash_fwd_kernel_traitsILi192ELi64ELi64ELi4ELb0ELb0EN7cutlass6half_tE19Flash_kernel_traitsILi192ELi64ELi64ELi4ES3_EELb1ELb1ELb0ELb0ELb0ELb1ELb0ELb0EEEvNS_16Flash_fwd_paramsE)
        /*0098*/ 	.word	0x000000fe


	//----- nvinfo : EIATTR_FRAME_SIZE
	.align		4
.L_36:
        /*009c*/ 	.byte	0x04, 0x11
        /*009e*/ 	.short	(.L_38 - .L_37)
	.align		4
.L_37:
        /*00a0*/ 	.word	index@(_ZN5flash16flash_fwd_kernelI23Flash_fwd_kernel_traitsILi192ELi64ELi64ELi4ELb0ELb0EN7cutlass6half_tE19Flash_kernel_traitsILi192ELi64ELi64ELi4ES3_EELb1ELb1ELb0ELb0ELb0ELb1ELb0ELb0EEEvNS_16Flash_fwd_paramsE)
        /*00a4*/ 	.word	0x00000000


	//----- nvinfo : EIATTR_REGCOUNT
	.align		4
.L_38:
        /*00a8*/ 	.byte	0x04, 0x2f
        /*00aa*/ 	.short	(.L_40 - .L_39)
	.align		4
.L_39:
        /*00ac*/ 	.word	index@(_ZN5flash16flash_fwd_kernelI23Flash_fwd_kernel_traitsILi192ELi64ELi64ELi4ELb0ELb0EN7cutlass6half_tE19Flash_kernel_traitsILi192ELi64ELi64ELi4ES3_EELb1ELb1ELb0ELb0ELb0ELb0ELb0ELb0EEEvNS_16Flash_fwd_paramsE)
        /*00b0*/ 	.word	0x000000fe


	//----- nvinfo : EIATTR_FRAME_SIZE
	.align		4
.L_40:
        /*00b4*/ 	.byte	0x04, 0x11
        /*00b6*/ 	.short	(.L_42 - .L_41)
	.align		4
.L_41:
        /*00b8*/ 	.word	index@(_ZN5flash16flash_fwd_kernelI23Flash_fwd_kernel_traitsILi192ELi64ELi64ELi4ELb0ELb0EN7cutlass6half_tE19Flash_kernel_traitsILi192ELi64ELi64ELi4ES3_EELb1ELb1ELb0ELb0ELb0ELb0ELb0ELb0EEEvNS_16Flash_fwd_paramsE)
        /*00bc*/ 	.word	0x00000000


	//----- nvinfo : EIATTR_REGCOUNT
	.align		4
.L_42:
        /*00c0*/ 	.byte	0x04, 0x2f
        /*00c2*/ 	.short	(.L_44 - .L_43)
	.align		4
.L_43:
        /*00c4*/ 	.word	index@(_ZN5flash16flash_fwd_kernelI23Flash_fwd_kernel_traitsILi192ELi128ELi64ELi8ELb0ELb0EN7cutlass6half_tE19Flash_kernel_traitsILi192ELi128ELi64ELi8ES3_EELb0ELb1ELb0ELb1ELb0ELb0ELb1ELb0EEEvNS_16Flash_fwd_paramsE)
        /*00c8*/ 	.word	0x000000fe


	//----- nvinfo : EIATTR_FRAME_SIZE
	.align		4
.L_44:
        /*00cc*/ 	.byte	0x04, 0x11
        /*00ce*/ 	.short	(.L_46 - .L_45)
	.align		4
.L_45:
        /*00d0*/ 	.word	index@(_ZN5flash16flash_fwd_kernelI23Flash_fwd_kernel_traitsILi192ELi128ELi64ELi8ELb0ELb0EN7cutlass6half_tE19Flash_kernel_traitsILi192ELi128ELi64ELi8ES3_EELb0ELb1ELb0ELb1ELb0ELb0ELb1ELb0EEEvNS_16Flash_fwd_paramsE)
        /*00d4*/ 	.word	0x00000000


	//----- nvinfo : EIATTR_REGCOUNT
	.align		4
.L_46:
        /*00d8*/ 	.byte	0x04, 0x2f
        /*00da*/ 	.short	(.L_48 - .L_47)
	.align		4
.L_47:
        /*00dc*/ 	.word	index@(_ZN5flash16flash_fwd_kernelI23Flash_fwd_kernel_traitsILi192ELi128ELi64ELi8ELb0ELb0EN7cutlass6half_tE19Flash_kernel_traitsILi192ELi128ELi64ELi8ES3_EELb0ELb1ELb0ELb1ELb0ELb0ELb0ELb0EEEvNS_16Flash_fwd_paramsE)
        /*00e0*/ 	.word	0x000000ea


	//----- nvinfo : EIATTR_FRAME_SIZE
	.align		4
.L_48:
        /*00e4*/ 	.byte	0x04, 0x11
        /*00e6*/ 	.short	(.L_50 - .L_49)
	.align		4
.L_49:
        /*00e8*/ 	.word	index@(_ZN5flash16flash_fwd_kernelI23Flash_fwd_kernel_traitsILi192ELi128ELi64ELi8ELb0ELb0EN7cutlass6half_tE19Flash_kernel_traitsILi192ELi128ELi64ELi8ES3_EELb0ELb1ELb0ELb1ELb0ELb0ELb0ELb0EEEvNS_16Flash_fwd_paramsE)
        /*00ec*/ 	.word	0x00000000


	//----- nvinfo : EIATTR_REGCOUNT
	.align		4
.L_50:
        /*00f0*/ 	.byte	0x04, 0x2f
        /*00f2*/ 	.short	(.L_52 - .L_51)
	.align		4
.L_51:
        /*00f4*/ 	.word	index@(_ZN5flash16flash_fwd_kernelI23Flash_fwd_kernel_traitsILi192ELi128ELi64ELi8ELb0ELb0EN7cutlass6half_tE19Flash_kernel_traitsILi192ELi128ELi64ELi8ES3_EELb0ELb1ELb0ELb0ELb0ELb0ELb1ELb0EEEvNS_16Flash_fwd_paramsE)
        /*00f8*/ 	.word	0x000000ff


	//----- nvinfo : EIATTR_FRAME_SIZE
	.align		4
.L_52:
        /*00fc*/ 	.byte	0x04, 0x11
        /*00fe*/ 	.short	(.L_54 - .L_53)
	.align		4
.L_53:
        /*0100*/ 	.word	index@(_ZN5flash16flash_fwd_kernelI23Flash_fwd_kernel_traitsILi192ELi128ELi64ELi8ELb0ELb0EN7cutlass6half_tE19Flash_kernel_traitsILi192ELi128ELi64ELi8ES3_EELb0ELb1ELb0ELb0ELb0ELb0ELb1ELb0EEEvNS_16Flash_fwd_paramsE)
        /*0104*/ 	.word	0x00000000


	//----- nvinfo : EIATTR_REGCOUNT
	.align		4
.L_54:
        /*0108*/ 	.byte	0x04, 0x2f
        /*010a*/ 	.short	(.L_56 - .L_55)
	.align		4
.L_55:
        /*010c*/ 	.word	index@(_ZN5flash16flash_fwd_kernelI23Flash_fwd_kernel_traitsILi192ELi128ELi64ELi8ELb0ELb0EN7cutlass6half_tE19Flash_kernel_traitsILi192ELi128ELi64ELi8ES3_EELb0ELb1ELb0ELb0ELb0ELb0ELb0ELb0EEEvNS_16Flash_fwd_paramsE)
        /*0110*/ 	.word	0x000000ed


	//----- nvinfo : EIATTR_FRAME_SIZE
	.align		4
.L_56:
        /*0114*/ 	.byte	0x04, 0x11
        /*0116*/ 	.short	(.L_58 - .L_57)
	.align		4
.L_57:
        /*0118*/ 	.word	index@(_ZN5flash16flash_fwd_kernelI23Flash_fwd_kernel_traitsILi192ELi128ELi64ELi8ELb0ELb0EN7cutlass6half_tE19Flash_kernel_traitsILi192ELi128ELi64ELi8ES3_EELb0ELb1ELb0ELb0ELb0ELb0ELb0ELb0EEEvNS_16Flash_fwd_paramsE)
        /*011c*/ 	.word	0x00000000


	//----- nvinfo : EIATTR_REGCOUNT
	.align		4
.L_58:
        /*0120*/ 	.byte	0x04, 0x2f
        /*0122*/ 	.short	(.L_60 - .L_59)
	.align		4
.L_59:
        /*0124*/ 	.word	index@(_ZN5flash16flash_fwd_kernelI23Flash_fwd_kernel_traitsILi192ELi128ELi64ELi8ELb0ELb0EN7cutlass6half_tE19Flash_kernel_traitsILi192ELi128ELi64ELi8ES3_EELb0ELb1ELb0ELb0ELb0ELb1ELb1ELb0EEEvNS_16Flash_fwd_paramsE)
        /*0128*/ 	.word	0x000000ff


	//----- nvinfo : EIATTR_FRAME_SIZE
	.align		4
.L_60:
        /*012c*/ 	.byte	0x04, 0x11
        /*012e*/ 	.short	(.L_62 - .L_61)
	.align		4
.L_61:
        /*0130*/ 	.word	index@(_ZN5flash16flash_fwd_kernelI23Flash_fwd_kernel_traitsILi192ELi128ELi64ELi8ELb0ELb0EN7cutlass6half_tE19Flash_kernel_traitsILi192ELi128ELi64ELi8ES3_EELb0ELb1ELb0ELb0ELb0ELb1ELb1ELb0EEEvNS_16Flash_fwd_paramsE)
        /*0134*/ 	.word	0x00000000


	//----- nvinfo : EIATTR_REGCOUNT
	.align		4
.L_62:
        /*0138*/ 	.byte	0x04, 0x2f
        /*013a*/ 	.short	(.L_64 - .L_63)
	.align		4
.L_63:
        /*013c*/ 	.word	index@(_ZN5flash16flash_fwd_kernelI23Flash_fwd_kernel_traitsILi192ELi128ELi64ELi8ELb0ELb0EN7cutlass6half_tE19Flash_kernel_traitsILi192ELi128ELi64ELi8ES3_EELb0ELb1ELb0ELb0ELb0ELb1ELb0ELb0EEEvNS_16Flash_fwd_paramsE)
        /*0140*/ 	.word	0x000000e4


	//----- nvinfo : EIATTR_FRAME_SIZE
	.align		4
.L_64:
        /*0144*/ 	.byte	0x04, 0x11
        /*0146*/ 	.short	(.L_66 - .L_65)
	.align		4
.L_65:
        /*0148*/ 	.word	index@(_ZN5flash16flash_fwd_kernelI23Flash_fwd_kernel_traitsILi192ELi128ELi64ELi8ELb0ELb0EN7cutlass6half_tE19Flash_kernel_traitsILi192ELi128ELi64ELi8ES3_EELb0ELb1ELb0ELb0ELb0ELb1ELb0ELb0EEEvNS_16Flash_fwd_paramsE)
        /*014c*/ 	.word	0x00000000


	//----- nvinfo : EIATTR_MIN_STACK_SIZE
	.align		4
.L_66:
        /*0150*/ 	.byte	0x04, 0x12
        /*0152*/ 	.short	(.L_68 - .L_67)
	.align		4
.L_67:
        /*0154*/ 	.word	index@(_ZN5flash16flash_fwd_kernelI23Flash_fwd_kernel_traitsILi192ELi128ELi64ELi8ELb0ELb0EN7cutlass6half_tE19Flash_kernel_traitsILi192ELi128ELi64ELi8ES3_EELb0ELb1ELb0ELb0ELb0ELb1ELb0ELb0EEEvNS_16Flash_fwd_paramsE)
        /*0158*/ 	.word	0x00000000


	//----- nvinfo : EIATTR_MIN_STACK_SIZE
	.align		4
.L_68:
        /*015c*/ 	.byte	0x04, 0x12
        /*015e*/ 	.short	(.L_70 - .L_69)
	.align		4
.L_69:
        /*0160*/ 	.word	index@(_ZN5flash16flash_fwd_kernelI23Flash_fwd_kernel_traitsILi192ELi128ELi64ELi8ELb0ELb0EN7cutlass6half_tE19Flash_kernel_traitsILi192ELi128ELi64ELi8ES3_EELb0ELb1ELb0ELb0ELb0ELb1ELb1ELb0EEEvNS_16Flash_fwd_paramsE)
        /*0164*/ 	.word	0x00000000


	//----- nvinfo : EIATTR_MIN_STACK_SIZE
	.align		4
.L_70:
        /*0168*/ 	.byte	0x04, 0x12
        /*016a*/ 	.short	(.L_72 - .L_71)
	.align		4
.L_71:
        /*016c*/ 	.word	index@(_ZN5flash16flash_fwd_kernelI23Flash_fwd_kernel_traitsILi192ELi128ELi64ELi8ELb0ELb0EN7cutlass6half_tE19Flash_kernel_traitsILi192ELi128ELi64ELi8ES3_EELb0ELb1ELb0ELb0ELb0ELb0ELb0ELb0EEEvNS_16Flash_fwd_paramsE)
        /*0170*/ 	.word	0x00000000


	//----- nvinfo : EIATTR_MIN_STACK_SIZE
	.align		4
.L_72:
        /*0174*/ 	.byte	0x04, 0x12
        /*0176*/ 	.short	(.L_74 - .L_73)
	.align		4
.L_73:
        /*0178*/ 	.word	index@(_ZN5flash16flash_fwd_kernelI23Flash_fwd_kernel_traitsILi192ELi128ELi64ELi8ELb0ELb0EN7cutlass6half_tE19Flash_kernel_traitsILi192ELi128ELi64ELi8ES3_EELb0ELb1ELb0ELb0ELb0ELb0ELb1ELb0EEEvNS_16Flash_fwd_paramsE)
        /*017c*/ 	.word	0x00000000


	//----- nvinfo : EIATTR_MIN_STACK_SIZE
	.align		4
.L_74:
        /*0180*/ 	.byte	0x04, 0x12
        /*0182*/ 	.short	(.L_76 - .L_75)
	.align		4
.L_75:
        /*0184*/ 	.word	index@(_ZN5flash16flash_fwd_kernelI23Flash_fwd_kernel_traitsILi192ELi128ELi64ELi8ELb0ELb0EN7cutlass6half_tE19Flash_kernel_traitsILi192ELi128ELi64ELi8ES3_EELb0ELb1ELb0ELb1ELb0ELb0ELb0ELb0EEEvNS_16Flash_fwd_paramsE)
        /*0188*/ 	.word	0x00000000


	//----- nvinfo : EIATTR_MIN_STACK_SIZE
	.align		4
.L_76:
        /*018c*/ 	.byte	0x04, 0x12
        /*018e*/ 	.short	(.L_78 - .L_77)
	.align		4
.L_77:
        /*0190*/ 	.word	index@(_ZN5flash16flash_fwd_kernelI23Flash_fwd_kernel_traitsILi192ELi128ELi64ELi8ELb0ELb0EN7cutlass6half_tE19Flash_kernel_traitsILi192ELi128ELi64ELi8ES3_EELb0ELb1ELb0ELb1ELb0ELb0ELb1ELb0EEEvNS_16Flash_fwd_paramsE)
        /*0194*/ 	.word	0x00000000


	//----- nvinfo : EIATTR_MIN_STACK_SIZE
	.align		4
.L_78:
        /*0198*/ 	.byte	0x04, 0x12
        /*019a*/ 	.short	(.L_80 - .L_79)
	.align		4
.L_79:
        /*019c*/ 	.word	index@(_ZN5flash16flash_fwd_kernelI23Flash_fwd_kernel_traitsILi192ELi64ELi64ELi4ELb0ELb0EN7cutlass6half_tE19Flash_kernel_traitsILi192ELi64ELi64ELi4ES3_EELb1ELb1ELb0ELb0ELb0ELb0ELb0ELb0EEEvNS_16Flash_fwd_paramsE)
        /*01a0*/ 	.word	0x00000000


	//----- nvinfo : EIATTR_MIN_STACK_SIZE
	.align		4
.L_80:
        /*01a4*/ 	.byte	0x04, 0x12
        /*01a6*/ 	.short	(.L_82 - .L_81)
	.align		4
.L_81:
        /*01a8*/ 	.word	index@(_ZN5flash16flash_fwd_kernelI23Flash_fwd_kernel_traitsILi192ELi64ELi64ELi4ELb0ELb0EN7cutlass6half_tE19Flash_kernel_traitsILi192ELi64ELi64ELi4ES3_EELb1ELb1ELb0ELb0ELb0ELb1ELb0ELb0EEEvNS_16Flash_fwd_paramsE)
        /*01ac*/ 	.word	0x00000000


	//----- nvinfo : EIATTR_MIN_STACK_SIZE
	.align		4
.L_82:
        /*01b0*/ 	.byte	0x04, 0x12
        /*01b2*/ 	.short	(.L_84 - .L_83)
	.align		4
.L_83:
        /*01b4*/ 	.word	index@(_ZN5flash16flash_fwd_kernelI23Flash_fwd_kernel_traitsILi192ELi64ELi64ELi4ELb0ELb0EN7cutlass6half_tE19Flash_kernel_traitsILi192ELi64ELi64ELi4ES3_EELb0ELb1ELb0ELb0ELb0ELb1ELb1ELb0EEEvNS_16Flash_fwd_paramsE)
        /*01b8*/ 	.word	0x00000000


	//----- nvinfo : EIATTR_MIN_STACK_SIZE
	.align		4
.L_84:
        /*01bc*/ 	.byte	0x04, 0x12
        /*01be*/ 	.short	(.L_86 - .L_85)
	.align		4
.L_85:
        /*01c0*/ 	.word	index@(_ZN5flash16flash_fwd_kernelI23Flash_fwd_kernel_traitsILi192ELi64ELi64ELi4ELb0ELb0EN7cutlass6half_tE19Flash_kernel_traitsILi192ELi64ELi64ELi4ES3_EELb1ELb1ELb0ELb1ELb0ELb0ELb0ELb0EEEvNS_16Flash_fwd_paramsE)
        /*01c4*/ 	.word	0x00000000


	//----- nvinfo : EIATTR_MIN_STACK_SIZE
	.align		4
.L_86:
        /*01c8*/ 	.byte	0x04, 0x12
        /*01ca*/ 	.short	(.L_88 - .L_87)
	.align		4
.L_87:
        /*01cc*/ 	.word	index@(_ZN5flash16flash_fwd_kernelI23Flash_fwd_kernel_traitsILi192ELi64ELi64ELi4ELb0ELb0EN7cutlass6half_tE19Flash_kernel_traitsILi192ELi64ELi64ELi4ES3_EELb1ELb1ELb0ELb0ELb0ELb0ELb0ELb1EEEvNS_16Flash_fwd_paramsE)
        /*01d0*/ 	.word	0x000000e8


	//----- nvinfo : EIATTR_MIN_STACK_SIZE
	.align		4
.L_88:
        /*01d4*/ 	.byte	0x04, 0x12
        /*01d6*/ 	.short	(.L_90 - .L_89)
	.align		4
.L_89:
        /*01d8*/ 	.word	index@(_ZN5flash16flash_fwd_kernelI23Flash_fwd_kernel_traitsILi192ELi64ELi64ELi4ELb0ELb0EN7cutlass6half_tE19Flash_kernel_traitsILi192ELi64ELi64ELi4ES3_EELb0ELb1ELb0ELb0ELb0ELb0ELb1ELb0EEEvNS_16Flash_fwd_paramsE)
        /*01dc*/ 	.word	0x00000000


	//----- nvinfo : EIATTR_MIN_STACK_SIZE
	.align		4
.L_90:
        /*01e0*/ 	.byte	0x04, 0x12
        /*01e2*/ 	.short	(.L_92 - .L_91)
	.align		4
.L_91:
        /*01e4*/ 	.word	index@(_ZN5flash16flash_fwd_kernelI23Flash_fwd_kernel_traitsILi192ELi64ELi64ELi4ELb0ELb0EN7cutlass6half_tE19Flash_kernel_traitsILi192ELi64ELi64ELi4ES3_EELb1ELb1ELb0ELb1ELb0ELb0ELb0ELb1EEEvNS_16Flash_fwd_paramsE)
        /*01e8*/ 	.word	0x000000c0


	//----- nvinfo : EIATTR_MIN_STACK_SIZE
	.align		4
.L_92:
        /*01ec*/ 	.byte	0x04, 0x12
        /*01ee*/ 	.short	(.L_94 - .L_93)
	.align		4
.L_93:
        /*01f0*/ 	.word	index@(_ZN5flash16flash_fwd_kernelI23Flash_fwd_kernel_traitsILi192ELi64ELi64ELi4ELb0ELb0EN7cutlass6half_tE19Flash_kernel_traitsILi192ELi64ELi64ELi4ES3_EELb0ELb1ELb0ELb1ELb0ELb0ELb1ELb0EEEvNS_16Flash_fwd_paramsE)
        /*01f4*/ 	.word	0x00000000
.L_94:


//--------------------- .nv.info._ZN5flash16flash_fwd_kernelI23Flash_fwd_kernel_traitsILi192ELi128ELi64ELi8ELb0ELb0EN7cutlass6half_tE19Flash_kernel_traitsILi192ELi128ELi64ELi8ES3_EELb0ELb1ELb0ELb0ELb0ELb1ELb0ELb0EEEvNS_16Flash_fwd_paramsE --------------------------
	.section	.nv.info._ZN5flash16flash_fwd_kernelI23Flash_fwd_kernel_traitsILi192ELi128ELi64ELi8ELb0ELb0EN7cutlass6half_tE19Flash_kernel_traitsILi192ELi128ELi64ELi8ES3_EELb0ELb1ELb0ELb0ELb0ELb1ELb0ELb0EEEvNS_16Flash_fwd_paramsE,"",@"SHT_CUDA_INFO"
	.sectionflags	@""
	.align	4


	//----- nvinfo : EIATTR_CUDA_API_VERSION
	.align		4
        /*0000*/ 	.byte	0x04, 0x37
        /*0002*/ 	.short	(.L_96 - .L_95)
.L_95:
        /*0004*/ 	.word	0x00000082


	//----- nvinfo : EIATTR_SW2861232_WAR
	.align		4
.L_96:
        /*0008*/ 	.byte	0x01, 0x35
	.zero		2


	//----- nvinfo : EIATTR_PARAM_CBANK
	.align		4
        /*000c*/ 	.byte	0x04, 0x0a
        /*000e*/ 	.short	(.L_98 - .L_97)
	.align		4
.L_97:
        /*0010*/ 	.word	index@(.nv.constant0._ZN5flash16flash_fwd_kernelI23Flash_fwd_kernel_traitsILi192ELi128ELi64ELi8ELb0ELb0EN7cutlass6half_tE19Flash_kernel_traitsILi192ELi128ELi64ELi8ES3_EELb0ELb1ELb0ELb0ELb0ELb1ELb0ELb0EEEvNS_16Flash_fwd_paramsE)
        /*0014*/ 	.short	0x0160
        /*0016*/ 	.short	0x01d0


	//----- nvinfo : EIATTR_CBANK_PARAM_SIZE
	.align		4
.L_98:
        /*0018*/ 	.byte	0x03, 0x19
        /*001a*/ 	.short	0x01d0


	//----- nvinfo : EIATTR_KPARAM_INFO
	.align		4
        /*001c*/ 	.byte	0x04, 0x17
        /*001e*/ 	.short	(.L_100 - .L_99)
.L_99:
        /*0020*/ 	.word	0x00000000
        /*0024*/ 	.short	0x0000
        /*0026*/ 	.short	0x0000
        /*0028*/ 	.byte	0x00, 0xf0, 0x41, 0x07


	//----- nvinfo : EIATTR_MAXREG_COUNT
	.align		4
.L_100:
        /*002c*/ 	.byte	0x03, 0x1b
        /*002e*/ 	.short	0x00ff


	//----- nvinfo : EIATTR_NUM_BARRIERS
	.align		4
        /*0030*/ 	.byte	0x02, 0x4c
        /*0032*/ 	.byte	0x01
	.zero		1


	//----- nvinfo : EIATTR_MERCURY_ISA_VERSION
	.align		4
        /*0034*/ 	.byte	0x03, 0x5f
        /*0036*/ 	.short	0x0000


	//----- nvinfo : EIATTR_COOP_GROUP_MASK_REGIDS
	.align		4
        /*0038*/ 	.byte	0x04, 0x29
        /*003a*/ 	.short	(.L_102 - .L_101)


	//   ....[0]....
.L_101:
        /*003c*/ 	.word	0xffffffff


	//   ....[1]....
        /*0040*/ 	.word	0xffffffff


	//   ....[2]....
        /*0044*/ 	.word	0xffffffff


	//   ....[3]....
        /*0048*/ 	.word	0xffffffff


	//   ....[4]....
        /*004c*/ 	.word	0xffffffff


	//   ....[5]....
        /*0050*/ 	.word	0xffffffff


	//   ....[6]....
        /*0054*/ 	.word	0xffffffff


	//   ....[7]....
        /*0058*/ 	.word	0xffffffff


	//   ....[8]....
        /*005c*/ 	.word	0xffffffff


	//   ....[9]....
        /*0060*/ 	.word	0xffffffff


	//   ....[10]....
        /*0064*/ 	.word	0xffffffff


	//   ....[11]....
        /*0068*/ 	.word	0xffffffff


	//   ....[12]....
        /*006c*/ 	.word	0xffffffff


	//   ....[13]....
        /*0070*/ 	.word	0xffffffff


	//   ....[14]....
        /*0074*/ 	.word	0xffffffff


	//   ....[15]....
        /*0078*/ 	.word	0xffffffff


	//   ....[16]....
        /*007c*/ 	.word	0xffffffff


	//   ....[17]....
        /*0080*/ 	.word	0xffffffff


	//   ....[18]....
        /*0084*/ 	.word	0xffffffff


	//   ....[19]....
        /*0088*/ 	.word	0xffffffff


	//----- nvinfo : EIATTR_COOP_GROUP_INSTR_OFFSETS
	.align		4
.L_102:
        /*008c*/ 	.byte	0x04, 0x28
        /*008e*/ 	.short	(.L_104 - .L_103)


	//   ....[0]....
.L_103:
        /*0090*/ 	.word	0x00002910


	//   ....[1]....
        /*0094*/ 	.word	0x00002930


	//   ....[2]....
        /*0098*/ 	.word	0x000029d0


	//   ....[3]....
        /*009c*/ 	.word	0x000029e0


	//   ....[4]....
        /*00a0*/ 	.word	0x00004e70


	//   ....[5]....
        /*00a4*/ 	.word	0x00004e80


	//   ....[6]....
        /*00a8*/ 	.word	0x00004eb0


	//   ....[7]....
        /*00ac*/ 	.word	0x00004ec0


	//   ....[8]....
        /*00b0*/ 	.word	0x00007a30


	//   ....[9]....
        /*00b4*/ 	.word	0x00007a40


	//   ....[10]....
        /*00b8*/ 	.word	0x00007a70


	//   ....[11]....
        /*00bc*/ 	.word	0x00007a80


	//   ....[12]....
        /*00c0*/ 	.word	0x0000a190


	//   ....[13]....
        /*00c4*/ 	.word	0x0000a1b0


	//   ....[14]....
        /*00c8*/ 	.word	0x0000a1e0


	//   ....[15]....
        /*00cc*/ 	.word	0x0000a1f0


	//   ....[16]....
        /*00d0*/ 	.word	0x0000b8b0


	//   ....[17]....
        /*00d4*/ 	.word	0x0000b8f0


	//   ....[18]....
        /*00d8*/ 	.word	0x0000b930


	//   ....[19]....
        /*00dc*/ 	.word	0x0000b940


	//----- nvinfo : EIATTR_EXIT_INSTR_OFFSETS
	.align		4
.L_104:
        /*00e0*/ 	.byte	0x04, 0x1c
        /*00e2*/ 	.short	(.L_106 - .L_105)


	//   ....[0]....
.L_105:
        /*00e4*/ 	.word	0x000002e0


	//   ....[1]....
        /*00e8*/ 	.word	0x0000d0f0


	//   ....[2]....
        /*00ec*/ 	.word	0x0000d1c0


	//   ....[3]....
        /*00f0*/ 	.word	0x0000dae0


	//   ....[4]....
        /*00f4*/ 	.word	0x0000db60


	//----- nvinfo : EIATTR_CTAIDZ_USED
	.align		4
.L_106:
        /*00f8*/ 	.byte	0x01, 0x04
	.zero		2


	//----- nvinfo : EIATTR_CRS_STACK_SIZE
	.align		4
        /*00fc*/ 	.byte	0x04, 0x1e
        /*00fe*/ 	.short	(.L_108 - .L_107)
.L_107:
        /*0100*/ 	.word	0x00000000
.L_108:


//--------------------- .nv.info._ZN5flash16flash_fwd_kernelI23Flash_fwd_kernel_traitsILi192ELi128ELi64ELi8ELb0ELb0EN7cutlass6half_tE19Flash_kernel_traitsILi192ELi128ELi64ELi8ES3_EELb0ELb1ELb0ELb0ELb0ELb1ELb1ELb0EEEvNS_16Flash_fwd_paramsE --------------------------
	.section	.nv.info._ZN5flash16flash_fwd_kernelI23Flash_fwd_kernel_traitsILi192ELi128ELi64ELi8ELb0ELb0EN7cutlass6half_tE19Flash_kernel_traitsILi192ELi128ELi64ELi8ES3_EELb0ELb1ELb0ELb0ELb0ELb1ELb1ELb0EEEvNS_16Flash_fwd_paramsE,"",@"SHT_CUDA_INFO"
	.sectionflags	@""
	.align	4


	//----- nvinfo : EIATTR_CUDA_API_VERSION
	.align		4
        /*0000*/ 	.byte	0x04, 0x37
        /*0002*/ 	.short	(.L_110 - .L_109)
.L_109:
        /*0004*/ 	.word	0x00000082


	//----- nvinfo : EIATTR_SW2861232_WAR
	.align		4
.L_110:
        /*0008*/ 	.byte	0x01, 0x35
	.zero		2


	//----- nvinfo : EIATTR_PARAM_CBANK
	.align		4
        /*000c*/ 	.byte	0x04, 0x0a
        /*000e*/ 	.short	(.L_112 - .L_111)
	.align		4
.L_111:
        /*0010*/ 	.word	index@(.nv.constant0._ZN5flash16flash_fwd_kernelI23Flash_fwd_kernel_traitsILi192ELi128ELi64ELi8ELb0ELb0EN7cutlass6half_tE19Flash_kernel_traitsILi192ELi128ELi64ELi8ES3_EELb0ELb1ELb0ELb0ELb0ELb1ELb1ELb0EEEvNS_16Flash_fwd_paramsE)
        /*0014*/ 	.short	0x0160
        /*0016*/ 	.short	0x01d0


	//----- nvinfo : EIATTR_CBANK_PARAM_SIZE
	.align		4
.L_112:
        /*0018*/ 	.byte	0x03, 0x19
        /*001a*/ 	.short	0x01d0


	//----- nvinfo : EIATTR_KPARAM_INFO
	.align		4
        /*001c*/ 	.byte	0x04, 0x17
        /*001e*/ 	.short	(.L_114 - .L_113)
.L_113:
        /*0020*/ 	.word	0x00000000
        /*0024*/ 	.short	0x0000
        /*0026*/ 	.short	0x0000
        /*0028*/ 	.byte	0x00, 0xf0, 0x41, 0x07


	//----- nvinfo : EIATTR_MAXREG_COUNT
	.align		4
.L_114:
        /*002c*/ 	.byte	0x03, 0x1b
        /*002e*/ 	.short	0x00ff


	//----- nvinfo : EIATTR_NUM_BARRIERS
	.align		4
        /*0030*/ 	.byte	0x02, 0x4c
        /*0032*/ 	.byte	0x01
	.zero		1


	//----- nvinfo : EIATTR_MERCURY_ISA_VERSION
	.align		4
        /*0034*/ 	.byte	0x03, 0x5f
        /*0036*/ 	.short	0x0000


	//----- nvinfo : EIATTR_COOP_GROUP_MASK_REGIDS
	.align		4
        /*0038*/ 	.byte	0x04, 0x29
        /*003a*/ 	.short	(.L_116 - .L_115)


	//   ....[0]....
.L_115:
        /*003c*/ 	.word	0xffffffff


	//   ....[1]....
        /*0040*/ 	.word	0xffffffff


	//   ....[2]....
        /*0044*/ 	.word	0xffffffff


	//   ....[3]....
        /*0048*/ 	.word	0xffffffff


	//   ....[4]....
        /*004c*/ 	.word	0xffffffff


	//   ....[5]....
        /*0050*/ 	.word	0xffffffff


	//   ....[6]....
        /*0054*/ 	.word	0xffffffff


	//   ....[7]....
        /*0058*/ 	.word	0xffffffff


	//   ....[8]....
        /*005c*/ 	.word	0xffffffff


	//   ....[9]....
        /*0060*/ 	.word	0xffffffff


	//   ....[10]....
        /*0064*/ 	.word	0xffffffff


	//   ....[11]....
        /*0068*/ 	.word	0xffffffff


	//   ....[12]....
        /*006c*/ 	.word	0xffffffff


	//   ....[13]....
        /*0070*/ 	.word	0xffffffff


	//   ....[14]....
        /*0074*/ 	.word	0xffffffff


	//   ....[15]....
        /*0078*/ 	.word	0xffffffff


	//   ....[16]....
        /*007c*/ 	.word	0xffffffff


	//   ....[17]....
        /*0080*/ 	.word	0xffffffff


	//   ....[18]....
        /*0084*/ 	.word	0xffffffff


	//   ....[19]....
        /*0088*/ 	.word	0xffffffff


	//----- nvinfo : EIATTR_COOP_GROUP_INSTR_OFFSETS
	.align		4
.L_116:
        /*008c*/ 	.byte	0x04, 0x28
        /*008e*/ 	.short	(.L_118 - .L_117)


	//   ....[0]....
.L_117:
        /*0090*/ 	.word	0x00002d10


	//   ....[1]....
        /*0094*/ 	.word	0x00002d30


	//   ....[2]....
        /*0098*/ 	.word	0x00002dd0


	//   ....[3]....
        /*009c*/ 	.word	0x00002de0


	//   ....[4]....
        /*00a0*/ 	.word	0x00005660


	//   ....[5]....
        /*00a4*/ 	.word	0x00005670


	//   ....[6]....
        /*00a8*/ 	.word	0x000056a0


	//   ....[7]....
        /*00ac*/ 	.word	0x000056b0


	//   ....[8]....
        /*00b0*/ 	.word	0x00008620


	//   ....[9]....
        /*00b4*/ 	.word	0x00008630


	//   ....[10]....
        /*00b8*/ 	.word	0x00008660


	//   ....[11]....
        /*00bc*/ 	.word	0x00008670


	//   ....[12]....
        /*00c0*/ 	.word	0x0000b1b0


	//   ....[13]....
        /*00c4*/ 	.word	0x0000b1c0


	//   ....[14]....
        /*00c8*/ 	.word	0x0000b210


	//   ....[15]....
        /*00cc*/ 	.word	0x0000b220


	//   ....[16]....
        /*00d0*/ 	.word	0x0000c8a0


	//   ....[17]....
        /*00d4*/ 	.word	0x0000c8e0


	//   ....[18]....
        /*00d8*/ 	.word	0x0000c920


	//   ....[19]....
        /*00dc*/ 	.word	0x0000c930


	//----- nvinfo : EIATTR_EXIT_INSTR_OFFSETS
	.align		4
.L_118:
        /*00e0*/ 	.byte	0x04, 0x1c
        /*00e2*/ 	.short	(.L_120 - .L_119)


	//   ....[0]....
.L_119:
        /*00e4*/ 	.word	0x000002e0


	//   ....[1]....
        /*00e8*/ 	.word	0x0000e0e0


	//   ....[2]....
        /*00ec*/ 	.word	0x0000e1b0


	//   ....[3]....
        /*00f0*/ 	.word	0x0000ead0


	//   ....[4]....
        /*00f4*/ 	.word	0x0000eb50


	//----- nvinfo : EIATTR_CTAIDZ_USED
	.align		4
.L_120:
        /*00f8*/ 	.byte	0x01, 0x04
	.zero		2


	//----- nvinfo : EIATTR_CRS_STACK_SIZE
	.align		4
        /*00fc*/ 	.byte	0x04, 0x1e
        /*00fe*/ 	.short	(.L_122 - .L_121)
.L_121:
        /*0100*/ 	.word	0x00000000
.L_122:


//--------------------- .nv.info._ZN5flash16flash_fwd_kernelI23Flash_fwd_kernel_traitsILi192ELi128ELi64ELi8ELb0ELb0EN7cutlass6half_tE19Flash_kernel_traitsILi192ELi128ELi64ELi8ES3_EELb0ELb1ELb0ELb0ELb0ELb0ELb0ELb0EEEvNS_16Flash_fwd_paramsE --------------------------
	.section	.nv.info._ZN5flash16flash_fwd_kernelI23Flash_fwd_kernel_traitsILi192ELi128ELi64ELi8ELb0ELb0EN7cutlass6half_tE19Flash_kernel_traitsILi192ELi128ELi64ELi8ES3_EELb0ELb1ELb0ELb0ELb0ELb0ELb0ELb0EEEvNS_16Flash_fwd_paramsE,"",@"SHT_CUDA_INFO"
	.sectionflags	@""
	.align	4


	//----- nvinfo : EIATTR_CUDA_API_VERSION
	.align		4
        /*0000*/ 	.byte	0x04, 0x37
        /*0002*/ 	.short	(.L_124 - .L_123)
.L_123:
        /*0004*/ 	.word	0x00000082


	//----- nvinfo : EIATTR_SW2861232_WAR
	.align		4
.L_124:
        /*0008*/ 	.byte	0x01, 0x35
	.zero		2


	//----- nvinfo : EIATTR_PARAM_CBANK
	.align		4
        /*000c*/ 	.byte	0x04, 0x0a
        /*000e*/ 	.short	(.L_126 - .L_125)
	.align		4
.L_125:
        /*0010*/ 	.word	index@(.nv.constant0._ZN5flash16flash_fwd_kernelI23Flash_fwd_kernel_traitsILi192ELi128ELi64ELi8ELb0ELb0EN7cutlass6half_tE19Flash_kernel_traitsILi192ELi128ELi64ELi8ES3_EELb0ELb1ELb0ELb0ELb0ELb0ELb0ELb0EEEvNS_16Flash_fwd_paramsE)
        /*0014*/ 	.short	0x0160
        /*0016*/ 	.short	0x01d0


	//----- nvinfo : EIATTR_CBANK_PARAM_SIZE
	.align		4
.L_126:
        /*0018*/ 	.byte	0x03, 0x19
        /*001a*/ 	.short	0x01d0


	//----- nvinfo : EIATTR_KPARAM_INFO
	.align		4
        /*001c*/ 	.byte	0x04, 0x17
        /*001e*/ 	.short	(.L_128 - .L_127)
.L_127:
        /*0020*/ 	.word	0x00000000
        /*0024*/ 	.short	0x0000
        /*0026*/ 	.short	0x0000
        /*0028*/ 	.byte	0x00, 0xf0, 0x41, 0x07


	//----- nvinfo : EIATTR_MAXREG_COUNT
	.align		4
.L_128:
        /*002c*/ 	.byte	0x03, 0x1b
        /*002e*/ 	.short	0x00ff


	//----- nvinfo : EIATTR_NUM_BARRIERS
	.align		4
        /*0030*/ 	.byte	0x02, 0x4c
        /*0032*/ 	.byte	0x01
	.zero		1


	//----- nvinfo : EIATTR_MERCURY_ISA_VERSION
	.align		4
        /*0034*/ 	.byte	0x03, 0x5f
        /*0036*/ 	.short	0x0000


	//----- nvinfo : EIATTR_COOP_GROUP_MASK_REGIDS
	.align		4
        /*0038*/ 	.byte	0x04, 0x29
        /*003a*/ 	.short	(.L_130 - .L_129)


	//   ....[0]....
.L_129:
        /*003c*/ 	.word	0xffffffff


	//   ....[1]....
        /*0040*/ 	.word	0xffffffff


	//   ....[2]....
        /*0044*/ 	.word	0xffffffff


	//   ....[3]....
        /*0048*/ 	.word	0xffffffff


	//   ....[4]....
        /*004c*/ 	.word	0xffffffff


	//   ....[5]....
        /*0050*/ 	.word	0xffffffff


	//   ....[6]....
        /*0054*/ 	.word	0xffffffff


	//   ....[7]....
        /*0058*/ 	.word	0xffffffff


	//   ....[8]....
        /*005c*/ 	.word	0xffffffff


	//   ....[9]....
        /*0060*/ 	.word	0xffffffff


	//   ....[10]....
        /*0064*/ 	.word	0xffffffff


	//   ....[11]....
        /*0068*/ 	.word	0xffffffff


	//   ....[12]....
        /*006c*/ 	.word	0xffffffff


	//   ....[13]....
        /*0070*/ 	.word	0xffffffff


	//   ....[14]....
        /*0074*/ 	.word	0xffffffff


	//   ....[15]....
        /*0078*/ 	.word	0xffffffff


	//   ....[16]....
        /*007c*/ 	.word	0xffffffff


	//   ....[17]....
        /*0080*/ 	.word	0xffffffff


	//   ....[18]....
        /*0084*/ 	.word	0xffffffff


	//   ....[19]....
        /*0088*/ 	.word	0xffffffff


	//----- nvinfo : EIATTR_COOP_GROUP_INSTR_OFFSETS
	.align		4
.L_130:
        /*008c*/ 	.byte	0x04, 0x28
        /*008e*/ 	.short	(.L_132 - .L_131)


	//   ....[0]....
.L_131:
        /*0090*/ 	.word	0x000036a0


	//   ....[1]....
        /*0094*/ 	.word	0x000036c0


	//   ....[2]....
        /*0098*/ 	.word	0x00003760


	//   ....[3]....
        /*009c*/ 	.word	0x00003770


	//   ....[4]....
        /*00a0*/ 	.word	0x00005fc0


	//   ....[5]....
        /*00a4*/ 	.word	0x00005fd0


	//   ....[6]....
        /*00a8*/ 	.word	0x00006000


	//   ....[7]....
        /*00ac*/ 	.word	0x00006010


	//   ....[8]....
        /*00b0*/ 	.word	0x00008f80


	//   ....[9]....
        /*00b4*/ 	.word	0x00008f90


	//   ....[10]....
        /*00b8*/ 	.word	0x00008fc0


	//   ....[11]....
        /*00bc*/ 	.word	0x00008fd0


	//   ....[12]....
        /*00c0*/ 	.word	0x0000ba80


	//   ....[13]....
        /*00c4*/ 	.word	0x0000baa0


	//   ....[14]....
        /*00c8*/ 	.word	0x0000bad0


	//   ....[15]....
        /*00cc*/ 	.word	0x0000bae0


	//   ....[16]....
        /*00d0*/ 	.word	0x0000d1a0


	//   ....[17]....
        /*00d4*/ 	.word	0x0000d1e0


	//   ....[18]....
        /*00d8*/ 	.word	0x0000d260


	//   ....[19]....
        /*00dc*/ 	.word	0x0000d280


	//----- nvinfo : EIATTR_EXIT_INSTR_OFFSETS
	.align		4
.L_132:
        /*00e0*/ 	.byte	0x04, 0x1c
        /*00e2*/ 	.short	(.L_134 - .L_133)


	//   ....[0]....
.L_133:
        /*00e4*/ 	.word	0x000002d0


	//   ....[1]....
        /*00e8*/ 	.word	0x0000eb50


	//   ....[2]....
        /*00ec*/ 	.word	0x0000ec50


	//   ....[3]....
        /*00f0*/ 	.word	0x0000ec70


	//   ....[4]....
        /*00f4*/ 	.word	0x0000f660


	//   ....[5]....
        /*00f8*/ 	.word	0x0000f6e0


	//----- nvinfo : EIATTR_CTAIDZ_USED
	.align		4
.L_134:
        /*00fc*/ 	.byte	0x01, 0x04
	.zero		2


	//----- nvinfo : EIATTR_CRS_STACK_SIZE
	.align		4
        /*0100*/ 	.byte	0x04, 0x1e
        /*0102*/ 	.short	(.L_136 - .L_135)
.L_135:
        /*0104*/ 	.word	0x00000000
.L_136:


//--------------------- .nv.info._ZN5flash16flash_fwd_kernelI23Flash_fwd_kernel_traitsILi192ELi128ELi64ELi8ELb0ELb0EN7cutlass6half_tE19Flash_kernel_traitsILi192ELi128ELi64ELi8ES3_EELb0ELb1ELb0ELb0ELb0ELb0ELb1ELb0EEEvNS_16Flash_fwd_paramsE --------------------------
	.section	.nv.info._ZN5flash16flash_fwd_kernelI23Flash_fwd_kernel_traitsILi192ELi128ELi64ELi8ELb0ELb0EN7cutlass6half_tE19Flash_kernel_traitsILi192ELi128ELi64ELi8ES3_EELb0ELb1ELb0ELb0ELb0ELb0ELb1ELb0EEEvNS_16Flash_fwd_paramsE,"",@"SHT_CUDA_INFO"
	.sectionflags	@""
	.align	4


	//----- nvinfo : EIATTR_CUDA_API_VERSION
	.align		4
        /*0000*/ 	.byte	0x04, 0x37
        /*0002*/ 	.short	(.L_138 - .L_137)
.L_137:
        /*0004*/ 	.word	0x00000082


	//----- nvinfo : EIATTR_SW2861232_WAR
	.align		4
.L_138:
        /*0008*/ 	.byte	0x01, 0x35
	.zero		2


	//----- nvinfo : EIATTR_PARAM_CBANK
	.align		4
        /*000c*/ 	.byte	0x04, 0x0a
        /*000e*/ 	.short	(.L_140 - .L_139)
	.align		4
.L_139:
        /*0010*/ 	.word	index@(.nv.constant0._ZN5flash16flash_fwd_kernelI23Flash_fwd_kernel_traitsILi192ELi128ELi64ELi8ELb0ELb0EN7cutlass6half_tE19Flash_kernel_traitsILi192ELi128ELi64ELi8ES3_EELb0ELb1ELb0ELb0ELb0ELb0ELb1ELb0EEEvNS_16Flash_fwd_paramsE)
        /*0014*/ 	.short	0x0160
        /*0016*/ 	.short	0x01d0


	//----- nvinfo : EIATTR_CBANK_PARAM_SIZE
	.align		4
.L_140:
        /*0018*/ 	.byte	0x03, 0x19
        /*001a*/ 	.short	0x01d0


	//----- nvinfo : EIATTR_KPARAM_INFO
	.align		4
        /*001c*/ 	.byte	0x04, 0x17
        /*001e*/ 	.short	(.L_142 - .L_141)
.L_141:
        /*0020*/ 	.word	0x00000000
        /*0024*/ 	.short	0x0000
        /*0026*/ 	.short	0x0000
        /*0028*/ 	.byte	0x00, 0xf0, 0x41, 0x07


	//----- nvinfo : EIATTR_MAXREG_COUNT
	.align		4
.L_142:
        /*002c*/ 	.byte	0x03, 0x1b
        /*002e*/ 	.short	0x00ff


	//----- nvinfo : EIATTR_NUM_BARRIERS
	.align		4
        /*0030*/ 	.byte	0x02, 0x4c
        /*0032*/ 	.byte	0x01
	.zero		1


	//----- nvinfo : EIATTR_MERCURY_ISA_VERSION
	.align		4
        /*0034*/ 	.byte	0x03, 0x5f
        /*0036*/ 	.short	0x0000


	//----- nvinfo : EIATTR_COOP_GROUP_MASK_REGIDS
	.align		4
        /*0038*/ 	.byte	0x04, 0x29
        /*003a*/ 	.short	(.L_144 - .L_143)


	//   ....[0]....
.L_143:
        /*003c*/ 	.word	0xffffffff


	//   ....[1]....
        /*0040*/ 	.word	0xffffffff


	//   ....[2]....
        /*0044*/ 	.word	0xffffffff


	//   ....[3]....
        /*0048*/ 	.word	0xffffffff


	//   ....[4]....
        /*004c*/ 	.word	0xffffffff


	//   ....[5]....
        /*0050*/ 	.word	0xffffffff


	//   ....[6]....
        /*0054*/ 	.word	0xffffffff


	//   ....[7]....
        /*0058*/ 	.word	0xffffffff


	//   ....[8]....
        /*005c*/ 	.word	0xffffffff


	//   ....[9]....
        /*0060*/ 	.word	0xffffffff


	//   ....[10]....
        /*0064*/ 	.word	0xffffffff


	//   ....[11]....
        /*0068*/ 	.word	0xffffffff


	//   ....[12]....
        /*006c*/ 	.word	0xffffffff


	//   ....[13]....
        /*0070*/ 	.word	0xffffffff


	//   ....[14]....
        /*0074*/ 	.word	0xffffffff


	//   ....[15]....
        /*0078*/ 	.word	0xffffffff


	//   ....[16]....
        /*007c*/ 	.word	0xffffffff


	//   ....[17]....
        /*0080*/ 	.word	0xffffffff


	//   ....[18]....
        /*0084*/ 	.word	0xffffffff


	//   ....[19]....
        /*0088*/ 	.word	0xffffffff


	//----- nvinfo : EIATTR_COOP_GROUP_INSTR_OFFSETS
	.align		4
.L_144:
        /*008c*/ 	.byte	0x04, 0x28
        /*008e*/ 	.short	(.L_146 - .L_145)


	//   ....[0]....
.L_145:
        /*0090*/ 	.word	0x00003aa0


	//   ....[1]....
        /*0094*/ 	.word	0x00003ac0


	//   ....[2]....
        /*0098*/ 	.word	0x00003b60


	//   ....[3]....
        /*009c*/ 	.word	0x00003b70


	//   ....[4]....
        /*00a0*/ 	.word	0x00006800


	//   ....[5]....
        /*00a4*/ 	.word	0x00006810


	//   ....[6]....
        /*00a8*/ 	.word	0x00006840


	//   ....[7]....
        /*00ac*/ 	.word	0x00006850


	//   ....[8]....
        /*00b0*/ 	.word	0x00009b80


	//   ....[9]....
        /*00b4*/ 	.word	0x00009b90


	//   ....[10]....
        /*00b8*/ 	.word	0x00009bc0


	//   ....[11]....
        /*00bc*/ 	.word	0x00009bd0


	//   ....[12]....
        /*00c0*/ 	.word	0x0000cab0


	//   ....[13]....
        /*00c4*/ 	.word	0x0000cac0


	//   ....[14]....
        /*00c8*/ 	.word	0x0000cb10


	//   ....[15]....
        /*00cc*/ 	.word	0x0000cb20


	//   ....[16]....
        /*00d0*/ 	.word	0x0000e1a0


	//   ....[17]....
        /*00d4*/ 	.word	0x0000e1e0


	//   ....[18]....
        /*00d8*/ 	.word	0x0000e260


	//   ....[19]....
        /*00dc*/ 	.word	0x0000e280


	//----- nvinfo : EIATTR_EXIT_INSTR_OFFSETS
	.align		4
.L_146:
        /*00e0*/ 	.byte	0x04, 0x1c
        /*00e2*/ 	.short	(.L_148 - .L_147)


	//   ....[0]....
.L_147:
        /*00e4*/ 	.word	0x000002d0


	//   ....[1]....
        /*00e8*/ 	.word	0x0000fb50


	//   ....[2]....
        /*00ec*/ 	.word	0x0000fc50


	//   ....[3]....
        /*00f0*/ 	.word	0x0000fc70


	//   ....[4]....
        /*00f4*/ 	.word	0x00010660


	//   ....[5]....
        /*00f8*/ 	.word	0x000106e0


	//----- nvinfo : EIATTR_CTAIDZ_USED
	.align		4
.L_148:
        /*00fc*/ 	.byte	0x01, 0x04
	.zero		2


	//----- nvinfo : EIATTR_CRS_STACK_SIZE
	.align		4
        /*0100*/ 	.byte	0x04, 0x1e
        /*0102*/ 	.short	(.L_150 - .L_149)
.L_149:
        /*0104*/ 	.word	0x00000000
.L_150:


//--------------------- .nv.info._ZN5flash16flash_fwd_kernelI23Flash_fwd_kernel_traitsILi192ELi128ELi64ELi8ELb0ELb0EN7cutlass6half_tE19Flash_kernel_traitsILi192ELi128ELi64ELi8ES3_EELb0ELb1ELb0ELb1ELb0ELb0ELb0ELb0EEEvNS_16Flash_fwd_paramsE --------------------------
	.section	.nv.info._ZN5flash16flash_fwd_kernelI23Flash_fwd_kernel_traitsILi192ELi128ELi64ELi8ELb0ELb0EN7cutlass6half_tE19Flash_kernel_traitsILi192ELi128ELi64ELi8ES3_EELb0ELb1ELb0ELb1ELb0ELb0ELb0ELb0EEEvNS_16Flash_fwd_paramsE,"",@"SHT_CUDA_INFO"
	.sectionflags	@""
	.align	4


	//----- nvinfo : EIATTR_CUDA_API_VERSION
	.align		4
        /*0000*/ 	.byte	0x04, 0x37
        /*0002*/ 	.short	(.L_152 - .L_151)
.L_151:
        /*0004*/ 	.word	0x00000082


	//----- nvinfo : EIATTR_SW2861232_WAR
	.align		4
.L_152:
        /*0008*/ 	.byte	0x01, 0x35
	.zero		2


	//----- nvinfo : EIATTR_PARAM_CBANK
	.align		4
        /*000c*/ 	.byte	0x04, 0x0a
        /*000e*/ 	.short	(.L_154 - .L_153)
	.align		4
.L_153:
        /*0010*/ 	.word	index@(.nv.constant0._ZN5flash16flash_fwd_kernelI23Flash_fwd_kernel_traitsILi192ELi128ELi64ELi8ELb0ELb0EN7cutlass6half_tE19Flash_kernel_traitsILi192ELi128ELi64ELi8ES3_EELb0ELb1ELb0ELb1ELb0ELb0ELb0ELb0EEEvNS_16Flash_fwd_paramsE)
        /*0014*/ 	.short	0x0160
        /*0016*/ 	.short	0x01d0


	//----- nvinfo : EIATTR_CBANK_PARAM_SIZE
	.align		4
.L_154:
        /*0018*/ 	.byte	0x03, 0x19
        /*001a*/ 	.short	0x01d0


	//----- nvinfo : EIATTR_KPARAM_INFO
	.align		4
        /*001c*/ 	.byte	0x04, 0x17
        /*001e*/ 	.short	(.L_156 - .L_155)
.L_155:
        /*0020*/ 	.word	0x00000000
        /*0024*/ 	.short	0x0000
        /*0026*/ 	.short	0x0000
        /*0028*/ 	.byte	0x00, 0xf0, 0x41, 0x07


	//----- nvinfo : EIATTR_MAXREG_COUNT
	.align		4
.L_156:
        /*002c*/ 	.byte	0x03, 0x1b
        /*002e*/ 	.short	0x00ff


	//----- nvinfo : EIATTR_NUM_BARRIERS
	.align		4
        /*0030*/ 	.byte	0x02, 0x4c
        /*0032*/ 	.byte	0x01
	.zero		1


	//----- nvinfo : EIATTR_MERCURY_ISA_VERSION
	.align		4
        /*0034*/ 	.byte	0x03, 0x5f
        /*0036*/ 	.short	0x0000


	//----- nvinfo : EIATTR_COOP_GROUP_MASK_REGIDS
	.align		4
        /*0038*/ 	.byte	0x04, 0x29
        /*003a*/ 	.short	(.L_158 - .L_157)


	//   ....[0]....
.L_157:
        /*003c*/ 	.word	0xffffffff


	//   ....[1]....
        /*0040*/ 	.word	0xffffffff


	//   ....[2]....
        /*0044*/ 	.word	0xffffffff


	//   ....[3]....
        /*0048*/ 	.word	0xffffffff


	//   ....[4]....
        /*004c*/ 	.word	0xffffffff


	//   ....[5]....
        /*0050*/ 	.word	0xffffffff


	//   ....[6]....
        /*0054*/ 	.word	0xffffffff


	//   ....[7]....
        /*0058*/ 	.word	0xffffffff


	//   ....[8]....
        /*005c*/ 	.word	0xffffffff


	//   ....[9]....
        /*0060*/ 	.word	0xffffffff


	//   ....[10]....
        /*0064*/ 	.word	0xffffffff


	//   ....[11]....
        /*0068*/ 	.word	0xffffffff


	//   ....[12]....
        /*006c*/ 	.word	0xffffffff


	//   ....[13]....
        /*0070*/ 	.word	0xffffffff


	//   ....[14]....
        /*0074*/ 	.word	0xffffffff


	//   ....[15]....
        /*0078*/ 	.word	0xffffffff


	//   ....[16]....
        /*007c*/ 	.word	0xffffffff


	//   ....[17]....
        /*0080*/ 	.word	0xffffffff


	//   ....[18]....
        /*0084*/ 	.word	0xffffffff


	//   ....[19]....
        /*0088*/ 	.word	0xffffffff


	//----- nvinfo : EIATTR_COOP_GROUP_INSTR_OFFSETS
	.align		4
.L_158:
        /*008c*/ 	.byte	0x04, 0x28
        /*008e*/ 	.short	(.L_160 - .L_159)


	//   ....[0]....
.L_159:
        /*0090*/ 	.word	0x00003a70


	//   ....[1]....
        /*0094*/ 	.word	0x00003a90


	//   ....[2]....
        /*0098*/ 	.word	0x00003b30


	//   ....[3]....
        /*009c*/ 	.word	0x00003b40


	//   ....[4]....
        /*00a0*/ 	.word	0x000066c0


	//   ....[5]....
        /*00a4*/ 	.word	0x000066d0


	//   ....[6]....
        /*00a8*/ 	.word	0x00006700


	//   ....[7]....
        /*00ac*/ 	.word	0x00006710


	//   ....[8]....
        /*00b0*/ 	.word	0x00009950


	//   ....[9]....
        /*00b4*/ 	.word	0x00009960


	//   ....[10]....
        /*00b8*/ 	.word	0x00009990


	//   ....[11]....
        /*00bc*/ 	.word	0x000099a0


	//   ....[12]....
        /*00c0*/ 	.word	0x0000c840


	//   ....[13]....
        /*00c4*/ 	.word	0x0000c860


	//   ....[14]....
        /*00c8*/ 	.word	0x0000c880


	//   ....[15]....
        /*00cc*/ 	.word	0x0000c8a0


	//   ....[16]....
        /*00d0*/ 	.word	0x0000df70


	//   ....[17]....
        /*00d4*/ 	.word	0x0000dfb0


	//   ....[18]....
        /*00d8*/ 	.word	0x0000e030


	//   ....[19]....
        /*00dc*/ 	.word	0x0000e050


	//----- nvinfo : EIATTR_EXIT_INSTR_OFFSETS
	.align		4
.L_160:
        /*00e0*/ 	.byte	0x04, 0x1c
        /*00e2*/ 	.short	(.L_162 - .L_161)


	//   ....[0]....
.L_161:
        /*00e4*/ 	.word	0x000002d0


	//   ....[1]....
        /*00e8*/ 	.word	0x0000f920


	//   ....[2]....
        /*00ec*/ 	.word	0x0000fa20


	//   ....[3]....
        /*00f0*/ 	.word	0x0000fa40


	//   ....[4]....
        /*00f4*/ 	.word	0x00010440


	//   ....[5]....
        /*00f8*/ 	.word	0x000104c0


	//----- nvinfo : EIATTR_CTAIDZ_USED
	.align		4
.L_162:
        /*00fc*/ 	.byte	0x01, 0x04
	.zero		2


	//----- nvinfo : EIATTR_CRS_STACK_SIZE
	.align		4
        /*0100*/ 	.byte	0x04, 0x1e
        /*0102*/ 	.short	(.L_164 - .L_163)
.L_163:
        /*0104*/ 	.word	0x00000000
.L_164:


//--------------------- .nv.info._ZN5flash16flash_fwd_kernelI23Flash_fwd_kernel_traitsILi192ELi128ELi64ELi8ELb0ELb0EN7cutlass6half_tE19Flash_kernel_traitsILi192ELi128ELi64ELi8ES3_EELb0ELb1ELb0ELb1ELb0ELb0ELb1ELb0EEEvNS_16Flash_fwd_paramsE --------------------------
	.section	.nv.info._ZN5flash16flash_fwd_kernelI23Flash_fwd_kernel_traitsILi192ELi128ELi64ELi8ELb0ELb0EN7cutlass6half_tE19Flash_kernel_traitsILi192ELi128ELi64ELi8ES3_EELb0ELb1ELb0ELb1ELb0ELb0ELb1ELb0EEEvNS_16Flash_fwd_paramsE,"",@"SHT_CUDA_INFO"
	.sectionflags	@""
	.align	4


	//----- nvinfo : EIATTR_CUDA_API_VERSION
	.align		4
        /*0000*/ 	.byte	0x04, 0x37
        /*0002*/ 	.short	(.L_166 - .L_165)
.L_165:
        /*0004*/ 	.word	0x00000082


	//----- nvinfo : EIATTR_SW2861232_WAR
	.align		4
.L_166:
        /*0008*/ 	.byte	0x01, 0x35
	.zero		2


	//----- nvinfo : EIATTR_PARAM_CBANK
	.align		4
        /*000c*/ 	.byte	0x04, 0x0a
        /*000e*/ 	.short	(.L_168 - .L_167)
	.align		4
.L_167:
        /*0010*/ 	.word	index@(.nv.constant0._ZN5flash16flash_fwd_kernelI23Flash_fwd_kernel_traitsILi192ELi128ELi64ELi8ELb0ELb0EN7cutlass6half_tE19Flash_kernel_traitsILi192ELi128ELi64ELi8ES3_EELb0ELb1ELb0ELb1ELb0ELb0ELb1ELb0EEEvNS_16Flash_fwd_paramsE)
        /*0014*/ 	.short	0x0160
        /*0016*/ 	.short	0x01d0


	//----- nvinfo : EIATTR_CBANK_PARAM_SIZE
	.align		4
.L_168:
        /*0018*/ 	.byte	0x03, 0x19
        /*001a*/ 	.short	0x01d0


	//----- nvinfo : EIATTR_KPARAM_INFO
	.align		4
        /*001c*/ 	.byte	0x04, 0x17
        /*001e*/ 	.short	(.L_170 - .L_169)
.L_169:
        /*0020*/ 	.word	0x00000000
        /*0024*/ 	.short	0x0000
        /*0026*/ 	.short	0x0000
        /*0028*/ 	.byte	0x00, 0xf0, 0x41, 0x07


	//----- nvinfo : EIATTR_MAXREG_COUNT
	.align		4
.L_170:
        /*002c*/ 	.byte	0x03, 0x1b
        /*002e*/ 	.short	0x00ff


	//----- nvinfo : EIATTR_NUM_BARRIERS
	.align		4
        /*0030*/ 	.byte	0x02, 0x4c
        /*0032*/ 	.byte	0x01
	.zero		1


	//----- nvinfo : EIATTR_MERCURY_ISA_VERSION
	.align		4
        /*0034*/ 	.byte	0x03, 0x5f
        /*0036*/ 	.short	0x0000


	//----- nvinfo : EIATTR_COOP_GROUP_MASK_REGIDS
	.align		4
        /*0038*/ 	.byte	0x04, 0x29
        /*003a*/ 	.short	(.L_172 - .L_171)


	//   ....[0]....
.L_171:
        /*003c*/ 	.word	0xffffffff


	//   ....[1]....
        /*0040*/ 	.word	0xffffffff


	//   ....[2]....
        /*0044*/ 	.word	0xffffffff


	//   ....[3]....
        /*0048*/ 	.word	0xffffffff


	//   ....[4]....
        /*004c*/ 	.word	0xffffffff


	//   ....[5]....
        /*0050*/ 	.word	0xffffffff


	//   ....[6]....
        /*0054*/ 	.word	0xffffffff


	//   ....[7]....
        /*0058*/ 	.word	0xffffffff


	//   ....[8]....
        /*005c*/ 	.word	0xffffffff


	//   ....[9]....
        /*0060*/ 	.word	0xffffffff


	//   ....[10]....
        /*0064*/ 	.word	0xffffffff


	//   ....[11]....
        /*0068*/ 	.word	0xffffffff


	//   ....[12]....
        /*006c*/ 	.word	0xffffffff


	//   ....[13]....
        /*0070*/ 	.word	0xffffffff


	//   ....[14]....
        /*0074*/ 	.word	0xffffffff


	//   ....[15]....
        /*0078*/ 	.word	0xffffffff


	//   ....[16]....
        /*007c*/ 	.word	0xffffffff


	//   ....[17]....
        /*0080*/ 	.word	0xffffffff


	//   ....[18]....
        /*0084*/ 	.word	0xffffffff


	//   ....[19]....
        /*0088*/ 	.word	0xffffffff


	//----- nvinfo : EIATTR_COOP_GROUP_INSTR_OFFSETS
	.align		4
.L_172:
        /*008c*/ 	.byte	0x04, 0x28
        /*008e*/ 	.short	(.L_174 - .L_173)


	//   ....[0]....
.L_173:
        /*0090*/ 	.word	0x00003e70


	//   ....[1]....
        /*0094*/ 	.word	0x00003e90


	//   ....[2]....
        /*0098*/ 	.word	0x00003f30


	//   ....[3]....
        /*009c*/ 	.word	0x00003f40


	//   ....[4]....
        /*00a0*/ 	.word	0x00006ea0


	//   ....[5]....
        /*00a4*/ 	.word	0x00006eb0


	//   ....[6]....
        /*00a8*/ 	.word	0x00006ee0


	//   ....[7]....
        /*00ac*/ 	.word	0x00006ef0


	//   ....[8]....
        /*00b0*/ 	.word	0x0000a540


	//   ....[9]....
        /*00b4*/ 	.word	0x0000a550


	//   ....[10]....
        /*00b8*/ 	.word	0x0000a590


	//   ....[11]....
        /*00bc*/ 	.word	0x0000a5a0


	//   ....[12]....
        /*00c0*/ 	.word	0x0000d840


	//   ....[13]....
        /*00c4*/ 	.word	0x0000d860


	//   ....[14]....
        /*00c8*/ 	.word	0x0000d890


	//   ....[15]....
        /*00cc*/ 	.word	0x0000d8b0


	//   ....[16]....
        /*00d0*/ 	.word	0x0000ef90


	//   ....[17]....
        /*00d4*/ 	.word	0x0000efd0


	//   ....[18]....
        /*00d8*/ 	.word	0x0000f050


	//   ....[19]....
        /*00dc*/ 	.word	0x0000f070


	//----- nvinfo : EIATTR_EXIT_INSTR_OFFSETS
	.align		4
.L_174:
        /*00e0*/ 	.byte	0x04, 0x1c
        /*00e2*/ 	.short	(.L_176 - .L_175)


	//   ....[0]....
.L_175:
        /*00e4*/ 	.word	0x000002d0


	//   ....[1]....
        /*00e8*/ 	.word	0x00010940


	//   ....[2]....
        /*00ec*/ 	.word	0x00010a40


	//   ....[3]....
        /*00f0*/ 	.word	0x00010a60


	//   ....[4]....
        /*00f4*/ 	.word	0x00011460


	//   ....[5]....
        /*00f8*/ 	.word	0x000114e0


	//----- nvinfo : EIATTR_CTAIDZ_USED
	.align		4
.L_176:
        /*00fc*/ 	.byte	0x01, 0x04
	.zero		2


	//----- nvinfo : EIATTR_CRS_STACK_SIZE
	.align		4
        /*0100*/ 	.byte	0x04, 0x1e
        /*0102*/ 	.short	(.L_178 - .L_177)
.L_177:
        /*0104*/ 	.word	0x00000000
.L_178:


//--------------------- .nv.info._ZN5flash16flash_fwd_kernelI23Flash_fwd_kernel_traitsILi192ELi64ELi64ELi4ELb0ELb0EN7cutlass6half_tE19Flash_kernel_traitsILi192ELi64ELi64ELi4ES3_EELb1ELb1ELb0ELb0ELb0ELb0ELb0ELb0EEEvNS_16Flash_fwd_paramsE --------------------------
	.section	.nv.info._ZN5flash16flash_fwd_kernelI23Flash_fwd_kernel_traitsILi192ELi64ELi64ELi4ELb0ELb0EN7cutlass6half_tE19Flash_kernel_traitsILi192ELi64ELi64ELi4ES3_EELb1ELb1ELb0ELb0ELb0ELb0ELb0ELb0EEEvNS_16Flash_fwd_paramsE,"",@"SHT_CUDA_INFO"
	.sectionflags	@""
	.align	4


	//----- nvinfo : EIATTR_CUDA_API_VERSION
	.align		4
        /*0000*/ 	.byte	0x04, 0x37
        /*0002*/ 	.short	(.L_180 - .L_179)
.L_179:
        /*0004*/ 	.word	0x00000082


	//----- nvinfo : EIATTR_SW2861232_WAR
	.align		4
.L_180:
        /*0008*/ 	.byte	0x01, 0x35
	.zero		2


	//----- nvinfo : EIATTR_PARAM_CBANK
	.align		4
        /*000c*/ 	.byte	0x04, 0x0a
        /*000e*/ 	.short	(.L_182 - .L_181)
	.align		4
.L_181:
        /*0010*/ 	.word	index@(.nv.constant0._ZN5flash16flash_fwd_kernelI23Flash_fwd_kernel_traitsILi192ELi64ELi64ELi4ELb0ELb0EN7cutlass6half_tE19Flash_kernel_traitsILi192ELi64ELi64ELi4ES3_EELb1ELb1ELb0ELb0ELb0ELb0ELb0ELb0EEEvNS_16Flash_fwd_paramsE)
        /*0014*/ 	.short	0x0160
        /*0016*/ 	.short	0x01d0


	//----- nvinfo : EIATTR_CBANK_PARAM_SIZE
	.align		4
.L_182:
        /*0018*/ 	.byte	0x03, 0x19
        /*001a*/ 	.short	0x01d0


	//----- nvinfo : EIATTR_KPARAM_INFO
	.align		4
        /*001c*/ 	.byte	0x04, 0x17
        /*001e*/ 	.short	(.L_184 - .L_183)
.L_183:
        /*0020*/ 	.word	0x00000000
        /*0024*/ 	.short	0x0000
        /*0026*/ 	.short	0x0000
        /*0028*/ 	.byte	0x00, 0xf0, 0x41, 0x07


	//----- nvinfo : EIATTR_MAXREG_COUNT
	.align		4
.L_184:
        /*002c*/ 	.byte	0x03, 0x1b
        /*002e*/ 	.short	0x00ff


	//----- nvinfo : EIATTR_NUM_BARRIERS
	.align		4
        /*0030*/ 	.byte	0x02, 0x4c
        /*0032*/ 	.byte	0x01
	.zero		1


	//----- nvinfo : EIATTR_MERCURY_ISA_VERSION
	.align		4
        /*0034*/ 	.byte	0x03, 0x5f
        /*0036*/ 	.short	0x0000


	//----- nvinfo : EIATTR_COOP_GROUP_MASK_REGIDS
	.align		4
        /*0038*/ 	.byte	0x04, 0x29
        /*003a*/ 	.short	(.L_186 - .L_185)


	//   ....[0]....
.L_185:
        /*003c*/ 	.word	0xffffffff


	//   ....[1]....
        /*0040*/ 	.word	0xffffffff


	//   ....[2]....
        /*0044*/ 	.word	0xffffffff


	//   ....[3]....
        /*0048*/ 	.word	0xffffffff


	//   ....[4]....
        /*004c*/ 	.word	0xffffffff


	//   ....[5]....
        /*0050*/ 	.word	0xffffffff


	//   ....[6]....
        /*0054*/ 	.word	0xffffffff


	//   ....[7]....
        /*0058*/ 	.word	0xffffffff


	//   ....[8]....
        /*005c*/ 	.word	0xffffffff


	//   ....[9]....
        /*0060*/ 	.word	0xffffffff


	//   ....[10]....
        /*0064*/ 	.word	0xffffffff


	//   ....[11]....
        /*0068*/ 	.word	0xffffffff


	//   ....[12]....
        /*006c*/ 	.word	0xffffffff


	//   ....[13]....
        /*0070*/ 	.word	0xffffffff


	//   ....[14]....
        /*0074*/ 	.word	0xffffffff


	//   ....[15]....
        /*0078*/ 	.word	0xffffffff


	//----- nvinfo : EIATTR_COOP_GROUP_INSTR_OFFSETS
	.align		4
.L_186:
        /*007c*/ 	.byte	0x04, 0x28
        /*007e*/ 	.short	(.L_188 - .L_187)


	//   ....[0]....
.L_187:
        /*0080*/ 	.word	0x000049a0


	//   ....[1]....
        /*0084*/ 	.word	0x00004a70


	//   ....[2]....
        /*0088*/ 	.word	0x00004ad0


	//   ....[3]....
        /*008c*/ 	.word	0x00004b40


	//   ....[4]....
        /*0090*/ 	.word	0x00008270


	//   ....[5]....
        /*0094*/ 	.word	0x000082a0


	//   ....[6]....
        /*0098*/ 	.word	0x000083a0


	//   ....[7]....
        /*009c*/ 	.word	0x00008430


	//   ....[8]....
        /*00a0*/ 	.word	0x0000bd90


	//   ....[9]....
        /*00a4*/ 	.word	0x0000bdc0


	//   ....[10]....
        /*00a8*/ 	.word	0x0000bdf0


	//   ....[11]....
        /*00ac*/ 	.word	0x0000be00


	//   ....[12]....
        /*00b0*/ 	.word	0x0000ddd0


	//   ....[13]....
        /*00b4*/ 	.word	0x0000de10


	//   ....[14]....
        /*00b8*/ 	.word	0x0000df20


	//   ....[15]....
        /*00bc*/ 	.word	0x0000df40


	//----- nvinfo : EIATTR_EXIT_INSTR_OFFSETS
	.align		4
.L_188:
        /*00c0*/ 	.byte	0x04, 0x1c
        /*00c2*/ 	.short	(.L_190 - .L_189)


	//   ....[0]....
.L_189:
        /*00c4*/ 	.word	0x00000710


	//   ....[1]....
        /*00c8*/ 	.word	0x0000f820


	//   ....[2]....
        /*00cc*/ 	.word	0x0000f920


	//   ....[3]....
        /*00d0*/ 	.word	0x0000f940


	//   ....[4]....
        /*00d4*/ 	.word	0x000103c0


	//   ....[5]....
        /*00d8*/ 	.word	0x00010440


	//----- nvinfo : EIATTR_CTAIDZ_USED
	.align		4
.L_190:
        /*00dc*/ 	.byte	0x01, 0x04
	.zero		2


	//----- nvinfo : EIATTR_CRS_STACK_SIZE
	.align		4
        /*00e0*/ 	.byte	0x04, 0x1e
        /*00e2*/ 	.short	(.L_192 - .L_191)
.L_191:
        /*00e4*/ 	.word	0x00000000
.L_192:


//--------------------- .nv.info._ZN5flash16flash_fwd_kernelI23Flash_fwd_kernel_traitsILi192ELi64ELi64ELi4ELb0ELb0EN7cutlass6half_tE19Flash_kernel_traitsILi192ELi64ELi64ELi4ES3_EELb1ELb1ELb0ELb0ELb0ELb1ELb0ELb0EEEvNS_16Flash_fwd_paramsE --------------------------
	.section	.nv.info._ZN5flash16flash_fwd_kernelI23Flash_fwd_kernel_traitsILi192ELi64ELi64ELi4ELb0ELb0EN7cutlass6half_tE19Flash_kernel_traitsILi192ELi64ELi64ELi4ES3_EELb1ELb1ELb0ELb0ELb0ELb1ELb0ELb0EEEvNS_16Flash_fwd_paramsE,"",@"SHT_CUDA_INFO"
	.sectionflags	@""
	.align	4


	//----- nvinfo : EIATTR_CUDA_API_VERSION
	.align		4
        /*0000*/ 	.byte	0x04, 0x37
        /*0002*/ 	.short	(.L_194 - .L_193)
.L_193:
        /*0004*/ 	.word	0x00000082


	//----- nvinfo : EIATTR_SW2861232_WAR
	.align		4
.L_194:
        /*0008*/ 	.byte	0x01, 0x35
	.zero		2


	//----- nvinfo : EIATTR_PARAM_CBANK
	.align		4
        /*000c*/ 	.byte	0x04, 0x0a
        /*000e*/ 	.short	(.L_196 - .L_195)
	.align		4
.L_195:
        /*0010*/ 	.word	index@(.nv.constant0._ZN5flash16flash_fwd_kernelI23Flash_fwd_kernel_traitsILi192ELi64ELi64ELi4ELb0ELb0EN7cutlass6half_tE19Flash_kernel_traitsILi192ELi64ELi64ELi4ES3_EELb1ELb1ELb0ELb0ELb0ELb1ELb0ELb0EEEvNS_16Flash_fwd_paramsE)
        /*0014*/ 	.short	0x0160
        /*0016*/ 	.short	0x01d0


	//----- nvinfo : EIATTR_CBANK_PARAM_SIZE
	.align		4
.L_196:
        /*0018*/ 	.byte	0x03, 0x19
        /*001a*/ 	.short	0x01d0


	//----- nvinfo : EIATTR_KPARAM_INFO
	.align		4
        /*001c*/ 	.byte	0x04, 0x17
        /*001e*/ 	.short	(.L_198 - .L_197)
.L_197:
        /*0020*/ 	.word	0x00000000
        /*0024*/ 	.short	0x0000
        /*0026*/ 	.short	0x0000
        /*0028*/ 	.byte	0x00, 0xf0, 0x41, 0x07


	//----- nvinfo : EIATTR_MAXREG_COUNT
	.align		4
.L_198:
        /*002c*/ 	.byte	0x03, 0x1b
        /*002e*/ 	.short	0x00ff


	//----- nvinfo : EIATTR_NUM_BARRIERS
	.align		4
        /*0030*/ 	.byte	0x02, 0x4c
        /*0032*/ 	.byte	0x01
	.zero		1


	//----- nvinfo : EIATTR_MERCURY_ISA_VERSION
	.align		4
        /*0034*/ 	.byte	0x03, 0x5f
        /*0036*/ 	.short	0x0000


	//----- nvinfo : EIATTR_COOP_GROUP_MASK_REGIDS
	.align		4
        /*0038*/ 	.byte	0x04, 0x29
        /*003a*/ 	.short	(.L_200 - .L_199)


	//   ....[0]....
.L_199:
        /*003c*/ 	.word	0xffffffff


	//   ....[1]....
        /*0040*/ 	.word	0xffffffff


	//   ....[2]....
        /*0044*/ 	.word	0xffffffff


	//   ....[3]....
        /*0048*/ 	.word	0xffffffff


	//   ....[4]....
        /*004c*/ 	.word	0xffffffff


	//   ....[5]....
        /*0050*/ 	.word	0xffffffff


	//   ....[6]....
        /*0054*/ 	.word	0xffffffff


	//   ....[7]....
        /*0058*/ 	.word	0xffffffff


	//   ....[8]....
        /*005c*/ 	.word	0xffffffff


	//   ....[9]....
        /*0060*/ 	.word	0xffffffff


	//   ....[10]....
        /*0064*/ 	.word	0xffffffff


	//   ....[11]....
        /*0068*/ 	.word	0xffffffff


	//   ....[12]....
        /*006c*/ 	.word	0xffffffff


	//   ....[13]....
        /*0070*/ 	.word	0xffffffff


	//   ....[14]....
        /*0074*/ 	.word	0xffffffff


	//   ....[15]....
        /*0078*/ 	.word	0xffffffff


	//----- nvinfo : EIATTR_COOP_GROUP_INSTR_OFFSETS
	.align		4
.L_200:
        /*007c*/ 	.byte	0x04, 0x28
        /*007e*/ 	.short	(.L_202 - .L_201)


	//   ....[0]....
.L_201:
        /*0080*/ 	.word	0x00003410


	//   ....[1]....
        /*0084*/ 	.word	0x00003430


	//   ....[2]....
        /*0088*/ 	.word	0x00003520


	//   ....[3]....
        /*008c*/ 	.word	0x00003580


	//   ....[4]....
        /*0090*/ 	.word	0x00006470


	//   ....[5]....
        /*0094*/ 	.word	0x000064a0


	//   ....[6]....
        /*0098*/ 	.word	0x00006510


	//   ....[7]....
        /*009c*/ 	.word	0x00006530


	//   ....[8]....
        /*00a0*/ 	.word	0x00009740


	//   ....[9]....
        /*00a4*/ 	.word	0x00009770


	//   ....[10]....
        /*00a8*/ 	.word	0x000097a0


	//   ....[11]....
        /*00ac*/ 	.word	0x000097b0


	//   ....[12]....
        /*00b0*/ 	.word	0x0000b780


	//   ....[13]....
        /*00b4*/ 	.word	0x0000b7c0


	//   ....[14]....
        /*00b8*/ 	.word	0x0000b8d0


	//   ....[15]....
        /*00bc*/ 	.word	0x0000b8f0


	//----- nvinfo : EIATTR_EXIT_INSTR_OFFSETS
	.align		4
.L_202:
        /*00c0*/ 	.byte	0x04, 0x1c
        /*00c2*/ 	.short	(.L_204 - .L_203)


	//   ....[0]....
.L_203:
        /*00c4*/ 	.word	0x00000710


	//   ....[1]....
        /*00c8*/ 	.word	0x0000d050


	//   ....[2]....
        /*00cc*/ 	.word	0x0000d130


	//   ....[3]....
        /*00d0*/ 	.word	0x0000dad0


	//   ....[4]....
        /*00d4*/ 	.word	0x0000db50


	//----- nvinfo : EIATTR_CTAIDZ_USED
	.align		4
.L_204:
        /*00d8*/ 	.byte	0x01, 0x04
	.zero		2


	//----- nvinfo : EIATTR_CRS_STACK_SIZE
	.align		4
        /*00dc*/ 	.byte	0x04, 0x1e
        /*00de*/ 	.short	(.L_206 - .L_205)
.L_205:
        /*00e0*/ 	.word	0x00000000
.L_206:


//--------------------- .nv.info._ZN5flash16flash_fwd_kernelI23Flash_fwd_kernel_traitsILi192ELi64ELi64ELi4ELb0ELb0EN7cutlass6half_tE19Flash_kernel_traitsILi192ELi64ELi64ELi4ES3_EELb0ELb1ELb0ELb0ELb0ELb1ELb1ELb0EEEvNS_16Flash_fwd_paramsE --------------------------
	.section	.nv.info._ZN5flash16flash_fwd_kernelI23Flash_fwd_kernel_traitsILi192ELi64ELi64ELi4ELb0ELb0EN7cutlass6half_tE19Flash_kernel_traitsILi192ELi64ELi64ELi4ES3_EELb0ELb1ELb0ELb0ELb0ELb1ELb1ELb0EEEvNS_16Flash_fwd_paramsE,"",@"SHT_CUDA_INFO"
	.sectionflags	@""
	.align	4


	//----- nvinfo : EIATTR_CUDA_API_VERSION
	.align		4
        /*0000*/ 	.byte	0x04, 0x37
        /*0002*/ 	.short	(.L_208 - .L_207)
.L_207:
        /*0004*/ 	.word	0x00000082


	//----- nvinfo : EIATTR_SW2861232_WAR
	.align		4
.L_208:
        /*0008*/ 	.byte	0x01, 0x35
	.zero		2


	//----- nvinfo : EIATTR_PARAM_CBANK
	.align		4
        /*000c*/ 	.byte	0x04, 0x0a
        /*000e*/ 	.short	(.L_210 - .L_209)
	.align		4
.L_209:
        /*0010*/ 	.word	index@(.nv.constant0._ZN5flash16flash_fwd_kernelI23Flash_fwd_kernel_traitsILi192ELi64ELi64ELi4ELb0ELb0EN7cutlass6half_tE19Flash_kernel_traitsILi192ELi64ELi64ELi4ES3_EELb0ELb1ELb0ELb0ELb0ELb1ELb1ELb0EEEvNS_16Flash_fwd_paramsE)
        /*0014*/ 	.short	0x0160
        /*0016*/ 	.short	0x01d0


	//----- nvinfo : EIATTR_CBANK_PARAM_SIZE
	.align		4
.L_210:
        /*0018*/ 	.byte	0x03, 0x19
        /*001a*/ 	.short	0x01d0


	//----- nvinfo : EIATTR_KPARAM_INFO
	.align		4
        /*001c*/ 	.byte	0x04, 0x17
        /*001e*/ 	.short	(.L_212 - .L_211)
.L_211:
        /*0020*/ 	.word	0x00000000
        /*0024*/ 	.short	0x0000
        /*0026*/ 	.short	0x0000
        /*0028*/ 	.byte	0x00, 0xf0, 0x41, 0x07


	//----- nvinfo : EIATTR_MAXREG_COUNT
	.align		4
.L_212:
        /*002c*/ 	.byte	0x03, 0x1b
        /*002e*/ 	.short	0x00ff


	//----- nvinfo : EIATTR_NUM_BARRIERS
	.align		4
        /*0030*/ 	.byte	0x02, 0x4c
        /*0032*/ 	.byte	0x01
	.zero		1


	//----- nvinfo : EIATTR_MERCURY_ISA_VERSION
	.align		4
        /*0034*/ 	.byte	0x03, 0x5f
        /*0036*/ 	.short	0x0000


	//----- nvinfo : EIATTR_INT_WARP_WIDE_INSTR_OFFSETS
	.align		4
        /*0038*/ 	.byte	0x04, 0x31
        /*003a*/ 	.short	(.L_214 - .L_213)


	//   ....[0]....
.L_213:
        /*003c*/ 	.word	0x00001330


	//   ....[1]....
        /*0040*/ 	.word	0x000016c0


	//----- nvinfo : EIATTR_COOP_GROUP_MASK_REGIDS
	.align		4
.L_214:
        /*0044*/ 	.byte	0x04, 0x29
        /*0046*/ 	.short	(.L_216 - .L_215)


	//   ....[0]....
.L_215:
        /*0048*/ 	.word	0xffffffff


	//   ....[1]....
        /*004c*/ 	.word	0xffffffff


	//   ....[2]....
        /*0050*/ 	.word	0xffffffff


	//   ....[3]....
        /*0054*/ 	.word	0xffffffff


	//   ....[4]....
        /*0058*/ 	.word	0xffffffff


	//   ....[5]....
        /*005c*/ 	.word	0xffffffff


	//   ....[6]....
        /*0060*/ 	.word	0xffffffff


	//   ....[7]....
        /*0064*/ 	.word	0xffffffff


	//   ....[8]....
        /*0068*/ 	.word	0xffffffff


	//   ....[9]....
        /*006c*/ 	.word	0xffffffff


	//   ....[10]....
        /*0070*/ 	.word	0xffffffff


	//   ....[11]....
        /*0074*/ 	.word	0xffffffff


	//   ....[12]....
        /*0078*/ 	.word	0xffffffff


	//   ....[13]....
        /*007c*/ 	.word	0xffffffff


	//   ....[14]....
        /*0080*/ 	.word	0xffffffff


	//   ....[15]....
        /*0084*/ 	.word	0xffffffff


	//----- nvinfo : EIATTR_COOP_GROUP_INSTR_OFFSETS
	.align		4
.L_216:
        /*0088*/ 	.byte	0x04, 0x28
        /*008a*/ 	.short	(.L_218 - .L_217)


	//   ....[0]....
.L_217:
        /*008c*/ 	.word	0x000034f0


	//   ....[1]....
        /*0090*/ 	.word	0x00003510


	//   ....[2]....
        /*0094*/ 	.word	0x000035b0


	//   ....[3]....
        /*0098*/ 	.word	0x000035c0


	//   ....[4]....
        /*009c*/ 	.word	0x00006040


	//   ....[5]....
        /*00a0*/ 	.word	0x00006050


	//   ....[6]....
        /*00a4*/ 	.word	0x00006080


	//   ....[7]....
        /*00a8*/ 	.word	0x00006090


	//   ....[8]....
        /*00ac*/ 	.word	0x00008d90


	//   ....[9]....
        /*00b0*/ 	.word	0x00008da0


	//   ....[10]....
        /*00b4*/ 	.word	0x00008dd0


	//   ....[11]....
        /*00b8*/ 	.word	0x00008df0


	//   ....[12]....
        /*00bc*/ 	.word	0x0000a480


	//   ....[13]....
        /*00c0*/ 	.word	0x0000a4c0


	//   ....[14]....
        /*00c4*/ 	.word	0x0000a5b0


	//   ....[15]....
        /*00c8*/ 	.word	0x0000a5e0


	//----- nvinfo : EIATTR_EXIT_INSTR_OFFSETS
	.align		4
.L_218:
        /*00cc*/ 	.byte	0x04, 0x1c
        /*00ce*/ 	.short	(.L_220 - .L_219)


	//   ....[0]....
.L_219:
        /*00d0*/ 	.word	0x000004d0


	//   ....[1]....
        /*00d4*/ 	.word	0x0000bd30


	//   ....[2]....
        /*00d8*/ 	.word	0x0000be00


	//   ....[3]....
        /*00dc*/ 	.word	0x0000c790


	//   ....[4]....
        /*00e0*/ 	.word	0x0000c810


	//----- nvinfo : EIATTR_CTAIDZ_USED
	.align		4
.L_220:
        /*00e4*/ 	.byte	0x01, 0x04
	.zero		2


	//----- nvinfo : EIATTR_CRS_STACK_SIZE
	.align		4
        /*00e8*/ 	.byte	0x04, 0x1e
        /*00ea*/ 	.short	(.L_222 - .L_221)
.L_221:
        /*00ec*/ 	.word	0x00000000
.L_222:


//--------------------- .nv.info._ZN5flash16flash_fwd_kernelI23Flash_fwd_kernel_traitsILi192ELi64ELi64ELi4ELb0ELb0EN7cutlass6half_tE19Flash_kernel_traitsILi192ELi64ELi64ELi4ES3_EELb1ELb1ELb0ELb1ELb0ELb0ELb0ELb0EEEvNS_16Flash_fwd_paramsE --------------------------
	.section	.nv.info._ZN5flash16flash_fwd_kernelI23Flash_fwd_kernel_traitsILi192ELi64ELi64ELi4ELb0ELb0EN7cutlass6half_tE19Flash_kernel_traitsILi192ELi64ELi64ELi4ES3_EELb1ELb1ELb0ELb1ELb0ELb0ELb0ELb0EEEvNS_16Flash_fwd_paramsE,"",@"SHT_CUDA_INFO"
	.sectionflags	@""
	.align	4


	//----- nvinfo : EIATTR_CUDA_API_VERSION
	.align		4
        /*0000*/ 	.byte	0x04, 0x37
        /*0002*/ 	.short	(.L_224 - .L_223)
.L_223:
        /*0004*/ 	.word	0x00000082


	//----- nvinfo : EIATTR_SW2861232_WAR
	.align		4
.L_224:
        /*0008*/ 	.byte	0x01, 0x35
	.zero		2


	//----- nvinfo : EIATTR_PARAM_CBANK
	.align		4
        /*000c*/ 	.byte	0x04, 0x0a
        /*000e*/ 	.short	(.L_226 - .L_225)
	.align		4
.L_225:
        /*0010*/ 	.word	index@(.nv.constant0._ZN5flash16flash_fwd_kernelI23Flash_fwd_kernel_traitsILi192ELi64ELi64ELi4ELb0ELb0EN7cutlass6half_tE19Flash_kernel_traitsILi192ELi64ELi64ELi4ES3_EELb1ELb1ELb0ELb1ELb0ELb0ELb0ELb0EEEvNS_16Flash_fwd_paramsE)
        /*0014*/ 	.short	0x0160
        /*0016*/ 	.short	0x01d0


	//----- nvinfo : EIATTR_CBANK_PARAM_SIZE
	.align		4
.L_226:
        /*0018*/ 	.byte	0x03, 0x19
        /*001a*/ 	.short	0x01d0


	//----- nvinfo : EIATTR_KPARAM_INFO
	.align		4
        /*001c*/ 	.byte	0x04, 0x17
        /*001e*/ 	.short	(.L_228 - .L_227)
.L_227:
        /*0020*/ 	.word	0x00000000
        /*0024*/ 	.short	0x0000
        /*0026*/ 	.short	0x0000
        /*0028*/ 	.byte	0x00, 0xf0, 0x41, 0x07


	//----- nvinfo : EIATTR_MAXREG_COUNT
	.align		4
.L_228:
        /*002c*/ 	.byte	0x03, 0x1b
        /*002e*/ 	.short	0x00ff


	//----- nvinfo : EIATTR_NUM_BARRIERS
	.align		4
        /*0030*/ 	.byte	0x02, 0x4c
        /*0032*/ 	.byte	0x01
	.zero		1


	//----- nvinfo : EIATTR_MERCURY_ISA_VERSION
	.align		4
        /*0034*/ 	.byte	0x03, 0x5f
        /*0036*/ 	.short	0x0000


	//----- nvinfo : EIATTR_COOP_GROUP_MASK_REGIDS
	.align		4
        /*0038*/ 	.byte	0x04, 0x29
        /*003a*/ 	.short	(.L_230 - .L_229)


	//   ....[0]....
.L_229:
        /*003c*/ 	.word	0xffffffff


	//   ....[1]....
        /*0040*/ 	.word	0xffffffff


	//   ....[2]....
        /*0044*/ 	.word	0xffffffff


	//   ....[3]....
        /*0048*/ 	.word	0xffffffff


	//   ....[4]....
        /*004c*/ 	.word	0xffffffff


	//   ....[5]....
        /*0050*/ 	.word	0xffffffff


	//   ....[6]....
        /*0054*/ 	.word	0xffffffff


	//   ....[7]....
        /*0058*/ 	.word	0xffffffff


	//   ....[8]....
        /*005c*/ 	.word	0xffffffff


	//   ....[9]....
        /*0060*/ 	.word	0xffffffff


	//   ....[10]....
        /*0064*/ 	.word	0xffffffff


	//   ....[11]....
        /*0068*/ 	.word	0xffffffff


	//   ....[12]....
        /*006c*/ 	.word	0xffffffff


	//   ....[13]....
        /*0070*/ 	.word	0xffffffff


	//   ....[14]....
        /*0074*/ 	.word	0xffffffff


	//   ....[15]....
        /*0078*/ 	.word	0xffffffff


	//----- nvinfo : EIATTR_COOP_GROUP_INSTR_OFFSETS
	.align		4
.L_230:
        /*007c*/ 	.byte	0x04, 0x28
        /*007e*/ 	.short	(.L_232 - .L_231)


	//   ....[0]....
.L_231:
        /*0080*/ 	.word	0x00004df0


	//   ....[1]....
        /*0084*/ 	.word	0x00004e10


	//   ....[2]....
        /*0088*/ 	.word	0x00004ee0


	//   ....[3]....
        /*008c*/ 	.word	0x00004f80


	//   ....[4]....
        /*0090*/ 	.word	0x00008990


	//   ....[5]....
        /*0094*/ 	.word	0x000089c0


	//   ....[6]....
        /*0098*/ 	.word	0x00008ac0


	//   ....[7]....
        /*009c*/ 	.word	0x00008b10


	//   ....[8]....
        /*00a0*/ 	.word	0x0000c8e0


	//   ....[9]....
        /*00a4*/ 	.word	0x0000c8f0


	//   ....[10]....
        /*00a8*/ 	.word	0x0000c910


	//   ....[11]....
        /*00ac*/ 	.word	0x0000c930


	//   ....[12]....
        /*00b0*/ 	.word	0x0000e910


	//   ....[13]....
        /*00b4*/ 	.word	0x0000e950


	//   ....[14]....
        /*00b8*/ 	.word	0x0000ea60


	//   ....[15]....
        /*00bc*/ 	.word	0x0000ea80


	//----- nvinfo : EIATTR_EXIT_INSTR_OFFSETS
	.align		4
.L_232:
        /*00c0*/ 	.byte	0x04, 0x1c
        /*00c2*/ 	.short	(.L_234 - .L_233)


	//   ....[0]....
.L_233:
        /*00c4*/ 	.word	0x00000710


	//   ....[1]....
        /*00c8*/ 	.word	0x00010360


	//   ....[2]....
        /*00cc*/ 	.word	0x00010460


	//   ....[3]....
        /*00d0*/ 	.word	0x00010480


	//   ....[4]....
        /*00d4*/ 	.word	0x00010f00


	//   ....[5]....
        /*00d8*/ 	.word	0x00010f80


	//----- nvinfo : EIATTR_CTAIDZ_USED
	.align		4
.L_234:
        /*00dc*/ 	.byte	0x01, 0x04
	.zero		2


	//----- nvinfo : EIATTR_CRS_STACK_SIZE
	.align		4
        /*00e0*/ 	.byte	0x04, 0x1e
        /*00e2*/ 	.short	(.L_236 - .L_235)
.L_235:
        /*00e4*/ 	.word	0x00000000
.L_236:


//--------------------- .nv.info._ZN5flash16flash_fwd_kernelI23Flash_fwd_kernel_traitsILi192ELi64ELi64ELi4ELb0ELb0EN7cutlass6half_tE19Flash_kernel_traitsILi192ELi64ELi64ELi4ES3_EELb1ELb1ELb0ELb0ELb0ELb0ELb0ELb1EEEvNS_16Flash_fwd_paramsE --------------------------
	.section	.nv.info._ZN5flash16flash_fwd_kernelI23Flash_fwd_kernel_traitsILi192ELi64ELi64ELi4ELb0ELb0EN7cutlass6half_tE19Flash_kernel_traitsILi192ELi64ELi64ELi4ES3_EELb1ELb1ELb0ELb0ELb0ELb0ELb0ELb1EEEvNS_16Flash_fwd_paramsE,"",@"SHT_CUDA_INFO"
	.sectionflags	@""
	.align	4


	//----- nvinfo : EIATTR_CUDA_API_VERSION
	.align		4
        /*0000*/ 	.byte	0x04, 0x37
        /*0002*/ 	.short	(.L_238 - .L_237)
.L_237:
        /*0004*/ 	.word	0x00000082


	//----- nvinfo : EIATTR_SW2861232_WAR
	.align		4
.L_238:
        /*0008*/ 	.byte	0x01, 0x35
	.zero		2


	//----- nvinfo : EIATTR_PARAM_CBANK
	.align		4
        /*000c*/ 	.byte	0x04, 0x0a
        /*000e*/ 	.short	(.L_240 - .L_239)
	.align		4
.L_239:
        /*0010*/ 	.word	index@(.nv.constant0._ZN5flash16flash_fwd_kernelI23Flash_fwd_kernel_traitsILi192ELi64ELi64ELi4ELb0ELb0EN7cutlass6half_tE19Flash_kernel_traitsILi192ELi64ELi64ELi4ES3_EELb1ELb1ELb0ELb0ELb0ELb0ELb0ELb1EEEvNS_16Flash_fwd_paramsE)
        /*0014*/ 	.short	0x0160
        /*0016*/ 	.short	0x01d0


	//----- nvinfo : EIATTR_CBANK_PARAM_SIZE
	.align		4
.L_240:
        /*0018*/ 	.byte	0x03, 0x19
        /*001a*/ 	.short	0x01d0


	//----- nvinfo : EIATTR_KPARAM_INFO
	.align		4
        /*001c*/ 	.byte	0x04, 0x17
        /*001e*/ 	.short	(.L_242 - .L_241)
.L_241:
        /*0020*/ 	.word	0x00000000
        /*0024*/ 	.short	0x0000
        /*0026*/ 	.short	0x0000
        /*0028*/ 	.byte	0x00, 0xf0, 0x41, 0x07


	//----- nvinfo : EIATTR_MAXREG_COUNT
	.align		4
.L_242:
        /*002c*/ 	.byte	0x03, 0x1b
        /*002e*/ 	.short	0x00ff


	//----- nvinfo : EIATTR_NUM_BARRIERS
	.align		4
        /*0030*/ 	.byte	0x02, 0x4c
        /*0032*/ 	.byte	0x01
	.zero		1


	//----- nvinfo : EIATTR_ANNOTATIONS
	.align		4
        /*0034*/ 	.byte	0x04, 0x55
        /*0036*/ 	.short	(.L_244 - .L_243)


	//   ....[0]....
.L_243:
        /*0038*/ 	.word	0x00000001
        /*003c*/ 	.byte	0x60, 0x09, 0x00, 0x00, 0x01, 0x00, 0x00, 0x00, 0x30, 0x0f, 0x00, 0x00, 0x01, 0x00, 0x00, 0x00
        /* <DEDUP_REMOVED lines=63> */
        /*043c*/ 	.byte	0xf0, 0x48, 0x01, 0x00, 0x01, 0x00, 0x00, 0x00, 0x00, 0x49, 0x01, 0x00


	//----- nvinfo : EIATTR_MERCURY_ISA_VERSION
	.align		4
.L_244:
        /*0448*/ 	.byte	0x03, 0x5f
        /*044a*/ 	.short	0x0000


	//----- nvinfo : EIATTR_COOP_GROUP_MASK_REGIDS
	.align		4
        /*044c*/ 	.byte	0x04, 0x29
        /*044e*/ 	.short	(.L_246 - .L_245)


	//   ....[0]....
.L_245:
        /*0450*/ 	.word	0xffffffff


	//   ....[1]....
        /*0454*/ 	.word	0xffffffff


	//   ....[2]....
        /*0458*/ 	.word	0xffffffff


	//   ....[3]....
        /*045c*/ 	.word	0xffffffff


	//   ....[4]....
        /*0460*/ 	.word	0xffffffff


	//   ....[5]....
        /*0464*/ 	.word	0xffffffff


	//   ....[6]....
        /*0468*/ 	.word	0xffffffff


	//   ....[7]....
        /*046c*/ 	.word	0xffffffff


	//   ....[8]....
        /*0470*/ 	.word	0xffffffff


	//   ....[9]....
        /*0474*/ 	.word	0xffffffff


	//   ....[10]....
        /*0478*/ 	.word	0xffffffff


	//   ....[11]....
        /*047c*/ 	.word	0xffffffff


	//   ....[12]....
        /*0480*/ 	.word	0xffffffff


	//   ....[13]....
        /*0484*/ 	.word	0xffffffff


	//   ....[14]....
        /*0488*/ 	.word	0xffffffff


	//   ....[15]....
        /*048c*/ 	.word	0xffffffff


	//----- nvinfo : EIATTR_COOP_GROUP_INSTR_OFFSETS
	.align		4
.L_246:
        /*0490*/ 	.byte	0x04, 0x28
        /*0492*/ 	.short	(.L_248 - .L_247)


	//   ....[0]....
.L_247:
        /*0494*/ 	.word	0x00004b90


	//   ....[1]....
        /*0498*/ 	.word	0x00004c40


	//   ....[2]....
        /*049c*/ 	.word	0x00004cd0


	//   ....[3]....
        /*04a0*/ 	.word	0x00004e10


	//   ....[4]....
        /*04a4*/ 	.word	0x0000a080


	//   ....[5]....
        /*04a8*/ 	.word	0x0000a100


	//   ....[6]....
        /*04ac*/ 	.word	0x0000a110


	//   ....[7]....
        /*04b0*/ 	.word	0x0000a180


	//   ....[8]....
        /*04b4*/ 	.word	0x00010410


	//   ....[9]....
        /*04b8*/ 	.word	0x00010460


	//   ....[10]....
        /*04bc*/ 	.word	0x00010480


	//   ....[11]....
        /*04c0*/ 	.word	0x000104c0


	//   ....[12]....
        /*04c4*/ 	.word	0x00013770


	//   ....[13]....
        /*04c8*/ 	.word	0x00013780


	//   ....[14]....
        /*04cc*/ 	.word	0x000137a0


	//   ....[15]....
        /*04d0*/ 	.word	0x000137c0


	//----- nvinfo : EIATTR_EXIT_INSTR_OFFSETS
	.align		4
.L_248:
        /*04d4*/ 	.byte	0x04, 0x1c
        /*04d6*/ 	.short	(.L_250 - .L_249)


	//   ....[0]....
.L_249:
        /*04d8*/ 	.word	0x000006a0


	//   ....[1]....
        /*04dc*/ 	.word	0x00014e20


	//   ....[2]....
        /*04e0*/ 	.word	0x00014f20


	//   ....[3]....
        /*04e4*/ 	.word	0x00014f40


	//   ....[4]....
        /*04e8*/ 	.word	0x000159c0


	//   ....[5]....
        /*04ec*/ 	.word	0x00015a40


	//----- nvinfo : EIATTR_CTAIDZ_USED
	.align		4
.L_250:
        /*04f0*/ 	.byte	0x01, 0x04
	.zero		2


	//----- nvinfo : EIATTR_CRS_STACK_SIZE
	.align		4
        /*04f4*/ 	.byte	0x04, 0x1e
        /*04f6*/ 	.short	(.L_252 - .L_251)
.L_251:
        /*04f8*/ 	.word	0x00000000
.L_252:


//--------------------- .nv.info._ZN5flash16flash_fwd_kernelI23Flash_fwd_kernel_traitsILi192ELi64ELi64ELi4ELb0ELb0EN7cutlass6half_tE19Flash_kernel_traitsILi192ELi64ELi64ELi4ES3_EELb0ELb1ELb0ELb0ELb0ELb0ELb1ELb0EEEvNS_16Flash_fwd_paramsE --------------------------
	.section	.nv.info._ZN5flash16flash_fwd_kernelI23Flash_fwd_kernel_traitsILi192ELi64ELi64ELi4ELb0ELb0EN7cutlass6half_tE19Flash_kernel_traitsILi192ELi64ELi64ELi4ES3_EELb0ELb1ELb0ELb0ELb0ELb0ELb1ELb0EEEvNS_16Flash_fwd_paramsE,"",@"SHT_CUDA_INFO"
	.sectionflags	@""
	.align	4


	//----- nvinfo : EIATTR_CUDA_API_VERSION
	.align		4
        /*0000*/ 	.byte	0x04, 0x37
        /*0002*/ 	.short	(.L_254 - .L_253)
.L_253:
        /*0004*/ 	.word	0x00000082


	//----- nvinfo : EIATTR_SW2861232_WAR
	.align		4
.L_254:
        /*0008*/ 	.byte	0x01, 0x35
	.zero		2


	//----- nvinfo : EIATTR_PARAM_CBANK
	.align		4
        /*000c*/ 	.byte	0x04, 0x0a
        /*000e*/ 	.short	(.L_256 - .L_255)
	.align		4
.L_255:
        /*0010*/ 	.word	index@(.nv.constant0._ZN5flash16flash_fwd_kernelI23Flash_fwd_kernel_traitsILi192ELi64ELi64ELi4ELb0ELb0EN7cutlass6half_tE19Flash_kernel_traitsILi192ELi64ELi64ELi4ES3_EELb0ELb1ELb0ELb0ELb0ELb0ELb1ELb0EEEvNS_16Flash_fwd_paramsE)
        /*0014*/ 	.short	0x0160
        /*0016*/ 	.short	0x01d0


	//----- nvinfo : EIATTR_CBANK_PARAM_SIZE
	.align		4
.L_256:
        /*0018*/ 	.byte	0x03, 0x19
        /*001a*/ 	.short	0x01d0


	//----- nvinfo : EIATTR_KPARAM_INFO
	.align		4
        /*001c*/ 	.byte	0x04, 0x17
        /*001e*/ 	.short	(.L_258 - .L_257)
.L_257:
        /*0020*/ 	.word	0x00000000
        /*0024*/ 	.short	0x0000
        /*0026*/ 	.short	0x0000
        /*0028*/ 	.byte	0x00, 0xf0, 0x41, 0x07


	//----- nvinfo : EIATTR_MAXREG_COUNT
	.align		4
.L_258:
        /*002c*/ 	.byte	0x03, 0x1b
        /*002e*/ 	.short	0x00ff


	//----- nvinfo : EIATTR_NUM_BARRIERS
	.align		4
        /*0030*/ 	.byte	0x02, 0x4c
        /*0032*/ 	.byte	0x01
	.zero		1


	//----- nvinfo : EIATTR_MERCURY_ISA_VERSION
	.align		4
        /*0034*/ 	.byte	0x03, 0x5f
        /*0036*/ 	.short	0x0000


	//----- nvinfo : EIATTR_COOP_GROUP_MASK_REGIDS
	.align		4
        /*0038*/ 	.byte	0x04, 0x29
        /*003a*/ 	.short	(.L_260 - .L_259)


	//   ....[0]....
.L_259:
        /*003c*/ 	.word	0xffffffff


	//   ....[1]....
        /*0040*/ 	.word	0xffffffff


	//   ....[2]....
        /*0044*/ 	.word	0xffffffff


	//   ....[3]....
        /*0048*/ 	.word	0xffffffff


	//   ....[4]....
        /*004c*/ 	.word	0xffffffff


	//   ....[5]....
        /*0050*/ 	.word	0xffffffff


	//   ....[6]....
        /*0054*/ 	.word	0xffffffff


	//   ....[7]....
        /*0058*/ 	.word	0xffffffff


	//   ....[8]....
        /*005c*/ 	.word	0xffffffff


	//   ....[9]....
        /*0060*/ 	.word	0xffffffff


	//   ....[10]....
        /*0064*/ 	.word	0xffffffff


	//   ....[11]....
        /*0068*/ 	.word	0xffffffff


	//   ....[12]....
        /*006c*/ 	.word	0xffffffff


	//   ....[13]....
        /*0070*/ 	.word	0xffffffff


	//   ....[14]....
        /*0074*/ 	.word	0xffffffff


	//   ....[15]....
        /*0078*/ 	.word	0xffffffff


	//----- nvinfo : EIATTR_COOP_GROUP_INSTR_OFFSETS
	.align		4
.L_260:
        /*007c*/ 	.byte	0x04, 0x28
        /*007e*/ 	.short	(.L_262 - .L_261)


	//   ....[0]....
.L_261:
        /*0080*/ 	.word	0x00004600


	//   ....[1]....
        /*0084*/ 	.word	0x00004620


	//   ....[2]....
        /*0088*/ 	.word	0x000046c0


	//   ....[3]....
        /*008c*/ 	.word	0x000046d0


	//   ....[4]....
        /*0090*/ 	.word	0x00007960


	//   ....[5]....
        /*0094*/ 	.word	0x00007970


	//   ....[6]....
        /*0098*/ 	.word	0x000079a0


	//   ....[7]....
        /*009c*/ 	.word	0x000079b0


	//   ....[8]....
        /*00a0*/ 	.word	0x0000aea0


	//   ....[9]....
        /*00a4*/ 	.word	0x0000aeb0


	//   ....[10]....
        /*00a8*/ 	.word	0x0000aee0


	//   ....[11]....
        /*00ac*/ 	.word	0x0000af00


	//   ....[12]....
        /*00b0*/ 	.word	0x0000c590


	//   ....[13]....
        /*00b4*/ 	.word	0x0000c5d0


	//   ....[14]....
        /*00b8*/ 	.word	0x0000c660


	//   ....[15]....
        /*00bc*/ 	.word	0x0000c680


	//----- nvinfo : EIATTR_EXIT_INSTR_OFFSETS
	.align		4
.L_262:
        /*00c0*/ 	.byte	0x04, 0x1c
        /*00c2*/ 	.short	(.L_264 - .L_263)


	//   ....[0]....
.L_263:
        /*00c4*/ 	.word	0x000002d0


	//   ....[1]....
        /*00c8*/ 	.word	0x0000df50


	//   ....[2]....
        /*00cc*/ 	.word	0x0000e050


	//   ....[3]....
        /*00d0*/ 	.word	0x0000e070


	//   ....[4]....
        /*00d4*/ 	.word	0x0000ea70


	//   ....[5]....
        /*00d8*/ 	.word	0x0000eaf0


	//----- nvinfo : EIATTR_CTAIDZ_USED
	.align		4
.L_264:
        /*00dc*/ 	.byte	0x01, 0x04
	.zero		2


	//----- nvinfo : EIATTR_CRS_STACK_SIZE
	.align		4
        /*00e0*/ 	.byte	0x04, 0x1e
        /*00e2*/ 	.short	(.L_266 - .L_265)
.L_265:
        /*00e4*/ 	.word	0x00000000
.L_266:


//--------------------- .nv.info._ZN5flash16flash_fwd_kernelI23Flash_fwd_kernel_traitsILi192ELi64ELi64ELi4ELb0ELb0EN7cutlass6half_tE19Flash_kernel_traitsILi192ELi64ELi64ELi4ES3_EELb1ELb1ELb0ELb1ELb0ELb0ELb0ELb1EEEvNS_16Flash_fwd_paramsE --------------------------
	.section	.nv.info._ZN5flash16flash_fwd_kernelI23Flash_fwd_kernel_traitsILi192ELi64ELi64ELi4ELb0ELb0EN7cutlass6half_tE19Flash_kernel_traitsILi192ELi64ELi64ELi4ES3_EELb1ELb1ELb0ELb1ELb0ELb0ELb0ELb1EEEvNS_16Flash_fwd_paramsE,"",@"SHT_CUDA_INFO"
	.sectionflags	@""
	.align	4


	//----- nvinfo : EIATTR_CUDA_API_VERSION
	.align		4
        /*0000*/ 	.byte	0x04, 0x37
        /*0002*/ 	.short	(.L_268 - .L_267)
.L_267:
        /*0004*/ 	.word	0x00000082


	//----- nvinfo : EIATTR_SW2861232_WAR
	.align		4
.L_268:
        /*0008*/ 	.byte	0x01, 0x35
	.zero		2


	//----- nvinfo : EIATTR_PARAM_CBANK
	.align		4
        /*000c*/ 	.byte	0x04, 0x0a
        /*000e*/ 	.short	(.L_270 - .L_269)
	.align		4
.L_269:
        /*0010*/ 	.word	index@(.nv.constant0._ZN5flash16flash_fwd_kernelI23Flash_fwd_kernel_traitsILi192ELi64ELi64ELi4ELb0ELb0EN7cutlass6half_tE19Flash_kernel_traitsILi192ELi64ELi64ELi4ES3_EELb1ELb1ELb0ELb1ELb0ELb0ELb0ELb1EEEvNS_16Flash_fwd_paramsE)
        /*0014*/ 	.short	0x0160
        /*0016*/ 	.short	0x01d0


	//----- nvinfo : EIATTR_CBANK_PARAM_SIZE
	.align		4
.L_270:
        /*0018*/ 	.byte	0x03, 0x19
        /*001a*/ 	.short	0x01d0


	//----- nvinfo : EIATTR_KPARAM_INFO
	.align		4
        /*001c*/ 	.byte	0x04, 0x17
        /*001e*/ 	.short	(.L_272 - .L_271)
.L_271:
        /*0020*/ 	.word	0x00000000
        /*0024*/ 	.short	0x0000
        /*0026*/ 	.short	0x0000
        /*0028*/ 	.byte	0x00, 0xf0, 0x41, 0x07


	//----- nvinfo : EIATTR_MAXREG_COUNT
	.align		4
.L_272:
        /*002c*/ 	.byte	0x03, 0x1b
        /*002e*/ 	.short	0x00ff


	//----- nvinfo : EIATTR_NUM_BARRIERS
	.align		4
        /*0030*/ 	.byte	0x02, 0x4c
        /*0032*/ 	.byte	0x01
	.zero		1


	//----- nvinfo : EIATTR_ANNOTATIONS
	.align		4
        /*0034*/ 	.byte	0x04, 0x55
        /*0036*/ 	.short	(.L_274 - .L_273)


	//   ....[0]....
.L_273:
        /* <DEDUP_REMOVED lines=55> */


	//----- nvinfo : EIATTR_MERCURY_ISA_VERSION
	.align		4
.L_274:
        /*0398*/ 	.byte	0x03, 0x5f
        /*039a*/ 	.short	0x0000


	//----- nvinfo : EIATTR_COOP_GROUP_MASK_REGIDS
	.align		4
        /*039c*/ 	.byte	0x04, 0x29
        /*039e*/ 	.short	(.L_276 - .L_275)


	//   ....[0]....
.L_275:
        /*03a0*/ 	.word	0xffffffff


	//   ....[1]....
        /*03a4*/ 	.word	0xffffffff


	//   ....[2]....
        /*03a8*/ 	.word	0xffffffff


	//   ....[3]....
        /*03ac*/ 	.word	0xffffffff


	//   ....[4]....
        /*03b0*/ 	.word	0xffffffff


	//   ....[5]....
        /*03b4*/ 	.word	0xffffffff


	//   ....[6]....
        /*03b8*/ 	.word	0xffffffff


	//   ....[7]....
        /*03bc*/ 	.word	0xffffffff


	//   ....[8]....
        /*03c0*/ 	.word	0xffffffff


	//   ....[9]....
        /*03c4*/ 	.word	0xffffffff


	//   ....[10]....
        /*03c8*/ 	.word	0xffffffff


	//   ....[11]....
        /*03cc*/ 	.word	0xffffffff


	//   ....[12]....
        /*03d0*/ 	.word	0xffffffff


	//   ....[13]....
        /*03d4*/ 	.word	0xffffffff


	//   ....[14]....
        /*03d8*/ 	.word	0xffffffff


	//   ....[15]....
        /*03dc*/ 	.word	0xffffffff


	//----- nvinfo : EIATTR_COOP_GROUP_INSTR_OFFSETS
	.align		4
.L_276:
        /*03e0*/ 	.byte	0x04, 0x28
        /*03e2*/ 	.short	(.L_278 - .L_277)


	//   ....[0]....
.L_277:
        /*03e4*/ 	.word	0x00004b20


	//   ....[1]....
        /*03e8*/ 	.word	0x00004b80


	//   ....[2]....
        /*03ec*/ 	.word	0x00004c10


	//   ....[3]....
        /*03f0*/ 	.word	0x00004c70


	//   ....[4]....
        /*03f4*/ 	.word	0x0000a370


	//   ....[5]....
        /*03f8*/ 	.word	0x0000a450


	//   ....[6]....
        /*03fc*/ 	.word	0x0000a500


	//   ....[7]....
        /*0400*/ 	.word	0x0000a5c0


	//   ....[8]....
        /*0404*/ 	.word	0x00010270


	//   ....[9]....
        /*0408*/ 	.word	0x00010280


	//   ....[10]....
        /*040c*/ 	.word	0x000102a0


	//   ....[11]....
        /*0410*/ 	.word	0x000102c0


	//   ....[12]....
        /*0414*/ 	.word	0x000132e0


	//   ....[13]....
        /*0418*/ 	.word	0x000132f0


	//   ....[14]....
        /*041c*/ 	.word	0x00013330


	//   ....[15]....
        /*0420*/ 	.word	0x00013340


	//----- nvinfo : EIATTR_EXIT_INSTR_OFFSETS
	.align		4
.L_278:
        /*0424*/ 	.byte	0x04, 0x1c
        /*0426*/ 	.short	(.L_280 - .L_279)


	//   ....[0]....
.L_279:
        /*0428*/ 	.word	0x00000480


	//   ....[1]....
        /*042c*/ 	.word	0x00014c00


	//   ....[2]....
        /*0430*/ 	.word	0x00014d00


	//   ....[3]....
        /*0434*/ 	.word	0x00014d20


	//   ....[4]....
        /*0438*/ 	.word	0x00015760


	//   ....[5]....
        /*043c*/ 	.word	0x000157e0


	//----- nvinfo : EIATTR_CTAIDZ_USED
	.align		4
.L_280:
        /*0440*/ 	.byte	0x01, 0x04
	.zero		2


	//----- nvinfo : EIATTR_CRS_STACK_SIZE
	.align		4
        /*0444*/ 	.byte	0x04, 0x1e
        /*0446*/ 	.short	(.L_282 - .L_281)
.L_281:
        /*0448*/ 	.word	0x00000000
.L_282:


//--------------------- .nv.info._ZN5flash16flash_fwd_kernelI23Flash_fwd_kernel_traitsILi192ELi64ELi64ELi4ELb0ELb0EN7cutlass6half_tE19Flash_kernel_traitsILi192ELi64ELi64ELi4ES3_EELb0ELb1ELb0ELb1ELb0ELb0ELb1ELb0EEEvNS_16Flash_fwd_paramsE --------------------------
	.section	.nv.info._ZN5flash16flash_fwd_kernelI23Flash_fwd_kernel_traitsILi192ELi64ELi64ELi4ELb0ELb0EN7cutlass6half_tE19Flash_kernel_traitsILi192ELi64ELi64ELi4ES3_EELb0ELb1ELb0ELb1ELb0ELb0ELb1ELb0EEEvNS_16Flash_fwd_paramsE,"",@"SHT_CUDA_INFO"
	.sectionflags	@""
	.align	4


	//----- nvinfo : EIATTR_CUDA_API_VERSION
	.align		4
        /*0000*/ 	.byte	0x04, 0x37
        /*0002*/ 	.short	(.L_284 - .L_283)
.L_283:
        /*0004*/ 	.word	0x00000082


	//----- nvinfo : EIATTR_SW2861232_WAR
	.align		4
.L_284:
        /*0008*/ 	.byte	0x01, 0x35
	.zero		2


	//----- nvinfo : EIATTR_PARAM_CBANK
	.align		4
        /*000c*/ 	.byte	0x04, 0x0a
        /*000e*/ 	.short	(.L_286 - .L_285)
	.align		4
.L_285:
        /*0010*/ 	.word	index@(.nv.constant0._ZN5flash16flash_fwd_kernelI23Flash_fwd_kernel_traitsILi192ELi64ELi64ELi4ELb0ELb0EN7cutlass6half_tE19Flash_kernel_traitsILi192ELi64ELi64ELi4ES3_EELb0ELb1ELb0ELb1ELb0ELb0ELb1ELb0EEEvNS_16Flash_fwd_paramsE)
        /*0014*/ 	.short	0x0160
        /*0016*/ 	.short	0x01d0


	//----- nvinfo : EIATTR_CBANK_PARAM_SIZE
	.align		4
.L_286:
        /*0018*/ 	.byte	0x03, 0x19
        /*001a*/ 	.short	0x01d0


	//----- nvinfo : EIATTR_KPARAM_INFO
	.align		4
        /*001c*/ 	.byte	0x04, 0x17
        /*001e*/ 	.short	(.L_288 - .L_287)
.L_287:
        /*0020*/ 	.word	0x00000000
        /*0024*/ 	.short	0x0000
        /*0026*/ 	.short	0x0000
        /*0028*/ 	.byte	0x00, 0xf0, 0x41, 0x07


	//----- nvinfo : EIATTR_MAXREG_COUNT
	.align		4
.L_288:
        /*002c*/ 	.byte	0x03, 0x1b
        /*002e*/ 	.short	0x00ff


	//----- nvinfo : EIATTR_NUM_BARRIERS
	.align		4
        /*0030*/ 	.byte	0x02, 0x4c
        /*0032*/ 	.byte	0x01
	.zero		1


	//----- nvinfo : EIATTR_MERCURY_ISA_VERSION
	.align		4
        /*0034*/ 	.byte	0x03, 0x5f
        /*0036*/ 	.short	0x0000


	//----- nvinfo : EIATTR_COOP_GROUP_MASK_REGIDS
	.align		4
        /*0038*/ 	.byte	0x04, 0x29
        /*003a*/ 	.short	(.L_290 - .L_289)


	//   ....[0]....
.L_289:
        /*003c*/ 	.word	0xffffffff


	//   ....[1]....
        /*0040*/ 	.word	0xffffffff


	//   ....[2]....
        /*0044*/ 	.word	0xffffffff


	//   ....[3]....
        /*0048*/ 	.word	0xffffffff


	//   ....[4]....
        /*004c*/ 	.word	0xffffffff


	//   ....[5]....
        /*0050*/ 	.word	0xffffffff


	//   ....[6]....
        /*0054*/ 	.word	0xffffffff


	//   ....[7]....
        /*0058*/ 	.word	0xffffffff


	//   ....[8]....
        /*005c*/ 	.word	0xffffffff


	//   ....[9]....
        /*0060*/ 	.word	0xffffffff


	//   ....[10]....
        /*0064*/ 	.word	0xffffffff


	//   ....[11]....
        /*0068*/ 	.word	0xffffffff


	//   ....[12]....
        /*006c*/ 	.word	0xffffffff


	//   ....[13]....
        /*0070*/ 	.word	0xffffffff


	//   ....[14]....
        /*0074*/ 	.word	0xffffffff


	//   ....[15]....
        /*0078*/ 	.word	0xffffffff


	//----- nvinfo : EIATTR_COOP_GROUP_INSTR_OFFSETS
	.align		4
.L_290:
        /*007c*/ 	.byte	0x04, 0x28
        /*007e*/ 	.short	(.L_292 - .L_291)


	//   ....[0]....
.L_291:
        /*0080*/ 	.word	0x000049c0


	//   ....[1]....
        /*0084*/ 	.word	0x000049e0


	//   ....[2]....
        /*0088*/ 	.word	0x00004a80


	//   ....[3]....
        /*008c*/ 	.word	0x00004a90


	//   ....[4]....
        /*0090*/ 	.word	0x00007fe0


	//   ....[5]....
        /*0094*/ 	.word	0x00007ff0


	//   ....[6]....
        /*0098*/ 	.word	0x00008020


	//   ....[7]....
        /*009c*/ 	.word	0x00008030


	//   ....[8]....
        /*00a0*/ 	.word	0x0000b8f0


	//   ....[9]....
        /*00a4*/ 	.word	0x0000b900


	//   ....[10]....
        /*00a8*/ 	.word	0x0000b920


	//   ....[11]....
        /*00ac*/ 	.word	0x0000b940


	//   ....[12]....
        /*00b0*/ 	.word	0x0000d020


	//   ....[13]....
        /*00b4*/ 	.word	0x0000d060


	//   ....[14]....
        /*00b8*/ 	.word	0x0000d0e0


	//   ....[15]....
        /*00bc*/ 	.word	0x0000d100


	//----- nvinfo : EIATTR_EXIT_INSTR_OFFSETS
	.align		4
.L_292:
        /*00c0*/ 	.byte	0x04, 0x1c
        /*00c2*/ 	.short	(.L_294 - .L_293)


	//   ....[0]....
.L_293:
        /*00c4*/ 	.word	0x000002d0


	//   ....[1]....
        /*00c8*/ 	.word	0x0000e9d0


	//   ....[2]....
        /*00cc*/ 	.word	0x0000ead0


	//   ....[3]....
        /*00d0*/ 	.word	0x0000eaf0


	//   ....[4]....
        /*00d4*/ 	.word	0x0000f4e0


	//   ....[5]....
        /*00d8*/ 	.word	0x0000f560


	//----- nvinfo : EIATTR_CTAIDZ_USED
	.align		4
.L_294:
        /*00dc*/ 	.byte	0x01, 0x04
	.zero		2


	//----- nvinfo : EIATTR_CRS_STACK_SIZE
	.align		4
        /*00e0*/ 	.byte	0x04, 0x1e
        /*00e2*/ 	.short	(.L_296 - .L_295)
.L_295:
        /*00e4*/ 	.word	0x00000000
.L_296:


//--------------------- .nv.callgraph             --------------------------
	.section	.nv.callgraph,"",@"SHT_CUDA_CALLGRAPH"
	.align	4
	.sectionentsize	8
	.align		4
        /*0000*/ 	.word	0x00000000
	.align		4
        /*0004*/ 	.word	0xffffffff
	.align		4
        /*0008*/ 	.word	0x00000000
	.align		4
        /*000c*/ 	.word	0xfffffffe
	.align		4
        /*0010*/ 	.word	0x00000000
	.align		4
        /*0014*/ 	.word	0xfffffffd
	.align		4
        /*0018*/ 	.word	0x00000000
	.align		4
        /*001c*/ 	.word	0xfffffffc


//--------------------- .nv.rel.action            --------------------------
	.section	.nv.rel.action,"",@"SHT_CUDA_RELOCINFO"
	.align	8
	.sectionentsize	8
        /*0000*/ 	.byte	0x73, 0x00, 0x00, 0x00, 0x00, 0x00, 0x00, 0x00, 0x00, 0x00, 0x00, 0x11, 0x25, 0x00, 0x05, 0x36


//--------------------- .nv.constant4             --------------------------
	.section	.nv.constant4,"a",@progbits
	.align	8
	.align		8
.nv.constant4:
        /*0000*/ 	.dword	_ZN73_INTERNAL_0a557355_37_flash_fwd_hdim192_fp16_causal_sm80_cu_1d5d5cfe_28594cuda3std3__45__cpo5beginE
	.align		8
        /*0008*/ 	.dword	_ZN73_INTERNAL_0a557355_37_flash_fwd_hdim192_fp16_causal_sm80_cu_1d5d5cfe_28594cuda3std3__45__cpo3endE
	.align		8
        /*0010*/ 	.dword	_ZN73_INTERNAL_0a557355_37_flash_fwd_hdim192_fp16_causal_sm80_cu_1d5d5cfe_28594cuda3std3__45__cpo6cbeginE
	.align		8
        /*0018*/ 	.dword	_ZN73_INTERNAL_0a557355_37_flash_fwd_hdim192_fp16_causal_sm80_cu_1d5d5cfe_28594cuda3std3__45__cpo4cendE
	.align		8
        /*0020*/ 	.dword	_ZN73_INTERNAL_0a557355_37_flash_fwd_hdim192_fp16_causal_sm80_cu_1d5d5cfe_28594cuda3std3__475_GLOBAL__N__0a557355_37_flash_fwd_hdim192_fp16_causal_sm80_cu_1d5d5cfe_28596ignoreE
	.align		8
        /*0028*/ 	.dword	_ZN73_INTERNAL_0a557355_37_flash_fwd_hdim192_fp16_causal_sm80_cu_1d5d5cfe_28594cuda3std3__419piecewise_constructE
	.align		8
        /*0030*/ 	.dword	_ZN73_INTERNAL_0a557355_37_flash_fwd_hdim192_fp16_causal_sm80_cu_1d5d5cfe_28594cuda3std3__48in_placeE
	.align		8
        /*0038*/ 	.dword	_ZN73_INTERNAL_0a557355_37_flash_fwd_hdim192_fp16_causal_sm80_cu_1d5d5cfe_28594cuda3std6ranges3__45__cpo4swapE
	.align		8
        /*0040*/ 	.dword	_ZN73_INTERNAL_0a557355_37_flash_fwd_hdim192_fp16_causal_sm80_cu_1d5d5cfe_28594cuda3std6ranges3__45__cpo9iter_moveE
	.align		8
        /*0048*/ 	.dword	_ZN73_INTERNAL_0a557355_37_flash_fwd_hdim192_fp16_causal_sm80_cu_1d5d5cfe_28594cute7productE
	.align		8
        /*0050*/ 	.dword	_ZN73_INTERNAL_0a557355_37_flash_fwd_hdim192_fp16_causal_sm80_cu_1d5d5cfe_28594cute1_E


//--------------------- .nv.constant0._ZN5flash16flash_fwd_kernelI23Flash_fwd_kernel_traitsILi192ELi128ELi64ELi8ELb0ELb0EN7cutlass6half_tE19Flash_kernel_traitsILi192ELi128ELi64ELi8ES3_EELb0ELb1ELb0ELb0ELb0ELb1ELb0ELb0EEEvNS_16Flash_fwd_paramsE --------------------------
	.section	.nv.constant0._ZN5flash16flash_fwd_kernelI23Flash_fwd_kernel_traitsILi192ELi128ELi64ELi8ELb0ELb0EN7cutlass6half_tE19Flash_kernel_traitsILi192ELi128ELi64ELi8ES3_EELb0ELb1ELb0ELb0ELb0ELb1ELb0ELb0EEEvNS_16Flash_fwd_paramsE,"a",@progbits
	.sectionflags	@""
	.align	4
.nv.constant0._ZN5flash16flash_fwd_kernelI23Flash_fwd_kernel_traitsILi192ELi128ELi64ELi8ELb0ELb0EN7cutlass6half_tE19Flash_kernel_traitsILi192ELi128ELi64ELi8ES3_EELb0ELb1ELb0ELb0ELb0ELb1ELb0ELb0EEEvNS_16Flash_fwd_paramsE:
	.zero		816


//--------------------- .nv.constant0._ZN5flash16flash_fwd_kernelI23Flash_fwd_kernel_traitsILi192ELi128ELi64ELi8ELb0ELb0EN7cutlass6half_tE19Flash_kernel_traitsILi192ELi128ELi64ELi8ES3_EELb0ELb1ELb0ELb0ELb0ELb1ELb1ELb0EEEvNS_16Flash_fwd_paramsE --------------------------
	.section	.nv.constant0._ZN5flash16flash_fwd_kernelI23Flash_fwd_kernel_traitsILi192ELi128ELi64ELi8ELb0ELb0EN7cutlass6half_tE19Flash_kernel_traitsILi192ELi128ELi64ELi8ES3_EELb0ELb1ELb0ELb0ELb0ELb1ELb1ELb0EEEvNS_16Flash_fwd_paramsE,"a",@progbits
	.sectionflags	@""
	.align	4
.nv.constant0._ZN5flash16flash_fwd_kernelI23Flash_fwd_kernel_traitsILi192ELi128ELi64ELi8ELb0ELb0EN7cutlass6half_tE19Flash_kernel_traitsILi192ELi128ELi64ELi8ES3_EELb0ELb1ELb0ELb0ELb0ELb1ELb1ELb0EEEvNS_16Flash_fwd_paramsE:
	.zero		816


//--------------------- .nv.constant0._ZN5flash16flash_fwd_kernelI23Flash_fwd_kernel_traitsILi192ELi128ELi64ELi8ELb0ELb0EN7cutlass6half_tE19Flash_kernel_traitsILi192ELi128ELi64ELi8ES3_EELb0ELb1ELb0ELb0ELb0ELb0ELb0ELb0EEEvNS_16Flash_fwd_paramsE --------------------------
	.section	.nv.constant0._ZN5flash16flash_fwd_kernelI23Flash_fwd_kernel_traitsILi192ELi128ELi64ELi8ELb0ELb0EN7cutlass6half_tE19Flash_kernel_traitsILi192ELi128ELi64ELi8ES3_EELb0ELb1ELb0ELb0ELb0ELb0ELb0ELb0EEEvNS_16Flash_fwd_paramsE,"a",@progbits
	.sectionflags	@""
	.align	4
.nv.constant0._ZN5flash16flash_fwd_kernelI23Flash_fwd_kernel_traitsILi192ELi128ELi64ELi8ELb0ELb0EN7cutlass6half_tE19Flash_kernel_traitsILi192ELi128ELi64ELi8ES3_EELb0ELb1ELb0ELb0ELb0ELb0ELb0ELb0EEEvNS_16Flash_fwd_paramsE:
	.zero		816


//--------------------- .nv.constant0._ZN5flash16flash_fwd_kernelI23Flash_fwd_kernel_traitsILi192ELi128ELi64ELi8ELb0ELb0EN7cutlass6half_tE19Flash_kernel_traitsILi192ELi128ELi64ELi8ES3_EELb0ELb1ELb0ELb0ELb0ELb0ELb1ELb0EEEvNS_16Flash_fwd_paramsE --------------------------
	.section	.nv.constant0._ZN5flash16flash_fwd_kernelI23Flash_fwd_kernel_traitsILi192ELi128ELi64ELi8ELb0ELb0EN7cutlass6half_tE19Flash_kernel_traitsILi192ELi128ELi64ELi8ES3_EELb0ELb1ELb0ELb0ELb0ELb0ELb1ELb0EEEvNS_16Flash_fwd_paramsE,"a",@progbits
	.sectionflags	@""
	.align	4
.nv.constant0._ZN5flash16flash_fwd_kernelI23Flash_fwd_kernel_traitsILi192ELi128ELi64ELi8ELb0ELb0EN7cutlass6half_tE19Flash_kernel_traitsILi192ELi128ELi64ELi8ES3_EELb0ELb1ELb0ELb0ELb0ELb0ELb1ELb0EEEvNS_16Flash_fwd_paramsE:
	.zero		816


//--------------------- .nv.constant0._ZN5flash16flash_fwd_kernelI23Flash_fwd_kernel_traitsILi192ELi128ELi64ELi8ELb0ELb0EN7cutlass6half_tE19Flash_kernel_traitsILi192ELi128ELi64ELi8ES3_EELb0ELb1ELb0ELb1ELb0ELb0ELb0ELb0EEEvNS_16Flash_fwd_paramsE --------------------------
	.section	.nv.constant0._ZN5flash16flash_fwd_kernelI23Flash_fwd_kernel_traitsILi192ELi128ELi64ELi8ELb0ELb0EN7cutlass6half_tE19Flash_kernel_traitsILi192ELi128ELi64ELi8ES3_EELb0ELb1ELb0ELb1ELb0ELb0ELb0ELb0EEEvNS_16Flash_fwd_paramsE,"a",@progbits
	.sectionflags	@""
	.align	4
.nv.constant0._ZN5flash16flash_fwd_kernelI23Flash_fwd_kernel_traitsILi192ELi128ELi64ELi8ELb0ELb0EN7cutlass6half_tE19Flash_kernel_traitsILi192ELi128ELi64ELi8ES3_EELb0ELb1ELb0ELb1ELb0ELb0ELb0ELb0EEEvNS_16Flash_fwd_paramsE:
	.zero		816


//--------------------- .nv.constant0._ZN5flash16flash_fwd_kernelI23Flash_fwd_kernel_traitsILi192ELi128ELi64ELi8ELb0ELb0EN7cutlass6half_tE19Flash_kernel_traitsILi192ELi128ELi64ELi8ES3_EELb0ELb1ELb0ELb1ELb0ELb0ELb1ELb0EEEvNS_16Flash_fwd_paramsE --------------------------
	.section	.nv.constant0._ZN5flash16flash_fwd_kernelI23Flash_fwd_kernel_traitsILi192ELi128ELi64ELi8ELb0ELb0EN7cutlass6half_tE19Flash_kernel_traitsILi192ELi128ELi64ELi8ES3_EELb0ELb1ELb0ELb1ELb0ELb0ELb1ELb0EEEvNS_16Flash_fwd_paramsE,"a",@progbits
	.sectionflags	@""
	.align	4
.nv.constant0._ZN5flash16flash_fwd_kernelI23Flash_fwd_kernel_traitsILi192ELi128ELi64ELi8ELb0ELb0EN7cutlass6half_tE19Flash_kernel_traitsILi192ELi128ELi64ELi8ES3_EELb0ELb1ELb0ELb1ELb0ELb0ELb1ELb0EEEvNS_16Flash_fwd_paramsE:
	.zero		816


//--------------------- .nv.constant0._ZN5flash16flash_fwd_kernelI23Flash_fwd_kernel_traitsILi192ELi64ELi64ELi4ELb0ELb0EN7cutlass6half_tE19Flash_kernel_traitsILi192ELi64ELi64ELi4ES3_EELb1ELb1ELb0ELb0ELb0ELb0ELb0ELb0EEEvNS_16Flash_fwd_paramsE --------------------------
	.section	.nv.constant0._ZN5flash16flash_fwd_kernelI23Flash_fwd_kernel_traitsILi192ELi64ELi64ELi4ELb0ELb0EN7cutlass6half_tE19Flash_kernel_traitsILi192ELi64ELi64ELi4ES3_EELb1ELb1ELb0ELb0ELb0ELb0ELb0ELb0EEEvNS_16Flash_fwd_paramsE,"a",@progbits
	.sectionflags	@""
	.align	4
.nv.constant0._ZN5flash16flash_fwd_kernelI23Flash_fwd_kernel_traitsILi192ELi64ELi64ELi4ELb0ELb0EN7cutlass6half_tE19Flash_kernel_traitsILi192ELi64ELi64ELi4ES3_EELb1ELb1ELb0ELb0ELb0ELb0ELb0ELb0EEEvNS_16Flash_fwd_paramsE:
	.zero		816


//--------------------- .nv.constant0._ZN5flash16flash_fwd_kernelI23Flash_fwd_kernel_traitsILi192ELi64ELi64ELi4ELb0ELb0EN7cutlass6half_tE19Flash_kernel_traitsILi192ELi64ELi64ELi4ES3_EELb1ELb1ELb0ELb0ELb0ELb1ELb0ELb0EEEvNS_16Flash_fwd_paramsE --------------------------
	.section	.nv.constant0._ZN5flash16flash_fwd_kernelI23Flash_fwd_kernel_traitsILi192ELi64ELi64ELi4ELb0ELb0EN7cutlass6half_tE19Flash_kernel_traitsILi192ELi64ELi64ELi4ES3_EELb1ELb1ELb0ELb0ELb0ELb1ELb0ELb0EEEvNS_16Flash_fwd_paramsE,"a",@progbits
	.sectionflags	@""
	.align	4
.nv.constant0._ZN5flash16flash_fwd_kernelI23Flash_fwd_kernel_traitsILi192ELi64ELi64ELi4ELb0ELb0EN7cutlass6half_tE19Flash_kernel_traitsILi192ELi64ELi64ELi4ES3_EELb1ELb1ELb0ELb0ELb0ELb1ELb0ELb0EEEvNS_16Flash_fwd_paramsE:
	.zero		816


//--------------------- .nv.constant0._ZN5flash16flash_fwd_kernelI23Flash_fwd_kernel_traitsILi192ELi64ELi64ELi4ELb0ELb0EN7cutlass6half_tE19Flash_kernel_traitsILi192ELi64ELi64ELi4ES3_EELb0ELb1ELb0ELb0ELb0ELb1ELb1ELb0EEEvNS_16Flash_fwd_paramsE --------------------------
	.section	.nv.constant0._ZN5flash16flash_fwd_kernelI23Flash_fwd_kernel_traitsILi192ELi64ELi64ELi4ELb0ELb0EN7cutlass6half_tE19Flash_kernel_traitsILi192ELi64ELi64ELi4ES3_EELb0ELb1ELb0ELb0ELb0ELb1ELb1ELb0EEEvNS_16Flash_fwd_paramsE,"a",@progbits
	.sectionflags	@""
	.align	4
.nv.constant0._ZN5flash16flash_fwd_kernelI23Flash_fwd_kernel_traitsILi192ELi64ELi64ELi4ELb0ELb0EN7cutlass6half_tE19Flash_kernel_traitsILi192ELi64ELi64ELi4ES3_EELb0ELb1ELb0ELb0ELb0ELb1ELb1ELb0EEEvNS_16Flash_fwd_paramsE:
	.zero		816


//--------------------- .nv.constant0._ZN5flash16flash_fwd_kernelI23Flash_fwd_kernel_traitsILi192ELi64ELi64ELi4ELb0ELb0EN7cutlass6half_tE19Flash_kernel_traitsILi192ELi64ELi64ELi4ES3_EELb1ELb1ELb0ELb1ELb0ELb0ELb0ELb0EEEvNS_16Flash_fwd_paramsE --------------------------
	.section	.nv.constant0._ZN5flash16flash_fwd_kernelI23Flash_fwd_kernel_traitsILi192ELi64ELi64ELi4ELb0ELb0EN7cutlass6half_tE19Flash_kernel_traitsILi192ELi64ELi64ELi4ES3_EELb1ELb1ELb0ELb1ELb0ELb0ELb0ELb0EEEvNS_16Flash_fwd_paramsE,"a",@progbits
	.sectionflags	@""
	.align	4
.nv.constant0._ZN5flash16flash_fwd_kernelI23Flash_fwd_kernel_traitsILi192ELi64ELi64ELi4ELb0ELb0EN7cutlass6half_tE19Flash_kernel_traitsILi192ELi64ELi64ELi4ES3_EELb1ELb1ELb0ELb1ELb0ELb0ELb0ELb0EEEvNS_16Flash_fwd_paramsE:
	.zero		816


//--------------------- .nv.constant0._ZN5flash16flash_fwd_kernelI23Flash_fwd_kernel_traitsILi192ELi64ELi64ELi4ELb0ELb0EN7cutlass6half_tE19Flash_kernel_traitsILi192ELi64ELi64ELi4ES3_EELb1ELb1ELb0ELb0ELb0ELb0ELb0ELb1EEEvNS_16Flash_fwd_paramsE --------------------------
	.section	.nv.constant0._ZN5flash16flash_fwd_kernelI23Flash_fwd_kernel_traitsILi192ELi64ELi64ELi4ELb0ELb0EN7cutlass6half_tE19Flash_kernel_traitsILi192ELi64ELi64ELi4ES3_EELb1ELb1ELb0ELb0ELb0ELb0ELb0ELb1EEEvNS_16Flash_fwd_paramsE,"a",@progbits
	.sectionflags	@""
	.align	4
.nv.constant0._ZN5flash16flash_fwd_kernelI23Flash_fwd_kernel_traitsILi192ELi64ELi64ELi4ELb0ELb0EN7cutlass6half_tE19Flash_kernel_traitsILi192ELi64ELi64ELi4ES3_EELb1ELb1ELb0ELb0ELb0ELb0ELb0ELb1EEEvNS_16Flash_fwd_paramsE:
	.zero		816


//--------------------- .nv.constant0._ZN5flash16flash_fwd_kernelI23Flash_fwd_kernel_traitsILi192ELi64ELi64ELi4ELb0ELb0EN7cutlass6half_tE19Flash_kernel_traitsILi192ELi64ELi64ELi4ES3_EELb0ELb1ELb0ELb0ELb0ELb0ELb1ELb0EEEvNS_16Flash_fwd_paramsE --------------------------
	.section	.nv.constant0._ZN5flash16flash_fwd_kernelI23Flash_fwd_kernel_traitsILi192ELi64ELi64ELi4ELb0ELb0EN7cutlass6half_tE19Flash_kernel_traitsILi192ELi64ELi64ELi4ES3_EELb0ELb1ELb0ELb0ELb0ELb0ELb1ELb0EEEvNS_16Flash_fwd_paramsE,"a",@progbits
	.sectionflags	@""
	.align	4
.nv.constant0._ZN5flash16flash_fwd_kernelI23Flash_fwd_kernel_traitsILi192ELi64ELi64ELi4ELb0ELb0EN7cutlass6half_tE19Flash_kernel_traitsILi192ELi64ELi64ELi4ES3_EELb0ELb1ELb0ELb0ELb0ELb0ELb1ELb0EEEvNS_16Flash_fwd_paramsE:
	.zero		816


//--------------------- .nv.constant0._ZN5flash16flash_fwd_kernelI23Flash_fwd_kernel_traitsILi192ELi64ELi64ELi4ELb0ELb0EN7cutlass6half_tE19Flash_kernel_traitsILi192ELi64ELi64ELi4ES3_EELb1ELb1ELb0ELb1ELb0ELb0ELb0ELb1EEEvNS_16Flash_fwd_paramsE --------------------------
	.section	.nv.constant0._ZN5flash16flash_fwd_kernelI23Flash_fwd_kernel_traitsILi192ELi64ELi64ELi4ELb0ELb0EN7cutlass6half_tE19Flash_kernel_traitsILi192ELi64ELi64ELi4ES3_EELb1ELb1ELb0ELb1ELb0ELb0ELb0ELb1EEEvNS_16Flash_fwd_paramsE,"a",@progbits
	.sectionflags	@""
	.align	4
.nv.constant0._ZN5flash16flash_fwd_kernelI23Flash_fwd_kernel_traitsILi192ELi64ELi64ELi4ELb0ELb0EN7cutlass6half_tE19Flash_kernel_traitsILi192ELi64ELi64ELi4ES3_EELb1ELb1ELb0ELb1ELb0ELb0ELb0ELb1EEEvNS_16Flash_fwd_paramsE:
	.zero		816


//--------------------- .nv.constant0._ZN5flash16flash_fwd_kernelI23Flash_fwd_kernel_traitsILi192ELi64ELi64ELi4ELb0ELb0EN7cutlass6half_tE19Flash_kernel_traitsILi192ELi64ELi64ELi4ES3_EELb0ELb1ELb0ELb1ELb0ELb0ELb1ELb0EEEvNS_16Flash_fwd_paramsE --------------------------
	.section	.nv.constant0._ZN5flash16flash_fwd_kernelI23Flash_fwd_kernel_traitsILi192ELi64ELi64ELi4ELb0ELb0EN7cutlass6half_tE19Flash_kernel_traitsILi192ELi64ELi64ELi4ES3_EELb0ELb1ELb0ELb1ELb0ELb0ELb1ELb0EEEvNS_16Flash_fwd_paramsE,"a",@progbits
	.sectionflags	@""
	.align	4
.nv.constant0._ZN5flash16flash_fwd_kernelI23Flash_fwd_kernel_traitsILi192ELi64ELi64ELi4ELb0ELb0EN7cutlass6half_tE19Flash_kernel_traitsILi192ELi64ELi64ELi4ES3_EELb0ELb1ELb0ELb1ELb0ELb0ELb1ELb0EEEvNS_16Flash_fwd_paramsE:
	.zero		816


//--------------------- .text._ZN5flash16flash_fwd_kernelI23Flash_fwd_kernel_traitsILi192ELi128ELi64ELi8ELb0ELb0EN7cutlass6half_tE19Flash_kernel_traitsILi192ELi128ELi64ELi8ES3_EELb0ELb1ELb0ELb0ELb0ELb1ELb0ELb0EEEvNS_16Flash_fwd_paramsE --------------------------
	.section	.text._ZN5flash16flash_fwd_kernelI23Flash_fwd_kernel_traitsILi192ELi128ELi64ELi8ELb0ELb0EN7cutlass6half_tE19Flash_kernel_traitsILi192ELi128ELi64ELi8ES3_EELb0ELb1ELb0ELb0ELb0ELb1ELb0ELb0EEEvNS_16Flash_fwd_paramsE,"ax",@progbits
	.sectioninfo	@"SHI_REGISTERS=228"
	.align	128
        .global         _ZN5flash16flash_fwd_kernelI23Flash_fwd_kernel_traitsILi192ELi128ELi64ELi8ELb0ELb0EN7cutlass6half_tE19Flash_kernel_traitsILi192ELi128ELi64ELi8ES3_EELb0ELb1ELb0ELb0ELb0ELb1ELb0ELb0EEEvNS_16Flash_fwd_paramsE
        .type           _ZN5flash16flash_fwd_kernelI23Flash_fwd_kernel_traitsILi192ELi128ELi64ELi8ELb0ELb0EN7cutlass6half_tE19Flash_kernel_traitsILi192ELi128ELi64ELi8ES3_EELb0ELb1ELb0ELb0ELb0ELb1ELb0ELb0EEEvNS_16Flash_fwd_paramsE,@function
        .size           _ZN5flash16flash_fwd_kernelI23Flash_fwd_kernel_traitsILi192ELi128ELi64ELi8ELb0ELb0EN7cutlass6half_tE19Flash_kernel_traitsILi192ELi128ELi64ELi8ES3_EELb0ELb1ELb0ELb0ELb0ELb1ELb0ELb0EEEvNS_16Flash_fwd_paramsE,(.L_x_682 - _ZN5flash16flash_fwd_kernelI23Flash_fwd_kernel_traitsILi192ELi128ELi64ELi8ELb0ELb0EN7cutlass6half_tE19Flash_kernel_traitsILi192ELi128ELi64ELi8ES3_EELb0ELb1ELb0ELb0ELb0ELb1ELb0ELb0EEEvNS_16Flash_fwd_paramsE)
        .other          _ZN5flash16flash_fwd_kernelI23Flash_fwd_kernel_traitsILi192ELi128ELi64ELi8ELb0ELb0EN7cutlass6half_tE19Flash_kernel_traitsILi192ELi128ELi64ELi8ES3_EELb0ELb1ELb0ELb0ELb0ELb1ELb0ELb0EEEvNS_16Flash_fwd_paramsE,@"STO_CUDA_ENTRY STV_DEFAULT"
_ZN5flash16flash_fwd_kernelI23Flash_fwd_kernel_traitsILi192ELi128ELi64ELi8ELb0ELb0EN7cutlass6half_tE19Flash_kernel_traitsILi192ELi128ELi64ELi8ES3_EELb0ELb1ELb0ELb0ELb0ELb1ELb0ELb0EEEvNS_16Flash_fwd_paramsE:
.text._ZN5flash16flash_fwd_kernelI23Flash_fwd_kernel_traitsILi192ELi128ELi64ELi8ELb0ELb0EN7cutlass6half_tE19Flash_kernel_traitsILi192ELi128ELi64ELi8ES3_EELb0ELb1ELb0ELb0ELb0ELb1ELb0ELb0EEEvNS_16Flash_fwd_paramsE:
[----:B------:R-:W-:Y:S02]  /*0000*/  MOV R1, c[0x0][0x28] ;  /* 0x00000a0000017a02 */ /* 0x000fe40000000f00 */
[----:B------:R-:W1:Y:S01]  /*0010*/  LDC.U8 R2, c[0x0][0x312] ;  /* 0x0000c480ff027b82 */ /* 0x000e620000000000 */
[----:B------:R-:W2:Y:S01]  /*0020*/  S2R R0, SR_CTAID.Y ;  /* 0x0000000000007919 */ /* 0x000ea20000002600 */
[----:B------:R-:W-:Y:S01]  /*0030*/  ISETP.NE.U32.AND P2, PT, RZ, c[0x0][0x240], PT ;  /* 0x00009000ff007a0c */ /* 0x000fe20003f45070 */
[----:B------:R-:W-:Y:S01]  /*0040*/  IMAD.MOV.U32 R3, RZ, RZ, 0x4 ;  /* 0x00000004ff037424 */ /* 0x000fe200078e00ff */
[----:B------:R-:W-:Y:S01]  /*0050*/  ISETP.EQ.U32.AND P1, PT, RZ, c[0x0][0x248], PT ;  /* 0x00009200ff007a0c */ /* 0x000fe20003f22070 */
[----:B------:R-:W-:Y:S01]  /*0060*/  IMAD.MOV.U32 R202, RZ, RZ, -0x1 ;  /* 0xffffffffffca7424 */ /* 0x000fe200078e00ff */
[----:B------:R-:W-:Y:S01]  /*0070*/  ISETP.NE.AND.EX P2, PT, RZ, c[0x0][0x244], PT, P2 ;  /* 0x00009100ff007a0c */ /* 0x000fe20003f45320 */
[----:B------:R-:W-:Y:S01]  /*0080*/  ULDC.64 UR8, c[0x0][0x118] ;  /* 0x0000460000087ab9 */ /* 0x000fe20000000a00 */
[----:B------:R-:W-:Y:S01]  /*0090*/  IMAD.MOV.U32 R11, RZ, RZ, -0x1 ;  /* 0xffffffffff0b7424 */ /* 0x000fe200078e00ff */
[----:B------:R-:W-:-:S04]  /*00a0*/  ISETP.NE.U32.AND P0, PT, RZ, c[0x0][0x250], PT ;  /* 0x00009400ff007a0c */ /* 0x000fc80003f05070 */
[----:B------:R-:W-:Y:S02]  /*00b0*/  ISETP.NE.AND.EX P0, PT, RZ, c[0x0][0x254], PT, P0 ;  /* 0x00009500ff007a0c */ /* 0x000fe40003f05300 */
[----:B-1----:R-:W-:Y:S01]  /*00c0*/  ISETP.NE.AND P3, PT, R2, RZ, PT ;  /* 0x000000ff0200720c */ /* 0x002fe20003f65270 */
[----:B--2---:R-:W-:-:S03]  /*00d0*/  IMAD.WIDE R12, R0, R3, c[0x0][0x240] ;  /* 0x00009000000c7625 */ /* 0x004fc600078e0203 */
[----:B------:R-:W-:Y:S01]  /*00e0*/  ISETP.EQ.OR.EX P1, PT, RZ, c[0x0][0x24c], !P3, P1 ;  /* 0x00009300ff007a0c */ /* 0x000fe20005f22710 */
[CC--:B------:R-:W-:Y:S01]  /*00f0*/  IMAD.WIDE R6, R0.reuse, R3.reuse, c[0x0][0x248] ;  /* 0x0000920000067625 */ /* 0x0c0fe200078e0203 */
[----:B------:R-:W2:Y:S04]  /*0100*/  @P2 LDG.E R202, [R12.64] ;  /* 0x000000080cca2981 */ /* 0x000ea8000c1e1900 */
[----:B------:R-:W2:Y:S01]  /*0110*/  @P2 LDG.E R205, [R12.64+0x4] ;  /* 0x000004080ccd2981 */ /* 0x000ea2000c1e1900 */
[----:B------:R-:W-:Y:S02]  /*0120*/  IMAD.MOV.U32 R4, RZ, RZ, RZ ;  /* 0x000000ffff047224 */ /* 0x000fe400078e00ff */
[----:B------:R-:W-:-:S04]  /*0130*/  @P0 IMAD.WIDE R8, R0, R3, c[0x0][0x250] ;  /* 0x0000940000080625 */ /* 0x000fc800078e0203 */
[----:B------:R1:W5:Y:S04]  /*0140*/  @!P1 LDG.E R11, [R6.64] ;  /* 0x00000008060b9981 */ /* 0x000368000c1e1900 */
[----:B------:R1:W5:Y:S01]  /*0150*/  @P0 LDG.E R4, [R8.64] ;  /* 0x0000000808040981 */ /* 0x000362000c1e1900 */
[----:B------:R-:W-:-:S03]  /*0160*/  ISETP.NE.U32.AND P0, PT, RZ, c[0x0][0x248], PT ;  /* 0x00009200ff007a0c */ /* 0x000fc60003f05070 */
[----:B------:R-:W3:Y:S04]  /*0170*/  S2R R217, SR_CTAID.X ;  /* 0x0000000000d97919 */ /* 0x000ee80000002500 */
[----:B------:R-:W4:Y:S04]  /*0180*/  S2R R28, SR_CTAID.Z ;  /* 0x00000000001c7919 */ /* 0x000f280000002700 */
[----:B------:R-:W1:Y:S01]  /*0190*/  S2R R86, SR_TID.X ;  /* 0x0000000000567919 */ /* 0x000e620000002100 */
[----:B------:R-:W-:Y:S01]  /*01a0*/  ISETP.NE.AND.EX P0, PT, RZ, c[0x0][0x24c], PT, P0 ;  /* 0x00009300ff007a0c */ /* 0x000fe20003f05300 */
[----:B--2---:R-:W-:-:S02]  /*01b0*/  @P2 IMAD.IADD R205, R205, 0x1, -R202 ;  /* 0x00000001cdcd2824 */ /* 0x004fc400078e0aca */
[----:B------:R-:W-:-:S10]  /*01c0*/  @!P2 IMAD.MOV.U32 R205, RZ, RZ, c[0x0][0x214] ;  /* 0x00008500ffcda624 */ /* 0x000fd400078e00ff */
[----:B------:R-:W-:Y:S05]  /*01d0*/  @!P0 BRA `(.L_x_0) ;  /* 0x0000004000008947 */ /* 0x000fea0003800000 */
[----:B-1-34-:R-:W2:Y:S02]  /*01e0*/  @P3 LDG.E R2, [R6.64+0x4] ;  /* 0x0000040806023981 */ /* 0x01aea4000c1e1900 */
[----:B--2--5:R-:W-:-:S06]  /*01f0*/  @P3 IADD3 R2, R2, -R11, RZ ;  /* 0x8000000b02023210 */ /* 0x024fcc0007ffe0ff */
[----:B------:R1:W5:Y:S01]  /*0200*/  @!P3 LDG.E R2, [R6.64] ;  /* 0x000000080602b981 */ /* 0x000362000c1e1900 */
[----:B------:R-:W-:Y:S05]  /*0210*/  BRA `(.L_x_1) ;  /* 0x0000001000007947 */ /* 0x000fea0003800000 */
.L_x_0:
[----:B-1-34-:R-:W-:Y:S02]  /*0220*/  MOV R2, c[0x0][0x218] ;  /* 0x0000860000027a02 */ /* 0x01afe40000000f00 */
.L_x_1:
[----:B------:R-:W-:-:S04]  /*0230*/  ISETP.NE.U32.AND P2, PT, RZ, c[0x0][0x258], PT ;  /* 0x00009600ff007a0c */ /* 0x000fc80003f45070 */
[----:B------:R-:W-:-:S13]  /*0240*/  ISETP.NE.AND.EX P2, PT, RZ, c[0x0][0x25c], PT, P2 ;  /* 0x00009700ff007a0c */ /* 0x000fda0003f45320 */
[----:B-1----:R-:W-:-:S05]  /*0250*/  @P2 IMAD.WIDE R6, R0, R3, c[0x0][0x258] ;  /* 0x0000960000062625 */ /* 0x002fca00078e0203 */
[----:B------:R-:W2:Y:S01]  /*0260*/  @P2 LDG.E R5, [R6.64] ;  /* 0x0000000806052981 */ /* 0x000ea2000c1e1900 */
[----:B------:R-:W-:Y:S01]  /*0270*/  IMAD.SHL.U32 R90, R217, 0x80, RZ ;  /* 0x00000080d95a7824 */ /* 0x000fe200078e00ff */
[----:B------:R-:W-:-:S04]  /*0280*/  @!P2 ISETP.NE.U32.AND P1, PT, RZ, c[0x0][0x268], PT ;  /* 0x00009a00ff00aa0c */ /* 0x000fc80003f25070 */
[----:B------:R-:W-:Y:S02]  /*0290*/  ISETP.GT.AND P0, PT, R205, R90, PT ;  /* 0x0000005acd00720c */ /* 0x000fe40003f04270 */
[----:B------:R-:W-:-:S04]  /*02a0*/  @!P2 ISETP.NE.AND.EX P1, PT, RZ, c[0x0][0x26c], PT, P1 ;  /* 0x00009b00ff00aa0c */ /* 0x000fc80003f25310 */
[----:B------:R-:W-:Y:S01]  /*02b0*/  @!P2 SEL R3, RZ, c[0x0][0x21c], !P1 ;  /* 0x00008700ff03aa07 */ /* 0x000fe20004800000 */
[----:B--2--5:R-:W-:-:S03]  /*02c0*/  @P2 IMAD.IADD R84, R5, 0x1, -R4 ;  /* 0x0000000105542824 */ /* 0x024fc600078e0a04 */
[----:B------:R-:W-:-:S03]  /*02d0*/  @!P2 IADD3 R84, R3, R2, -R4 ;  /* 0x000000020354a210 */ /* 0x000fc60007ffe804 */
[----:B------:R-:W-:Y:S05]  /*02e0*/  @!P0 EXIT ;  /* 0x000000000000894d */ /* 0x000fea0003800000 */
[----:B------:R-:W-:Y:S02]  /*02f0*/  IADD3 R3, -R205, 0xbf, R90 ;  /* 0x000000bfcd037810 */ /* 0x000fe40007ffe15a */
[----:B------:R-:W-:Y:S02]  /*0300*/  IADD3 R6, R84, 0x3f, RZ ;  /* 0x0000003f54067810 */ /* 0x000fe40007ffe0ff */
[----:B------:R-:W-:Y:S02]  /*0310*/  IADD3 R3, R3, c[0x0][0x2e8], R84 ;  /* 0x0000ba0003037a10 */ /* 0x000fe40007ffe054 */
[----:B------:R-:W-:Y:S02]  /*0320*/  SHF.R.S32.HI R5, RZ, 0x1f, R6 ;  /* 0x0000001fff057819 */ /* 0x000fe40000011406 */
[----:B------:R-:W-:Y:S02]  /*0330*/  SHF.R.S32.HI R2, RZ, 0x1f, R3 ;  /* 0x0000001fff027819 */ /* 0x000fe40000011403 */
[----:B------:R-:W-:-:S02]  /*0340*/  LEA.HI R5, R5, R6, RZ, 0x6 ;  /* 0x0000000605057211 */ /* 0x000fc400078f30ff */
[----:B------:R-:W-:Y:S02]  /*0350*/  LEA.HI R2, R2, R3, RZ, 0x6 ;  /* 0x0000000302027211 */ /* 0x000fe400078f30ff */
[----:B------:R-:W-:Y:S02]  /*0360*/  SHF.R.S32.HI R5, RZ, 0x6, R5 ;  /* 0x00000006ff057819 */ /* 0x000fe40000011405 */
[----:B------:R-:W-:-:S04]  /*0370*/  SHF.R.S32.HI R2, RZ, 0x6, R2 ;  /* 0x00000006ff027819 */ /* 0x000fc80000011402 */
[----:B------:R-:W-:-:S04]  /*0380*/  IMNMX R2, R5, R2, PT ;  /* 0x0000000205027217 */ /* 0x000fc80003800200 */
[----:B------:R-:W-:-:S13]  /*0390*/  ISETP.GE.AND P0, PT, R2, 0x1, PT ;  /* 0x000000010200780c */ /* 0x000fda0003f06270 */
[----:B------:R-:W-:Y:S05]  /*03a0*/  @!P0 BRA `(.L_x_2) ;  /* 0x0000ce2000008947 */ /* 0x000fea0003800000 */
[----:B------:R-:W-:Y:S02]  /*03b0*/  ISETP.NE.AND P1, PT, R202, -0x1, PT ;  /* 0xffffffffca00780c */ /* 0x000fe40003f25270 */
[----:B------:R-:W-:-:S11]  /*03c0*/  ISETP.NE.AND P0, PT, R11, -0x1, PT ;  /* 0xffffffff0b00780c */ /* 0x000fd60003f05270 */
[----:B------:R-:W-:Y:S01]  /*03d0*/  @!P1 SHF.R.S32.HI R5, RZ, 0x1f, R0 ;  /* 0x0000001fff059819 */ /* 0x000fe20000011400 */
[----:B------:R-:W-:Y:S01]  /*03e0*/  @P1 IMAD.WIDE.U32 R12, R202, c[0x0][0x190], RZ ;  /* 0x00006400ca0c1a25 */ /* 0x000fe200078e00ff */
[----:B------:R-:W-:-:S03]  /*03f0*/  @P0 IADD3 R3, R4, R11, RZ ;  /* 0x0000000b04030210 */ /* 0x000fc60007ffe0ff */
[----:B------:R-:W-:Y:S02]  /*0400*/  @!P1 IMAD R5, R5, c[0x0][0x178], RZ ;  /* 0x00005e0005059a24 */ /* 0x000fe400078e02ff */
[----:B------:R-:W-:-:S04]  /*0410*/  @P0 IMAD.WIDE.U32 R14, R3, c[0x0][0x198], RZ ;  /* 0x00006600030e0a25 */ /* 0x000fc800078e00ff */
[----:B------:R-:W-:Y:S01]  /*0420*/  @!P1 IMAD.WIDE.U32 R8, R0, c[0x0][0x178], RZ ;  /* 0x00005e0000089a25 */ /* 0x000fe200078e00ff */
[----:B------:R-:W-:-:S03]  /*0430*/  @P0 MOV R6, R14 ;  /* 0x0000000e00060202 */ /* 0x000fc60000000f00 */
[----:B------:R-:W-:Y:S01]  /*0440*/  @!P1 IMAD R5, R0, c[0x0][0x17c], R5 ;  /* 0x00005f0000059a24 */ /* 0x000fe200078e0205 */
[----:B------:R-:W-:Y:S01]  /*0450*/  @!P1 MOV R12, R8 ;  /* 0x00000008000c9202 */ /* 0x000fe20000000f00 */
[----:B------:R-:W-:Y:S02]  /*0460*/  @P1 IMAD R7, R202, c[0x0][0x194], R13 ;  /* 0x00006500ca071a24 */ /* 0x000fe400078e020d */
[----:B------:R-:W-:Y:S01]  /*0470*/  @P0 IMAD R3, R3, c[0x0][0x19c], R15 ;  /* 0x0000670003030a24 */ /* 0x000fe200078e020f */
[----:B------:R-:W-:Y:S01]  /*0480*/  @!P1 IADD3 R7, R9, R5, RZ ;  /* 0x0000000509079210 */ /* 0x000fe20007ffe0ff */
[----:B------:R-:W-:Y:S05]  /*0490*/  @P0 BRA `(.L_x_3) ;  /* 0x000000b000000947 */ /* 0x000fea0003800000 */
[----:B------:R-:W-:Y:S01]  /*04a0*/  SHF.R.S32.HI R5, RZ, 0x1f, R4 ;  /* 0x0000001fff057819 */ /* 0x000fe20000011404 */
[----:B------:R-:W-:Y:S01]  /*04b0*/  IMAD.WIDE.U32 R8, R4, c[0x0][0x198], RZ ;  /* 0x0000660004087a25 */ /* 0x000fe200078e00ff */
[----:B------:R-:W-:-:S03]  /*04c0*/  SHF.R.S32.HI R3, RZ, 0x1f, R0 ;  /* 0x0000001fff037819 */ /* 0x000fc60000011400 */
[----:B------:R-:W-:Y:S02]  /*04d0*/  IMAD R5, R5, c[0x0][0x198], RZ ;  /* 0x0000660005057a24 */ /* 0x000fe400078e02ff */
[----:B------:R-:W-:Y:S02]  /*04e0*/  IMAD R3, R3, c[0x0][0x180], RZ ;  /* 0x0000600003037a24 */ /* 0x000fe400078e02ff */
[----:B------:R-:W-:Y:S02]  /*04f0*/  IMAD R5, R4, c[0x0][0x19c], R5 ;  /* 0x0000670004057a24 */ /* 0x000fe400078e0205 */
[----:B------:R-:W-:-:S03]  /*0500*/  IMAD R3, R0, c[0x0][0x184], R3 ;  /* 0x0000610000037a24 */ /* 0x000fc600078e0203 */
[----:B------:R-:W-:-:S05]  /*0510*/  IADD3 R9, R9, R5, RZ ;  /* 0x0000000509097210 */ /* 0x000fca0007ffe0ff */
[----:B------:R-:W-:-:S05]  /*0520*/  IMAD.WIDE.U32 R8, R0, c[0x0][0x180], R8 ;  /* 0x0000600000087a25 */ /* 0x000fca00078e0008 */
[----:B------:R-:W-:Y:S02]  /*0530*/  IADD3 R3, R9, R3, RZ ;  /* 0x0000000309037210 */ /* 0x000fe40007ffe0ff */
[----:B------:R-:W-:Y:S02]  /*0540*/  MOV R6, R8 ;  /* 0x0000000800067202 */ /* 0x000fe40000000f00 */
.L_x_3:
[----:B------:R-:W-:-:S04]  /*0550*/  IABS R9, c[0x0][0x1c8] ;  /* 0x0000720000097a13 */ /* 0x000fc80000000000 */
[----:B------:R-:W1:Y:S08]  /*0560*/  I2F.RP R10, R9 ;  /* 0x00000009000a7306 */ /* 0x000e700000209400 */
[----:B-1----:R-:W1:Y:S02]  /*0570*/  MUFU.RCP R14, R10 ;  /* 0x0000000a000e7308 */ /* 0x002e640000001000 */
[----:B-1----:R-:W-:-:S06]  /*0580*/  IADD3 R14, R14, 0xffffffe, RZ ;  /* 0x0ffffffe0e0e7810 */ /* 0x002fcc0007ffe0ff */
[----:B------:R-:W1:Y:S02]  /*0590*/  F2I.FTZ.U32.TRUNC.NTZ R15, R14 ;  /* 0x0000000e000f7305 */ /* 0x000e64000021f000 */
[----:B-1----:R-:W-:Y:S02]  /*05a0*/  IMAD.MOV R5, RZ, RZ, -R15 ;  /* 0x000000ffff057224 */ /* 0x002fe400078e0a0f */
[----:B------:R-:W-:Y:S02]  /*05b0*/  IMAD.MOV.U32 R14, RZ, RZ, RZ ;  /* 0x000000ffff0e7224 */ /* 0x000fe400078e00ff */
[----:B------:R-:W-:Y:S01]  /*05c0*/  IMAD R8, R5, R9, RZ ;  /* 0x0000000905087224 */ /* 0x000fe200078e02ff */
[----:B------:R-:W-:-:S03]  /*05d0*/  IABS R5, R28 ;  /* 0x0000001c00057213 */ /* 0x000fc60000000000 */
[----:B------:R-:W-:-:S06]  /*05e0*/  IMAD.HI.U32 R8, R15, R8, R14 ;  /* 0x000000080f087227 */ /* 0x000fcc00078e000e */
[----:B------:R-:W-:-:S04]  /*05f0*/  IMAD.HI.U32 R134, R8, R5, RZ ;  /* 0x0000000508867227 */ /* 0x000fc800078e00ff */
[----:B------:R-:W-:-:S04]  /*0600*/  IMAD.MOV R8, RZ, RZ, -R134 ;  /* 0x000000ffff087224 */ /* 0x000fc800078e0a86 */
[----:B------:R-:W-:Y:S01]  /*0610*/  IMAD R8, R9, R8, R5 ;  /* 0x0000000809087224 */ /* 0x000fe200078e0205 */
[----:B------:R-:W-:-:S04]  /*0620*/  LOP3.LUT R5, R28, c[0x0][0x1c8], RZ, 0x3c, !PT ;  /* 0x000072001c057a12 */ /* 0x000fc800078e3cff */
[----:B------:R-:W-:Y:S02]  /*0630*/  ISETP.GT.U32.AND P2, PT, R9, R8, PT ;  /* 0x000000080900720c */ /* 0x000fe40003f44070 */
[----:B------:R-:W-:Y:S02]  /*0640*/  ISETP.GE.AND P1, PT, R5, RZ, PT ;  /* 0x000000ff0500720c */ /* 0x000fe40003f26270 */
[----:B------:R-:W-:-:S09]  /*0650*/  SHF.R.S32.HI R5, RZ, 0x1f, R28 ;  /* 0x0000001fff057819 */ /* 0x000fd2000001141c */
[----:B------:R-:W-:Y:S01]  /*0660*/  @!P2 IMAD.IADD R8, R8, 0x1, -R9 ;  /* 0x000000010808a824 */ /* 0x000fe200078e0a09 */
[----:B------:R-:W-:Y:S02]  /*0670*/  @!P2 IADD3 R134, R134, 0x1, RZ ;  /* 0x000000018686a810 */ /* 0x000fe40007ffe0ff */
[----:B------:R-:W-:Y:S02]  /*0680*/  ISETP.NE.AND P2, PT, RZ, c[0x0][0x1c8], PT ;  /* 0x00007200ff007a0c */ /* 0x000fe40003f45270 */
[----:B------:R-:W-:Y:S01]  /*0690*/  ISETP.GE.U32.AND P3, PT, R8, R9, PT ;  /* 0x000000090800720c */ /* 0x000fe20003f66070 */
[----:B------:R-:W-:-:S04]  /*06a0*/  @P0 IMAD.IADD R8, R4, 0x1, R11 ;  /* 0x0000000104080824 */ /* 0x000fc800078e020b */
[----:B------:R-:W-:-:S04]  /*06b0*/  @P0 IMAD.WIDE.U32 R26, R8, c[0x0][0x1a0], RZ ;  /* 0x00006800081a0a25 */ /* 0x000fc800078e00ff */
[----:B------:R-:W-:-:S04]  /*06c0*/  @P0 IMAD R8, R8, c[0x0][0x1a4], R27 ;  /* 0x0000690008080a24 */ /* 0x000fc800078e021b */
[----:B------:R-:W-:-:S05]  /*06d0*/  @P3 IADD3 R134, R134, 0x1, RZ ;  /* 0x0000000186863810 */ /* 0x000fca0007ffe0ff */
[----:B------:R-:W-:Y:S01]  /*06e0*/  @!P1 IMAD.MOV R134, RZ, RZ, -R134 ;  /* 0x000000ffff869224 */ /* 0x000fe200078e0a86 */
[----:B------:R-:W-:Y:S01]  /*06f0*/  @!P2 LOP3.LUT R134, RZ, c[0x0][0x1c8], RZ, 0x33, !PT ;  /* 0x00007200ff86aa12 */ /* 0x000fe200078e33ff */
        /* <DEDUP_REMOVED lines=11> */
.L_x_4:
[----:B------:R-:W-:Y:S01]  /*07b0*/  SHF.R.S32.HI R87, RZ, 0x1f, R86 ;  /* 0x0000001fff577819 */ /* 0x000fe20000011456 */
[----:B------:R-:W-:Y:S01]  /*07c0*/  IMAD.IADD R199, R205, 0x1, -R90 ;  /* 0x00000001cdc77824 */ /* 0x000fe200078e0a5a */
[----:B------:R-:W-:Y:S01]  /*07d0*/  IADD3 R136, R2, -0x1, RZ ;  /* 0xffffffff02887810 */ /* 0x000fe20007ffe0ff */
[----:B------:R-:W-:Y:S01]  /*07e0*/  IMAD R5, R5, c[0x0][0x1a8], RZ ;  /* 0x00006a0005057a24 */ /* 0x000fe200078e02ff */
[CC--:B------:R-:W-:Y:S01]  /*07f0*/  LEA.HI R16, R87.reuse, R86.reuse, RZ, 0x3 ;  /* 0x0000005657107211 */ /* 0x0c0fe200078f18ff */
[----:B------:R-:W-:Y:S01]  /*0800*/  IMAD.MOV.U32 R137, RZ, RZ, 0x40 ;  /* 0x00000040ff897424 */ /* 0x000fe200078e00ff */
[----:B------:R-:W-:Y:S01]  /*0810*/  LEA.HI R22, R87, R86, RZ, 0x6 ;  /* 0x0000005657167211 */ /* 0x000fe200078f30ff */
[----:B------:R-:W-:Y:S01]  /*0820*/  IMAD R24, R28, c[0x0][0x1ac], R5 ;  /* 0x00006b001c187a24 */ /* 0x000fe200078e0205 */
[----:B------:R-:W-:Y:S01]  /*0830*/  LOP3.LUT R9, R16, 0xfffffff8, RZ, 0xc0, !PT ;  /* 0xfffffff810097812 */ /* 0x000fe200078ec0ff */
[----:B------:R-:W-:Y:S01]  /*0840*/  IMAD.SHL.U32 R218, R86, 0x2, RZ ;  /* 0x0000000256da7824 */ /* 0x000fe200078e00ff */
[----:B------:R-:W-:Y:S01]  /*0850*/  SHF.R.S32.HI R16, RZ, 0x3, R16 ;  /* 0x00000003ff107819 */ /* 0x000fe20000011410 */
[----:B------:R-:W-:Y:S01]  /*0860*/  IMAD.SHL.U32 R22, R22, 0x8, RZ ;  /* 0x0000000816167824 */ /* 0x000fe200078e00ff */
[----:B------:R-:W-:Y:S01]  /*0870*/  SHF.R.S32.HI R209, RZ, 0x1f, R134 ;  /* 0x0000001fffd17819 */ /* 0x000fe20000011486 */
[----:B------:R-:W-:Y:S01]  /*0880*/  IMAD.IADD R0, R86, 0x1, -R9 ;  /* 0x0000000156007824 */ /* 0x000fe200078e0a09 */
[C---:B------:R-:W-:Y:S01]  /*0890*/  IADD3 R10, R16.reuse, 0x20, RZ ;  /* 0x00000020100a7810 */ /* 0x040fe20007ffe0ff */
[----:B------:R-:W-:Y:S01]  /*08a0*/  IMAD.SHL.U32 R203, R16, 0x40, RZ ;  /* 0x0000004010cb7824 */ /* 0x000fe200078e00ff */
[--C-:B------:R-:W-:Y:S01]  /*08b0*/  SHF.R.S32.HI R17, RZ, 0x1f, R16.reuse ;  /* 0x0000001fff117819 */ /* 0x100fe20000011410 */
[----:B------:R-:W-:Y:S01]  /*08c0*/  IMAD.SHL.U32 R214, R0, 0x8, RZ ;  /* 0x0000000800d67824 */ /* 0x000fe200078e00ff */
[----:B------:R-:W-:Y:S01]  /*08d0*/  ISETP.GE.AND P2, PT, R10, R199, PT ;  /* 0x000000c70a00720c */ /* 0x000fe20003f46270 */
[----:B------:R-:W-:Y:S01]  /*08e0*/  IMAD R211, R209, c[0x0][0x1b0], RZ ;  /* 0x00006c00d1d37a24 */ /* 0x000fe200078e02ff */
[----:B------:R-:W-:Y:S01]  /*08f0*/  IADD3 R4, R16, 0x40, RZ ;  /* 0x0000004010047810 */ /* 0x000fe20007ffe0ff */
[----:B------:R-:W-:Y:S01]  /*0900*/  IMAD.WIDE R216, R217, 0x80, R16 ;  /* 0x00000080d9d87825 */ /* 0x000fe200078e0210 */
[----:B------:R-:W-:-:S02]  /*0910*/  IADD3 R12, P0, R214, R12, RZ ;  /* 0x0000000cd60c7210 */ /* 0x000fc40007f1e0ff */
[----:B------:R-:W-:Y:S01]  /*0920*/  SHF.R.S32.HI R215, RZ, 0x1f, R214 ;  /* 0x0000001fffd77819 */ /* 0x000fe200000114d6 */
[----:B------:R-:W-:Y:S01]  /*0930*/  IMAD R211, R134, c[0x0][0x1b4], R211 ;  /* 0x00006d0086d37a24 */ /* 0x000fe200078e02d3 */
[-C--:B------:R-:W-:Y:S01]  /*0940*/  ISETP.GE.AND P1, PT, R4, R199.reuse, PT ;  /* 0x000000c70400720c */ /* 0x080fe20003f26270 */
[----:B------:R-:W-:Y:S01]  /*0950*/  IMAD R209, R209, c[0x0][0x1b8], RZ ;  /* 0x00006e00d1d17a24 */ /* 0x000fe200078e02ff */
[----:B------:R-:W-:Y:S01]  /*0960*/  IADD3 R204, R16, 0x60, RZ ;  /* 0x0000006010cc7810 */ /* 0x000fe20007ffe0ff */
[----:B------:R-:W-:Y:S01]  /*0970*/  IMAD.X R13, R215, 0x1, R7, P0 ;  /* 0x00000001d70d7824 */ /* 0x000fe200000e0607 */
[----:B------:R-:W-:Y:S01]  /*0980*/  LOP3.LUT R203, R203, 0x1c0, RZ, 0xc0, !PT ;  /* 0x000001c0cbcb7812 */ /* 0x000fe200078ec0ff */
[----:B------:R-:W-:Y:S01]  /*0990*/  IMAD R209, R134, c[0x0][0x1bc], R209 ;  /* 0x00006f0086d17a24 */ /* 0x000fe200078e02d1 */
[----:B------:R-:W-:Y:S01]  /*09a0*/  @!P2 IADD3 R18, P4, R216, 0x20, RZ ;  /* 0x00000020d812a810 */ /* 0x000fe20007f9e0ff */
[----:B------:R-:W-:Y:S01]  /*09b0*/  IMAD.WIDE.U32 R28, R28, c[0x0][0x1a8], R12 ;  /* 0x00006a001c1c7a25 */ /* 0x000fe200078e000c */
[----:B------:R-:W-:-:S02]  /*09c0*/  ISETP.GE.AND P0, PT, R204, R199, PT ;  /* 0x000000c7cc00720c */ /* 0x000fc40003f06270 */
[----:B------:R-:W-:Y:S01]  /*09d0*/  ISETP.GE.AND P3, PT, R16, R199, PT ;  /* 0x000000c71000720c */ /* 0x000fe20003f66270 */
[----:B------:R-:W-:Y:S01]  /*09e0*/  @!P2 IMAD.X R7, RZ, RZ, R217, P4 ;  /* 0x000000ffff07a224 */ /* 0x000fe200020e06d9 */
[----:B------:R-:W-:Y:S01]  /*09f0*/  LOP3.LUT R4, R203, 0x38, R214, 0xf8, !PT ;  /* 0x00000038cb047812 */ /* 0x000fe200078ef8d6 */
[----:B------:R-:W-:Y:S01]  /*0a00*/  IMAD.IADD R25, R29, 0x1, R24 ;  /* 0x000000011d197824 */ /* 0x000fe200078e0218 */
[----:B------:R-:W-:Y:S01]  /*0a10*/  SHF.R.U32.HI R203, RZ, 0x3, R203 ;  /* 0x00000003ffcb7819 */ /* 0x000fe200000116cb */
[----:B------:R-:W-:Y:S01]  /*0a20*/  @!P2 IMAD R7, R7, c[0x0][0x190], RZ ;  /* 0x000064000707aa24 */ /* 0x000fe200078e02ff */
[----:B------:R-:W-:Y:S01]  /*0a30*/  @!P1 IADD3 R14, P4, R216, 0x40, RZ ;  /* 0x00000040d80e9810 */ /* 0x000fe20007f9e0ff */
[----:B------:R-:W-:Y:S01]  /*0a40*/  @!P2 IMAD.MOV.U32 R12, RZ, RZ, R28 ;  /* 0x000000ffff0ca224 */ /* 0x000fe200078e001c */
[----:B------:R-:W-:Y:S01]  /*0a50*/  LOP3.LUT R203, R4, R203, RZ, 0x3c, !PT ;  /* 0x000000cb04cb7212 */ /* 0x000fe200078e3cff */
[----:B------:R-:W-:Y:S01]  /*0a60*/  @!P2 IMAD.MOV.U32 R13, RZ, RZ, R25 ;  /* 0x000000ffff0da224 */ /* 0x000fe200078e0019 */
[-C--:B------:R-:W-:Y:S01]  /*0a70*/  LEA.HI R197, R87, R86.reuse, RZ, 0x4 ;  /* 0x0000005657c57211 */ /* 0x080fe200078f20ff */
[C---:B------:R-:W-:Y:S01]  /*0a80*/  @!P2 IMAD R4, R18.reuse, c[0x0][0x194], R7 ;  /* 0x000065001204aa24 */ /* 0x040fe200078e0207 */
[----:B------:R-:W-:Y:S01]  /*0a90*/  LOP3.LUT R203, R203, 0xfffffe00, R22, 0xf8, !PT ;  /* 0xfffffe00cbcb7812 */ /* 0x000fe200078ef816 */
[----:B------:R-:W-:Y:S01]  /*0aa0*/  @!P1 IMAD.X R5, RZ, RZ, R217, P4 ;  /* 0x000000ffff059224 */ /* 0x000fe200020e06d9 */
[----:B------:R-:W-:Y:S01]  /*0ab0*/  LEA.HI R87, R87, R86, RZ, 0x5 ;  /* 0x0000005657577211 */ /* 0x000fe200078f28ff */
[----:B------:R-:W-:Y:S01]  /*0ac0*/  @!P2 IMAD.WIDE.U32 R18, R18, c[0x0][0x190], R12 ;  /* 0x000064001212aa25 */ /* 0x000fe200078e000c */
[----:B------:R-:W-:-:S02]  /*0ad0*/  @!P0 IADD3 R12, P4, R216, 0x60, RZ ;  /* 0x00000060d80c8810 */ /* 0x000fc40007f9e0ff */
[----:B------:R-:W-:Y:S01]  /*0ae0*/  SHF.R.S32.HI R88, RZ, 0x5, R87 ;  /* 0x00000005ff587819 */ /* 0x000fe20000011457 */
[----:B------:R-:W-:Y:S01]  /*0af0*/  @!P3 IMAD.MOV.U32 R24, RZ, RZ, R28 ;  /* 0x000000ffff18b224 */ /* 0x000fe200078e001c */
[----:B------:R-:W-:Y:S01]  /*0b00*/  LOP3.LUT R87, R87, 0xffffffe0, RZ, 0xc0, !PT ;  /* 0xffffffe057577812 */ /* 0x000fe200078ec0ff */
[----:B------:R-:W-:Y:S01]  /*0b10*/  @!P3 IMAD R9, R217, c[0x0][0x190], RZ ;  /* 0x00006400d909ba24 */ /* 0x000fe200078e02ff */
[----:B------:R-:W-:Y:S01]  /*0b20*/  LOP3.LUT R218, R218, 0x6, RZ, 0xc0, !PT ;  /* 0x00000006dada7812 */ /* 0x000fe200078ec0ff */
[----:B------:R-:W-:Y:S02]  /*0b30*/  @!P0 IMAD.X R7, RZ, RZ, R217, P4 ;  /* 0x000000ffff078224 */ /* 0x000fe400020e06d9 */
[--C-:B------:R-:W-:Y:S02]  /*0b40*/  @!P1 IMAD.MOV.U32 R21, RZ, RZ, R25.reuse ;  /* 0x000000ffff159224 */ /* 0x100fe400078e0019 */
[----:B------:R-:W-:Y:S02]  /*0b50*/  @!P0 IMAD.MOV.U32 R29, RZ, RZ, R25 ;  /* 0x000000ffff1d8224 */ /* 0x000fe400078e0019 */
[----:B------:R-:W-:-:S02]  /*0b60*/  @!P1 IMAD R5, R5, c[0x0][0x190], RZ ;  /* 0x0000640005059a24 */ /* 0x000fc400078e02ff */
[----:B------:R-:W-:Y:S02]  /*0b70*/  @!P1 IMAD.MOV.U32 R20, RZ, RZ, R28 ;  /* 0x000000ffff149224 */ /* 0x000fe400078e001c */
[C---:B------:R-:W-:Y:S02]  /*0b80*/  @!P3 IMAD R9, R216.reuse, c[0x0][0x194], R9 ;  /* 0x00006500d809ba24 */ /* 0x040fe400078e0209 */
[----:B------:R-:W-:-:S04]  /*0b90*/  @!P3 IMAD.WIDE.U32 R24, R216, c[0x0][0x190], R24 ;  /* 0x00006400d818ba25 */ /* 0x000fc800078e0018 */
[----:B------:R-:W-:Y:S02]  /*0ba0*/  @!P0 IMAD R7, R7, c[0x0][0x190], RZ ;  /* 0x0000640007078a24 */ /* 0x000fe400078e02ff */
[C---:B------:R-:W-:Y:S02]  /*0bb0*/  @!P1 IMAD R5, R14.reuse, c[0x0][0x194], R5 ;  /* 0x000065000e059a24 */ /* 0x040fe400078e0205 */
[----:B------:R-:W-:Y:S01]  /*0bc0*/  @!P1 IMAD.WIDE.U32 R14, R14, c[0x0][0x190], R20 ;  /* 0x000064000e0e9a25 */ /* 0x000fe200078e0014 */
[----:B------:R-:W-:-:S03]  /*0bd0*/  @!P3 LEA R20, P4, R24, c[0x0][0x160], 0x1 ;  /* 0x000058001814ba11 */ /* 0x000fc600078808ff */
[----:B------:R-:W-:Y:S02]  /*0be0*/  @!P3 IMAD.IADD R9, R25, 0x1, R9 ;  /* 0x000000011909b824 */ /* 0x000fe400078e0209 */
[C---:B------:R-:W-:Y:S02]  /*0bf0*/  @!P0 IMAD R7, R12.reuse, c[0x0][0x194], R7 ;  /* 0x000065000c078a24 */ /* 0x040fe400078e0207 */
[----:B------:R-:W-:Y:S01]  /*0c00*/  @!P0 IMAD.WIDE.U32 R12, R12, c[0x0][0x190], R28 ;  /* 0x000064000c0c8a25 */ /* 0x000fe200078e001c */
[----:B------:R-:W-:Y:S02]  /*0c10*/  @!P2 LEA R28, P6, R18, c[0x0][0x160], 0x1 ;  /* 0x00005800121caa11 */ /* 0x000fe400078c08ff */
[----:B------:R-:W-:Y:S01]  /*0c20*/  @!P3 LEA.HI.X R21, R24, c[0x0][0x164], R9, 0x1, P4 ;  /* 0x000059001815ba11 */ /* 0x000fe200020f0c09 */
[----:B------:R-:W-:Y:S01]  /*0c30*/  @!P2 IMAD.IADD R4, R19, 0x1, R4 ;  /* 0x000000011304a824 */ /* 0x000fe200078e0204 */
[----:B------:R-:W-:Y:S01]  /*0c40*/  @!P1 LEA R24, P5, R14, c[0x0][0x160], 0x1 ;  /* 0x000058000e189a11 */ /* 0x000fe200078a08ff */
[----:B------:R-:W-:Y:S01]  /*0c50*/  @!P1 IMAD.IADD R5, R15, 0x1, R5 ;  /* 0x000000010f059824 */ /* 0x000fe200078e0205 */
[----:B------:R-:W-:Y:S01]  /*0c60*/  @!P0 LEA R22, P4, R12, c[0x0][0x160], 0x1 ;  /* 0x000058000c168a11 */ /* 0x000fe200078808ff */
[----:B------:R-:W-:Y:S01]  /*0c70*/  IMAD.SHL.U32 R203, R203, 0x2, RZ ;  /* 0x00000002cbcb7824 */ /* 0x000fe200078e00ff */
[----:B------:R-:W-:Y:S01]  /*0c80*/  @!P2 LEA.HI.X R29, R18, c[0x0][0x164], R4, 0x1, P6 ;  /* 0x00005900121daa11 */ /* 0x000fe200030f0c04 */
[----:B------:R-:W-:Y:S01]  /*0c90*/  @!P0 IMAD.IADD R7, R13, 0x1, R7 ;  /* 0x000000010d078824 */ /* 0x000fe200078e0207 */
[----:B------:R-:W-:Y:S01]  /*0ca0*/  @!P1 LEA.HI.X R25, R14, c[0x0][0x164], R5, 0x1, P5 ;  /* 0x000059000e199a11 */ /* 0x000fe200028f0c05 */
[----:B------:R-:W-:Y:S01]  /*0cb0*/  IMAD R9, R17, c[0x0][0x198], RZ ;  /* 0x0000660011097a24 */ /* 0x000fe200078e02ff */
[----:B------:R-:W-:Y:S01]  /*0cc0*/  @!PT LDS RZ, [RZ] ;  /* 0x00000000fffff984 */ /* 0x000fe20000000800 */
[----:B------:R-:W-:Y:S01]  /*0cd0*/  @!PT LDS RZ, [RZ] ;  /* 0x00000000fffff984 */ /* 0x000fe20000000800 */
[----:B------:R-:W-:Y:S01]  /*0ce0*/  @!PT LDS RZ, [RZ] ;  /* 0x00000000fffff984 */ /* 0x000fe20000000800 */
[----:B------:R1:W-:Y:S01]  /*0cf0*/  @!P3 LDGSTS.E.BYPASS.LTC128B.128 [R203], [R20.64] ;  /* 0x0000000014cbbfae */ /* 0x0003e2000b901d48 */
[----:B------:R-:W-:Y:S01]  /*0d00*/  IMAD.WIDE.U32 R14, R16, c[0x0][0x198], R214 ;  /* 0x00006600100e7a25 */ /* 0x000fe200078e00d6 */
[----:B------:R-:W-:-:S02]  /*0d10*/  @!P0 LEA.HI.X R23, R12, c[0x0][0x164], R7, 0x1, P4 ;  /* 0x000059000c178a11 */ /* 0x000fc400020f0c07 */
[----:B------:R1:W-:Y:S01]  /*0d20*/  @!P3 LDGSTS.E.BYPASS.LTC128B.128 [R203+0x4000], [R20.64+0x80] ;  /* 0x0400008014cbbfae */ /* 0x0003e2000b901d48 */
[----:B------:R-:W-:Y:S01]  /*0d30*/  IMAD R12, R16, c[0x0][0x19c], R9 ;  /* 0x00006700100c7a24 */ /* 0x000fe200078e0209 */
[----:B------:R-:W-:Y:S01]  /*0d40*/  SHF.R.S32.HI R18, RZ, 0x4, R197 ;  /* 0x00000004ff127819 */ /* 0x000fe200000114c5 */
[----:B------:R-:W-:Y:S01]  /*0d50*/  IMAD.MOV.U32 R4, RZ, RZ, c[0x0][0x198] ;  /* 0x00006600ff047624 */ /* 0x000fe200078e00ff */
[----:B------:R1:W-:Y:S01]  /*0d60*/  @!P3 LDGSTS.E.BYPASS.LTC128B.128 [R203+0x8000], [R20.64+0x100] ;  /* 0x0800010014cbbfae */ /* 0x0003e2000b901d48 */
[----:B------:R-:W-:Y:S02]  /*0d70*/  IMAD.MOV.U32 R5, RZ, RZ, 0x6 ;  /* 0x00000006ff057424 */ /* 0x000fe400078e00ff */
[----:B------:R-:W-:Y:S01]  /*0d80*/  IMAD R7, R136, -0x40, R84 ;  /* 0xffffffc088077824 */ /* 0x000fe200078e0254 */
[----:B------:R2:W-:Y:S01]  /*0d90*/  @!P2 LDGSTS.E.BYPASS.LTC128B.128 [R203+0x1000], [R28.64] ;  /* 0x010000001ccbafae */ /* 0x0005e2000b901d48 */
[C---:B------:R-:W-:Y:S01]  /*0da0*/  IMAD.SHL.U32 R201, R4.reuse, 0x40, RZ ;  /* 0x0000004004c97824 */ /* 0x040fe200078e00ff */
[----:B------:R-:W-:Y:S01]  /*0db0*/  SHF.L.U64.HI R200, R4, R5, c[0x0][0x19c] ;  /* 0x0000670004c87619 */ /* 0x000fe20000010205 */
[C---:B------:R-:W-:Y:S01]  /*0dc0*/  IMAD.SHL.U32 R13, R16.reuse, 0x8, RZ ;  /* 0x00000008100d7824 */ /* 0x040fe200078e00ff */
[----:B------:R2:W-:Y:S01]  /*0dd0*/  @!P2 LDGSTS.E.BYPASS.LTC128B.128 [R203+0x5000], [R28.64+0x80] ;  /* 0x050000801ccbafae */ /* 0x0005e2000b901d48 */
[----:B------:R-:W-:-:S02]  /*0de0*/  ISETP.GE.AND P6, PT, R16, R7, PT ;  /* 0x000000071000720c */ /* 0x000fc40003fc6270 */
[-C--:B------:R-:W-:Y:S01]  /*0df0*/  ISETP.GE.AND P4, PT, R16, R7.reuse, PT ;  /* 0x000000071000720c */ /* 0x080fe20003f86270 */
[----:B------:R2:W-:Y:S01]  /*0e00*/  @!P2 LDGSTS.E.BYPASS.LTC128B.128 [R203+0x9000], [R28.64+0x100] ;  /* 0x090001001ccbafae */ /* 0x0005e2000b901d48 */
[----:B------:R-:W-:Y:S02]  /*0e10*/  IADD3 R206, P2, R6, R14, RZ ;  /* 0x0000000e06ce7210 */ /* 0x000fe40007f5e0ff */
[----:B------:R-:W-:Y:S01]  /*0e20*/  ISETP.GE.AND P5, PT, R10, R7, PT ;  /* 0x000000070a00720c */ /* 0x000fe20003fa6270 */
[----:B------:R3:W-:Y:S01]  /*0e30*/  @!P1 LDGSTS.E.BYPASS.LTC128B.128 [R203+0x2000], [R24.64] ;  /* 0x0200000018cb9fae */ /* 0x0007e2000b901d48 */
[----:B------:R-:W-:Y:S01]  /*0e40*/  IADD3.X R207, R3, R15, R12, P2, !PT ;  /* 0x0000000f03cf7210 */ /* 0x000fe200017fe40c */
[----:B------:R-:W-:Y:S01]  /*0e50*/  IMAD R12, R200, R136, RZ ;  /* 0x00000088c80c7224 */ /* 0x000fe200078e02ff */
[----:B------:R-:W-:Y:S01]  /*0e60*/  ISETP.GE.AND P3, PT, R10, R7, PT ;  /* 0x000000070a00720c */ /* 0x000fe20003f66270 */
[----:B------:R-:W-:Y:S01]  /*0e70*/  IMAD R7, R17, c[0x0][0x1a0], RZ ;  /* 0x0000680011077a24 */ /* 0x000fe200078e02ff */
[----:B------:R-:W-:Y:S01]  /*0e80*/  SHF.R.S32.HI R6, RZ, 0x1f, R136 ;  /* 0x0000001fff067819 */ /* 0x000fe20000011488 */
[----:B------:R-:W-:Y:S01]  /*0e90*/  IMAD.WIDE.U32 R206, R134, c[0x0][0x1b0], R206 ;  /* 0x00006c0086ce7a25 */ /* 0x000fe200078e00ce */
[C---:B------:R-:W-:Y:S01]  /*0ea0*/  LOP3.LUT R5, R197.reuse, 0xfffffff0, RZ, 0xc0, !PT ;  /* 0xfffffff0c5057812 */ /* 0x040fe200078ec0ff */
[----:B------:R3:W-:Y:S01]  /*0eb0*/  @!P1 LDGSTS.E.BYPASS.LTC128B.128 [R203+0x6000], [R24.64+0x80] ;  /* 0x0600008018cb9fae */ /* 0x0007e2000b901d48 */
[----:B------:R-:W-:Y:S01]  /*0ec0*/  LEA.HI R197, R197, R18, RZ, 0x1 ;  /* 0x00000012c5c57211 */ /* 0x000fe200078f08ff */
[----:B------:R-:W-:-:S02]  /*0ed0*/  IMAD.IADD R211, R207, 0x1, R211 ;  /* 0x00000001cfd37824 */ /* 0x000fc400078e02d3 */
[----:B-1----:R-:W-:Y:S01]  /*0ee0*/  IMAD.WIDE.U32 R20, R16, c[0x0][0x1a0], R214 ;  /* 0x0000680010147a25 */ /* 0x002fe200078e00d6 */
[----:B------:R-:W-:Y:S01]  /*0ef0*/  LOP3.LUT R197, R197, 0xfffffffe, RZ, 0xc0, !PT ;  /* 0xfffffffec5c57812 */ /* 0x000fe200078ec0ff */
[----:B------:R3:W-:Y:S02]  /*0f00*/  @!P1 LDGSTS.E.BYPASS.LTC128B.128 [R203+0xa000], [R24.64+0x100] ;  /* 0x0a00010018cb9fae */ /* 0x0007e4000b901d48 */
[----:B------:R-:W-:Y:S01]  /*0f10*/  IMAD.MOV.U32 R210, RZ, RZ, R206 ;  /* 0x000000ffffd27224 */ /* 0x000fe200078e00ce */
[----:B------:R-:W-:Y:S01]  /*0f20*/  IADD3 R26, P2, R26, R20, RZ ;  /* 0x000000141a1a7210 */ /* 0x000fe20007f5e0ff */
[----:B------:R-:W-:Y:S01]  /*0f30*/  IMAD.MOV.U32 R3, RZ, RZ, 0x5 ;  /* 0x00000005ff037424 */ /* 0x000fe200078e00ff */
[----:B------:R1:W-:Y:S01]  /*0f40*/  @!P0 LDGSTS.E.BYPASS.LTC128B.128 [R203+0x3000], [R22.64] ;  /* 0x0300000016cb8fae */ /* 0x0003e2000b901d48 */
[----:B------:R-:W-:Y:S02]  /*0f50*/  IMAD R7, R16, c[0x0][0x1a4], R7 ;  /* 0x0000690010077a24 */ /* 0x000fe400078e0207 */
[----:B------:R-:W-:Y:S01]  /*0f60*/  IMAD R12, R6, R201, R12 ;  /* 0x000000c9060c7224 */ /* 0x000fe200078e020c */
[----:B------:R-:W-:Y:S01]  /*0f70*/  SHF.L.U64.HI R3, R4, R3, c[0x0][0x19c] ;  /* 0x0000670004037619 */ /* 0x000fe20000010203 */
[----:B------:R-:W-:Y:S01]  /*0f80*/  IMAD.WIDE.U32 R10, R136, R201, R210 ;  /* 0x000000c9880a7225 */ /* 0x000fe200078e00d2 */
[----:B------:R-:W-:Y:S01]  /*0f90*/  IADD3.X R27, R8, R21, R7, P2, !PT ;  /* 0x00000015081b7210 */ /* 0x000fe200017fe407 */
[----:B------:R1:W-:Y:S02]  /*0fa0*/  @!P0 LDGSTS.E.BYPASS.LTC128B.128 [R203+0x7000], [R22.64+0x80] ;  /* 0x0700008016cb8fae */ /* 0x0003e4000b901d48 */
[----:B------:R-:W-:Y:S01]  /*0fb0*/  IMAD.IADD R12, R11, 0x1, R12 ;  /* 0x000000010b0c7824 */ /* 0x000fe200078e020c */
[----:B------:R-:W-:Y:S01]  /*0fc0*/  @!P6 LEA R20, P2, R10, c[0x0][0x168], 0x1 ;  /* 0x00005a000a14ea11 */ /* 0x000fe200078408ff */
[----:B------:R-:W-:Y:S01]  /*0fd0*/  IMAD.IADD R14, R86, 0x1, -R5 ;  /* 0x00000001560e7824 */ /* 0x000fe200078e0a05 */
[----:B------:R1:W-:Y:S01]  /*0fe0*/  @!P0 LDGSTS.E.BYPASS.LTC128B.128 [R203+0xb000], [R22.64+0x100] ;  /* 0x0b00010016cb8fae */ /* 0x0003e2000b901d48 */
[----:B------:R-:W-:Y:S01]  /*0ff0*/  IMAD.SHL.U32 R4, R4, 0x20, RZ ;  /* 0x0000002004047824 */ /* 0x000fe200078e00ff */
[----:B------:R-:W-:Y:S01]  /*1000*/  @!P6 LEA.HI.X R21, R10, c[0x0][0x16c], R12, 0x1, P2 ;  /* 0x00005b000a15ea11 */ /* 0x000fe200010f0c0c */
[----:B------:R-:W-:Y:S01]  /*1010*/  IMAD.IADD R197, R18, 0x1, -R197 ;  /* 0x0000000112c57824 */ /* 0x000fe200078e0ac5 */
[----:B------:R-:W-:Y:S01]  /*1020*/  SHF.R.S32.HI R5, RZ, 0x1f, R14 ;  /* 0x0000001fff057819 */ /* 0x000fe2000001140e */
[----:B------:R-:W-:Y:S01]  /*1030*/  IMAD R9, R6, c[0x0][0x1a0], RZ ;  /* 0x0000680006097a24 */ /* 0x000fe200078e02ff */
[----:B------:R-:W-:Y:S01]  /*1040*/  @!P5 IADD3 R10, P2, R4, R10, RZ ;  /* 0x0000000a040ad210 */ /* 0x000fe20007f5e0ff */
[----:B------:R1:W-:Y:S01]  /*1050*/  @!P6 LDGSTS.E.BYPASS.LTC128B.128 [R203+0xc000], [R20.64] ;  /* 0x0c00000014cbefae */ /* 0x0003e2000b901d48 */
[----:B------:R-:W-:Y:S01]  /*1060*/  LEA.HI R8, R5, R14, RZ, 0x3 ;  /* 0x0000000e05087211 */ /* 0x000fe200078f18ff */
[----:B------:R-:W-:-:S02]  /*1070*/  IMAD.WIDE.U32 R134, R134, c[0x0][0x1b8], R26 ;  /* 0x00006e0086867a25 */ /* 0x000fc400078e001a */
[----:B------:R1:W-:Y:S01]  /*1080*/  @!P6 LDGSTS.E.BYPASS.LTC128B.128 [R203+0xe000], [R20.64+0x80] ;  /* 0x0e00008014cbefae */ /* 0x0003e2000b901d48 */
[----:B------:R-:W-:Y:S01]  /*1090*/  LOP3.LUT R7, R8, 0xfffffff8, RZ, 0xc0, !PT ;  /* 0xfffffff808077812 */ /* 0x000fe200078ec0ff */
[----:B------:R-:W-:Y:S01]  /*10a0*/  @!P5 IMAD.X R5, R3, 0x1, R12, P2 ;  /* 0x000000010305d824 */ /* 0x000fe200010e060c */
[----:B------:R-:W-:Y:S01]  /*10b0*/  @!P5 LEA R18, P2, R10, c[0x0][0x168], 0x1 ;  /* 0x00005a000a12da11 */ /* 0x000fe200078408ff */
[----:B------:R1:W-:Y:S01]  /*10c0*/  @!P6 LDGSTS.E.BYPASS.LTC128B.128 [R203+0x10000], [R20.64+0x100] ;  /* 0x1000010014cbefae */ /* 0x0003e2000b901d48 */
[----:B------:R-:W-:Y:S02]  /*10d0*/  IMAD R9, R136, c[0x0][0x1a4], R9 ;  /* 0x0000690088097a24 */ /* 0x000fe400078e0209 */
[----:B------:R-:W-:Y:S01]  /*10e0*/  @!P5 LEA.HI.X R19, R10, c[0x0][0x16c], R5, 0x1, P2 ;  /* 0x00005b000a13da11 */ /* 0x000fe200010f0c05 */
[----:B------:R-:W-:Y:S02]  /*10f0*/  IMAD.IADD R7, R14, 0x1, -R7 ;  /* 0x000000010e077824 */ /* 0x000fe400078e0a07 */
[----:B------:R-:W-:-:S02]  /*1100*/  IMAD.WIDE.U32 R14, R136, c[0x0][0x1a0], RZ ;  /* 0x00006800880e7a25 */ /* 0x000fc400078e00ff */
[----:B------:R4:W-:Y:S02]  /*1110*/  @!P5 LDGSTS.E.BYPASS.LTC128B.128 [R203+0xd000], [R18.64] ;  /* 0x0d00000012cbdfae */ /* 0x0009e4000b901d48 */
[----:B------:R-:W-:Y:S01]  /*1120*/  IMAD.SHL.U32 R6, R7, 0x40, RZ ;  /* 0x0000004007067824 */ /* 0x000fe200078e00ff */
[----:B------:R-:W-:Y:S01]  /*1130*/  LEA R10, P0, R14, R134, 0x6 ;  /* 0x000000860e0a7211 */ /* 0x000fe200078030ff */
[----:B------:R4:W-:Y:S01]  /*1140*/  @!P5 LDGSTS.E.BYPASS.LTC128B.128 [R203+0xf000], [R18.64+0x80] ;  /* 0x0f00008012cbdfae */ /* 0x0009e2000b901d48 */
[----:B------:R-:W-:Y:S02]  /*1150*/  IMAD.MOV.U32 R5, RZ, RZ, 0x20 ;  /* 0x00000020ff057424 */ /* 0x000fe400078e00ff */
[----:B------:R-:W-:Y:S01]  /*1160*/  IMAD.SHL.U32 R12, R0, 0x40, RZ ;  /* 0x00000040000c7824 */ /* 0x000fe200078e00ff */
[----:B------:R4:W-:Y:S01]  /*1170*/  @!P5 LDGSTS.E.BYPASS.LTC128B.128 [R203+0x11000], [R18.64+0x100] ;  /* 0x1100010012cbdfae */ /* 0x0009e2000b901d48 */
[----:B------:R-:W-:Y:S01]  /*1180*/  IMAD.SHL.U32 R11, R197, 0x8, RZ ;  /* 0x00000008c50b7824 */ /* 0x000fe200078e00ff */
[----:B------:R-:W-:Y:S01]  /*1190*/  LOP3.LUT R6, R6, 0x1c0, RZ, 0xc0, !PT ;  /* 0x000001c006067812 */ /* 0x000fe200078ec0ff */
[----:B------:R-:W-:Y:S01]  /*11a0*/  IMAD.IADD R9, R15, 0x1, R9 ;  /* 0x000000010f097824 */ /* 0x000fe200078e0209 */
[----:B------:R-:W0:Y:S01]  /*11b0*/  LDGDEPBAR ;  /* 0x00000000000079af */ /* 0x000e220000000000 */
[----:B------:R-:W-:Y:S01]  /*11c0*/  IMAD.IADD R209, R135, 0x1, R209 ;  /* 0x0000000187d17824 */ /* 0x000fe200078e02d1 */
[----:B------:R-:W-:Y:S01]  /*11d0*/  LOP3.LUT R12, R12, 0x1c0, RZ, 0xc0, !PT ;  /* 0x000001c00c0c7812 */ /* 0x000fe200078ec0ff */
[----:B------:R-:W-:Y:S01]  /*11e0*/  IMAD.WIDE.U32 R16, R5, c[0x0][0x1a0], RZ ;  /* 0x0000680005107a25 */ /* 0x000fe200078e00ff */
[----:B------:R-:W-:-:S02]  /*11f0*/  LOP3.LUT R11, R6, 0x8, R11, 0xf8, !PT ;  /* 0x00000008060b7812 */ /* 0x000fc400078ef80b */
[----:B------:R-:W-:Y:S01]  /*1200*/  LEA.HI.X R9, R14, R209, R9, 0x6, P0 ;  /* 0x000000d10e097211 */ /* 0x000fe200000f3409 */
[----:B------:R-:W-:Y:S01]  /*1210*/  IMAD.SHL.U32 R85, R8, 0x40, RZ ;  /* 0x0000004008557824 */ /* 0x000fe200078e00ff */
[----:B------:R-:W-:Y:S01]  /*1220*/  SHF.R.U32.HI R6, RZ, 0x3, R6 ;  /* 0x00000003ff067819 */ /* 0x000fe20000011606 */
[----:B------:R-:W-:Y:S01]  /*1230*/  IMAD R14, R5, c[0x0][0x1a4], RZ ;  /* 0x00006900050e7a24 */ /* 0x000fe200078e02ff */
[----:B------:R-:W-:Y:S02]  /*1240*/  LOP3.LUT R13, R12, 0x8, R13, 0xf8, !PT ;  /* 0x000000080c0d7812 */ /* 0x000fe400078ef80d */
[C---:B------:R-:W-:Y:S02]  /*1250*/  @!P3 IADD3 R8, P0, R10.reuse, R16, RZ ;  /* 0x000000100a08b210 */ /* 0x040fe40007f1e0ff */
[----:B------:R-:W-:Y:S02]  /*1260*/  SHF.R.U32.HI R12, RZ, 0x3, R12 ;  /* 0x00000003ff0c7819 */ /* 0x000fe4000001160c */
[----:B------:R-:W-:-:S02]  /*1270*/  @!P4 LEA R16, P1, R10, c[0x0][0x170], 0x1 ;  /* 0x00005c000a10ca11 */ /* 0x000fc400078208ff */
[----:B------:R-:W-:Y:S02]  /*1280*/  LOP3.LUT R85, R85, 0xfffffe00, RZ, 0xc0, !PT ;  /* 0xfffffe0055557812 */ /* 0x000fe400078ec0ff */
[----:B------:R-:W-:Y:S02]  /*1290*/  LOP3.LUT R6, R11, R6, RZ, 0x3c, !PT ;  /* 0x000000060b067212 */ /* 0x000fe400078e3cff */
[----:B------:R-:W-:Y:S01]  /*12a0*/  @!P3 IADD3.X R11, R9, R17, R14, P0, !PT ;  /* 0x00000011090bb210 */ /* 0x000fe200007fe40e */
[----:B------:R-:W-:-:S04]  /*12b0*/  DEPBAR.LE SB0, 0x0 ;  /* 0x000080000000791a */ /* 0x000fc80000000000 */
[----:B------:R-:W-:Y:S01]  /*12c0*/  BAR.SYNC.DEFER_BLOCKING 0x0 ;  /* 0x0000000000007b1d */ /* 0x000fe20000010000 */
[----:B------:R-:W-:Y:S02]  /*12d0*/  LOP3.LUT R12, R13, R12, RZ, 0x3c, !PT ;  /* 0x0000000c0d0c7212 */ /* 0x000fe400078e3cff */
[----:B------:R-:W-:Y:S01]  /*12e0*/  @!P4 LEA.HI.X R17, R10, c[0x0][0x174], R9, 0x1, P1 ;  /* 0x00005d000a11ca11 */ /* 0x000fe200008f0c09 */
[----:B------:R-:W-:Y:S01]  /*12f0*/  IMAD R9, R88, 0x400, R85 ;  /* 0x0000040058097824 */ /* 0x000fe200078e0255 */
[----:B------:R-:W-:Y:S01]  /*1300*/  @!P3 LEA R10, P0, R8, c[0x0][0x170], 0x1 ;  /* 0x00005c00080aba11 */ /* 0x000fe200078008ff */
[----:B------:R-:W-:Y:S02]  /*1310*/  IMAD R197, R197, 0x200, R12 ;  /* 0x00000200c5c57824 */ /* 0x000fe400078e020c */
[----:B------:R-:W-:Y:S01]  /*1320*/  IMAD.IADD R198, R6, 0x1, R9 ;  /* 0x0000000106c67824 */ /* 0x000fe200078e0209 */
[----:B------:R-:W-:Y:S01]  /*1330*/  @!P3 LEA.HI.X R11, R8, c[0x0][0x174], R11, 0x1, P0 ;  /* 0x00005d00080bba11 */ /* 0x000fe200000f0c0b */
[----:B------:R-:W-:-:S02]  /*1340*/  IMAD.SHL.U32 R197, R197, 0x2, RZ ;  /* 0x00000002c5c57824 */ /* 0x000fc400078e00ff */
[----:B------:R-:W-:-:S03]  /*1350*/  IMAD.SHL.U32 R198, R198, 0x2, RZ ;  /* 0x00000002c6c67824 */ /* 0x000fc600078e00ff */
[----:B------:R-:W-:-:S03]  /*1360*/  IADD3 R195, R197, 0xc020, RZ ;  /* 0x0000c020c5c37810 */ /* 0x000fc60007ffe0ff */
[----:B------:R-:W-:Y:S01]  /*1370*/  R2P PR, R7, 0x6 ;  /* 0x0000000607007804 */ /* 0x000fe20000000000 */
[----:B------:R-:W-:-:S04]  /*1380*/  IMAD.MOV.U32 R7, RZ, RZ, 0x10 ;  /* 0x00000010ff077424 */ /* 0x000fc800078e00ff */
[----:B------:R-:W-:Y:S01]  /*1390*/  SEL R5, R5, 0xffffffe0, !P2 ;  /* 0xffffffe005057807 */ /* 0x000fe20005000000 */
[----:B------:R-:W-:Y:S01]  /*13a0*/  @P4 STS.128 [R203+0x12000], RZ ;  /* 0x012000ffcb004388 */ /* 0x000fe20000000c00 */
[----:B------:R-:W-:Y:S02]  /*13b0*/  SEL R7, R7, 0xfffffff0, !P1 ;  /* 0xfffffff007077807 */ /* 0x000fe40004800000 */
[----:B------:R-:W-:Y:S01]  /*13c0*/  R2P PR, R0, 0x6 ;  /* 0x0000000600007804 */ /* 0x000fe20000000000 */
[----:B------:R-:W-:Y:S01]  /*13d0*/  @P4 STS.128 [R203+0x14000], RZ ;  /* 0x014000ffcb004388 */ /* 0x000fe20000000c00 */
[----:B------:R-:W-:Y:S01]  /*13e0*/  IADD3 R0, R197, 0xc000, RZ ;  /* 0x0000c000c5007810 */ /* 0x000fe20007ffe0ff */
[--C-:B------:R-:W-:Y:S02]  /*13f0*/  IMAD R196, R7, 0x2, R198.reuse ;  /* 0x0000000207c47824 */ /* 0x100fe400078e02c6 */
[----:B------:R-:W-:Y:S01]  /*1400*/  @P4 STS.128 [R203+0x16000], RZ ;  /* 0x016000ffcb004388 */ /* 0x000fe20000000c00 */
[----:B------:R-:W-:-:S02]  /*1410*/  IMAD R194, R5, 0x2, R198 ;  /* 0x0000000205c27824 */ /* 0x000fc400078e02c6 */
[----:B------:R-:W-:Y:S01]  /*1420*/  IMAD R193, R5, 0x2, R196 ;  /* 0x0000000205c17824 */ /* 0x000fe200078e02c4 */
[----:B------:R-:W-:Y:S01]  /*1430*/  @!PT LDS RZ, [RZ] ;  /* 0x00000000fffff984 */ /* 0x000fe20000000800 */
[----:B------:R-:W-:Y:S01]  /*1440*/  @!PT LDS RZ, [RZ] ;  /* 0x00000000fffff984 */ /* 0x000fe20000000800 */
[----:B------:R-:W-:Y:S01]  /*1450*/  @!PT LDS RZ, [RZ] ;  /* 0x00000000fffff984 */ /* 0x000fe20000000800 */
[----:B------:R4:W-:Y:S04]  /*1460*/  @!P4 LDGSTS.E.BYPASS.LTC128B.128 [R203+0x12000], [R16.64] ;  /* 0x1200000010cbcfae */ /* 0x0009e8000b901d48 */
[----:B------:R4:W-:Y:S01]  /*1470*/  @!P4 LDGSTS.E.BYPASS.LTC128B.128 [R203+0x14000], [R16.64+0x80] ;  /* 0x1400008010cbcfae */ /* 0x0009e2000b901d48 */
[----:B------:R-:W-:Y:S02]  /*1480*/  @P1 IADD3 R195, R0, -0x20, RZ ;  /* 0xffffffe000c31810 */ /* 0x000fe40007ffe0ff */
[----:B------:R-:W-:Y:S01]  /*1490*/  SEL R0, R137, 0xffffffc0, !P2 ;  /* 0xffffffc089007807 */ /* 0x000fe20005000000 */
[----:B------:R4:W-:Y:S01]  /*14a0*/  @!P4 LDGSTS.E.BYPASS.LTC128B.128 [R203+0x16000], [R16.64+0x100] ;  /* 0x1600010010cbcfae */ /* 0x0009e2000b901d48 */
[----:B------:R-:W-:-:S02]  /*14b0*/  IADD3 R187, R195, 0x800, RZ ;  /* 0x00000800c3bb7810 */ /* 0x000fc40007ffe0ff */
[----:B------:R-:W-:Y:S01]  /*14c0*/  IADD3 R186, R195, 0x1000, RZ ;  /* 0x00001000c3ba7810 */ /* 0x000fe20007ffe0ff */
[----:B------:R-:W-:Y:S01]  /*14d0*/  @P3 STS.128 [R203+0x13000], RZ ;  /* 0x013000ffcb003388 */ /* 0x000fe20000000c00 */
[----:B------:R-:W-:Y:S01]  /*14e0*/  IMAD.IADD R191, R197, 0x1, R0 ;  /* 0x00000001c5bf7824 */ /* 0x000fe200078e0200 */
[C---:B------:R-:W-:Y:S01]  /*14f0*/  IADD3 R185, R195.reuse, 0x1800, RZ ;  /* 0x00001800c3b97810 */ /* 0x040fe20007ffe0ff */
[----:B------:R-:W-:Y:S01]  /*1500*/  IMAD.IADD R184, R0, 0x1, R195 ;  /* 0x0000000100b87824 */ /* 0x000fe200078e02c3 */
[----:B------:R-:W-:Y:S01]  /*1510*/  @P3 STS.128 [R203+0x15000], RZ ;  /* 0x015000ffcb003388 */ /* 0x000fe20000000c00 */
[----:B------:R-:W-:Y:S01]  /*1520*/  IMAD.IADD R0, R86, 0x1, -R87 ;  /* 0x0000000156007824 */ /* 0x000fe200078e0a57 */
[C---:B------:R-:W-:Y:S02]  /*1530*/  IADD3 R183, R195.reuse, 0x2000, RZ ;  /* 0x00002000c3b77810 */ /* 0x040fe40007ffe0ff */
[----:B------:R-:W-:Y:S01]  /*1540*/  @P3 STS.128 [R203+0x17000], RZ ;  /* 0x017000ffcb003388 */ /* 0x000fe20000000c00 */
[----:B------:R-:W-:-:S02]  /*1550*/  IADD3 R182, R195, 0x2800, RZ ;  /* 0x00002800c3b67810 */ /* 0x000fc40007ffe0ff */
[C---:B------:R-:W-:Y:S01]  /*1560*/  IADD3 R181, R195.reuse, 0x3000, RZ ;  /* 0x00003000c3b57810 */ /* 0x040fe20007ffe0ff */
[----:B------:R-:W-:Y:S01]  /*1570*/  @!PT LDS RZ, [RZ] ;  /* 0x00000000fffff984 */ /* 0x000fe20000000800 */
[----:B------:R-:W-:Y:S01]  /*1580*/  @!PT LDS RZ, [RZ] ;  /* 0x00000000fffff984 */ /* 0x000fe20000000800 */
[----:B------:R-:W-:Y:S01]  /*1590*/  @!PT LDS RZ, [RZ] ;  /* 0x00000000fffff984 */ /* 0x000fe20000000800 */
[----:B------:R5:W-:Y:S01]  /*15a0*/  @!P3 LDGSTS.E.BYPASS.LTC128B.128 [R203+0x13000], [R10.64] ;  /* 0x130000000acbbfae */ /* 0x000be2000b901d48 */
[C---:B------:R-:W-:Y:S02]  /*15b0*/  IADD3 R180, R195.reuse, 0x3800, RZ ;  /* 0x00003800c3b47810 */ /* 0x040fe40007ffe0ff */
[C---:B------:R-:W-:Y:S01]  /*15c0*/  IADD3 R179, R195.reuse, 0x4000, RZ ;  /* 0x00004000c3b37810 */ /* 0x040fe20007ffe0ff */
[----:B------:R5:W-:Y:S01]  /*15d0*/  @!P3 LDGSTS.E.BYPASS.LTC128B.128 [R203+0x15000], [R10.64+0x80] ;  /* 0x150000800acbbfae */ /* 0x000be2000b901d48 */
[C---:B------:R-:W-:Y:S02]  /*15e0*/  IADD3 R178, R195.reuse, 0x4800, RZ ;  /* 0x00004800c3b27810 */ /* 0x040fe40007ffe0ff */
[C---:B------:R-:W-:Y:S01]  /*15f0*/  IADD3 R177, R195.reuse, 0x5000, RZ ;  /* 0x00005000c3b17810 */ /* 0x040fe20007ffe0ff */
[----:B------:R5:W-:Y:S01]  /*1600*/  @!P3 LDGSTS.E.BYPASS.LTC128B.128 [R203+0x17000], [R10.64+0x100] ;  /* 0x170001000acbbfae */ /* 0x000be2000b901d48 */
[----:B------:R-:W-:-:S03]  /*1610*/  IADD3 R176, R195, 0x5800, RZ ;  /* 0x00005800c3b07810 */ /* 0x000fc60007ffe0ff */
[----:B------:R-:W-:Y:S04]  /*1620*/  LDSM.16.M88.4 R44, [R198] ;  /* 0x00000000c62c783b */ /* 0x000fe80000000200 */
[----:B-1----:R-:W3:Y:S04]  /*1630*/  LDSM.16.M88.4 R20, [R197+0xc000] ;  /* 0x00c00000c514783b */ /* 0x002ee80000000200 */
[----:B------:R-:W4:Y:S04]  /*1640*/  LDSM.16.M88.4 R12, [R197+0xc800] ;  /* 0x00c80000c50c783b */ /* 0x000f280000000200 */
[----:B------:R-:W5:Y:S04]  /*1650*/  LDSM.16.M88.4 R76, [R197+0xd000] ;  /* 0x00d00000c54c783b */ /* 0x000f680000000200 */
[----:B------:R-:W-:Y:S04]  /*1660*/  LDSM.16.M88.4 R56, [R196] ;  /* 0x00000000c438783b */ /* 0x000fe80000000200 */
[----:B------:R-:W1:Y:S04]  /*1670*/  LDSM.16.M88.4 R68, [R195] ;  /* 0x00000000c344783b */ /* 0x000e680000000200 */
[----:B------:R-:W1:Y:S04]  /*1680*/  LDSM.16.M88.4 R64, [R195+0x800] ;  /* 0x00080000c340783b */ /* 0x000e680000000200 */
[----:B------:R-:W1:Y:S04]  /*1690*/  LDSM.16.M88.4 R60, [R195+0x1000] ;  /* 0x00100000c33c783b */ /* 0x000e680000000200 */
[----:B------:R-:W1:Y:S04]  /*16a0*/  LDSM.16.M88.4 R72, [R197+0xd800] ;  /* 0x00d80000c548783b */ /* 0x000e680000000200 */
[----:B------:R-:W-:Y:S04]  /*16b0*/  LDSM.16.M88.4 R40, [R194] ;  /* 0x00000000c228783b */ /* 0x000fe80000000200 */
[----:B------:R-:W1:Y:S01]  /*16c0*/  LDSM.16.M88.4 R36, [R191+0xc000] ;  /* 0x00c00000bf24783b */ /* 0x000e620000000200 */
[C---:B---3--:R-:W-:Y:S03]  /*16d0*/  HMMA.16816.F32 R24, R44.reuse, R20, RZ ;  /* 0x000000142c18723c */ /* 0x048fe600000018ff */
[----:B------:R-:W3:Y:S04]  /*16e0*/  LDSM.16.M88.4 R32, [R191+0xc800] ;  /* 0x00c80000bf20783b */ /* 0x000ee80000000200 */
[----:B--2---:R-:W2:Y:S01]  /*16f0*/  LDSM.16.M88.4 R28, [R191+0xd000] ;  /* 0x00d00000bf1c783b */ /* 0x004ea20000000200 */
[C---:B----4-:R-:W-:Y:S03]  /*1700*/  HMMA.16816.F32 R16, R44.reuse, R12, RZ ;  /* 0x0000000c2c10723c */ /* 0x050fe600000018ff */
[----:B------:R-:W4:Y:S04]  /*1710*/  LDSM.16.M88.4 R52, [R195+0x1800] ;  /* 0x00180000c334783b */ /* 0x000f280000000200 */
[----:B------:R-:W-:Y:S01]  /*1720*/  LDSM.16.M88.4 R80, [R191+0xd800] ;  /* 0x00d80000bf50783b */ /* 0x000fe20000000200 */
[C---:B------:R-:W-:Y:S03]  /*1730*/  HMMA.16816.F32 R20, R44.reuse, R22, RZ ;  /* 0x000000162c14723c */ /* 0x040fe600000018ff */
[----:B------:R-:W0:Y:S05]  /*1740*/  LDGDEPBAR ;  /* 0x00000000000079af */ /* 0x000e2a0000000000 */
[C---:B------:R-:W-:Y:S08]  /*1750*/  HMMA.16816.F32 R12, R44.reuse, R14, RZ ;  /* 0x0000000e2c0c723c */ /* 0x040ff000000018ff */
[C---:B-----5:R-:W-:Y:S08]  /*1760*/  HMMA.16816.F32 R8, R44.reuse, R76, RZ ;  /* 0x0000004c2c08723c */ /* 0x060ff000000018ff */
[----:B------:R-:W-:Y:S08]  /*1770*/  HMMA.16816.F32 R76, R44, R78, RZ ;  /* 0x0000004e2c4c723c */ /* 0x000ff000000018ff */
[C---:B-1----:R-:W-:Y:S08]  /*1780*/  HMMA.16816.F32 R24, R56.reuse, R68, R24 ;  /* 0x000000443818723c */ /* 0x042ff00000001818 */
[C---:B------:R-:W-:Y:S01]  /*1790*/  HMMA.16816.F32 R20, R56.reuse, R70, R20 ;  /* 0x000000463814723c */ /* 0x040fe20000001814 */
[----:B------:R-:W-:Y:S07]  /*17a0*/  LDSM.16.M88.4 R68, [R184] ;  /* 0x00000000b844783b */ /* 0x000fee0000000200 */
[C---:B------:R-:W-:Y:S08]  /*17b0*/  HMMA.16816.F32 R16, R56.reuse, R64, R16 ;  /* 0x000000403810723c */ /* 0x040ff00000001810 */
[C---:B------:R-:W-:Y:S01]  /*17c0*/  HMMA.16816.F32 R12, R56.reuse, R66, R12 ;  /* 0x00000042380c723c */ /* 0x040fe2000000180c */
[----:B------:R-:W-:Y:S07]  /*17d0*/  LDSM.16.M88.4 R64, [R184+0x800] ;  /* 0x00080000b840783b */ /* 0x000fee0000000200 */
[----:B------:R-:W-:Y:S08]  /*17e0*/  HMMA.16816.F32 R8, R56, R60, R8 ;  /* 0x0000003c3808723c */ /* 0x000ff00000001808 */
[C---:B------:R-:W-:Y:S08]  /*17f0*/  HMMA.16816.F32 R48, R44.reuse, R72, RZ ;  /* 0x000000482c30723c */ /* 0x040ff000000018ff */
[----:B------:R-:W-:Y:S01]  /*1800*/  HMMA.16816.F32 R44, R44, R74, RZ ;  /* 0x0000004a2c2c723c */ /* 0x000fe200000018ff */
[----:B------:R-:W1:Y:S07]  /*1810*/  LDSM.16.M88.4 R72, [R193] ;  /* 0x00000000c148783b */ /* 0x000e6e0000000200 */
[----:B------:R-:W-:Y:S01]  /*1820*/  HMMA.16816.F32 R76, R56, R62, R76 ;  /* 0x0000003e384c723c */ /* 0x000fe2000000184c */
[----:B------:R-:W5:Y:S07]  /*1830*/  LDSM.16.M88.4 R60, [R184+0x1000] ;  /* 0x00100000b83c783b */ /* 0x000f6e0000000200 */
[C---:B------:R-:W-:Y:S08]  /*1840*/  HMMA.16816.F32 R24, R40.reuse, R36, R24 ;  /* 0x000000242818723c */ /* 0x040ff00000001818 */
[C---:B------:R-:W-:Y:S08]  /*1850*/  HMMA.16816.F32 R20, R40.reuse, R38, R20 ;  /* 0x000000262814723c */ /* 0x040ff00000001814 */
[C---:B---3--:R-:W-:Y:S08]  /*1860*/  HMMA.16816.F32 R16, R40.reuse, R32, R16 ;  /* 0x000000202810723c */ /* 0x048ff00000001810 */
[C---:B------:R-:W-:Y:S01]  /*1870*/  HMMA.16816.F32 R12, R40.reuse, R34, R12 ;  /* 0x00000022280c723c */ /* 0x040fe2000000180c */
[----:B------:R-:W-:Y:S07]  /*1880*/  LDSM.16.M88.4 R32, [R198+0x4000] ;  /* 0x00400000c620783b */ /* 0x000fee0000000200 */
[----:B--2---:R-:W-:Y:S01]  /*1890*/  HMMA.16816.F32 R36, R40, R28, R8 ;  /* 0x0000001c2824723c */ /* 0x004fe20000001808 */
[----:B------:R-:W-:Y:S07]  /*18a0*/  LDSM.16.M88.4 R8, [R197+0xe000] ;  /* 0x00e00000c508783b */ /* 0x000fee0000000200 */
[C---:B----4-:R-:W-:Y:S08]  /*18b0*/  HMMA.16816.F32 R48, R56.reuse, R52, R48 ;  /* 0x000000343830723c */ /* 0x050ff00000001830 */
[----:B------:R-:W-:Y:S01]  /*18c0*/  HMMA.16816.F32 R44, R56, R54, R44 ;  /* 0x00000036382c723c */ /* 0x000fe2000000182c */
[----:B------:R-:W-:Y:S04]  /*18d0*/  LDSM.16.M88.4 R52, [R184+0x1800] ;  /* 0x00180000b834783b */ /* 0x000fe80000000200 */
[----:B------:R-:W-:Y:S03]  /*18e0*/  LDSM.16.M88.4 R56, [R197+0xe800] ;  /* 0x00e80000c538783b */ /* 0x000fe60000000200 */
[----:B------:R-:W-:Y:S01]  /*18f0*/  HMMA.16816.F32 R76, R40, R30, R76 ;  /* 0x0000001e284c723c */ /* 0x000fe2000000184c */
[----:B------:R-:W2:Y:S07]  /*1900*/  LDSM.16.M88.4 R28, [R197+0xf000] ;  /* 0x00f00000c51c783b */ /* 0x000eae0000000200 */
[C---:B-1----:R-:W-:Y:S08]  /*1910*/  HMMA.16816.F32 R16, R72.reuse, R64, R16 ;  /* 0x000000404810723c */ /* 0x042ff00000001810 */
[C---:B------:R-:W-:Y:S08]  /*1920*/  HMMA.16816.F32 R12, R72.reuse, R66, R12 ;  /* 0x00000042480c723c */ /* 0x040ff0000000180c */
[----:B-----5:R-:W-:Y:S01]  /*1930*/  HMMA.16816.F32 R64, R72, R60, R36 ;  /* 0x0000003c4840723c */ /* 0x020fe20000001824 */
[----:B------:R-:W-:Y:S07]  /*1940*/  LDSM.16.M88.4 R36, [R195+0x2000] ;  /* 0x00200000c324783b */ /* 0x000fee0000000200 */
[C---:B------:R-:W-:Y:S08]  /*1950*/  HMMA.16816.F32 R48, R40.reuse, R80, R48 ;  /* 0x000000502830723c */ /* 0x040ff00000001830 */
[----:B------:R-:W-:Y:S01]  /*1960*/  HMMA.16816.F32 R44, R40, R82, R44 ;  /* 0x00000052282c723c */ /* 0x000fe2000000182c */
[----:B------:R-:W-:Y:S07]  /*1970*/  LDSM.16.M88.4 R40, [R196+0x4000] ;  /* 0x00400000c428783b */ /* 0x000fee0000000200 */
[C---:B------:R-:W-:Y:S08]  /*1980*/  HMMA.16816.F32 R24, R72.reuse, R68, R24 ;  /* 0x000000444818723c */ /* 0x040ff00000001818 */
[C---:B------:R-:W-:Y:S01]  /*1990*/  HMMA.16816.F32 R20, R72.reuse, R70, R20 ;  /* 0x000000464814723c */ /* 0x040fe20000001814 */
[----:B------:R-:W-:Y:S07]  /*19a0*/  LDSM.16.M88.4 R68, [R197+0xf800] ;  /* 0x00f80000c544783b */ /* 0x000fee0000000200 */
[----:B------:R-:W-:Y:S01]  /*19b0*/  HMMA.16816.F32 R80, R72, R62, R76 ;  /* 0x0000003e4850723c */ /* 0x000fe2000000184c */
[----:B------:R-:W1:Y:S04]  /*19c0*/  LDSM.16.M88.4 R60, [R195+0x3000] ;  /* 0x00300000c33c783b */ /* 0x000e680000000200 */
[----:B------:R-:W-:Y:S03]  /*19d0*/  LDSM.16.M88.4 R76, [R195+0x2800] ;  /* 0x00280000c34c783b */ /* 0x000fe60000000200 */
[----:B--2---:R-:W-:Y:S08]  /*19e0*/  HMMA.16816.F32 R64, R32, R28, R64 ;  /* 0x0000001c2040723c */ /* 0x004ff00000001840 */
[C---:B------:R-:W-:Y:S08]  /*19f0*/  HMMA.16816.F32 R48, R72.reuse, R52, R48 ;  /* 0x000000344830723c */ /* 0x040ff00000001830 */
[----:B------:R-:W-:Y:S01]  /*1a00*/  HMMA.16816.F32 R44, R72, R54, R44 ;  /* 0x00000036482c723c */ /* 0x000fe2000000182c */
[----:B------:R-:W-:Y:S04]  /*1a10*/  LDSM.16.M88.4 R52, [R194+0x4000] ;  /* 0x00400000c234783b */ /* 0x000fe80000000200 */
[----:B------:R-:W-:Y:S03]  /*1a20*/  LDSM.16.M88.4 R72, [R191+0xe800] ;  /* 0x00e80000bf48783b */ /* 0x000fe60000000200 */
[C---:B------:R-:W-:Y:S08]  /*1a30*/  HMMA.16816.F32 R24, R32.reuse, R8, R24 ;  /* 0x000000082018723c */ /* 0x040ff00000001818 */
[C---:B------:R-:W-:Y:S01]  /*1a40*/  HMMA.16816.F32 R20, R32.reuse, R10, R20 ;  /* 0x0000000a2014723c */ /* 0x040fe20000001814 */
[----:B------:R-:W-:Y:S07]  /*1a50*/  LDSM.16.M88.4 R8, [R191+0xe000] ;  /* 0x00e00000bf08783b */ /* 0x000fee0000000200 */
[C---:B------:R-:W-:Y:S01]  /*1a60*/  HMMA.16816.F32 R80, R32.reuse, R30, R80 ;  /* 0x0000001e2050723c */ /* 0x040fe20000001850 */
[----:B------:R-:W2:Y:S07]  /*1a70*/  LDSM.16.M88.4 R28, [R191+0xf000] ;  /* 0x00f00000bf1c783b */ /* 0x000eae0000000200 */
[C---:B------:R-:W-:Y:S08]  /*1a80*/  HMMA.16816.F32 R16, R32.reuse, R56, R16 ;  /* 0x000000382010723c */ /* 0x040ff00000001810 */
[----:B------:R-:W-:Y:S01]  /*1a90*/  HMMA.16816.F32 R12, R32, R58, R12 ;  /* 0x0000003a200c723c */ /* 0x000fe2000000180c */
[----:B------:R-:W3:Y:S07]  /*1aa0*/  LDSM.16.M88.4 R56, [R195+0x3800] ;  /* 0x00380000c338783b */ /* 0x000eee0000000200 */
[----:B-1----:R-:W-:Y:S08]  /*1ab0*/  HMMA.16816.F32 R64, R40, R60, R64 ;  /* 0x0000003c2840723c */ /* 0x002ff00000001840 */
[C---:B------:R-:W-:Y:S08]  /*1ac0*/  HMMA.16816.F32 R48, R32.reuse, R68, R48 ;  /* 0x000000442030723c */ /* 0x040ff00000001830 */
[----:B------:R-:W-:Y:S01]  /*1ad0*/  HMMA.16816.F32 R44, R32, R70, R44 ;  /* 0x00000046202c723c */ /* 0x000fe2000000182c */
[----:B------:R-:W-:Y:S04]  /*1ae0*/  LDSM.16.M88.4 R68, [R191+0xf800] ;  /* 0x00f80000bf44783b */ /* 0x000fe80000000200 */
[----:B------:R-:W-:Y:S03]  /*1af0*/  LDSM.16.M88.4 R32, [R184+0x2000] ;  /* 0x00200000b820783b */ /* 0x000fe60000000200 */
[C---:B------:R-:W-:Y:S08]  /*1b00*/  HMMA.16816.F32 R24, R40.reuse, R36, R24 ;  /* 0x000000242818723c */ /* 0x040ff00000001818 */
[C---:B------:R-:W-:Y:S01]  /*1b10*/  HMMA.16816.F32 R20, R40.reuse, R38, R20 ;  /* 0x000000262814723c */ /* 0x040fe20000001814 */
[----:B------:R-:W-:Y:S07]  /*1b20*/  LDSM.16.M88.4 R36, [R193+0x4000] ;  /* 0x00400000c124783b */ /* 0x000fee0000000200 */
[----:B------:R-:W-:Y:S01]  /*1b30*/  HMMA.16816.F32 R80, R40, R62, R80 ;  /* 0x0000003e2850723c */ /* 0x000fe20000001850 */
[----:B------:R-:W1:Y:S07]  /*1b40*/  LDSM.16.M88.4 R60, [R184+0x3000] ;  /* 0x00300000b83c783b */ /* 0x000e6e0000000200 */
[----:B--2---:R-:W-:Y:S08]  /*1b50*/  HMMA.16816.F32 R64, R52, R28, R64 ;  /* 0x0000001c3440723c */ /* 0x004ff00000001840 */
[C---:B------:R-:W-:Y:S08]  /*1b60*/  HMMA.16816.F32 R16, R40.reuse, R76, R16 ;  /* 0x0000004c2810723c */ /* 0x040ff00000001810 */
[C---:B------:R-:W-:Y:S01]  /*1b70*/  HMMA.16816.F32 R12, R40.reuse, R78, R12 ;  /* 0x0000004e280c723c */ /* 0x040fe2000000180c */
[----:B------:R-:W-:Y:S07]  /*1b80*/  LDSM.16.M88.4 R76, [R184+0x2800] ;  /* 0x00280000b84c783b */ /* 0x000fee0000000200 */
[C---:B---3--:R-:W-:Y:S08]  /*1b90*/  HMMA.16816.F32 R48, R40.reuse, R56, R48 ;  /* 0x000000382830723c */ /* 0x048ff00000001830 */
[----:B------:R-:W-:Y:S01]  /*1ba0*/  HMMA.16816.F32 R44, R40, R58, R44 ;  /* 0x0000003a282c723c */ /* 0x000fe2000000182c */
[----:B------:R-:W-:Y:S04]  /*1bb0*/  LDSM.16.M88.4 R40, [R198+0x8000] ;  /* 0x00800000c628783b */ /* 0x000fe80000000200 */
[----:B------:R-:W-:Y:S03]  /*1bc0*/  LDSM.16.M88.4 R56, [R184+0x3800] ;  /* 0x00380000b838783b */ /* 0x000fe60000000200 */
[C---:B------:R-:W-:Y:S08]  /*1bd0*/  HMMA.16816.F32 R24, R52.reuse, R8, R24 ;  /* 0x000000083418723c */ /* 0x040ff00000001818 */
[C---:B------:R-:W-:Y:S01]  /*1be0*/  HMMA.16816.F32 R20, R52.reuse, R10, R20 ;  /* 0x0000000a3414723c */ /* 0x040fe20000001814 */
[----:B------:R-:W-:Y:S07]  /*1bf0*/  LDSM.16.M88.4 R8, [R197+0x10000] ;  /* 0x01000000c508783b */ /* 0x000fee0000000200 */
[----:B------:R-:W-:Y:S01]  /*1c00*/  HMMA.16816.F32 R80, R52, R30, R80 ;  /* 0x0000001e3450723c */ /* 0x000fe20000001850 */
[----:B------:R-:W2:Y:S07]  /*1c10*/  LDSM.16.M88.4 R28, [R197+0x11000] ;  /* 0x01100000c51c783b */ /* 0x000eae0000000200 */
[----:B-1----:R-:W-:Y:S08]  /*1c20*/  HMMA.16816.F32 R64, R36, R60, R64 ;  /* 0x0000003c2440723c */ /* 0x002ff00000001840 */
[C---:B------:R-:W-:Y:S08]  /*1c30*/  HMMA.16816.F32 R16, R52.reuse, R72, R16 ;  /* 0x000000483410723c */ /* 0x040ff00000001810 */
[C---:B------:R-:W-:Y:S01]  /*1c40*/  HMMA.16816.F32 R12, R52.reuse, R74, R12 ;  /* 0x0000004a340c723c */ /* 0x040fe2000000180c */
[----:B------:R-:W-:Y:S07]  /*1c50*/  LDSM.16.M88.4 R72, [R197+0x10800] ;  /* 0x01080000c548783b */ /* 0x000fee0000000200 */
        /* <DEDUP_REMOVED lines=25> */
[----:B------:R-:W1:Y:S07]  /*1df0*/  LDSM.16.M88.4 R72, [R191+0x10800] ;  /* 0x01080000bf48783b */ /* 0x000e6e0000000200 */
[C---:B------:R-:W-:Y:S08]  /*1e00*/  HMMA.16816.F32 R48, R40.reuse, R68, R48 ;  /* 0x000000442830723c */ /* 0x040ff00000001830 */
[----:B------:R-:W-:Y:S01]  /*1e10*/  HMMA.16816.F32 R44, R40, R70, R44 ;  /* 0x00000046282c723c */ /* 0x000fe2000000182c */
[----:B------:R-:W-:Y:S07]  /*1e20*/  LDSM.16.M88.4 R40, [R193+0x8000] ;  /* 0x00800000c128783b */ /* 0x000fee0000000200 */
[C---:B------:R-:W-:Y:S08]  /*1e30*/  HMMA.16816.F32 R24, R52.reuse, R32, R24 ;  /* 0x000000203418723c */ /* 0x040ff00000001818 */
[C---:B------:R-:W-:Y:S01]  /*1e40*/  HMMA.16816.F32 R20, R52.reuse, R34, R20 ;  /* 0x000000223414723c */ /* 0x040fe20000001814 */
[----:B------:R-:W3:Y:S07]  /*1e50*/  LDSM.16.M88.4 R32, [R191+0x11800] ;  /* 0x01180000bf20783b */ /* 0x000eee0000000200 */
[----:B------:R-:W-:Y:S01]  /*1e60*/  HMMA.16816.F32 R80, R52, R62, R80 ;  /* 0x0000003e3450723c */ /* 0x000fe20000001850 */
[----:B------:R-:W4:Y:S07]  /*1e70*/  LDSM.16.M88.4 R60, [R184+0x4000] ;  /* 0x00400000b83c783b */ /* 0x000f2e0000000200 */
[----:B--2---:R-:W-:Y:S07]  /*1e80*/  HMMA.16816.F32 R64, R8, R28, R64 ;  /* 0x0000001c0840723c */ /* 0x004fee0000001840 */
[----:B------:R-:W-:Y:S01]  /*1e90*/  SHF.R.S32.HI R29, RZ, 0x1f, R0 ;  /* 0x0000001fff1d7819 */ /* 0x000fe20000011400 */
[----:B------:R-:W-:Y:S03]  /*1ea0*/  HMMA.16816.F32 R16, R52, R76, R16 ;  /* 0x0000004c3410723c */ /* 0x000fe60000001810 */
[----:B------:R-:W-:Y:S01]  /*1eb0*/  LEA.HI R212, R29, R0, RZ, 0x2 ;  /* 0x000000001dd47211 */ /* 0x000fe200078f10ff */
[----:B------:R-:W-:-:S02]  /*1ec0*/  IMAD R29, R88, 0x10, R90 ;  /* 0x00000010581d7824 */ /* 0x000fc400078e025a */
[----:B------:R-:W-:Y:S01]  /*1ed0*/  IMAD.IADD R0, R85, 0x1, R6 ;  /* 0x0000000155007824 */ /* 0x000fe200078e0206 */
[----:B------:R-:W-:Y:S01]  /*1ee0*/  SHF.R.S32.HI R212, RZ, 0x2, R212 ;  /* 0x00000002ffd47819 */ /* 0x000fe200000114d4 */
[----:B------:R-:W-:Y:S03]  /*1ef0*/  HMMA.16816.F32 R12, R52, R78, R12 ;  /* 0x0000004e340c723c */ /* 0x000fe6000000180c */
[----:B------:R-:W-:-:S04]  /*1f00*/  IADD3 R29, R29, 0x1, R212 ;  /* 0x000000011d1d7810 */ /* 0x000fc80007ffe0d4 */
[----:B------:R-:W-:Y:S01]  /*1f10*/  IADD3 R213, R84, R29, -R205 ;  /* 0x0000001d54d57210 */ /* 0x000fe20007ffe8cd */
[----:B------:R-:W-:Y:S03]  /*1f20*/  HMMA.16816.F32 R48, R52, R56, R48 ;  /* 0x000000383430723c */ /* 0x000fe60000001830 */
[----:B------:R-:W-:-:S04]  /*1f30*/  IADD3 R213, R213, c[0x0][0x2e8], RZ ;  /* 0x0000ba00d5d57a10 */ /* 0x000fc80007ffe0ff */
[C---:B------:R-:W-:Y:S01]  /*1f40*/  IADD3 R133, R213.reuse, 0x8, RZ ;  /* 0x00000008d5857810 */ /* 0x040fe20007ffe0ff */
[----:B------:R-:W-:Y:S01]  /*1f50*/  HMMA.16816.F32 R44, R52, R58, R44 ;  /* 0x0000003a342c723c */ /* 0x000fe2000000182c */
[-C--:B------:R-:W-:Y:S02]  /*1f60*/  IMNMX R213, R213, R84.reuse, PT ;  /* 0x00000054d5d57217 */ /* 0x080fe40003800200 */
[----:B------:R-:W-:-:S04]  /*1f70*/  IMNMX R133, R133, R84, PT ;  /* 0x0000005485857217 */ /* 0x000fc80003800200 */
[----:B------:R-:W-:Y:S01]  /*1f80*/  IMAD R52, R136, 0x40, R218 ;  /* 0x0000004088347824 */ /* 0x000fe200078e02da */
[----:B------:R-:W-:Y:S04]  /*1f90*/  HMMA.16816.F32 R24, R8, R36, R24 ;  /* 0x000000240818723c */ /* 0x000fe80000001818 */
[----:B------:R-:W-:-:S04]  /*1fa0*/  IADD3 R6, R52, 0x9, RZ ;  /* 0x0000000934067810 */ /* 0x000fc80007ffe0ff */
[C---:B------:R-:W-:Y:S01]  /*1fb0*/  HMMA.16816.F32 R20, R8.reuse, R38, R20 ;  /* 0x000000260814723c */ /* 0x040fe20000001814 */
[----:B------:R-:W2:Y:S01]  /*1fc0*/  LDSM.16.M88.4 R36, [R184+0x4800] ;  /* 0x00480000b824783b */ /* 0x000ea20000000200 */
[C---:B------:R-:W-:Y:S02]  /*1fd0*/  ISETP.GE.AND P2, PT, R6.reuse, R213, PT ;  /* 0x000000d50600720c */ /* 0x040fe40003f46270 */
[----:B------:R-:W-:Y:S02]  /*1fe0*/  ISETP.GE.AND P5, PT, R6, R133, PT ;  /* 0x000000850600720c */ /* 0x000fe40003fa6270 */
[C---:B------:R-:W-:Y:S02]  /*1ff0*/  IADD3 R6, R52.reuse, 0x11, RZ ;  /* 0x0000001134067810 */ /* 0x040fe40007ffe0ff */
[C---:B------:R-:W-:Y:S01]  /*2000*/  HMMA.16816.F32 R80, R8.reuse, R30, R80 ;  /* 0x0000001e0850723c */ /* 0x040fe20000001850 */
[----:B------:R-:W5:Y:S07]  /*2010*/  LDSM.16.M88.4 R28, [R184+0x5000] ;  /* 0x00500000b81c783b */ /* 0x000f6e0000000200 */
[C---:B-1----:R-:W-:Y:S08]  /*2020*/  HMMA.16816.F32 R16, R8.reuse, R72, R16 ;  /* 0x000000480810723c */ /* 0x042ff00000001810 */
[C---:B------:R-:W-:Y:S08]  /*2030*/  HMMA.16816.F32 R12, R8.reuse, R74, R12 ;  /* 0x0000004a080c723c */ /* 0x040ff0000000180c */
[C---:B---3--:R-:W-:Y:S07]  /*2040*/  HMMA.16816.F32 R48, R8.reuse, R32, R48 ;  /* 0x000000200830723c */ /* 0x048fee0000001830 */
[----:B------:R-:W-:Y:S01]  /*2050*/  IADD3 R32, R52, 0x1, RZ ;  /* 0x0000000134207810 */ /* 0x000fe20007ffe0ff */
[----:B------:R-:W-:Y:S03]  /*2060*/  HMMA.16816.F32 R44, R8, R34, R44 ;  /* 0x00000022082c723c */ /* 0x000fe6000000182c */
[----:B------:R-:W-:-:S02]  /*2070*/  ISETP.GE.AND P0, PT, R32, R213, PT ;  /* 0x000000d52000720c */ /* 0x000fc40003f06270 */
[----:B------:R-:W-:Y:S02]  /*2080*/  ISETP.GE.AND P3, PT, R32, R133, PT ;  /* 0x000000852000720c */ /* 0x000fe40003f66270 */
[C---:B------:R-:W-:Y:S01]  /*2090*/  IADD3 R8, R52.reuse, 0x8, RZ ;  /* 0x0000000834087810 */ /* 0x040fe20007ffe0ff */
[C---:B----4-:R-:W-:Y:S01]  /*20a0*/  HMMA.16816.F32 R24, R40.reuse, R60, R24 ;  /* 0x0000003c2818723c */ /* 0x050fe20000001818 */
[----:B------:R-:W-:Y:S02]  /*20b0*/  IADD3 R32, R52, 0x10, RZ ;  /* 0x0000001034207810 */ /* 0x000fe40007ffe0ff */
[C---:B------:R-:W-:Y:S02]  /*20c0*/  ISETP.GE.AND P4, PT, R8.reuse, R213, PT ;  /* 0x000000d50800720c */ /* 0x040fe40003f86270 */
[----:B------:R-:W-:Y:S02]  /*20d0*/  ISETP.GE.AND P6, PT, R8, R133, PT ;  /* 0x000000850800720c */ /* 0x000fe40003fc6270 */
[----:B------:R-:W1:Y:S01]  /*20e0*/  LDSM.16.M88.4 R8, [R184+0x5800] ;  /* 0x00580000b808783b */ /* 0x000e620000000200 */
[----:B------:R-:W-:Y:S01]  /*20f0*/  HMMA.16816.F32 R20, R40, R62, R20 ;  /* 0x0000003e2814723c */ /* 0x000fe20000001814 */
[----:B------:R-:W-:Y:S01]  /*2100*/  IADD3 R34, R52, 0x18, RZ ;  /* 0x0000001834227810 */ /* 0x000fe20007ffe0ff */
[----:B------:R-:W-:-:S04]  /*2110*/  DEPBAR.LE SB0, 0x0 ;  /* 0x000080000000791a */ /* 0x000fc80000000000 */
[C---:B------:R-:W-:Y:S02]  /*2120*/  ISETP.GE.AND P1, PT, R32.reuse, R213, PT ;  /* 0x000000d52000720c */ /* 0x040fe40003f26270 */
[C---:B--2---:R-:W-:Y:S08]  /*2130*/  HMMA.16816.F32 R16, R40.reuse, R36, R16 ;  /* 0x000000242810723c */ /* 0x044ff00000001810 */
[----:B------:R-:W-:Y:S01]  /*2140*/  HMMA.16816.F32 R12, R40, R38, R12 ;  /* 0x00000026280c723c */ /* 0x000fe2000000180c */
[----:B------:R-:W-:Y:S01]  /*2150*/  FSEL R25, R25, -INF , !P0 ;  /* 0xff80000019197808 */ /* 0x000fe20004000000 */
[----:B------:R-:W-:Y:S01]  /*2160*/  BAR.SYNC.DEFER_BLOCKING 0x0 ;  /* 0x0000000000007b1d */ /* 0x000fe20000010000 */
[----:B------:R-:W-:-:S02]  /*2170*/  ISETP.GE.AND P0, PT, R32, R133, PT ;  /* 0x000000852000720c */ /* 0x000fc40003f06270 */
[----:B------:R-:W-:Y:S02]  /*2180*/  FSEL R32, R27, -INF , !P3 ;  /* 0xff8000001b207808 */ /* 0x000fe40005800000 */
[-C--:B------:R-:W-:Y:S01]  /*2190*/  ISETP.GE.AND P3, PT, R6, R213.reuse, PT ;  /* 0x000000d50600720c */ /* 0x080fe20003f66270 */
[C---:B-----5:R-:W-:Y:S01]  /*21a0*/  HMMA.16816.F32 R64, R40.reuse, R28, R64 ;  /* 0x0000001c2840723c */ /* 0x060fe20000001840 */
[----:B------:R-:W-:Y:S02]  /*21b0*/  FSEL R33, R20, -INF , !P4 ;  /* 0xff80000014217808 */ /* 0x000fe40006000000 */
[----:B------:R-:W-:Y:S02]  /*21c0*/  FSEL R22, R22, -INF , !P6 ;  /* 0xff80000016167808 */ /* 0x000fe40007000000 */
[----:B------:R-:W-:Y:S02]  /*21d0*/  ISETP.GE.AND P6, PT, R34, R213, PT ;  /* 0x000000d52200720c */ /* 0x000fe40003fc6270 */
[C---:B------:R-:W-:Y:S01]  /*21e0*/  IADD3 R20, R52.reuse, 0x19, RZ ;  /* 0x0000001934147810 */ /* 0x040fe20007ffe0ff */
[----:B------:R-:W-:Y:S01]  /*21f0*/  HMMA.16816.F32 R80, R40, R30, R80 ;  /* 0x0000001e2850723c */ /* 0x000fe20000001850 */
[----:B------:R-:W-:-:S02]  /*2200*/  IADD3 R28, R52, 0x20, RZ ;  /* 0x00000020341c7810 */ /* 0x000fc40007ffe0ff */
[----:B------:R-:W-:Y:S02]  /*2210*/  ISETP.GE.AND P4, PT, R6, R133, PT ;  /* 0x000000850600720c */ /* 0x000fe40003f86270 */
[----:B------:R-:W-:Y:S02]  /*2220*/  FSEL R27, R21, -INF , !P2 ;  /* 0xff800000151b7808 */ /* 0x000fe40005000000 */
[----:B------:R-:W-:Y:S01]  /*2230*/  FSEL R6, R23, -INF , !P5 ;  /* 0xff80000017067808 */ /* 0x000fe20006800000 */
[----:B-1----:R-:W-:Y:S01]  /*2240*/  HMMA.16816.F32 R44, R40, R10, R44 ;  /* 0x0000000a282c723c */ /* 0x002fe2000000182c */
[----:B------:R-:W-:Y:S02]  /*2250*/  FSEL R23, R16, -INF , !P1 ;  /* 0xff80000010177808 */ /* 0x000fe40004800000 */
[----:B------:R-:W-:Y:S02]  /*2260*/  FSEL R18, R18, -INF , !P0 ;  /* 0xff80000012127808 */ /* 0x000fe40004000000 */
[----:B------:R-:W-:-:S02]  /*2270*/  FSEL R21, R17, -INF , !P3 ;  /* 0xff80000011157808 */ /* 0x000fc40005800000 */
[C---:B------:R-:W-:Y:S01]  /*2280*/  ISETP.GE.AND P5, PT, R20.reuse, R213, PT ;  /* 0x000000d51400720c */ /* 0x040fe20003fa6270 */
[----:B------:R-:W-:Y:S01]  /*2290*/  HMMA.16816.F32 R48, R40, R8, R48 ;  /* 0x000000082830723c */ /* 0x000fe20000001830 */
[----:B------:R-:W-:Y:S02]  /*22a0*/  ISETP.GE.AND P1, PT, R20, R133, PT ;  /* 0x000000851400720c */ /* 0x000fe40003f26270 */
[C---:B------:R-:W-:Y:S02]  /*22b0*/  ISETP.GE.AND P0, PT, R28.reuse, R213, PT ;  /* 0x000000d51c00720c */ /* 0x040fe40003f06270 */
[----:B------:R-:W-:Y:S02]  /*22c0*/  ISETP.GE.AND P3, PT, R28, R133, PT ;  /* 0x000000851c00720c */ /* 0x000fe40003f66270 */
[----:B------:R-:W-:Y:S02]  /*22d0*/  FSEL R17, R12, -INF , !P6 ;  /* 0xff8000000c117808 */ /* 0x000fe40007000000 */
[----:B------:R-:W-:-:S02]  /*22e0*/  IADD3 R28, R52, 0x28, RZ ;  /* 0x00000028341c7810 */ /* 0x000fc40007ffe0ff */
[----:B------:R-:W-:Y:S02]  /*22f0*/  IADD3 R12, R52, 0x29, RZ ;  /* 0x00000029340c7810 */ /* 0x000fe40007ffe0ff */
[----:B------:R-:W-:Y:S02]  /*2300*/  FSEL R13, R13, -INF , !P5 ;  /* 0xff8000000d0d7808 */ /* 0x000fe40006800000 */
[----:B------:R-:W-:Y:S02]  /*2310*/  FSEL R8, R15, -INF , !P1 ;  /* 0xff8000000f087808 */ /* 0x000fe40004800000 */
[----:B------:R-:W-:Y:S02]  /*2320*/  FSEL R171, R64, -INF , !P0 ;  /* 0xff80000040ab7808 */ /* 0x000fe40004000000 */
[----:B------:R-:W-:Y:S02]  /*2330*/  ISETP.GE.AND P5, PT, R28, R133, PT ;  /* 0x000000851c00720c */ /* 0x000fe40003fa6270 */
[----:B------:R-:W-:-:S02]  /*2340*/  ISETP.GE.AND P1, PT, R12, R213, PT ;  /* 0x000000d50c00720c */ /* 0x000fc40003f26270 */
[----:B------:R-:W-:Y:S02]  /*2350*/  ISETP.GE.AND P0, PT, R12, R133, PT ;  /* 0x000000850c00720c */ /* 0x000fe40003f06270 */
[----:B------:R-:W-:Y:S02]  /*2360*/  IADD3 R10, R52, 0x38, RZ ;  /* 0x00000038340a7810 */ /* 0x000fe40007ffe0ff */
[----:B------:R-:W-:Y:S02]  /*2370*/  FSEL R174, R82, -INF , !P5 ;  /* 0xff80000052ae7808 */ /* 0x000fe40006800000 */
[----:B------:R-:W-:Y:S02]  /*2380*/  FSEL R165, R81, -INF , !P1 ;  /* 0xff80000051a57808 */ /* 0x000fe40004800000 */
[----:B------:R-:W-:Y:S02]  /*2390*/  FSEL R172, R83, -INF , !P0 ;  /* 0xff80000053ac7808 */ /* 0x000fe40004000000 */
[----:B------:R-:W-:-:S02]  /*23a0*/  ISETP.GE.AND P5, PT, R10, R213, PT ;  /* 0x000000d50a00720c */ /* 0x000fc40003fa6270 */
[----:B------:R-:W-:Y:S02]  /*23b0*/  ISETP.GE.AND P1, PT, R10, R133, PT ;  /* 0x000000850a00720c */ /* 0x000fe40003f26270 */
[C---:B------:R-:W-:Y:S02]  /*23c0*/  ISETP.GE.AND P0, PT, R52.reuse, R213, PT ;  /* 0x000000d53400720c */ /* 0x040fe40003f06270 */
[----:B------:R-:W-:Y:S02]  /*23d0*/  IADD3 R10, R52, 0x39, RZ ;  /* 0x00000039340a7810 */ /* 0x000fe40007ffe0ff */
[----:B------:R-:W-:Y:S02]  /*23e0*/  FSEL R24, R24, -INF , !P0 ;  /* 0xff80000018187808 */ /* 0x000fe40004000000 */
[----:B------:R-:W-:Y:S02]  /*23f0*/  ISETP.GE.AND P0, PT, R10, R133, PT ;  /* 0x000000850a00720c */ /* 0x000fe40003f06270 */
[----:B------:R-:W-:-:S02]  /*2400*/  IADD3 R20, R52, 0x21, RZ ;  /* 0x0000002134147810 */ /* 0x000fc40007ffe0ff */
[----:B------:R-:W-:Y:S02]  /*2410*/  FSEL R164, R47, -INF , !P0 ;  /* 0xff8000002fa47808 */ /* 0x000fe40004000000 */
[----:B------:R-:W-:Y:S02]  /*2420*/  FSEL R16, R19, -INF , !P4 ;  /* 0xff80000013107808 */ /* 0x000fe40006000000 */
[----:B------:R-:W-:Y:S02]  /*2430*/  ISETP.GE.AND P0, PT, R2, 0x2, PT ;  /* 0x000000020200780c */ /* 0x000fe40003f06270 */
[----:B------:R-:W-:Y:S02]  /*2440*/  ISETP.GE.AND P2, PT, R34, R133, PT ;  /* 0x000000852200720c */ /* 0x000fe40003f46270 */
[C---:B------:R-:W-:Y:S02]  /*2450*/  ISETP.GE.AND P4, PT, R20.reuse, R213, PT ;  /* 0x000000d51400720c */ /* 0x040fe40003f86270 */
[----:B------:R-:W-:-:S02]  /*2460*/  ISETP.GE.AND P6, PT, R20, R133, PT ;  /* 0x000000851400720c */ /* 0x000fc40003fc6270 */
[----:B------:R-:W-:Y:S02]  /*2470*/  IADD3 R20, R52, 0x30, RZ ;  /* 0x0000003034147810 */ /* 0x000fe40007ffe0ff */
[----:B------:R-:W-:Y:S02]  /*2480*/  FSEL R14, R14, -INF , !P2 ;  /* 0xff8000000e0e7808 */ /* 0x000fe40005000000 */
[----:B------:R-:W-:Y:S02]  /*2490*/  FSEL R166, R66, -INF , !P3 ;  /* 0xff80000042a67808 */ /* 0x000fe40005800000 */
[----:B------:R-:W-:Y:S02]  /*24a0*/  FSEL R163, R65, -INF , !P4 ;  /* 0xff80000041a37808 */ /* 0x000fe40006000000 */
[-C--:B------:R-:W-:Y:S02]  /*24b0*/  ISETP.GE.AND P2, PT, R28, R213.reuse, PT ;  /* 0x000000d51c00720c */ /* 0x080fe40003f46270 */
[----:B------:R-:W-:-:S02]  /*24c0*/  ISETP.GE.AND P3, PT, R20, R213, PT ;  /* 0x000000d51400720c */ /* 0x000fc40003f66270 */
[----:B------:R-:W-:Y:S02]  /*24d0*/  ISETP.GE.AND P4, PT, R20, R133, PT ;  /* 0x000000851400720c */ /* 0x000fe40003f86270 */
[----:B------:R-:W-:Y:S02]  /*24e0*/  IADD3 R12, R52, 0x31, RZ ;  /* 0x00000031340c7810 */ /* 0x000fe40007ffe0ff */
[----:B------:R-:W-:Y:S02]  /*24f0*/  FSEL R220, R67, -INF , !P6 ;  /* 0xff80000043dc7808 */ /* 0x000fe40007000000 */
[----:B------:R-:W-:Y:S02]  /*2500*/  FSEL R169, R80, -INF , !P2 ;  /* 0xff80000050a97808 */ /* 0x000fe40005000000 */
[----:B------:R-:W-:Y:S02]  /*2510*/  FSEL R175, R48, -INF , !P3 ;  /* 0xff80000030af7808 */ /* 0x000fe40005800000 */
[----:B------:R-:W-:-:S02]  /*2520*/  FSEL R168, R50, -INF , !P4 ;  /* 0xff80000032a87808 */ /* 0x000fc40006000000 */
[C---:B------:R-:W-:Y:S02]  /*2530*/  ISETP.GE.AND P6, PT, R12.reuse, R213, PT ;  /* 0x000000d50c00720c */ /* 0x040fe40003fc6270 */
[-C--:B------:R-:W-:Y:S02]  /*2540*/  ISETP.GE.AND P2, PT, R12, R133.reuse, PT ;  /* 0x000000850c00720c */ /* 0x080fe40003f46270 */
[----:B------:R-:W-:Y:S02]  /*2550*/  ISETP.GE.AND P3, PT, R52, R133, PT ;  /* 0x000000853400720c */ /* 0x000fe40003f66270 */
[----:B------:R-:W-:Y:S02]  /*2560*/  ISETP.GE.AND P4, PT, R10, R213, PT ;  /* 0x000000d50a00720c */ /* 0x000fe40003f86270 */
[----:B------:R-:W-:Y:S02]  /*2570*/  FSEL R26, R26, -INF , !P3 ;  /* 0xff8000001a1a7808 */ /* 0x000fe40005800000 */
[----:B------:R-:W-:-:S02]  /*2580*/  FSEL R173, R49, -INF , !P6 ;  /* 0xff80000031ad7808 */ /* 0x000fc40007000000 */
[----:B------:R-:W-:Y:S02]  /*2590*/  FSEL R146, R51, -INF , !P2 ;  /* 0xff80000033927808 */ /* 0x000fe40005000000 */
[----:B------:R-:W-:Y:S02]  /*25a0*/  FSEL R147, R44, -INF , !P5 ;  /* 0xff8000002c937808 */ /* 0x000fe40006800000 */
[----:B------:R-:W-:Y:S02]  /*25b0*/  FSEL R144, R46, -INF , !P1 ;  /* 0xff8000002e907808 */ /* 0x000fe40004800000 */
[----:B------:R-:W-:Y:S01]  /*25c0*/  FSEL R145, R45, -INF , !P4 ;  /* 0xff8000002d917808 */ /* 0x000fe20006000000 */
[----:B------:R-:W-:Y:S05]  /*25d0*/  @!P0 BRA `(.L_x_5) ;  /* 0x0000014000008947 */ /* 0x000fea0003800000 */
[----:B------:R-:W-:-:S04]  /*25e0*/  IADD3 R11, R2, -0x2, RZ ;  /* 0xfffffffe020b7810 */ /* 0x000fc80007ffe0ff */
[----:B------:R-:W-:Y:S01]  /*25f0*/  SHF.R.S32.HI R9, RZ, 0x1f, R11 ;  /* 0x0000001fff097819 */ /* 0x000fe2000001140b */
[----:B------:R-:W-:Y:S02]  /*2600*/  IMAD R10, R200, R11, RZ ;  /* 0x0000000bc80a7224 */ /* 0x000fe400078e02ff */
[----:B------:R-:W-:-:S04]  /*2610*/  IMAD.WIDE.U32 R28, R11, R201, R210 ;  /* 0x000000c90b1c7225 */ /* 0x000fc800078e00d2 */
[----:B------:R-:W-:Y:S01]  /*2620*/  IMAD R9, R9, R201, R10 ;  /* 0x000000c909097224 */ /* 0x000fe200078e020a */
[----:B------:R-:W-:-:S03]  /*2630*/  LEA R10, P2, R28, c[0x0][0x168], 0x1 ;  /* 0x00005a001c0a7a11 */ /* 0x000fc600078408ff */
[----:B------:R-:W-:Y:S01]  /*2640*/  IMAD.IADD R9, R29, 0x1, R9 ;  /* 0x000000011d097824 */ /* 0x000fe200078e0209 */
[----:B------:R-:W-:-:S04]  /*2650*/  LEA R30, P1, R4, R10, 0x1 ;  /* 0x0000000a041e7211 */ /* 0x000fc800078208ff */
[----:B------:R-:W-:-:S04]  /*2660*/  LEA.HI.X R11, R28, c[0x0][0x16c], R9, 0x1, P2 ;  /* 0x00005b001c0b7a11 */ /* 0x000fc800010f0c09 */
[----:B------:R-:W-:Y:S01]  /*2670*/  LEA.HI.X R31, R4, R11, R3, 0x1, P1 ;  /* 0x0000000b041f7211 */ /* 0x000fe200008f0c03 */
[----:B------:R-:W-:Y:S01]  /*2680*/  @!PT LDS RZ, [RZ] ;  /* 0x00000000fffff984 */ /* 0x000fe20000000800 */
[----:B------:R-:W-:Y:S01]  /*2690*/  @!PT LDS RZ, [RZ] ;  /* 0x00000000fffff984 */ /* 0x000fe20000000800 */
[----:B------:R-:W-:Y:S01]  /*26a0*/  @!PT LDS RZ, [RZ] ;  /* 0x00000000fffff984 */ /* 0x000fe20000000800 */
[----:B------:R1:W-:Y:S04]  /*26b0*/  LDGSTS.E.BYPASS.LTC128B.128 [R203+0xc000], [R10.64] ;  /* 0x0c0000000acb7fae */ /* 0x0003e8000b901d48 */
[----:B------:R1:W-:Y:S04]  /*26c0*/  LDGSTS.E.BYPASS.LTC128B.128 [R203+0xe000], [R10.64+0x80] ;  /* 0x0e0000800acb7fae */ /* 0x0003e8000b901d48 */
[----:B------:R1:W-:Y:S04]  /*26d0*/  LDGSTS.E.BYPASS.LTC128B.128 [R203+0x10000], [R10.64+0x100] ;  /* 0x100001000acb7fae */ /* 0x0003e8000b901d48 */
[----:B------:R1:W-:Y:S04]  /*26e0*/  LDGSTS.E.BYPASS.LTC128B.128 [R203+0xd000], [R30.64] ;  /* 0x0d0000001ecb7fae */ /* 0x0003e8000b901d48 */
[----:B------:R1:W-:Y:S04]  /*26f0*/  LDGSTS.E.BYPASS.LTC128B.128 [R203+0xf000], [R30.64+0x80] ;  /* 0x0f0000801ecb7fae */ /* 0x0003e8000b901d48 */
[----:B------:R1:W-:Y:S04]  /*2700*/  LDGSTS.E.BYPASS.LTC128B.128 [R203+0x11000], [R30.64+0x100] ;  /* 0x110001001ecb7fae */ /* 0x0003e8000b901d48 */
[----:B------:R-:W0:Y:S02]  /*2710*/  LDGDEPBAR ;  /* 0x00000000000079af */ /* 0x000e240000000000 */
.L_x_5:
[----:B-1----:R-:W-:Y:S02]  /*2720*/  FMNMX.FTZ R10, R24, R25, !PT ;  /* 0x00000019180a7209 */ /* 0x002fe40007810000 */
[----:B------:R-:W-:-:S02]  /*2730*/  FMNMX.FTZ R11, R26, R32, !PT ;  /* 0x000000201a0b7209 */ /* 0x000fc40007810000 */
[----:B------:R-:W-:Y:S02]  /*2740*/  FMNMX.FTZ R10, R33, R10, !PT ;  /* 0x0000000a210a7209 */ /* 0x000fe40007810000 */
[----:B------:R-:W-:Y:S02]  /*2750*/  FMNMX.FTZ R11, R22, R11, !PT ;  /* 0x0000000b160b7209 */ /* 0x000fe40007810000 */
[----:B------:R-:W-:Y:S02]  /*2760*/  FMNMX.FTZ R10, R27, R10, !PT ;  /* 0x0000000a1b0a7209 */ /* 0x000fe40007810000 */
[----:B------:R-:W-:Y:S02]  /*2770*/  FMNMX.FTZ R11, R6, R11, !PT ;  /* 0x0000000b060b7209 */ /* 0x000fe40007810000 */
[----:B------:R-:W-:Y:S02]  /*2780*/  FMNMX.FTZ R10, R23, R10, !PT ;  /* 0x0000000a170a7209 */ /* 0x000fe40007810000 */
        /* <DEDUP_REMOVED lines=23> */
[----:B------:R-:W-:Y:S01]  /*2900*/  SHF.L.U32 R192, R0, 0x1, RZ ;  /* 0x0000000100c07819 */ /* 0x000fe200000006ff */
[----:B------:R-:W1:Y:S03]  /*2910*/  SHFL.BFLY PT, R9, R10, 0x2, 0x1f ;  /* 0x0c401f000a097f89 */ /* 0x000e6600000e0000 */
[-C--:B------:R-:W-:Y:S01]  /*2920*/  LEA R189, R5, R192.reuse, 0x1 ;  /* 0x000000c005bd7211 */ /* 0x080fe200078e08ff */
[----:B------:R-:W2:Y:S01]  /*2930*/  SHFL.BFLY PT, R4, R11, 0x2, 0x1f ;  /* 0x0c401f000b047f89 */ /* 0x000ea200000e0000 */
[----:B------:R-:W-:-:S03]  /*2940*/  LEA R190, R7, R192, 0x1 ;  /* 0x000000c007be7211 */ /* 0x000fc600078e08ff */
[----:B------:R-:W-:Y:S01]  /*2950*/  LDSM.16.MT88.4 R68, [R192+0x14000] ;  /* 0x01400000c044783b */ /* 0x000fe20000004200 */
[----:B------:R-:W-:-:S03]  /*2960*/  LEA R188, R5, R190, 0x1 ;  /* 0x000000be05bc7211 */ /* 0x000fc600078e08ff */
[----:B------:R-:W-:Y:S04]  /*2970*/  LDSM.16.MT88.4 R84, [R189+0x14000] ;  /* 0x01400000bd54783b */ /* 0x000fe80000004200 */
[----:B------:R-:W-:Y:S04]  /*2980*/  LDSM.16.MT88.4 R36, [R192+0x12000] ;  /* 0x01200000c024783b */ /* 0x000fe80000004200 */
[----:B------:R-:W-:Y:S01]  /*2990*/  LDSM.16.MT88.4 R44, [R190+0x12000] ;  /* 0x01200000be2c783b */ /* 0x000fe20000004200 */
[----:B-1----:R-:W-:-:S03]  /*29a0*/  FMNMX.FTZ R9, R10, R9, !PT ;  /* 0x000000090a097209 */ /* 0x002fc60007810000 */
[----:B------:R-:W-:Y:S01]  /*29b0*/  LDSM.16.MT88.4 R52, [R189+0x12000] ;  /* 0x01200000bd34783b */ /* 0x000fe20000004200 */
[----:B--2---:R-:W-:-:S03]  /*29c0*/  FMNMX.FTZ R4, R11, R4, !PT ;  /* 0x000000040b047209 */ /* 0x004fc60007810000 */
[----:B------:R-:W1:Y:S04]  /*29d0*/  SHFL.BFLY PT, R132, R9, 0x1, 0x1f ;  /* 0x0c201f0009847f89 */ /* 0x000e6800000e0000 */
[----:B------:R-:W2:Y:S04]  /*29e0*/  SHFL.BFLY PT, R3, R4, 0x1, 0x1f ;  /* 0x0c201f0004037f89 */ /* 0x000ea800000e0000 */
[----:B------:R-:W3:Y:S04]  /*29f0*/  LDSM.16.MT88.4 R60, [R188+0x12000] ;  /* 0x01200000bc3c783b */ /* 0x000ee80000004200 */
[----:B------:R-:W4:Y:S04]  /*2a00*/  LDSM.16.MT88.4 R76, [R190+0x14000] ;  /* 0x01400000be4c783b */ /* 0x000f280000004200 */
[----:B------:R-:W5:Y:S04]  /*2a10*/  LDSM.16.MT88.4 R92, [R188+0x14000] ;  /* 0x01400000bc5c783b */ /* 0x000f680000004200 */
[----:B------:R-:W3:Y:S01]  /*2a20*/  LDSM.16.MT88.4 R100, [R192+0x16000] ;  /* 0x01600000c064783b */ /* 0x000ee20000004200 */
[----:B-1----:R-:W-:-:S03]  /*2a30*/  FMNMX.FTZ R132, R9, R132, !PT ;  /* 0x0000008409847209 */ /* 0x002fc60007810000 */
[----:B------:R-:W1:Y:S01]  /*2a40*/  LDSM.16.MT88.4 R124, [R190+0x16000] ;  /* 0x01600000be7c783b */ /* 0x000e620000004200 */
[----:B--2---:R-:W-:Y:S01]  /*2a50*/  FMNMX.FTZ R3, R4, R3, !PT ;  /* 0x0000000304037209 */ /* 0x004fe20007810000 */
[C---:B------:R-:W-:Y:S01]  /*2a60*/  FMUL.FTZ R170, R132.reuse, c[0x0][0x23c] ;  /* 0x00008f0084aa7a20 */ /* 0x040fe20000410000 */
[----:B------:R-:W-:Y:S01]  /*2a70*/  FSETP.NEU.FTZ.AND P1, PT, R132, -INF , PT ;  /* 0xff8000008400780b */ /* 0x000fe20003f3d000 */
[----:B------:R-:W2:Y:S02]  /*2a80*/  LDSM.16.MT88.4 R112, [R189+0x16000] ;  /* 0x01600000bd70783b */ /* 0x000ea40000004200 */
[C---:B------:R-:W-:Y:S01]  /*2a90*/  FMUL.FTZ R167, R3.reuse, c[0x0][0x23c] ;  /* 0x00008f0003a77a20 */ /* 0x040fe20000410000 */
[----:B------:R-:W-:Y:S01]  /*2aa0*/  FSEL R170, R170, RZ, P1 ;  /* 0x000000ffaaaa7208 */ /* 0x000fe20000800000 */
[----:B------:R-:W-:Y:S01]  /*2ab0*/  LDSM.16.MT88.4 R140, [R190+0x12800] ;  /* 0x01280000be8c783b */ /* 0x000fe20000004200 */
[----:B------:R-:W-:-:S03]  /*2ac0*/  FSETP.NEU.FTZ.AND P1, PT, R3, -INF , PT ;  /* 0xff8000000300780b */ /* 0x000fc60003f3d000 */
[--C-:B------:R-:W-:Y:S01]  /*2ad0*/  FFMA.FTZ R159, R24, c[0x0][0x23c], -R170.reuse ;  /* 0x00008f00189f7a23 */ /* 0x100fe200000108aa */
[----:B------:R-:W-:Y:S01]  /*2ae0*/  FSEL R167, R167, RZ, P1 ;  /* 0x000000ffa7a77208 */ /* 0x000fe20000800000 */
[--C-:B------:R-:W-:Y:S01]  /*2af0*/  FFMA.FTZ R154, R25, c[0x0][0x23c], -R170.reuse ;  /* 0x00008f00199a7a23 */ /* 0x100fe200000108aa */
[----:B------:R-:W-:Y:S01]  /*2b00*/  LDSM.16.MT88.4 R28, [R188+0x12800] ;  /* 0x01280000bc1c783b */ /* 0x000fe20000004200 */
[--C-:B------:R-:W-:Y:S02]  /*2b10*/  FFMA.FTZ R157, R33, c[0x0][0x23c], -R170.reuse ;  /* 0x00008f00219d7a23 */ /* 0x100fe400000108aa */
[----:B------:R-:W-:Y:S01]  /*2b20*/  FFMA.FTZ R150, R27, c[0x0][0x23c], -R170 ;  /* 0x00008f001b967a23 */ /* 0x000fe200000108aa */
[----:B------:R-:W-:Y:S01]  /*2b30*/  MUFU.EX2 R159, R159 ;  /* 0x0000009f009f7308 */ /* 0x000fe20000000800 */
[--C-:B------:R-:W-:Y:S02]  /*2b40*/  FFMA.FTZ R156, R26, c[0x0][0x23c], -R167.reuse ;  /* 0x00008f001a9c7a23 */ /* 0x100fe400000108a7 */
[--C-:B------:R-:W-:Y:S01]  /*2b50*/  FFMA.FTZ R161, R32, c[0x0][0x23c], -R167.reuse ;  /* 0x00008f0020a17a23 */ /* 0x100fe200000108a7 */
[----:B------:R-:W-:Y:S01]  /*2b60*/  LDSM.16.MT88.4 R24, [R190+0x14800] ;  /* 0x01480000be18783b */ /* 0x000fe20000004200 */
[----:B------:R-:W-:-:S02]  /*2b70*/  FFMA.FTZ R158, R22, c[0x0][0x23c], -R167 ;  /* 0x00008f00169e7a23 */ /* 0x000fc400000108a7 */
[--C-:B------:R-:W-:Y:S01]  /*2b80*/  FFMA.FTZ R153, R6, c[0x0][0x23c], -R167.reuse ;  /* 0x00008f0006997a23 */ /* 0x100fe200000108a7 */
[----:B------:R-:W1:Y:S01]  /*2b90*/  MUFU.EX2 R154, R154 ;  /* 0x0000009a009a7308 */ /* 0x000e620000000800 */
[----:B------:R-:W2:Y:S01]  /*2ba0*/  LDSM.16.MT88.4 R4, [R188+0x16000] ;  /* 0x01600000bc04783b */ /* 0x000ea20000004200 */
[--C-:B------:R-:W-:Y:S02]  /*2bb0*/  FFMA.FTZ R149, R17, c[0x0][0x23c], -R170.reuse ;  /* 0x00008f0011957a23 */ /* 0x100fe400000108aa */
[--C-:B------:R-:W-:Y:S01]  /*2bc0*/  FFMA.FTZ R152, R18, c[0x0][0x23c], -R167.reuse ;  /* 0x00008f0012987a23 */ /* 0x100fe200000108a7 */
[----:B------:R-:W-:Y:S01]  /*2bd0*/  LDSM.16.MT88.4 R32, [R189+0x12800] ;  /* 0x01280000bd20783b */ /* 0x000fe20000004200 */
[--C-:B------:R-:W-:Y:S02]  /*2be0*/  FFMA.FTZ R139, R16, c[0x0][0x23c], -R167.reuse ;  /* 0x00008f00108b7a23 */ /* 0x100fe400000108a7 */
[----:B------:R-:W-:Y:S01]  /*2bf0*/  MUFU.EX2 R157, R157 ;  /* 0x0000009d009d7308 */ /* 0x000fe20000000800 */
[----:B------:R-:W-:Y:S01]  /*2c00*/  FFMA.FTZ R138, R8, c[0x0][0x23c], -R167 ;  /* 0x00008f00088a7a23 */ /* 0x000fe200000108a7 */
[----:B------:R-:W-:Y:S01]  /*2c10*/  LDSM.16.MT88.4 R16, [R189+0x14800] ;  /* 0x01480000bd10783b */ /* 0x000fe20000004200 */
[----:B------:R-:W-:-:S02]  /*2c20*/  FFMA.FTZ R155, R23, c[0x0][0x23c], -R170 ;  /* 0x00008f00179b7a23 */ /* 0x000fc400000108aa */
[--C-:B------:R-:W-:Y:S01]  /*2c30*/  FFMA.FTZ R148, R21, c[0x0][0x23c], -R170.reuse ;  /* 0x00008f0015947a23 */ /* 0x100fe200000108aa */
[----:B------:R-:W2:Y:S01]  /*2c40*/  LDSM.16.MT88.4 R8, [R192+0x14800] ;  /* 0x01480000c008783b */ /* 0x000ea20000004200 */
[--C-:B------:R-:W-:Y:S01]  /*2c50*/  FFMA.FTZ R0, R13, c[0x0][0x23c], -R170.reuse ;  /* 0x00008f000d007a23 */ /* 0x100fe200000108aa */
[----:B------:R-:W3:Y:S01]  /*2c60*/  MUFU.EX2 R150, R150 ;  /* 0x0000009600967308 */ /* 0x000ee20000000800 */
[----:B-1----:R-:W-:Y:S01]  /*2c70*/  F2FP.PACK_AB R116, R154, R159 ;  /* 0x0000009f9a74723e */ /* 0x002fe200000000ff */
[----:B------:R-:W-:Y:S01]  /*2c80*/  FFMA.FTZ R151, R14, c[0x0][0x23c], -R167 ;  /* 0x00008f000e977a23 */ /* 0x000fe200000108a7 */
[----:B------:R-:W1:Y:S01]  /*2c90*/  LDSM.16.MT88.4 R20, [R192+0x12800] ;  /* 0x01280000c014783b */ /* 0x000e620000004200 */
[--C-:B------:R-:W-:Y:S02]  /*2ca0*/  FFMA.FTZ R160, R171, c[0x0][0x23c], -R170.reuse ;  /* 0x00008f00aba07a23 */ /* 0x100fe400000108aa */
[--C-:B------:R-:W-:Y:S01]  /*2cb0*/  FFMA.FTZ R162, R169, c[0x0][0x23c], -R170.reuse ;  /* 0x00008f00a9a27a23 */ /* 0x100fe200000108aa */
[----:B------:R-:W1:Y:S01]  /*2cc0*/  LDSM.16.MT88.4 R12, [R188+0x14800] ;  /* 0x01480000bc0c783b */ /* 0x000e620000004200 */
[----:B------:R-:W-:Y:S01]  /*2cd0*/  MUFU.EX2 R156, R156 ;  /* 0x0000009c009c7308 */ /* 0x000fe20000000800 */
[----:B------:R-:W-:-:S02]  /*2ce0*/  FFMA.FTZ R163, R163, c[0x0][0x23c], -R170 ;  /* 0x00008f00a3a37a23 */ /* 0x000fc400000108aa */
[--C-:B------:R-:W-:Y:S02]  /*2cf0*/  FFMA.FTZ R165, R165, c[0x0][0x23c], -R170.reuse ;  /* 0x00008f00a5a57a23 */ /* 0x100fe400000108aa */
[--C-:B------:R-:W-:Y:S02]  /*2d00*/  FFMA.FTZ R166, R166, c[0x0][0x23c], -R167.reuse ;  /* 0x00008f00a6a67a23 */ /* 0x100fe400000108a7 */
[--C-:B------:R-:W-:Y:S01]  /*2d10*/  FFMA.FTZ R169, R220, c[0x0][0x23c], -R167.reuse ;  /* 0x00008f00dca97a23 */ /* 0x100fe200000108a7 */
[----:B------:R-:W4:Y:S01]  /*2d20*/  MUFU.EX2 R161, R161 ;  /* 0x000000a100a17308 */ /* 0x000f220000000800 */
[----:B---3--:R-:W-:Y:S01]  /*2d30*/  F2FP.PACK_AB R118, R150, R157 ;  /* 0x0000009d9676723e */ /* 0x008fe200000000ff */
[--C-:B------:R-:W-:Y:S02]  /*2d40*/  FFMA.FTZ R171, R174, c[0x0][0x23c], -R167.reuse ;  /* 0x00008f00aeab7a23 */ /* 0x100fe400000108a7 */
[----:B------:R-:W-:Y:S02]  /*2d50*/  FFMA.FTZ R172, R172, c[0x0][0x23c], -R167 ;  /* 0x00008f00acac7a23 */ /* 0x000fe400000108a7 */
[----:B------:R-:W-:-:S02]  /*2d60*/  FFMA.FTZ R174, R175, c[0x0][0x23c], -R170 ;  /* 0x00008f00afae7a23 */ /* 0x000fc400000108aa */
[----:B------:R-:W-:Y:S01]  /*2d70*/  MUFU.EX2 R158, R158 ;  /* 0x0000009e009e7308 */ /* 0x000fe20000000800 */
[--C-:B------:R-:W-:Y:S02]  /*2d80*/  FFMA.FTZ R173, R173, c[0x0][0x23c], -R170.reuse ;  /* 0x00008f00adad7a23 */ /* 0x100fe400000108aa */
[----:B------:R-:W-:Y:S02]  /*2d90*/  FFMA.FTZ R175, R147, c[0x0][0x23c], -R170 ;  /* 0x00008f0093af7a23 */ /* 0x000fe400000108aa */
[--C-:B------:R-:W-:Y:S02]  /*2da0*/  FFMA.FTZ R168, R168, c[0x0][0x23c], -R167.reuse ;  /* 0x00008f00a8a87a23 */ /* 0x100fe400000108a7 */
[--C-:B------:R-:W-:Y:S01]  /*2db0*/  FFMA.FTZ R219, R146, c[0x0][0x23c], -R167.reuse ;  /* 0x00008f0092db7a23 */ /* 0x100fe200000108a7 */
[----:B------:R-:W3:Y:S01]  /*2dc0*/  MUFU.EX2 R153, R153 ;  /* 0x0000009900997308 */ /* 0x000ee20000000800 */
[----:B----4-:R-:W-:Y:S01]  /*2dd0*/  F2FP.PACK_AB R117, R161, R156 ;  /* 0x0000009ca175723e */ /* 0x010fe200000000ff */
[----:B------:R-:W-:-:S02]  /*2de0*/  FFMA.FTZ R220, R144, c[0x0][0x23c], -R167 ;  /* 0x00008f0090dc7a23 */ /* 0x000fc400000108a7 */
[----:B------:R-:W-:Y:S02]  /*2df0*/  FFMA.FTZ R170, R145, c[0x0][0x23c], -R170 ;  /* 0x00008f0091aa7a23 */ /* 0x000fe400000108aa */
[----:B------:R-:W-:Y:S01]  /*2e00*/  FFMA.FTZ R167, R164, c[0x0][0x23c], -R167 ;  /* 0x00008f00a4a77a23 */ /* 0x000fe200000108a7 */
[----:B------:R-:W-:Y:S01]  /*2e10*/  LDSM.16.MT88.4 R144, [R190+0x13800] ;  /* 0x01380000be90783b */ /* 0x000fe20000004200 */
[----:B------:R-:W-:Y:S01]  /*2e20*/  MUFU.EX2 R155, R155 ;  /* 0x0000009b009b7308 */ /* 0x000fe20000000800 */
[----:B------:R-:W-:Y:S02]  /*2e30*/  FADD.FTZ R154, R159, R154 ;  /* 0x0000009a9f9a7221 */ /* 0x000fe40000010000 */
[----:B------:R-:W-:Y:S02]  /*2e40*/  FADD.FTZ R161, R156, R161 ;  /* 0x000000a19ca17221 */ /* 0x000fe40000010000 */
[----:B------:R-:W-:Y:S01]  /*2e50*/  FADD.FTZ R157, R157, R154 ;  /* 0x0000009a9d9d7221 */ /* 0x000fe20000010000 */
[----:B---3--:R-:W-:-:S02]  /*2e60*/  F2FP.PACK_AB R119, R153, R158 ;  /* 0x0000009e9977723e */ /* 0x008fc400000000ff */
[----:B------:R-:W3:Y:S01]  /*2e70*/  MUFU.EX2 R148, R148 ;  /* 0x0000009400947308 */ /* 0x000ee20000000800 */
[----:B------:R-:W-:Y:S02]  /*2e80*/  FADD.FTZ R158, R158, R161 ;  /* 0x000000a19e9e7221 */ /* 0x000fe40000010000 */
[----:B------:R-:W-:Y:S02]  /*2e90*/  FADD.FTZ R150, R150, R157 ;  /* 0x0000009d96967221 */ /* 0x000fe40000010000 */
[----:B------:R-:W-:Y:S01]  /*2ea0*/  FADD.FTZ R153, R153, R158 ;  /* 0x0000009e99997221 */ /* 0x000fe20000010000 */
[C---:B------:R-:W-:Y:S02]  /*2eb0*/  HMMA.16816.F32 R64, R116.reuse, R68, RZ ;  /* 0x000000447440723c */ /* 0x040fe400000018ff */
[----:B------:R-:W-:Y:S06]  /*2ec0*/  MUFU.EX2 R149, R149 ;  /* 0x0000009500957308 */ /* 0x000fec0000000800 */
[C---:B------:R-:W-:Y:S02]  /*2ed0*/  HMMA.16816.F32 R80, R116.reuse, R84, RZ ;  /* 0x000000547450723c */ /* 0x040fe400000018ff */
[----:B------:R-:W-:Y:S06]  /*2ee0*/  MUFU.EX2 R0, R0 ;  /* 0x0000000000007308 */ /* 0x000fec0000000800 */
[C---:B------:R-:W-:Y:S02]  /*2ef0*/  HMMA.16816.F32 R68, R116.reuse, R70, RZ ;  /* 0x000000467444723c */ /* 0x040fe400000018ff */
[----:B------:R-:W-:Y:S06]  /*2f00*/  MUFU.EX2 R152, R152 ;  /* 0x0000009800987308 */ /* 0x000fec0000000800 */
[C---:B------:R-:W-:Y:S02]  /*2f10*/  HMMA.16816.F32 R84, R116.reuse, R86, RZ ;  /* 0x000000567454723c */ /* 0x040fe400000018ff */
[----:B------:R-:W4:Y:S06]  /*2f20*/  MUFU.EX2 R139, R139 ;  /* 0x0000008b008b7308 */ /* 0x000f2c0000000800 */
[C---:B------:R-:W-:Y:S02]  /*2f30*/  HMMA.16816.F32 R128, R116.reuse, R36, RZ ;  /* 0x000000247480723c */ /* 0x040fe400000018ff */
[----:B------:R-:W-:Y:S06]  /*2f40*/  MUFU.EX2 R151, R151 ;  /* 0x0000009700977308 */ /* 0x000fec0000000800 */
[C---:B------:R-:W-:Y:S02]  /*2f50*/  HMMA.16816.F32 R40, R116.reuse, R44, RZ ;  /* 0x0000002c7428723c */ /* 0x040fe400000018ff */
[----:B------:R-:W1:Y:S06]  /*2f60*/  MUFU.EX2 R138, R138 ;  /* 0x0000008a008a7308 */ /* 0x000e6c0000000800 */
[C---:B------:R-:W-:Y:S02]  /*2f70*/  HMMA.16816.F32 R48, R116.reuse, R52, RZ ;  /* 0x000000347430723c */ /* 0x040fe400000018ff */
[----:B------:R-:W-:Y:S06]  /*2f80*/  MUFU.EX2 R160, R160 ;  /* 0x000000a000a07308 */ /* 0x000fec0000000800 */
[C---:B------:R-:W-:Y:S02]  /*2f90*/  HMMA.16816.F32 R56, R116.reuse, R60, RZ ;  /* 0x0000003c7438723c */ /* 0x040fe400000018ff */
[----:B------:R-:W1:Y:S06]  /*2fa0*/  MUFU.EX2 R163, R163 ;  /* 0x000000a300a37308 */ /* 0x000e6c0000000800 */
[C---:B------:R-:W-:Y:S02]  /*2fb0*/  HMMA.16816.F32 R72, R116.reuse, R76, RZ ;  /* 0x0000004c7448723c */ /* 0x040fe400000018ff */
[----:B------:R-:W-:Y:S06]  /*2fc0*/  MUFU.EX2 R162, R162 ;  /* 0x000000a200a27308 */ /* 0x000fec0000000800 */
[C---:B-----5:R-:W-:Y:S02]  /*2fd0*/  HMMA.16816.F32 R88, R116.reuse, R92, RZ ;  /* 0x0000005c7458723c */ /* 0x060fe400000018ff */
[----:B------:R-:W-:Y:S06]  /*2fe0*/  MUFU.EX2 R165, R165 ;  /* 0x000000a500a57308 */ /* 0x000fec0000000800 */
[C---:B------:R-:W-:Y:S02]  /*2ff0*/  HMMA.16816.F32 R96, R116.reuse, R100, RZ ;  /* 0x000000647460723c */ /* 0x040fe400000018ff */
[----:B------:R-:W-:Y:S06]  /*3000*/  MUFU.EX2 R166, R166 ;  /* 0x000000a600a67308 */ /* 0x000fec0000000800 */
[C---:B------:R-:W-:Y:S02]  /*3010*/  HMMA.16816.F32 R104, R116.reuse, R124, RZ ;  /* 0x0000007c7468723c */ /* 0x040fe400000018ff */
[----:B------:R-:W5:Y:S06]  /*3020*/  MUFU.EX2 R169, R169 ;  /* 0x000000a900a97308 */ /* 0x000f6c0000000800 */
[C---:B--2---:R-:W-:Y:S02]  /*3030*/  HMMA.16816.F32 R108, R116.reuse, R112, RZ ;  /* 0x00000070746c723c */ /* 0x044fe400000018ff */
[----:B------:R-:W-:Y:S06]  /*3040*/  MUFU.EX2 R171, R171 ;  /* 0x000000ab00ab7308 */ /* 0x000fec0000000800 */
[C---:B------:R-:W-:Y:S02]  /*3050*/  HMMA.16816.F32 R36, R116.reuse, R38, RZ ;  /* 0x000000267424723c */ /* 0x040fe400000018ff */
[----:B------:R-:W2:Y:S06]  /*3060*/  MUFU.EX2 R172, R172 ;  /* 0x000000ac00ac7308 */ /* 0x000eac0000000800 */
[C---:B------:R-:W-:Y:S02]  /*3070*/  HMMA.16816.F32 R44, R116.reuse, R46, RZ ;  /* 0x0000002e742c723c */ /* 0x040fe400000018ff */
[----:B------:R-:W-:Y:S06]  /*3080*/  MUFU.EX2 R174, R174 ;  /* 0x000000ae00ae7308 */ /* 0x000fec0000000800 */
[C---:B------:R-:W-:Y:S02]  /*3090*/  HMMA.16816.F32 R52, R116.reuse, R54, RZ ;  /* 0x000000367434723c */ /* 0x040fe400000018ff */
[----:B------:R-:W1:Y:S06]  /*30a0*/  MUFU.EX2 R173, R173 ;  /* 0x000000ad00ad7308 */ /* 0x000e6c0000000800 */
[C---:B------:R-:W-:Y:S02]  /*30b0*/  HMMA.16816.F32 R60, R116.reuse, R62, RZ ;  /* 0x0000003e743c723c */ /* 0x040fe400000018ff */
[----:B------:R-:W-:Y:S06]  /*30c0*/  MUFU.EX2 R175, R175 ;  /* 0x000000af00af7308 */ /* 0x000fec0000000800 */
[C---:B------:R-:W-:Y:S02]  /*30d0*/  HMMA.16816.F32 R76, R116.reuse, R78, RZ ;  /* 0x0000004e744c723c */ /* 0x040fe400000018ff */
[----:B------:R-:W-:Y:S06]  /*30e0*/  MUFU.EX2 R170, R170 ;  /* 0x000000aa00aa7308 */ /* 0x000fec0000000800 */
        /* <DEDUP_REMOVED lines=8> */
[C---:B------:R-:W-:Y:S07]  /*3170*/  HMMA.16816.F32 R120, R116.reuse, R4, RZ ;  /* 0x000000047478723c */ /* 0x040fee00000018ff */
[----:B---3--:R-:W-:Y:S01]  /*3180*/  F2FP.PACK_AB R4, R148, R155 ;  /* 0x0000009b9404723e */ /* 0x008fe200000000ff */
[----:B------:R-:W-:Y:S01]  /*3190*/  HMMA.16816.F32 R116, R116, R6, RZ ;  /* 0x000000067474723c */ /* 0x000fe200000018ff */
[----:B----4-:R-:W-:Y:S01]  /*31a0*/  F2FP.PACK_AB R5, R139, R152 ;  /* 0x000000988b05723e */ /* 0x010fe200000000ff */
[----:B------:R-:W-:-:S02]  /*31b0*/  FADD.FTZ R155, R155, R150 ;  /* 0x000000969b9b7221 */ /* 0x000fc40000010000 */
[----:B------:R-:W-:Y:S02]  /*31c0*/  FADD.FTZ R152, R152, R153 ;  /* 0x0000009998987221 */ /* 0x000fe40000010000 */
[----:B------:R-:W-:Y:S01]  /*31d0*/  FADD.FTZ R148, R148, R155 ;  /* 0x0000009b94947221 */ /* 0x000fe20000010000 */
[----:B------:R-:W-:Y:S01]  /*31e0*/  F2FP.PACK_AB R6, R0, R149 ;  /* 0x000000950006723e */ /* 0x000fe200000000ff */
[----:B------:R-:W-:Y:S01]  /*31f0*/  FADD.FTZ R152, R139, R152 ;  /* 0x000000988b987221 */ /* 0x000fe20000010000 */
[----:B-1----:R-:W-:Y:S01]  /*3200*/  F2FP.PACK_AB R7, R138, R151 ;  /* 0x000000978a07723e */ /* 0x002fe200000000ff */
[----:B------:R-:W-:Y:S02]  /*3210*/  FADD.FTZ R149, R149, R148 ;  /* 0x0000009495957221 */ /* 0x000fe40000010000 */
[----:B------:R-:W-:Y:S02]  /*3220*/  FADD.FTZ R151, R151, R152 ;  /* 0x0000009897977221 */ /* 0x000fe40000010000 */
[----:B------:R-:W-:-:S02]  /*3230*/  FADD.FTZ R149, R0, R149 ;  /* 0x0000009500957221 */ /* 0x000fc40000010000 */
[----:B------:R-:W-:Y:S01]  /*3240*/  HMMA.16816.F32 R64, R4, R8, R64 ;  /* 0x000000080440723c */ /* 0x000fe20000001840 */
[----:B------:R-:W-:-:S07]  /*3250*/  FADD.FTZ R151, R138, R151 ;  /* 0x000000978a977221 */ /* 0x000fce0000010000 */
[C---:B------:R-:W-:Y:S01]  /*3260*/  HMMA.16816.F32 R68, R4.reuse, R10, R68 ;  /* 0x0000000a0444723c */ /* 0x040fe20000001844 */
[----:B------:R-:W1:Y:S07]  /*3270*/  LDSM.16.MT88.4 R8, [R190+0x16800] ;  /* 0x01680000be08783b */ /* 0x000e6e0000004200 */
[C---:B------:R-:W-:Y:S08]  /*3280*/  HMMA.16816.F32 R80, R4.reuse, R16, R80 ;  /* 0x000000100450723c */ /* 0x040ff00000001850 */
[C---:B------:R-:W-:Y:S01]  /*3290*/  HMMA.16816.F32 R84, R4.reuse, R18, R84 ;  /* 0x000000120454723c */ /* 0x040fe20000001854 */
[----:B------:R-:W3:Y:S07]  /*32a0*/  LDSM.16.MT88.4 R16, [R189+0x16800] ;  /* 0x01680000bd10783b */ /* 0x000eee0000004200 */
[C---:B------:R-:W-:Y:S08]  /*32b0*/  HMMA.16816.F32 R128, R4.reuse, R20, R128 ;  /* 0x000000140480723c */ /* 0x040ff00000001880 */
[C---:B------:R-:W-:Y:S01]  /*32c0*/  HMMA.16816.F32 R36, R4.reuse, R22, R36 ;  /* 0x000000160424723c */ /* 0x040fe20000001824 */
[----:B------:R-:W4:Y:S07]  /*32d0*/  LDSM.16.MT88.4 R20, [R192+0x16800] ;  /* 0x01680000c014783b */ /* 0x000f2e0000004200 */
[C---:B------:R-:W-:Y:S08]  /*32e0*/  HMMA.16816.F32 R88, R4.reuse, R12, R88 ;  /* 0x0000000c0458723c */ /* 0x040ff00000001858 */
[C---:B------:R-:W-:Y:S01]  /*32f0*/  HMMA.16816.F32 R92, R4.reuse, R14, R92 ;  /* 0x0000000e045c723c */ /* 0x040fe2000000185c */
[----:B------:R-:W2:Y:S07]  /*3300*/  LDSM.16.MT88.4 R12, [R188+0x16800] ;  /* 0x01680000bc0c783b */ /* 0x000eae0000004200 */
[C---:B-1----:R-:W-:Y:S08]  /*3310*/  HMMA.16816.F32 R104, R4.reuse, R8, R104 ;  /* 0x000000080468723c */ /* 0x042ff00000001868 */
[C---:B------:R-:W-:Y:S01]  /*3320*/  HMMA.16816.F32 R124, R4.reuse, R10, R124 ;  /* 0x0000000a047c723c */ /* 0x040fe2000000187c */
[----:B------:R-:W1:Y:S07]  /*3330*/  LDSM.16.MT88.4 R8, [R192+0x13000] ;  /* 0x01300000c008783b */ /* 0x000e6e0000004200 */
[C---:B---3--:R-:W-:Y:S08]  /*3340*/  HMMA.16816.F32 R108, R4.reuse, R16, R108 ;  /* 0x00000010046c723c */ /* 0x048ff0000000186c */
[C---:B------:R-:W-:Y:S01]  /*3350*/  HMMA.16816.F32 R112, R4.reuse, R18, R112 ;  /* 0x000000120470723c */ /* 0x040fe20000001870 */
[----:B------:R-:W3:Y:S07]  /*3360*/  LDSM.16.MT88.4 R16, [R190+0x13000] ;  /* 0x01300000be10783b */ /* 0x000eee0000004200 */
[C---:B------:R-:W-:Y:S08]  /*3370*/  HMMA.16816.F32 R40, R4.reuse, R140, R40 ;  /* 0x0000008c0428723c */ /* 0x040ff00000001828 */
[C---:B------:R-:W-:Y:S01]  /*3380*/  HMMA.16816.F32 R44, R4.reuse, R142, R44 ;  /* 0x0000008e042c723c */ /* 0x040fe2000000182c */
[----:B------:R-:W-:Y:S07]  /*3390*/  LDSM.16.MT88.4 R140, [R189+0x13800] ;  /* 0x01380000bd8c783b */ /* 0x000fee0000004200 */
        /* <DEDUP_REMOVED lines=9> */
[C---:B----4-:R-:W-:Y:S08]  /*3430*/  HMMA.16816.F32 R96, R4.reuse, R20, R96 ;  /* 0x000000140460723c */ /* 0x050ff00000001860 */
[C---:B------:R-:W-:Y:S01]  /*3440*/  HMMA.16816.F32 R100, R4.reuse, R22, R100 ;  /* 0x000000160464723c */ /* 0x040fe20000001864 */
[----:B------:R-:W-:Y:S07]  /*3450*/  LDSM.16.MT88.4 R20, [R192+0x17000] ;  /* 0x01700000c014783b */ /* 0x000fee0000004200 */
[C---:B--2---:R-:W-:Y:S08]  /*3460*/  HMMA.16816.F32 R120, R4.reuse, R12, R120 ;  /* 0x0000000c0478723c */ /* 0x044ff00000001878 */
[----:B------:R-:W-:Y:S01]  /*3470*/  HMMA.16816.F32 R116, R4, R14, R116 ;  /* 0x0000000e0474723c */ /* 0x000fe20000001874 */
[----:B------:R-:W2:Y:S06]  /*3480*/  LDSM.16.MT88.4 R12, [R192+0x15000] ;  /* 0x01500000c00c783b */ /* 0x000eac0000004200 */
[----:B------:R-:W-:Y:S01]  /*3490*/  F2FP.PACK_AB R4, R163, R160 ;  /* 0x000000a0a304723e */ /* 0x000fe200000000ff */
[----:B------:R-:W-:Y:S01]  /*34a0*/  FADD.FTZ R160, R160, R149 ;  /* 0x00000095a0a07221 */ /* 0x000fe20000010000 */
[----:B-----5:R-:W-:Y:S01]  /*34b0*/  F2FP.PACK_AB R5, R169, R166 ;  /* 0x000000a6a905723e */ /* 0x020fe200000000ff */
[----:B------:R-:W-:Y:S01]  /*34c0*/  FADD.FTZ R166, R166, R151 ;  /* 0x00000097a6a67221 */ /* 0x000fe20000010000 */
[----:B------:R-:W-:Y:S01]  /*34d0*/  F2FP.PACK_AB R6, R165, R162 ;  /* 0x000000a2a506723e */ /* 0x000fe200000000ff */
[----:B------:R-:W-:Y:S01]  /*34e0*/  FADD.FTZ R163, R163, R160 ;  /* 0x000000a0a3a37221 */ /* 0x000fe20000010000 */
[----:B------:R-:W-:Y:S01]  /*34f0*/  F2FP.PACK_AB R7, R172, R171 ;  /* 0x000000abac07723e */ /* 0x000fe200000000ff */
[----:B------:R-:W-:-:S02]  /*3500*/  FADD.FTZ R166, R169, R166 ;  /* 0x000000a6a9a67221 */ /* 0x000fc40000010000 */
[----:B------:R-:W-:Y:S02]  /*3510*/  FADD.FTZ R162, R162, R163 ;  /* 0x000000a3a2a27221 */ /* 0x000fe40000010000 */
[----:B------:R-:W-:Y:S02]  /*3520*/  FADD.FTZ R171, R171, R166 ;  /* 0x000000a6abab7221 */ /* 0x000fe40000010000 */
[----:B-1----:R-:W-:Y:S01]  /*3530*/  HMMA.16816.F32 R128, R4, R8, R128 ;  /* 0x000000080480723c */ /* 0x002fe20000001880 */
[----:B------:R-:W-:Y:S02]  /*3540*/  FADD.FTZ R165, R165, R162 ;  /* 0x000000a2a5a57221 */ /* 0x000fe40000010000 */
[----:B------:R-:W-:-:S05]  /*3550*/  FADD.FTZ R171, R172, R171 ;  /* 0x000000abacab7221 */ /* 0x000fca0000010000 */
[C---:B------:R-:W-:Y:S01]  /*3560*/  HMMA.16816.F32 R36, R4.reuse, R10, R36 ;  /* 0x0000000a0424723c */ /* 0x040fe20000001824 */
[----:B------:R-:W1:Y:S07]  /*3570*/  LDSM.16.MT88.4 R8, [R189+0x15000] ;  /* 0x01500000bd08783b */ /* 0x000e6e0000004200 */
[C---:B---3--:R-:W-:Y:S08]  /*3580*/  HMMA.16816.F32 R40, R4.reuse, R16, R40 ;  /* 0x000000100428723c */ /* 0x048ff00000001828 */
[C---:B------:R-:W-:Y:S01]  /*3590*/  HMMA.16816.F32 R44, R4.reuse, R18, R44 ;  /* 0x00000012042c723c */ /* 0x040fe2000000182c */
[----:B------:R-:W3:Y:S07]  /*35a0*/  LDSM.16.MT88.4 R16, [R188+0x15000] ;  /* 0x01500000bc10783b */ /* 0x000eee0000004200 */
[C---:B--2---:R-:W-:Y:S08]  /*35b0*/  HMMA.16816.F32 R64, R4.reuse, R12, R64 ;  /* 0x0000000c0440723c */ /* 0x044ff00000001840 */
[C---:B------:R-:W-:Y:S01]  /*35c0*/  HMMA.16816.F32 R68, R4.reuse, R14, R68 ;  /* 0x0000000e0444723c */ /* 0x040fe20000001844 */
[----:B------:R-:W2:Y:S07]  /*35d0*/  LDSM.16.MT88.4 R12, [R190+0x17000] ;  /* 0x01700000be0c783b */ /* 0x000eae0000004200 */
[C---:B------:R-:W-:Y:S08]  /*35e0*/  HMMA.16816.F32 R96, R4.reuse, R20, R96 ;  /* 0x000000140460723c */ /* 0x040ff00000001860 */
[C---:B-1----:R-:W-:Y:S08]  /*35f0*/  HMMA.16816.F32 R80, R4.reuse, R8, R80 ;  /* 0x000000080450723c */ /* 0x042ff00000001850 */
        /* <DEDUP_REMOVED lines=8> */
[C---:B------:R-:W-:Y:S01]  /*3680*/  HMMA.16816.F32 R100, R4.reuse, R22, R100 ;  /* 0x000000160464723c */ /* 0x040fe20000001864 */
[----:B------:R-:W-:Y:S07]  /*3690*/  LDSM.16.MT88.4 R20, [R188+0x15800] ;  /* 0x01580000bc14783b */ /* 0x000fee0000004200 */
        /* <DEDUP_REMOVED lines=8> */
[----:B------:R-:W4:Y:S07]  /*3720*/  LDSM.16.MT88.4 R32, [R188+0x13800] ;  /* 0x01380000bc20783b */ /* 0x000f2e0000004200 */
[C---:B------:R-:W-:Y:S08]  /*3730*/  HMMA.16816.F32 R56, R4.reuse, R28, R56 ;  /* 0x0000001c0438723c */ /* 0x040ff00000001838 */
[C---:B------:R-:W-:Y:S01]  /*3740*/  HMMA.16816.F32 R60, R4.reuse, R30, R60 ;  /* 0x0000001e043c723c */ /* 0x040fe2000000183c */
[----:B------:R-:W5:Y:S07]  /*3750*/  LDSM.16.MT88.4 R28, [R190+0x15800] ;  /* 0x01580000be1c783b */ /* 0x000f6e0000004200 */
[C---:B------:R-:W-:Y:S08]  /*3760*/  HMMA.16816.F32 R72, R4.reuse, R24, R72 ;  /* 0x000000180448723c */ /* 0x040ff00000001848 */
[----:B------:R-:W-:Y:S01]  /*3770*/  HMMA.16816.F32 R76, R4, R26, R76 ;  /* 0x0000001a044c723c */ /* 0x000fe2000000184c */
[----:B------:R-:W3:Y:S06]  /*3780*/  LDSM.16.MT88.4 R24, [R189+0x15800] ;  /* 0x01580000bd18783b */ /* 0x000eec0000004200 */
[----:B------:R-:W-:Y:S01]  /*3790*/  F2FP.PACK_AB R4, R173, R174 ;  /* 0x000000aead04723e */ /* 0x000fe200000000ff */
[----:B------:R-:W-:Y:S01]  /*37a0*/  FADD.FTZ R174, R174, R165 ;  /* 0x000000a5aeae7221 */ /* 0x000fe20000010000 */
[----:B------:R-:W-:Y:S01]  /*37b0*/  F2FP.PACK_AB R5, R219, R168 ;  /* 0x000000a8db05723e */ /* 0x000fe200000000ff */
[----:B------:R-:W-:Y:S01]  /*37c0*/  FADD.FTZ R168, R168, R171 ;  /* 0x000000aba8a87221 */ /* 0x000fe20000010000 */
[----:B------:R-:W-:Y:S01]  /*37d0*/  F2FP.PACK_AB R6, R170, R175 ;  /* 0x000000afaa06723e */ /* 0x000fe200000000ff */
[----:B------:R-:W-:Y:S01]  /*37e0*/  FADD.FTZ R174, R173, R174 ;  /* 0x000000aeadae7221 */ /* 0x000fe20000010000 */
[----:B------:R-:W-:Y:S01]  /*37f0*/  F2FP.PACK_AB R7, R167, R220 ;  /* 0x000000dca707723e */ /* 0x000fe200000000ff */
[----:B------:R-:W-:-:S02]  /*3800*/  FADD.FTZ R219, R219, R168 ;  /* 0x000000a8dbdb7221 */ /* 0x000fc40000010000 */
[----:B------:R-:W-:Y:S02]  /*3810*/  FADD.FTZ R175, R175, R174 ;  /* 0x000000aeafaf7221 */ /* 0x000fe40000010000 */
[----:B------:R-:W-:Y:S02]  /*3820*/  FADD.FTZ R220, R220, R219 ;  /* 0x000000dbdcdc7221 */ /* 0x000fe40000010000 */
[----:B--2---:R-:W-:Y:S01]  /*3830*/  HMMA.16816.F32 R128, R4, R12, R128 ;  /* 0x0000000c0480723c */ /* 0x004fe20000001880 */
[----:B------:R-:W-:Y:S02]  /*3840*/  FADD.FTZ R221, R170, R175 ;  /* 0x000000afaadd7221 */ /* 0x000fe40000010000 */
[----:B------:R-:W-:-:S05]  /*3850*/  FADD.FTZ R219, R167, R220 ;  /* 0x000000dca7db7221 */ /* 0x000fca0000010000 */
        /* <DEDUP_REMOVED lines=9> */
[C---:B------:R-:W-:Y:S08]  /*38f0*/  HMMA.16816.F32 R44, R4.reuse, R146, R44 ;  /* 0x00000092042c723c */ /* 0x040ff0000000182c */
[C---:B------:R-:W-:Y:S08]  /*3900*/  HMMA.16816.F32 R48, R4.reuse, R140, R48 ;  /* 0x0000008c0430723c */ /* 0x040ff00000001830 */
[C---:B------:R-:W-:Y:S08]  /*3910*/  HMMA.16816.F32 R52, R4.reuse, R142, R52 ;  /* 0x0000008e0434723c */ /* 0x040ff00000001834 */
[C---:B----4-:R-:W-:Y:S08]  /*3920*/  HMMA.16816.F32 R56, R4.reuse, R32, R56 ;  /* 0x000000200438723c */ /* 0x050ff00000001838 */
[C---:B------:R-:W-:Y:S08]  /*3930*/  HMMA.16816.F32 R60, R4.reuse, R34, R60 ;  /* 0x00000022043c723c */ /* 0x040ff0000000183c */
[C---:B-----5:R-:W-:Y:S08]  /*3940*/  HMMA.16816.F32 R72, R4.reuse, R28, R72 ;  /* 0x0000001c0448723c */ /* 0x060ff00000001848 */
[C---:B------:R-:W-:Y:S08]  /*3950*/  HMMA.16816.F32 R76, R4.reuse, R30, R76 ;  /* 0x0000001e044c723c */ /* 0x040ff0000000184c */
[C---:B------:R-:W-:Y:S08]  /*3960*/  HMMA.16816.F32 R80, R4.reuse, R24, R80 ;  /* 0x000000180450723c */ /* 0x040ff00000001850 */
[C---:B------:R-:W-:Y:S08]  /*3970*/  HMMA.16816.F32 R84, R4.reuse, R26, R84 ;  /* 0x0000001a0454723c */ /* 0x040ff00000001854 */
[C---:B------:R-:W-:Y:S08]  /*3980*/  HMMA.16816.F32 R88, R4.reuse, R20, R88 ;  /* 0x000000140458723c */ /* 0x040ff00000001858 */
[C---:B------:R-:W-:Y:S08]  /*3990*/  HMMA.16816.F32 R92, R4.reuse, R22, R92 ;  /* 0x00000016045c723c */ /* 0x040ff0000000185c */
[C---:B--2---:R-:W-:Y:S08]  /*39a0*/  HMMA.16816.F32 R104, R4.reuse, R12, R104 ;  /* 0x0000000c0468723c */ /* 0x044ff00000001868 */
[C---:B------:R-:W-:Y:S08]  /*39b0*/  HMMA.16816.F32 R124, R4.reuse, R14, R124 ;  /* 0x0000000e047c723c */ /* 0x040ff0000000187c */
[C---:B-1----:R-:W-:Y:S08]  /*39c0*/  HMMA.16816.F32 R108, R4.reuse, R8, R108 ;  /* 0x00000008046c723c */ /* 0x042ff0000000186c */
[C---:B------:R-:W-:Y:S08]  /*39d0*/  HMMA.16816.F32 R112, R4.reuse, R10, R112 ;  /* 0x0000000a0470723c */ /* 0x040ff00000001870 */
[C---:B---3--:R-:W-:Y:S08]  /*39e0*/  HMMA.16816.F32 R120, R4.reuse, R16, R120 ;  /* 0x000000100478723c */ /* 0x048ff00000001878 */
[----:B------:R-:W-:Y:S01]  /*39f0*/  HMMA.16816.F32 R116, R4, R18, R116 ;  /* 0x000000120474723c */ /* 0x000fe20000001874 */
[----:B------:R-:W-:Y:S05]  /*3a00*/  @!UPT UIADD3 URZ, URZ, URZ, URZ ;  /* 0x0000003f3f3ff290 */ /* 0x000fea000fffe03f */
[----:B------:R-:W-:Y:S11]  /*3a10*/  @!P0 BRA `(.L_x_6) ;  /* 0x0000577000008947 */ /* 0x000ff60003800000 */
[----:B------:R-:W-:Y:S01]  /*3a20*/  IADD3 R223, R2, -0x2, RZ ;  /* 0xfffffffe02df7810 */ /* 0x000fe20007ffe0ff */
[----:B------:R-:W-:-:S04]  /*3a30*/  DEPBAR.LE SB0, 0x0 ;  /* 0x000080000000791a */ /* 0x000fc80000000000 */
[----:B------:R-:W-:Y:S01]  /*3a40*/  SHF.R.S32.HI R0, RZ, 0x1f, R223 ;  /* 0x0000001fff007819 */ /* 0x000fe200000114df */
[----:B------:R-:W-:-:S04]  /*3a50*/  IMAD.WIDE.U32 R6, R223, c[0x0][0x1a0], RZ ;  /* 0x00006800df067a25 */ /* 0x000fc800078e00ff */
[----:B------:R-:W-:Y:S01]  /*3a60*/  IMAD R0, R0, c[0x0][0x1a0], RZ ;  /* 0x0000680000007a24 */ /* 0x000fe200078e02ff */
[----:B------:R-:W-:Y:S01]  /*3a70*/  BAR.SYNC.DEFER_BLOCKING 0x0 ;  /* 0x0000000000007b1d */ /* 0x000fe20000010000 */
[----:B------:R-:W-:Y:S01]  /*3a80*/  LEA R4, P0, R6, R134, 0x6 ;  /* 0x0000008606047211 */ /* 0x000fe200078030ff */
[----:B------:R-:W-:-:S03]  /*3a90*/  IMAD.WIDE.U32 R8, R137, c[0x0][0x1a0], RZ ;  /* 0x0000680089087a25 */ /* 0x000fc600078e00ff */
[----:B------:R-:W-:Y:S01]  /*3aa0*/  LEA R16, P1, R4, c[0x0][0x170], 0x1 ;  /* 0x00005c0004107a11 */ /* 0x000fe200078208ff */
[----:B------:R-:W-:Y:S02]  /*3ab0*/  IMAD R0, R223, c[0x0][0x1a4], R0 ;  /* 0x00006900df007a24 */ /* 0x000fe400078e0200 */
[----:B------:R-:W-:Y:S02]  /*3ac0*/  IMAD R137, R137, c[0x0][0x1a4], RZ ;  /* 0x0000690089897a24 */ /* 0x000fe400078e02ff */
[----:B------:R-:W-:Y:S02]  /*3ad0*/  IMAD.IADD R5, R7, 0x1, R0 ;  /* 0x0000000107057824 */ /* 0x000fe400078e0200 */
[----:B------:R-:W-:-:S03]  /*3ae0*/  IMAD R0, R223, 0x40, R218 ;  /* 0x00000040df007824 */ /* 0x000fc600078e02da */
[----:B------:R-:W-:Y:S02]  /*3af0*/  LEA.HI.X R5, R6, R209, R5, 0x6, P0 ;  /* 0x000000d106057211 */ /* 0x000fe400000f3405 */
[----:B------:R-:W-:Y:S02]  /*3b00*/  IADD3 R6, P0, R8, R16, RZ ;  /* 0x0000001008067210 */ /* 0x000fe40007f1e0ff */
[----:B------:R-:W-:-:S04]  /*3b10*/  LEA.HI.X R17, R4, c[0x0][0x174], R5, 0x1, P1 ;  /* 0x00005d0004117a11 */ /* 0x000fc800008f0c05 */
[----:B------:R-:W-:Y:S01]  /*3b20*/  IADD3.X R7, R17, R9, R137, P0, !PT ;  /* 0x0000000911077210 */ /* 0x000fe200007fe489 */
        /* <DEDUP_REMOVED lines=9> */
[----:B------:R-:W-:Y:S04]  /*3bc0*/  LDSM.16.M88.4 R164, [R198] ;  /* 0x00000000c6a4783b */ /* 0x000fe80000000200 */
[----:B------:R-:W3:Y:S04]  /*3bd0*/  LDSM.16.M88.4 R136, [R197+0xc000] ;  /* 0x00c00000c588783b */ /* 0x000ee80000000200 */
[----:B------:R-:W4:Y:S04]  /*3be0*/  LDSM.16.M88.4 R28, [R197+0xc800] ;  /* 0x00c80000c51c783b */ /* 0x000f280000000200 */
[----:B------:R-:W5:Y:S04]  /*3bf0*/  LDSM.16.M88.4 R20, [R197+0xd000] ;  /* 0x00d00000c514783b */ /* 0x000f680000000200 */
[----:B------:R-:W1:Y:S04]  /*3c00*/  LDSM.16.M88.4 R12, [R197+0xd800] ;  /* 0x00d80000c50c783b */ /* 0x000e680000000200 */
[----:B------:R-:W-:Y:S04]  /*3c10*/  LDSM.16.M88.4 R152, [R196] ;  /* 0x00000000c498783b */ /* 0x000fe80000000200 */
[----:B------:R-:W1:Y:S04]  /*3c20*/  LDSM.16.M88.4 R8, [R195] ;  /* 0x00000000c308783b */ /* 0x000e680000000200 */
[----:B------:R-:W1:Y:S04]  /*3c30*/  LDSM.16.M88.4 R144, [R187] ;  /* 0x00000000bb90783b */ /* 0x000e680000000200 */
[----:B--2---:R-:W2:Y:S04]  /*3c40*/  LDSM.16.M88.4 R4, [R186] ;  /* 0x00000000ba04783b */ /* 0x004ea80000000200 */
[----:B------:R-:W1:Y:S04]  /*3c50*/  LDSM.16.M88.4 R156, [R185] ;  /* 0x00000000b99c783b */ /* 0x000e680000000200 */
[----:B------:R-:W-:Y:S01]  /*3c60*/  LDSM.16.M88.4 R168, [R191+0xc800] ;  /* 0x00c80000bfa8783b */ /* 0x000fe20000000200 */
[C---:B---3--:R-:W-:Y:S03]  /*3c70*/  HMMA.16816.F32 R140, R164.reuse, R136, RZ ;  /* 0x00000088a48c723c */ /* 0x048fe600000018ff */
[----:B------:R-:W-:Y:S04]  /*3c80*/  LDSM.16.M88.4 R160, [R191+0xd000] ;  /* 0x00d00000bfa0783b */ /* 0x000fe80000000200 */
[----:B------:R-:W-:Y:S01]  /*3c90*/  LDSM.16.M88.4 R148, [R191+0xd800] ;  /* 0x00d80000bf94783b */ /* 0x000fe20000000200 */
[C---:B------:R-:W-:Y:S03]  /*3ca0*/  HMMA.16816.F32 R136, R164.reuse, R138, RZ ;  /* 0x0000008aa488723c */ /* 0x040fe600000018ff */
[----:B------:R-:W-:Y:S04]  /*3cb0*/  LDSM.16.M88.4 R172, [R181] ;  /* 0x00000000b5ac783b */ /* 0x000fe80000000200 */
[----:B------:R-:W0:Y:S01]  /*3cc0*/  LDGDEPBAR ;  /* 0x00000000000079af */ /* 0x000e220000000000 */
[C---:B----4-:R-:W-:Y:S08]  /*3cd0*/  HMMA.16816.F32 R32, R164.reuse, R28, RZ ;  /* 0x0000001ca420723c */ /* 0x050ff000000018ff */
[C---:B------:R-:W-:Y:S08]  /*3ce0*/  HMMA.16816.F32 R28, R164.reuse, R30, RZ ;  /* 0x0000001ea41c723c */ /* 0x040ff000000018ff */
[C---:B-----5:R-:W-:Y:S08]  /*3cf0*/  HMMA.16816.F32 R24, R164.reuse, R20, RZ ;  /* 0x00000014a418723c */ /* 0x060ff000000018ff */
[C---:B------:R-:W-:Y:S08]  /*3d00*/  HMMA.16816.F32 R20, R164.reuse, R22, RZ ;  /* 0x00000016a414723c */ /* 0x040ff000000018ff */
[C---:B-1----:R-:W-:Y:S08]  /*3d10*/  HMMA.16816.F32 R16, R164.reuse, R12, RZ ;  /* 0x0000000ca410723c */ /* 0x042ff000000018ff */
[----:B------:R-:W-:Y:S01]  /*3d20*/  HMMA.16816.F32 R164, R164, R14, RZ ;  /* 0x0000000ea4a4723c */ /* 0x000fe200000018ff */
[----:B------:R-:W-:Y:S07]  /*3d30*/  LDSM.16.M88.4 R12, [R191+0xc000] ;  /* 0x00c00000bf0c783b */ /* 0x000fee0000000200 */
[C---:B------:R-:W-:Y:S08]  /*3d40*/  HMMA.16816.F32 R140, R152.reuse, R8, R140 ;  /* 0x00000008988c723c */ /* 0x040ff0000000188c */
[C---:B------:R-:W-:Y:S01]  /*3d50*/  HMMA.16816.F32 R136, R152.reuse, R10, R136 ;  /* 0x0000000a9888723c */ /* 0x040fe20000001888 */
[----:B------:R-:W1:Y:S07]  /*3d60*/  LDSM.16.M88.4 R8, [R194] ;  /* 0x00000000c208783b */ /* 0x000e6e0000000200 */
[C---:B------:R-:W-:Y:S08]  /*3d70*/  HMMA.16816.F32 R32, R152.reuse, R144, R32 ;  /* 0x000000909820723c */ /* 0x040ff00000001820 */
[C---:B------:R-:W-:Y:S01]  /*3d80*/  HMMA.16816.F32 R28, R152.reuse, R146, R28 ;  /* 0x00000092981c723c */ /* 0x040fe2000000181c */
[----:B------:R-:W-:Y:S07]  /*3d90*/  LDSM.16.M88.4 R144, [R184] ;  /* 0x00000000b890783b */ /* 0x000fee0000000200 */
[C---:B--2---:R-:W-:Y:S08]  /*3da0*/  HMMA.16816.F32 R24, R152.reuse, R4, R24 ;  /* 0x000000049818723c */ /* 0x044ff00000001818 */
[C---:B------:R-:W-:Y:S01]  /*3db0*/  HMMA.16816.F32 R20, R152.reuse, R6, R20 ;  /* 0x000000069814723c */ /* 0x040fe20000001814 */
[----:B------:R-:W2:Y:S07]  /*3dc0*/  LDSM.16.M88.4 R4, [R193] ;  /* 0x00000000c104783b */ /* 0x000eae0000000200 */
[C---:B------:R-:W-:Y:S08]  /*3dd0*/  HMMA.16816.F32 R16, R152.reuse, R156, R16 ;  /* 0x0000009c9810723c */ /* 0x040ff00000001810 */
[----:B------:R-:W-:Y:S01]  /*3de0*/  HMMA.16816.F32 R164, R152, R158, R164 ;  /* 0x0000009e98a4723c */ /* 0x000fe200000018a4 */
[----:B------:R-:W3:Y:S04]  /*3df0*/  LDSM.16.M88.4 R156, [R184+0x800] ;  /* 0x00080000b89c783b */ /* 0x000ee80000000200 */
[----:B------:R-:W4:Y:S03]  /*3e00*/  LDSM.16.M88.4 R152, [R184+0x1000] ;  /* 0x00100000b898783b */ /* 0x000f260000000200 */
[C---:B-1----:R-:W-:Y:S08]  /*3e10*/  HMMA.16816.F32 R140, R8.reuse, R12, R140 ;  /* 0x0000000c088c723c */ /* 0x042ff0000000188c */
[C---:B------:R-:W-:Y:S01]  /*3e20*/  HMMA.16816.F32 R136, R8.reuse, R14, R136 ;  /* 0x0000000e0888723c */ /* 0x040fe20000001888 */
[----:B------:R-:W1:Y:S07]  /*3e30*/  LDSM.16.M88.4 R12, [R184+0x1800] ;  /* 0x00180000b80c783b */ /* 0x000e6e0000000200 */
[C---:B------:R-:W-:Y:S08]  /*3e40*/  HMMA.16816.F32 R32, R8.reuse, R168, R32 ;  /* 0x000000a80820723c */ /* 0x040ff00000001820 */
[C---:B------:R-:W-:Y:S01]  /*3e50*/  HMMA.16816.F32 R28, R8.reuse, R170, R28 ;  /* 0x000000aa081c723c */ /* 0x040fe2000000181c */
[----:B------:R-:W-:Y:S07]  /*3e60*/  LDSM.16.M88.4 R168, [R191+0xe000] ;  /* 0x00e00000bfa8783b */ /* 0x000fee0000000200 */
[C---:B------:R-:W-:Y:S08]  /*3e70*/  HMMA.16816.F32 R24, R8.reuse, R160, R24 ;  /* 0x000000a00818723c */ /* 0x040ff00000001818 */
[C---:B------:R-:W-:Y:S01]  /*3e80*/  HMMA.16816.F32 R20, R8.reuse, R162, R20 ;  /* 0x000000a20814723c */ /* 0x040fe20000001814 */
[----:B------:R-:W-:Y:S07]  /*3e90*/  LDSM.16.M88.4 R160, [R197+0xe000] ;  /* 0x00e00000c5a0783b */ /* 0x000fee0000000200 */
[C---:B------:R-:W-:Y:S08]  /*3ea0*/  HMMA.16816.F32 R16, R8.reuse, R148, R16 ;  /* 0x000000940810723c */ /* 0x040ff00000001810 */
[----:B------:R-:W-:Y:S01]  /*3eb0*/  HMMA.16816.F32 R164, R8, R150, R164 ;  /* 0x0000009608a4723c */ /* 0x000fe200000018a4 */
[----:B------:R-:W-:Y:S04]  /*3ec0*/  LDSM.16.M88.4 R8, [R198+0x4000] ;  /* 0x00400000c608783b */ /* 0x000fe80000000200 */
[----:B------:R-:W5:Y:S03]  /*3ed0*/  LDSM.16.M88.4 R148, [R197+0xe800] ;  /* 0x00e80000c594783b */ /* 0x000f660000000200 */
[C---:B--2---:R-:W-:Y:S08]  /*3ee0*/  HMMA.16816.F32 R140, R4.reuse, R144, R140 ;  /* 0x00000090048c723c */ /* 0x044ff0000000188c */
[C---:B------:R-:W-:Y:S01]  /*3ef0*/  HMMA.16816.F32 R136, R4.reuse, R146, R136 ;  /* 0x000000920488723c */ /* 0x040fe20000001888 */
[----:B------:R-:W2:Y:S07]  /*3f00*/  LDSM.16.M88.4 R144, [R197+0xf000] ;  /* 0x00f00000c590783b */ /* 0x000eae0000000200 */
[C---:B---3--:R-:W-:Y:S08]  /*3f10*/  HMMA.16816.F32 R32, R4.reuse, R156, R32 ;  /* 0x0000009c0420723c */ /* 0x048ff00000001820 */
[C---:B------:R-:W-:Y:S01]  /*3f20*/  HMMA.16816.F32 R28, R4.reuse, R158, R28 ;  /* 0x0000009e041c723c */ /* 0x040fe2000000181c */
[----:B------:R-:W3:Y:S07]  /*3f30*/  LDSM.16.M88.4 R156, [R197+0xf800] ;  /* 0x00f80000c59c783b */ /* 0x000eee0000000200 */
[C---:B----4-:R-:W-:Y:S08]  /*3f40*/  HMMA.16816.F32 R24, R4.reuse, R152, R24 ;  /* 0x000000980418723c */ /* 0x050ff00000001818 */
[C---:B------:R-:W-:Y:S01]  /*3f50*/  HMMA.16816.F32 R20, R4.reuse, R154, R20 ;  /* 0x0000009a0414723c */ /* 0x040fe20000001814 */
[----:B------:R-:W-:Y:S07]  /*3f60*/  LDSM.16.M88.4 R152, [R183] ;  /* 0x00000000b798783b */ /* 0x000fee0000000200 */
[C---:B-1----:R-:W-:Y:S08]  /*3f70*/  HMMA.16816.F32 R16, R4.reuse, R12, R16 ;  /* 0x0000000c0410723c */ /* 0x042ff00000001810 */
[----:B------:R-:W-:Y:S01]  /*3f80*/  HMMA.16816.F32 R164, R4, R14, R164 ;  /* 0x0000000e04a4723c */ /* 0x000fe200000018a4 */
[----:B------:R-:W-:Y:S04]  /*3f90*/  LDSM.16.M88.4 R12, [R196+0x4000] ;  /* 0x00400000c40c783b */ /* 0x000fe80000000200 */
[----:B------:R-:W1:Y:S03]  /*3fa0*/  LDSM.16.M88.4 R4, [R182] ;  /* 0x00000000b604783b */ /* 0x000e660000000200 */
[C---:B-----5:R-:W-:Y:S08]  /*3fb0*/  HMMA.16816.F32 R32, R8.reuse, R148, R32 ;  /* 0x000000940820723c */ /* 0x060ff00000001820 */
[C---:B------:R-:W-:Y:S01]  /*3fc0*/  HMMA.16816.F32 R28, R8.reuse, R150, R28 ;  /* 0x00000096081c723c */ /* 0x040fe2000000181c */
[----:B------:R-:W4:Y:S07]  /*3fd0*/  LDSM.16.M88.4 R148, [R180] ;  /* 0x00000000b494783b */ /* 0x000f2e0000000200 */
[C---:B------:R-:W-:Y:S08]  /*3fe0*/  HMMA.16816.F32 R136, R8.reuse, R162, R136 ;  /* 0x000000a20888723c */ /* 0x040ff00000001888 */
[C---:B------:R-:W-:Y:S01]  /*3ff0*/  HMMA.16816.F32 R140, R8.reuse, R160, R140 ;  /* 0x000000a0088c723c */ /* 0x040fe2000000188c */
[----:B------:R-:W-:Y:S07]  /*4000*/  LDSM.16.M88.4 R160, [R191+0xf000] ;  /* 0x00f00000bfa0783b */ /* 0x000fee0000000200 */
[C---:B--2---:R-:W-:Y:S08]  /*4010*/  HMMA.16816.F32 R24, R8.reuse, R144, R24 ;  /* 0x000000900818723c */ /* 0x044ff00000001818 */
[C---:B------:R-:W-:Y:S01]  /*4020*/  HMMA.16816.F32 R20, R8.reuse, R146, R20 ;  /* 0x000000920814723c */ /* 0x040fe20000001814 */
[----:B------:R-:W-:Y:S07]  /*4030*/  LDSM.16.M88.4 R144, [R194+0x4000] ;  /* 0x00400000c290783b */ /* 0x000fee0000000200 */
[C---:B---3--:R-:W-:Y:S08]  /*4040*/  HMMA.16816.F32 R16, R8.reuse, R156, R16 ;  /* 0x0000009c0810723c */ /* 0x048ff00000001810 */
[----:B------:R-:W-:Y:S01]  /*4050*/  HMMA.16816.F32 R164, R8, R158, R164 ;  /* 0x0000009e08a4723c */ /* 0x000fe200000018a4 */
[----:B------:R-:W2:Y:S04]  /*4060*/  LDSM.16.M88.4 R8, [R191+0xe800] ;  /* 0x00e80000bf08783b */ /* 0x000ea80000000200 */
[----:B------:R-:W3:Y:S03]  /*4070*/  LDSM.16.M88.4 R156, [R191+0xf800] ;  /* 0x00f80000bf9c783b */ /* 0x000ee60000000200 */
[C---:B-1----:R-:W-:Y:S08]  /*4080*/  HMMA.16816.F32 R32, R12.reuse, R4, R32 ;  /* 0x000000040c20723c */ /* 0x042ff00000001820 */
[C---:B------:R-:W-:Y:S01]  /*4090*/  HMMA.16816.F32 R28, R12.reuse, R6, R28 ;  /* 0x000000060c1c723c */ /* 0x040fe2000000181c */
[----:B------:R-:W-:Y:S07]  /*40a0*/  LDSM.16.M88.4 R4, [R193+0x4000] ;  /* 0x00400000c104783b */ /* 0x000fee0000000200 */
[C---:B------:R-:W-:Y:S08]  /*40b0*/  HMMA.16816.F32 R136, R12.reuse, R154, R136 ;  /* 0x0000009a0c88723c */ /* 0x040ff00000001888 */
[C---:B------:R-:W-:Y:S01]  /*40c0*/  HMMA.16816.F32 R140, R12.reuse, R152, R140 ;  /* 0x000000980c8c723c */ /* 0x040fe2000000188c */
[----:B------:R-:W1:Y:S07]  /*40d0*/  LDSM.16.M88.4 R152, [R184+0x2000] ;  /* 0x00200000b898783b */ /* 0x000e6e0000000200 */
[C---:B------:R-:W-:Y:S08]  /*40e0*/  HMMA.16816.F32 R24, R12.reuse, R172, R24 ;  /* 0x000000ac0c18723c */ /* 0x040ff00000001818 */
[C---:B------:R-:W-:Y:S01]  /*40f0*/  HMMA.16816.F32 R20, R12.reuse, R174, R20 ;  /* 0x000000ae0c14723c */ /* 0x040fe20000001814 */
[----:B------:R-:W-:Y:S07]  /*4100*/  LDSM.16.M88.4 R172, [R176] ;  /* 0x00000000b0ac783b */ /* 0x000fee0000000200 */
[C---:B----4-:R-:W-:Y:S08]  /*4110*/  HMMA.16816.F32 R16, R12.reuse, R148, R16 ;  /* 0x000000940c10723c */ /* 0x050ff00000001810 */
[----:B------:R-:W-:Y:S01]  /*4120*/  HMMA.16816.F32 R164, R12, R150, R164 ;  /* 0x000000960ca4723c */ /* 0x000fe200000018a4 */
[----:B------:R-:W4:Y:S04]  /*4130*/  LDSM.16.M88.4 R148, [R184+0x2800] ;  /* 0x00280000b894783b */ /* 0x000f280000000200 */
[----:B------:R-:W5:Y:S03]  /*4140*/  LDSM.16.M88.4 R12, [R184+0x3000] ;  /* 0x00300000b80c783b */ /* 0x000f660000000200 */
[C---:B--2---:R-:W-:Y:S08]  /*4150*/  HMMA.16816.F32 R32, R144.reuse, R8, R32 ;  /* 0x000000089020723c */ /* 0x044ff00000001820 */
[C---:B------:R-:W-:Y:S01]  /*4160*/  HMMA.16816.F32 R28, R144.reuse, R10, R28 ;  /* 0x0000000a901c723c */ /* 0x040fe2000000181c */
[----:B------:R-:W2:Y:S07]  /*4170*/  LDSM.16.M88.4 R8, [R184+0x3800] ;  /* 0x00380000b808783b */ /* 0x000eae0000000200 */
[C---:B------:R-:W-:Y:S08]  /*4180*/  HMMA.16816.F32 R136, R144.reuse, R170, R136 ;  /* 0x000000aa9088723c */ /* 0x040ff00000001888 */
[C---:B------:R-:W-:Y:S01]  /*4190*/  HMMA.16816.F32 R140, R144.reuse, R168, R140 ;  /* 0x000000a8908c723c */ /* 0x040fe2000000188c */
[----:B------:R-:W-:Y:S07]  /*41a0*/  LDSM.16.M88.4 R168, [R196+0x8000] ;  /* 0x00800000c4a8783b */ /* 0x000fee0000000200 */
[C---:B------:R-:W-:Y:S08]  /*41b0*/  HMMA.16816.F32 R24, R144.reuse, R160, R24 ;  /* 0x000000a09018723c */ /* 0x040ff00000001818 */
[C---:B------:R-:W-:Y:S01]  /*41c0*/  HMMA.16816.F32 R20, R144.reuse, R162, R20 ;  /* 0x000000a29014723c */ /* 0x040fe20000001814 */
[----:B------:R-:W-:Y:S07]  /*41d0*/  LDSM.16.M88.4 R160, [R197+0x10000] ;  /* 0x01000000c5a0783b */ /* 0x000fee0000000200 */
[C---:B---3--:R-:W-:Y:S08]  /*41e0*/  HMMA.16816.F32 R16, R144.reuse, R156, R16 ;  /* 0x0000009c9010723c */ /* 0x048ff00000001810 */
[----:B------:R-:W-:Y:S01]  /*41f0*/  HMMA.16816.F32 R164, R144, R158, R164 ;  /* 0x0000009e90a4723c */ /* 0x000fe200000018a4 */
[----:B------:R-:W3:Y:S04]  /*4200*/  LDSM.16.M88.4 R144, [R198+0x8000] ;  /* 0x00800000c690783b */ /* 0x000ee80000000200 */
[----:B------:R-:W2:Y:S03]  /*4210*/  LDSM.16.M88.4 R156, [R197+0x10800] ;  /* 0x01080000c59c783b */ /* 0x000ea60000000200 */
[C---:B-1----:R-:W-:Y:S08]  /*4220*/  HMMA.16816.F32 R136, R4.reuse, R154, R136 ;  /* 0x0000009a0488723c */ /* 0x042ff00000001888 */
[C---:B------:R-:W-:Y:S01]  /*4230*/  HMMA.16816.F32 R140, R4.reuse, R152, R140 ;  /* 0x00000098048c723c */ /* 0x040fe2000000188c */
[----:B------:R-:W1:Y:S07]  /*4240*/  LDSM.16.M88.4 R152, [R197+0x11000] ;  /* 0x01100000c598783b */ /* 0x000e6e0000000200 */
[C---:B----4-:R-:W-:Y:S08]  /*4250*/  HMMA.16816.F32 R32, R4.reuse, R148, R32 ;  /* 0x000000940420723c */ /* 0x050ff00000001820 */
[C---:B------:R-:W-:Y:S01]  /*4260*/  HMMA.16816.F32 R28, R4.reuse, R150, R28 ;  /* 0x00000096041c723c */ /* 0x040fe2000000181c */
[----:B------:R-:W-:Y:S07]  /*4270*/  LDSM.16.M88.4 R148, [R197+0x11800] ;  /* 0x01180000c594783b */ /* 0x000fee0000000200 */
[C---:B-----5:R-:W-:Y:S08]  /*4280*/  HMMA.16816.F32 R24, R4.reuse, R12, R24 ;  /* 0x0000000c0418723c */ /* 0x060ff00000001818 */
[C---:B------:R-:W-:Y:S01]  /*4290*/  HMMA.16816.F32 R20, R4.reuse, R14, R20 ;  /* 0x0000000e0414723c */ /* 0x040fe20000001814 */
[----:B------:R-:W4:Y:S07]  /*42a0*/  LDSM.16.M88.4 R12, [R179] ;  /* 0x00000000b30c783b */ /* 0x000f2e0000000200 */
[C---:B--2---:R-:W-:Y:S08]  /*42b0*/  HMMA.16816.F32 R16, R4.reuse, R8, R16 ;  /* 0x000000080410723c */ /* 0x044ff00000001810 */
[----:B------:R-:W-:Y:S01]  /*42c0*/  HMMA.16816.F32 R164, R4, R10, R164 ;  /* 0x0000000a04a4723c */ /* 0x000fe200000018a4 */
[----:B------:R-:W2:Y:S04]  /*42d0*/  LDSM.16.M88.4 R8, [R178] ;  /* 0x00000000b208783b */ /* 0x000ea80000000200 */
[----:B------:R-:W5:Y:S03]  /*42e0*/  LDSM.16.M88.4 R4, [R177] ;  /* 0x00000000b104783b */ /* 0x000f660000000200 */
[C---:B---3--:R-:W-:Y:S08]  /*42f0*/  HMMA.16816.F32 R136, R144.reuse, R162, R136 ;  /* 0x000000a29088723c */ /* 0x048ff00000001888 */
[C---:B------:R-:W-:Y:S01]  /*4300*/  HMMA.16816.F32 R140, R144.reuse, R160, R140 ;  /* 0x000000a0908c723c */ /* 0x040fe2000000188c */
[----:B------:R-:W-:Y:S07]  /*4310*/  LDSM.16.M88.4 R160, [R194+0x8000] ;  /* 0x00800000c2a0783b */ /* 0x000fee0000000200 */
[C---:B------:R-:W-:Y:S08]  /*4320*/  HMMA.16816.F32 R32, R144.reuse, R156, R32 ;  /* 0x0000009c9020723c */ /* 0x040ff00000001820 */
[C---:B------:R-:W-:Y:S01]  /*4330*/  HMMA.16816.F32 R28, R144.reuse, R158, R28 ;  /* 0x0000009e901c723c */ /* 0x040fe2000000181c */
[----:B------:R-:W3:Y:S07]  /*4340*/  LDSM.16.M88.4 R156, [R191+0x10000] ;  /* 0x01000000bf9c783b */ /* 0x000eee0000000200 */
[C---:B-1----:R-:W-:Y:S08]  /*4350*/  HMMA.16816.F32 R24, R144.reuse, R152, R24 ;  /* 0x000000989018723c */ /* 0x042ff00000001818 */
[----:B------:R-:W-:Y:S01]  /*4360*/  HMMA.16816.F32 R20, R144, R154, R20 ;  /* 0x0000009a9014723c */ /* 0x000fe20000001814 */
[----:B------:R-:W1:Y:S07]  /*4370*/  LDSM.16.M88.4 R152, [R191+0x10800] ;  /* 0x01080000bf98783b */ /* 0x000e6e0000000200 */
[C---:B----4-:R-:W-:Y:S08]  /*4380*/  HMMA.16816.F32 R136, R168.reuse, R14, R136 ;  /* 0x0000000ea888723c */ /* 0x050ff00000001888 */
[C---:B------:R-:W-:Y:S01]  /*4390*/  HMMA.16816.F32 R140, R168.reuse, R12, R140 ;  /* 0x0000000ca88c723c */ /* 0x040fe2000000188c */
[----:B------:R-:W-:Y:S07]  /*43a0*/  LDSM.16.M88.4 R12, [R193+0x8000] ;  /* 0x00800000c10c783b */ /* 0x000fee0000000200 */
[C---:B--2---:R-:W-:Y:S08]  /*43b0*/  HMMA.16816.F32 R32, R168.reuse, R8, R32 ;  /* 0x00000008a820723c */ /* 0x044ff00000001820 */
[C---:B------:R-:W-:Y:S01]  /*43c0*/  HMMA.16816.F32 R28, R168.reuse, R10, R28 ;  /* 0x0000000aa81c723c */ /* 0x040fe2000000181c */
[----:B------:R-:W2:Y:S07]  /*43d0*/  LDSM.16.M88.4 R8, [R184+0x4000] ;  /* 0x00400000b808783b */ /* 0x000eae0000000200 */
[C---:B-----5:R-:W-:Y:S08]  /*43e0*/  HMMA.16816.F32 R24, R168.reuse, R4, R24 ;  /* 0x00000004a818723c */ /* 0x060ff00000001818 */
[----:B------:R-:W-:Y:S01]  /*43f0*/  HMMA.16816.F32 R20, R168, R6, R20 ;  /* 0x00000006a814723c */ /* 0x000fe20000001814 */
[----:B------:R-:W4:Y:S07]  /*4400*/  LDSM.16.M88.4 R4, [R184+0x4800] ;  /* 0x00480000b804783b */ /* 0x000f2e0000000200 */
[C---:B------:R-:W-:Y:S08]  /*4410*/  HMMA.16816.F32 R16, R144.reuse, R148, R16 ;  /* 0x000000949010723c */ /* 0x040ff00000001810 */
[----:B------:R-:W-:Y:S01]  /*4420*/  HMMA.16816.F32 R164, R144, R150, R164 ;  /* 0x0000009690a4723c */ /* 0x000fe200000018a4 */
[----:B------:R-:W5:Y:S04]  /*4430*/  LDSM.16.M88.4 R148, [R191+0x11000] ;  /* 0x01100000bf94783b */ /* 0x000f680000000200 */
[----:B------:R-:W5:Y:S03]  /*4440*/  LDSM.16.M88.4 R144, [R191+0x11800] ;  /* 0x01180000bf90783b */ /* 0x000f660000000200 */
[C---:B---3--:R-:W-:Y:S08]  /*4450*/  HMMA.16816.F32 R136, R160.reuse, R158, R136 ;  /* 0x0000009ea088723c */ /* 0x048ff00000001888 */
[C---:B-1----:R-:W-:Y:S08]  /*4460*/  HMMA.16816.F32 R32, R160.reuse, R152, R32 ;  /* 0x00000098a020723c */ /* 0x042ff00000001820 */
[----:B------:R-:W-:Y:S08]  /*4470*/  HMMA.16816.F32 R28, R160, R154, R28 ;  /* 0x0000009aa01c723c */ /* 0x000ff0000000181c */
[C---:B--2---:R-:W-:Y:S07]  /*4480*/  HMMA.16816.F32 R136, R12.reuse, R10, R136 ;  /* 0x0000000a0c88723c */ /* 0x044fee0000001888 */
[----:B------:R-:W-:Y:S01]  /*4490*/  IADD3 R10, R0, 0x1, RZ ;  /* 0x00000001000a7810 */ /* 0x000fe20007ffe0ff */
[----:B----4-:R-:W-:Y:S03]  /*44a0*/  HMMA.16816.F32 R32, R12, R4, R32 ;  /* 0x000000040c20723c */ /* 0x010fe60000001820 */
[----:B------:R-:W-:-:S02]  /*44b0*/  ISETP.GE.AND P5, PT, R10, R213, PT ;  /* 0x000000d50a00720c */ /* 0x000fc40003fa6270 */
[----:B------:R-:W-:Y:S02]  /*44c0*/  ISETP.GE.AND P3, PT, R10, R133, PT ;  /* 0x000000850a00720c */ /* 0x000fe40003f66270 */
[C---:B------:R-:W-:Y:S01]  /*44d0*/  IADD3 R4, R0.reuse, 0x8, RZ ;  /* 0x0000000800047810 */ /* 0x040fe20007ffe0ff */
[C---:B-----5:R-:W-:Y:S01]  /*44e0*/  HMMA.16816.F32 R24, R160.reuse, R148, R24 ;  /* 0x00000094a018723c */ /* 0x060fe20000001818 */
[----:B------:R-:W-:Y:S02]  /*44f0*/  IADD3 R10, R0, 0x9, RZ ;  /* 0x00000009000a7810 */ /* 0x000fe40007ffe0ff */
[C---:B------:R-:W-:Y:S02]  /*4500*/  ISETP.GE.AND P1, PT, R4.reuse, R213, PT ;  /* 0x000000d50400720c */ /* 0x040fe40003f26270 */
[----:B------:R-:W-:Y:S02]  /*4510*/  ISETP.GE.AND P4, PT, R4, R133, PT ;  /* 0x000000850400720c */ /* 0x000fe40003f86270 */
[----:B------:R-:W-:Y:S01]  /*4520*/  IADD3 R4, R0, 0x10, RZ ;  /* 0x0000001000047810 */ /* 0x000fe20007ffe0ff */
[----:B------:R-:W-:Y:S01]  /*4530*/  HMMA.16816.F32 R20, R160, R150, R20 ;  /* 0x00000096a014723c */ /* 0x000fe20000001814 */
[----:B------:R-:W1:Y:S01]  /*4540*/  LDSM.16.M88.4 R148, [R184+0x5000] ;  /* 0x00500000b894783b */ /* 0x000e620000000200 */
[----:B------:R-:W-:-:S02]  /*4550*/  FSEL R152, R136, -INF , !P1 ;  /* 0xff80000088987808 */ /* 0x000fc40004800000 */
[C---:B------:R-:W-:Y:S02]  /*4560*/  ISETP.GE.AND P0, PT, R4.reuse, R213, PT ;  /* 0x000000d50400720c */ /* 0x040fe40003f06270 */
[-C--:B------:R-:W-:Y:S02]  /*4570*/  ISETP.GE.AND P1, PT, R4, R133.reuse, PT ;  /* 0x000000850400720c */ /* 0x080fe40003f26270 */
[C---:B------:R-:W-:Y:S01]  /*4580*/  HMMA.16816.F32 R16, R168.reuse, R172, R16 ;  /* 0x000000aca810723c */ /* 0x040fe20000001810 */
[----:B------:R-:W-:Y:S02]  /*4590*/  FSEL R11, R138, -INF , !P4 ;  /* 0xff8000008a0b7808 */ /* 0x000fe40006000000 */
[----:B------:R-:W-:Y:S02]  /*45a0*/  ISETP.GE.AND P2, PT, R10, R133, PT ;  /* 0x000000850a00720c */ /* 0x000fe40003f46270 */
[C---:B------:R-:W-:Y:S02]  /*45b0*/  IADD3 R136, R0.reuse, 0x18, RZ ;  /* 0x0000001800887810 */ /* 0x040fe40007ffe0ff */
[----:B------:R-:W-:Y:S01]  /*45c0*/  IADD3 R138, R0, 0x19, RZ ;  /* 0x00000019008a7810 */ /* 0x000fe20007ffe0ff */
[----:B------:R-:W-:Y:S01]  /*45d0*/  HMMA.16816.F32 R164, R168, R174, R164 ;  /* 0x000000aea8a4723c */ /* 0x000fe200000018a4 */
[----:B------:R-:W-:-:S02]  /*45e0*/  ISETP.GE.AND P6, PT, R10, R213, PT ;  /* 0x000000d50a00720c */ /* 0x000fc40003fc6270 */
[----:B------:R-:W-:Y:S02]  /*45f0*/  FSEL R159, R139, -INF , !P2 ;  /* 0xff8000008b9f7808 */ /* 0x000fe40005000000 */
[----:B------:R-:W-:Y:S02]  /*4600*/  ISETP.GE.AND P2, PT, R136, R213, PT ;  /* 0x000000d58800720c */ /* 0x000fe40003f46270 */
[----:B------:R-:W-:Y:S01]  /*4610*/  FSEL R10, R137, -INF , !P6 ;  /* 0xff800000890a7808 */ /* 0x000fe20007000000 */
[----:B------:R-:W-:Y:S01]  /*4620*/  HMMA.16816.F32 R28, R12, R6, R28 ;  /* 0x000000060c1c723c */ /* 0x000fe2000000181c */
[----:B------:R-:W2:Y:S01]  /*4630*/  LDSM.16.M88.4 R4, [R184+0x5800] ;  /* 0x00580000b804783b */ /* 0x000ea20000000200 */
[----:B------:R-:W-:-:S06]  /*4640*/  DEPBAR.LE SB0, 0x0 ;  /* 0x000080000000791a */ /* 0x000fcc0000000000 */
[C---:B------:R-:W-:Y:S08]  /*4650*/  HMMA.16816.F32 R140, R160.reuse, R156, R140 ;  /* 0x0000009ca08c723c */ /* 0x040ff0000000188c */
[C---:B------:R-:W-:Y:S07]  /*4660*/  HMMA.16816.F32 R16, R160.reuse, R144, R16 ;  /* 0x00000090a010723c */ /* 0x040fee0000001810 */
[----:B------:R-:W-:Y:S01]  /*4670*/  IADD3 R144, R0, 0x11, RZ ;  /* 0x0000001100907810 */ /* 0x000fe20007ffe0ff */
[----:B------:R-:W-:Y:S03]  /*4680*/  HMMA.16816.F32 R164, R160, R146, R164 ;  /* 0x00000092a0a4723c */ /* 0x000fe600000018a4 */
[----:B------:R-:W-:-:S02]  /*4690*/  ISETP.GE.AND P4, PT, R144, R213, PT ;  /* 0x000000d59000720c */ /* 0x000fc40003f86270 */
[-C--:B------:R-:W-:Y:S02]  /*46a0*/  ISETP.GE.AND P6, PT, R144, R133.reuse, PT ;  /* 0x000000859000720c */ /* 0x080fe40003fc6270 */
[----:B------:R-:W-:Y:S01]  /*46b0*/  FSEL R161, R34, -INF , !P1 ;  /* 0xff80000022a17808 */ /* 0x000fe20004800000 */
[C---:B------:R-:W-:Y:S01]  /*46c0*/  HMMA.16816.F32 R140, R12.reuse, R8, R140 ;  /* 0x000000080c8c723c */ /* 0x040fe2000000188c */
[----:B------:R-:W-:Y:S02]  /*46d0*/  FSEL R162, R32, -INF , !P0 ;  /* 0xff80000020a27808 */ /* 0x000fe40004000000 */
[----:B------:R-:W-:Y:S02]  /*46e0*/  FSEL R34, R33, -INF , !P4 ;  /* 0xff80000021227808 */ /* 0x000fe40006000000 */
[----:B------:R-:W-:Y:S02]  /*46f0*/  ISETP.GE.AND P0, PT, R136, R133, PT ;  /* 0x000000858800720c */ /* 0x000fe40003f06270 */
[C---:B------:R-:W-:Y:S01]  /*4700*/  ISETP.GE.AND P1, PT, R138.reuse, R213, PT ;  /* 0x000000d58a00720c */ /* 0x040fe20003f26270 */
[----:B-1----:R-:W-:Y:S01]  /*4710*/  HMMA.16816.F32 R24, R12, R148, R24 ;  /* 0x000000940c18723c */ /* 0x002fe20000001818 */
[----:B------:R-:W-:-:S02]  /*4720*/  ISETP.GE.AND P4, PT, R138, R133, PT ;  /* 0x000000858a00720c */ /* 0x000fc40003f86270 */
[C---:B------:R-:W-:Y:S02]  /*4730*/  IADD3 R136, R0.reuse, 0x20, RZ ;  /* 0x0000002000887810 */ /* 0x040fe40007ffe0ff */
[----:B------:R-:W-:Y:S02]  /*4740*/  IADD3 R138, R0, 0x21, RZ ;  /* 0x00000021008a7810 */ /* 0x000fe40007ffe0ff */
[----:B------:R-:W-:Y:S01]  /*4750*/  FSEL R32, R28, -INF , !P2 ;  /* 0xff8000001c207808 */ /* 0x000fe20005000000 */
[----:B------:R-:W-:Y:S01]  /*4760*/  HMMA.16816.F32 R20, R12, R150, R20 ;  /* 0x000000960c14723c */ /* 0x000fe20000001814 */
[----:B------:R-:W-:Y:S02]  /*4770*/  FSEL R33, R30, -INF , !P0 ;  /* 0xff8000001e217808 */ /* 0x000fe40004000000 */
[----:B------:R-:W-:Y:S02]  /*4780*/  ISETP.GE.AND P2, PT, R136, R133, PT ;  /* 0x000000858800720c */ /* 0x000fe40003f46270 */
[----:B------:R-:W-:-:S02]  /*4790*/  ISETP.GE.AND P0, PT, R138, R213, PT ;  /* 0x000000d58a00720c */ /* 0x000fc40003f06270 */
[C---:B------:R-:W-:Y:S01]  /*47a0*/  IADD3 R30, R0.reuse, 0x28, RZ ;  /* 0x00000028001e7810 */ /* 0x040fe20007ffe0ff */
[C---:B--2---:R-:W-:Y:S01]  /*47b0*/  HMMA.16816.F32 R16, R12.reuse, R4, R16 ;  /* 0x000000040c10723c */ /* 0x044fe20000001810 */
[----:B------:R-:W-:Y:S02]  /*47c0*/  FSEL R143, R143, -INF , !P3 ;  /* 0xff8000008f8f7808 */ /* 0x000fe40005800000 */
[C---:B------:R-:W-:Y:S02]  /*47d0*/  ISETP.GE.AND P3, PT, R0.reuse, R133, PT ;  /* 0x000000850000720c */ /* 0x040fe40003f66270 */
[----:B------:R-:W-:Y:S02]  /*47e0*/  IADD3 R8, R0, 0x29, RZ ;  /* 0x0000002900087810 */ /* 0x000fe40007ffe0ff */
[----:B------:R-:W-:Y:S01]  /*47f0*/  FSEL R35, R35, -INF , !P6 ;  /* 0xff80000023237808 */ /* 0x000fe20007000000 */
[----:B------:R-:W-:Y:S01]  /*4800*/  HMMA.16816.F32 R164, R12, R6, R164 ;  /* 0x000000060ca4723c */ /* 0x000fe200000018a4 */
[----:B------:R-:W-:Y:S01]  /*4810*/  ISETP.GE.AND P6, PT, R136, R213, PT ;  /* 0x000000d58800720c */ /* 0x000fe20003fc6270 */
[----:B------:R-:W-:Y:S01]  /*4820*/  IMAD.MOV.U32 R136, RZ, RZ, R223 ;  /* 0x000000ffff887224 */ /* 0x000fe200078e00df */
[----:B------:R-:W-:-:S02]  /*4830*/  FSEL R142, R142, -INF , !P3 ;  /* 0xff8000008e8e7808 */ /* 0x000fc40005800000 */
[----:B------:R-:W-:Y:S02]  /*4840*/  FSEL R28, R29, -INF , !P1 ;  /* 0xff8000001d1c7808 */ /* 0x000fe40004800000 */
[----:B------:R-:W-:Y:S02]  /*4850*/  FSEL R31, R31, -INF , !P4 ;  /* 0xff8000001f1f7808 */ /* 0x000fe40006000000 */
[----:B------:R-:W-:Y:S02]  /*4860*/  FSEL R171, R26, -INF , !P2 ;  /* 0xff8000001aab7808 */ /* 0x000fe40005000000 */
[----:B------:R-:W-:Y:S02]  /*4870*/  FSEL R222, R25, -INF , !P0 ;  /* 0xff80000019de7808 */ /* 0x000fe40004000000 */
[----:B------:R-:W-:Y:S01]  /*4880*/  ISETP.NE.AND P3, PT, R2, 0x2, PT ;  /* 0x000000020200780c */ /* 0x000fe20003f65270 */
[----:B------:R-:W-:Y:S01]  /*4890*/  BAR.SYNC.DEFER_BLOCKING 0x0 ;  /* 0x0000000000007b1d */ /* 0x000fe20000010000 */
[----:B------:R-:W-:-:S02]  /*48a0*/  ISETP.GE.AND P1, PT, R138, R133, PT ;  /* 0x000000858a00720c */ /* 0x000fc40003f26270 */
[-C--:B------:R-:W-:Y:S02]  /*48b0*/  ISETP.GE.AND P4, PT, R30, R213.reuse, PT ;  /* 0x000000d51e00720c */ /* 0x080fe40003f86270 */
[C---:B------:R-:W-:Y:S02]  /*48c0*/  ISETP.GE.AND P2, PT, R8.reuse, R213, PT ;  /* 0x000000d50800720c */ /* 0x040fe40003f46270 */
[-C--:B------:R-:W-:Y:S02]  /*48d0*/  ISETP.GE.AND P0, PT, R8, R133.reuse, PT ;  /* 0x000000850800720c */ /* 0x080fe40003f06270 */
[----:B------:R-:W-:Y:S02]  /*48e0*/  IADD3 R8, R0, 0x30, RZ ;  /* 0x0000003000087810 */ /* 0x000fe40007ffe0ff */
[----:B------:R-:W-:Y:S02]  /*48f0*/  FSEL R172, R24, -INF , !P6 ;  /* 0xff80000018ac7808 */ /* 0x000fe40007000000 */
[----:B------:R-:W-:-:S02]  /*4900*/  ISETP.GE.AND P6, PT, R30, R133, PT ;  /* 0x000000851e00720c */ /* 0x000fc40003fc6270 */
[----:B------:R-:W-:Y:S02]  /*4910*/  FSEL R175, R27, -INF , !P1 ;  /* 0xff8000001baf7808 */ /* 0x000fe40004800000 */
[----:B------:R-:W-:Y:S02]  /*4920*/  IADD3 R4, R0, 0x31, RZ ;  /* 0x0000003100047810 */ /* 0x000fe40007ffe0ff */
[----:B------:R-:W-:Y:S02]  /*4930*/  FSEL R174, R20, -INF , !P4 ;  /* 0xff80000014ae7808 */ /* 0x000fe40006000000 */
[----:B------:R-:W-:Y:S02]  /*4940*/  FSEL R173, R23, -INF , !P0 ;  /* 0xff80000017ad7808 */ /* 0x000fe40004000000 */
[C---:B------:R-:W-:Y:S02]  /*4950*/  ISETP.GE.AND P1, PT, R8.reuse, R213, PT ;  /* 0x000000d50800720c */ /* 0x040fe40003f26270 */
[----:B------:R-:W-:-:S02]  /*4960*/  ISETP.GE.AND P4, PT, R8, R133, PT ;  /* 0x000000850800720c */ /* 0x000fc40003f86270 */
[CC--:B------:R-:W-:Y:S02]  /*4970*/  ISETP.GE.AND P0, PT, R0.reuse, R213.reuse, PT ;  /* 0x000000d50000720c */ /* 0x0c0fe40003f06270 */
[C---:B------:R-:W-:Y:S02]  /*4980*/  IADD3 R6, R0.reuse, 0x38, RZ ;  /* 0x0000003800067810 */ /* 0x040fe40007ffe0ff */
[----:B------:R-:W-:Y:S02]  /*4990*/  IADD3 R0, R0, 0x39, RZ ;  /* 0x0000003900007810 */ /* 0x000fe40007ffe0ff */
[----:B------:R-:W-:Y:S02]  /*49a0*/  FSEL R169, R22, -INF , !P6 ;  /* 0xff80000016a97808 */ /* 0x000fe40007000000 */
[----:B------:R-:W-:Y:S02]  /*49b0*/  FSEL R170, R21, -INF , !P2 ;  /* 0xff80000015aa7808 */ /* 0x000fe40005000000 */
[----:B------:R-:W-:-:S02]  /*49c0*/  ISETP.GE.AND P6, PT, R4, R213, PT ;  /* 0x000000d50400720c */ /* 0x000fc40003fc6270 */
[----:B------:R-:W-:Y:S02]  /*49d0*/  ISETP.GE.AND P2, PT, R4, R133, PT ;  /* 0x000000850400720c */ /* 0x000fe40003f46270 */
[----:B------:R-:W-:Y:S02]  /*49e0*/  FSEL R4, R141, -INF , !P5 ;  /* 0xff8000008d047808 */ /* 0x000fe40006800000 */
[----:B------:R-:W-:Y:S02]  /*49f0*/  FSEL R160, R16, -INF , !P1 ;  /* 0xff80000010a07808 */ /* 0x000fe40004800000 */
[----:B------:R-:W-:Y:S02]  /*4a00*/  FSEL R155, R18, -INF , !P4 ;  /* 0xff800000129b7808 */ /* 0x000fe40006000000 */
[----:B------:R-:W-:Y:S02]  /*4a10*/  FSEL R140, R140, -INF , !P0 ;  /* 0xff8000008c8c7808 */ /* 0x000fe40004000000 */
[----:B------:R-:W-:-:S02]  /*4a20*/  ISETP.GE.AND P5, PT, R6, R213, PT ;  /* 0x000000d50600720c */ /* 0x000fc40003fa6270 */
[----:B------:R-:W-:Y:S02]  /*4a30*/  ISETP.GE.AND P1, PT, R6, R133, PT ;  /* 0x000000850600720c */ /* 0x000fe40003f26270 */
[C---:B------:R-:W-:Y:S02]  /*4a40*/  ISETP.GE.AND P4, PT, R0.reuse, R213, PT ;  /* 0x000000d50000720c */ /* 0x040fe40003f86270 */
[----:B------:R-:W-:Y:S02]  /*4a50*/  ISETP.GE.AND P0, PT, R0, R133, PT ;  /* 0x000000850000720c */ /* 0x000fe40003f06270 */
[----:B------:R-:W-:Y:S02]  /*4a60*/  FSEL R158, R17, -INF , !P6 ;  /* 0xff800000119e7808 */ /* 0x000fe40007000000 */
[----:B------:R-:W-:Y:S02]  /*4a70*/  FSEL R147, R19, -INF , !P2 ;  /* 0xff80000013937808 */ /* 0x000fe40005000000 */
[----:B------:R-:W-:-:S02]  /*4a80*/  FSEL R146, R164, -INF , !P5 ;  /* 0xff800000a4927808 */ /* 0x000fc40006800000 */
[----:B------:R-:W-:Y:S02]  /*4a90*/  FSEL R145, R166, -INF , !P1 ;  /* 0xff800000a6917808 */ /* 0x000fe40004800000 */
[----:B------:R-:W-:Y:S02]  /*4aa0*/  FSEL R144, R165, -INF , !P4 ;  /* 0xff800000a5907808 */ /* 0x000fe40006000000 */
[----:B------:R-:W-:Y:S01]  /*4ab0*/  FSEL R153, R167, -INF , !P0 ;  /* 0xff800000a7997808 */ /* 0x000fe20004000000 */
[----:B------:R-:W-:Y:S05]  /*4ac0*/  @!P3 BRA `(.L_x_7) ;  /* 0x000001600000b947 */ /* 0x000fea0003800000 */
[----:B------:R-:W-:-:S04]  /*4ad0*/  IADD3 R5, R2, -0x3, RZ ;  /* 0xfffffffd02057810 */ /* 0x000fc80007ffe0ff */
[----:B------:R-:W-:Y:S01]  /*4ae0*/  SHF.R.S32.HI R0, RZ, 0x1f, R5 ;  /* 0x0000001fff007819 */ /* 0x000fe20000011405 */
[----:B------:R-:W-:-:S04]  /*4af0*/  IMAD.WIDE.U32 R6, R5, c[0x0][0x198], RZ ;  /* 0x0000660005067a25 */ /* 0x000fc800078e00ff */
[----:B------:R-:W-:-:S04]  /*4b00*/  IMAD R0, R0, c[0x0][0x198], RZ ;  /* 0x0000660000007a24 */ /* 0x000fc800078e02ff */
[----:B------:R-:W-:Y:S01]  /*4b10*/  IMAD R0, R5, c[0x0][0x19c], R0 ;  /* 0x0000670005007a24 */ /* 0x000fe200078e0200 */
[----:B------:R-:W-:-:S03]  /*4b20*/  LEA R5, P0, R6, R206, 0x6 ;  /* 0x000000ce06057211 */ /* 0x000fc600078030ff */
[----:B------:R-:W-:Y:S01]  /*4b30*/  IMAD.IADD R7, R7, 0x1, R0 ;  /* 0x0000000107077824 */ /* 0x000fe200078e0200 */
[----:B------:R-:W-:-:S04]  /*4b40*/  LEA R8, P1, R5, c[0x0][0x168], 0x1 ;  /* 0x00005a0005087a11 */ /* 0x000fc800078208ff */
[----:B------:R-:W-:Y:S02]  /*4b50*/  LEA.HI.X R0, R6, R211, R7, 0x6, P0 ;  /* 0x000000d306007211 */ /* 0x000fe400000f3407 */
[----:B------:R-:W-:Y:S02]  /*4b60*/  IADD3 R6, P0, R201, R8, RZ ;  /* 0x00000008c9067210 */ /* 0x000fe40007f1e0ff */
[----:B------:R-:W-:-:S05]  /*4b70*/  LEA.HI.X R9, R5, c[0x0][0x16c], R0, 0x1, P1 ;  /* 0x00005b0005097a11 */ /* 0x000fca00008f0c00 */
[----:B------:R-:W-:Y:S01]  /*4b80*/  IMAD.X R7, R200, 0x1, R9, P0 ;  /* 0x00000001c8077824 */ /* 0x000fe200000e0609 */
        /* <DEDUP_REMOVED lines=10> */
.L_x_7:
[----:B------:R-:W-:Y:S01]  /*4c30*/  FMNMX.FTZ R5, R132, R140, !PT ;  /* 0x0000008c84057209 */ /* 0x000fe20007810000 */
[----:B------:R-:W-:Y:S01]  /*4c40*/  LDSM.16.MT88.4 R12, [R190+0x12000] ;  /* 0x01200000be0c783b */ /* 0x000fe20000004200 */
[----:B-1----:R-:W-:-:S02]  /*4c50*/  FMNMX.FTZ R6, R3, R142, !PT ;  /* 0x0000008e03067209 */ /* 0x002fc40007810000 */
[----:B------:R-:W-:Y:S01]  /*4c60*/  FMNMX.FTZ R5, R4, R5, !PT ;  /* 0x0000000504057209 */ /* 0x000fe20007810000 */
[----:B------:R-:W-:Y:S01]  /*4c70*/  LDSM.16.MT88.4 R16, [R192+0x12000] ;  /* 0x01200000c010783b */ /* 0x000fe20000004200 */
[----:B------:R-:W-:Y:S02]  /*4c80*/  FMNMX.FTZ R6, R143, R6, !PT ;  /* 0x000000068f067209 */ /* 0x000fe40007810000 */
[----:B------:R-:W-:Y:S01]  /*4c90*/  FMNMX.FTZ R5, R152, R5, !PT ;  /* 0x0000000598057209 */ /* 0x000fe20007810000 */
[----:B------:R-:W-:Y:S01]  /*4ca0*/  LDSM.16.MT88.4 R24, [R192+0x14800] ;  /* 0x01480000c018783b */ /* 0x000fe20000004200 */
[----:B------:R-:W-:Y:S02]  /*4cb0*/  FMNMX.FTZ R6, R11, R6, !PT ;  /* 0x000000060b067209 */ /* 0x000fe40007810000 */
[----:B------:R-:W-:Y:S01]  /*4cc0*/  FMNMX.FTZ R5, R10, R5, !PT ;  /* 0x000000050a057209 */ /* 0x000fe20007810000 */
[----:B------:R-:W-:Y:S01]  /*4cd0*/  LDSM.16.MT88.4 R20, [R190+0x14800] ;  /* 0x01480000be14783b */ /* 0x000fe20000004200 */
        /* <DEDUP_REMOVED lines=24> */
[----:B------:R-:W-:-:S03]  /*4e60*/  FMNMX.FTZ R6, R153, R6, !PT ;  /* 0x0000000699067209 */ /* 0x000fc60007810000 */
[----:B------:R-:W1:Y:S04]  /*4e70*/  SHFL.BFLY PT, R7, R8, 0x2, 0x1f ;  /* 0x0c401f0008077f89 */ /* 0x000e6800000e0000 */
[----:B------:R-:W2:Y:S01]  /*4e80*/  SHFL.BFLY PT, R5, R6, 0x2, 0x1f ;  /* 0x0c401f0006057f89 */ /* 0x000ea200000e0000 */
[----:B-1----:R-:W-:Y:S02]  /*4e90*/  FMNMX.FTZ R7, R8, R7, !PT ;  /* 0x0000000708077209 */ /* 0x002fe40007810000 */
[----:B--2---:R-:W-:-:S03]  /*4ea0*/  FMNMX.FTZ R5, R6, R5, !PT ;  /* 0x0000000506057209 */ /* 0x004fc60007810000 */
[----:B------:R-:W1:Y:S04]  /*4eb0*/  SHFL.BFLY PT, R220, R7, 0x1, 0x1f ;  /* 0x0c201f0007dc7f89 */ /* 0x000e6800000e0000 */
[----:B------:R-:W2:Y:S01]  /*4ec0*/  SHFL.BFLY PT, R0, R5, 0x1, 0x1f ;  /* 0x0c201f0005007f89 */ /* 0x000ea200000e0000 */
[----:B-1----:R-:W-:Y:S02]  /*4ed0*/  FMNMX.FTZ R220, R7, R220, !PT ;  /* 0x000000dc07dc7209 */ /* 0x002fe40007810000 */
[----:B--2---:R-:W-:-:S03]  /*4ee0*/  FMNMX.FTZ R0, R5, R0, !PT ;  /* 0x0000000005007209 */ /* 0x004fc60007810000 */
[C---:B------:R-:W-:Y:S01]  /*4ef0*/  FMUL.FTZ R157, R220.reuse, c[0x0][0x23c] ;  /* 0x00008f00dc9d7a20 */ /* 0x040fe20000410000 */
[----:B------:R-:W-:Y:S02]  /*4f00*/  FSETP.NEU.FTZ.AND P1, PT, R220, -INF , PT ;  /* 0xff800000dc00780b */ /* 0x000fe40003f3d000 */
[C---:B------:R-:W-:Y:S01]  /*4f10*/  FSETP.NEU.FTZ.AND P0, PT, R0.reuse, -INF , PT ;  /* 0xff8000000000780b */ /* 0x040fe20003f1d000 */
[----:B------:R-:W-:Y:S01]  /*4f20*/  FMUL.FTZ R156, R0, c[0x0][0x23c] ;  /* 0x00008f00009c7a20 */ /* 0x000fe20000410000 */
[----:B------:R-:W-:Y:S02]  /*4f30*/  FSEL R157, R157, RZ, P1 ;  /* 0x000000ff9d9d7208 */ /* 0x000fe40000800000 */
[----:B------:R-:W-:Y:S02]  /*4f40*/  FSEL R5, R220, RZ, P1 ;  /* 0x000000ffdc057208 */ /* 0x000fe40000800000 */
[----:B------:R-:W-:Y:S01]  /*4f50*/  FSEL R6, R0, RZ, P0 ;  /* 0x000000ff00067208 */ /* 0x000fe20000000000 */
[----:B------:R-:W-:Y:S01]  /*4f60*/  FFMA.FTZ R150, R4, c[0x0][0x23c], -R157 ;  /* 0x00008f0004967a23 */ /* 0x000fe2000001089d */
[----:B------:R-:W-:Y:S01]  /*4f70*/  FSEL R156, R156, RZ, P0 ;  /* 0x000000ff9c9c7208 */ /* 0x000fe20000000000 */
[----:B------:R-:W-:Y:S01]  /*4f80*/  FADD.FTZ R4, R132, -R5 ;  /* 0x8000000584047221 */ /* 0x000fe20000010000 */
[----:B------:R-:W-:Y:S01]  /*4f90*/  ISETP.GE.AND P0, PT, R2, 0x3, PT ;  /* 0x000000030200780c */ /* 0x000fe20003f06270 */
[----:B------:R-:W-:-:S02]  /*4fa0*/  FADD.FTZ R6, R3, -R6 ;  /* 0x8000000603067221 */ /* 0x000fc40000010000 */
[--C-:B------:R-:W-:Y:S01]  /*4fb0*/  FFMA.FTZ R149, R152, c[0x0][0x23c], -R157.reuse ;  /* 0x00008f0098957a23 */ /* 0x100fe2000001089d */
[----:B------:R-:W-:Y:S01]  /*4fc0*/  MUFU.EX2 R150, R150 ;  /* 0x0000009600967308 */ /* 0x000fe20000000800 */
[--C-:B------:R-:W-:Y:S02]  /*4fd0*/  FFMA.FTZ R151, R140, c[0x0][0x23c], -R157.reuse ;  /* 0x00008f008c977a23 */ /* 0x100fe4000001089d */
[----:B------:R-:W-:Y:S02]  /*4fe0*/  FFMA.FTZ R148, R10, c[0x0][0x23c], -R157 ;  /* 0x00008f000a947a23 */ /* 0x000fe4000001089d */
[--C-:B------:R-:W-:Y:S02]  /*4ff0*/  FFMA.FTZ R139, R142, c[0x0][0x23c], -R156.reuse ;  /* 0x00008f008e8b7a23 */ /* 0x100fe4000001089c */
[--C-:B------:R-:W-:Y:S01]  /*5000*/  FFMA.FTZ R138, R143, c[0x0][0x23c], -R156.reuse ;  /* 0x00008f008f8a7a23 */ /* 0x100fe2000001089c */
[----:B------:R-:W1:Y:S01]  /*5010*/  MUFU.EX2 R151, R151 ;  /* 0x0000009700977308 */ /* 0x000e620000000800 */
[--C-:B------:R-:W-:Y:S01]  /*5020*/  FFMA.FTZ R137, R11, c[0x0][0x23c], -R156.reuse ;  /* 0x00008f000b897a23 */ /* 0x100fe2000001089c */
[----:B------:R-:W-:Y:S01]  /*5030*/  LDSM.16.MT88.4 R140, [R190+0x12800] ;  /* 0x01280000be8c783b */ /* 0x000fe20000004200 */
[----:B------:R-:W-:-:S02]  /*5040*/  FFMA.FTZ R132, R159, c[0x0][0x23c], -R156 ;  /* 0x00008f009f847a23 */ /* 0x000fc4000001089c */
[----:B------:R-:W-:Y:S01]  /*5050*/  FMUL.FTZ R154, R4, c[0x0][0x23c] ;  /* 0x00008f00049a7a20 */ /* 0x000fe20000410000 */
[----:B------:R-:W2:Y:S01]  /*5060*/  LDSM.16.MT88.4 R8, [R189+0x12000] ;  /* 0x01200000bd08783b */ /* 0x000ea20000004200 */
[----:B------:R-:W-:Y:S01]  /*5070*/  FMUL.FTZ R152, R6, c[0x0][0x23c] ;  /* 0x00008f0006987a20 */ /* 0x000fe20000410000 */
[----:B------:R-:W-:Y:S01]  /*5080*/  MUFU.EX2 R149, R149 ;  /* 0x0000009500957308 */ /* 0x000fe20000000800 */
[--C-:B------:R-:W-:Y:S02]  /*5090*/  FFMA.FTZ R3, R162, c[0x0][0x23c], -R157.reuse ;  /* 0x00008f00a2037a23 */ /* 0x100fe4000001089d */
[--C-:B------:R-:W-:Y:S02]  /*50a0*/  FFMA.FTZ R162, R34, c[0x0][0x23c], -R157.reuse ;  /* 0x00008f0022a27a23 */ /* 0x100fe4000001089d */
[--C-:B------:R-:W-:Y:S02]  /*50b0*/  FFMA.FTZ R159, R32, c[0x0][0x23c], -R157.reuse ;  /* 0x00008f00209f7a23 */ /* 0x100fe4000001089d */
[----:B------:R-:W-:Y:S01]  /*50c0*/  FFMA.FTZ R164, R28, c[0x0][0x23c], -R157 ;  /* 0x00008f001ca47a23 */ /* 0x000fe2000001089d */
[----:B------:R-:W3:Y:S01]  /*50d0*/  MUFU.EX2 R148, R148 ;  /* 0x0000009400947308 */ /* 0x000ee20000000800 */
[----:B-1----:R-:W-:Y:S01]  /*50e0*/  F2FP.PACK_AB R4, R150, R151 ;  /* 0x000000979604723e */ /* 0x002fe200000000ff */
[----:B------:R-:W-:-:S02]  /*50f0*/  FFMA.FTZ R161, R161, c[0x0][0x23c], -R156 ;  /* 0x00008f00a1a17a23 */ /* 0x000fc4000001089c */
[--C-:B------:R-:W-:Y:S02]  /*5100*/  FFMA.FTZ R166, R35, c[0x0][0x23c], -R156.reuse ;  /* 0x00008f0023a67a23 */ /* 0x100fe4000001089c */
[--C-:B------:R-:W-:Y:S02]  /*5110*/  FFMA.FTZ R163, R33, c[0x0][0x23c], -R156.reuse ;  /* 0x00008f0021a37a23 */ /* 0x100fe4000001089c */
[----:B------:R-:W-:Y:S01]  /*5120*/  MUFU.EX2 R139, R139 ;  /* 0x0000008b008b7308 */ /* 0x000fe20000000800 */
[----:B------:R-:W-:Y:S01]  /*5130*/  FFMA.FTZ R168, R31, c[0x0][0x23c], -R156 ;  /* 0x00008f001fa87a23 */ /* 0x000fe2000001089c */
[----:B------:R-:W-:Y:S01]  /*5140*/  LDSM.16.MT88.4 R32, [R189+0x12800] ;  /* 0x01280000bd20783b */ /* 0x000fe20000004200 */
[--C-:B------:R-:W-:Y:S02]  /*5150*/  FFMA.FTZ R165, R172, c[0x0][0x23c], -R157.reuse ;  /* 0x00008f00aca57a23 */ /* 0x100fe4000001089d */
[--C-:B------:R-:W-:Y:S01]  /*5160*/  FFMA.FTZ R172, R222, c[0x0][0x23c], -R157.reuse ;  /* 0x00008f00deac7a23 */ /* 0x100fe2000001089d */
[----:B------:R-:W-:Y:S01]  /*5170*/  LDSM.16.MT88.4 R28, [R188+0x12800] ;  /* 0x01280000bc1c783b */ /* 0x000fe20000004200 */
[--C-:B------:R-:W-:Y:S01]  /*5180*/  FFMA.FTZ R167, R174, c[0x0][0x23c], -R157.reuse ;  /* 0x00008f00aea77a23 */ /* 0x100fe2000001089d */
[----:B------:R-:W1:Y:S01]  /*5190*/  MUFU.EX2 R138, R138 ;  /* 0x0000008a008a7308 */ /* 0x000e620000000800 */
[----:B---3--:R-:W-:Y:S01]  /*51a0*/  F2FP.PACK_AB R6, R148, R149 ;  /* 0x000000959406723e */ /* 0x008fe200000000ff */
[----:B------:R-:W-:-:S02]  /*51b0*/  FFMA.FTZ R170, R170, c[0x0][0x23c], -R157 ;  /* 0x00008f00aaaa7a23 */ /* 0x000fc4000001089d */
[--C-:B------:R-:W-:Y:S02]  /*51c0*/  FFMA.FTZ R171, R171, c[0x0][0x23c], -R156.reuse ;  /* 0x00008f00abab7a23 */ /* 0x100fe4000001089c */
[--C-:B------:R-:W-:Y:S02]  /*51d0*/  FFMA.FTZ R174, R175, c[0x0][0x23c], -R156.reuse ;  /* 0x00008f00afae7a23 */ /* 0x100fe4000001089c */
[----:B------:R-:W-:Y:S01]  /*51e0*/  MUFU.EX2 R137, R137 ;  /* 0x0000008900897308 */ /* 0x000fe20000000800 */
[--C-:B------:R-:W-:Y:S02]  /*51f0*/  FFMA.FTZ R169, R169, c[0x0][0x23c], -R156.reuse ;  /* 0x00008f00a9a97a23 */ /* 0x100fe4000001089c */
[----:B------:R-:W-:Y:S02]  /*5200*/  FFMA.FTZ R222, R173, c[0x0][0x23c], -R156 ;  /* 0x00008f00adde7a23 */ /* 0x000fe4000001089c */
[--C-:B------:R-:W-:Y:S02]  /*5210*/  FFMA.FTZ R173, R158, c[0x0][0x23c], -R157.reuse ;  /* 0x00008f009ead7a23 */ /* 0x100fe4000001089d */
[--C-:B------:R-:W-:Y:S01]  /*5220*/  FFMA.FTZ R160, R160, c[0x0][0x23c], -R157.reuse ;  /* 0x00008f00a0a07a23 */ /* 0x100fe2000001089d */
[----:B------:R-:W3:Y:S01]  /*5230*/  MUFU.EX2 R132, R132 ;  /* 0x0000008400847308 */ /* 0x000ee20000000800 */
[----:B-1----:R-:W-:Y:S01]  /*5240*/  F2FP.PACK_AB R5, R138, R139 ;  /* 0x0000008b8a05723e */ /* 0x002fe200000000ff */
[----:B------:R-:W-:-:S02]  /*5250*/  FFMA.FTZ R158, R146, c[0x0][0x23c], -R157 ;  /* 0x00008f00929e7a23 */ /* 0x000fc4000001089d */
[--C-:B------:R-:W-:Y:S02]  /*5260*/  FFMA.FTZ R155, R155, c[0x0][0x23c], -R156.reuse ;  /* 0x00008f009b9b7a23 */ /* 0x100fe4000001089c */
[--C-:B------:R-:W-:Y:S02]  /*5270*/  FFMA.FTZ R224, R147, c[0x0][0x23c], -R156.reuse ;  /* 0x00008f0093e07a23 */ /* 0x100fe4000001089c */
[----:B------:R-:W1:Y:S01]  /*5280*/  MUFU.EX2 R154, R154 ;  /* 0x0000009a009a7308 */ /* 0x000e620000000800 */
[--C-:B------:R-:W-:Y:S02]  /*5290*/  FFMA.FTZ R175, R145, c[0x0][0x23c], -R156.reuse ;  /* 0x00008f0091af7a23 */ /* 0x100fe4000001089c */
[----:B------:R-:W-:Y:S02]  /*52a0*/  FFMA.FTZ R157, R144, c[0x0][0x23c], -R157 ;  /* 0x00008f00909d7a23 */ /* 0x000fe4000001089d */
[----:B------:R-:W-:Y:S01]  /*52b0*/  FFMA.FTZ R156, R153, c[0x0][0x23c], -R156 ;  /* 0x00008f00999c7a23 */ /* 0x000fe2000001089c */
[----:B------:R-:W-:Y:S02]  /*52c0*/  LDSM.16.MT88.4 R144, [R190+0x13800] ;  /* 0x01380000be90783b */ /* 0x000fe40000004200 */
[----:B------:R-:W4:Y:S01]  /*52d0*/  MUFU.EX2 R152, R152 ;  /* 0x0000009800987308 */ /* 0x000f220000000800 */
[----:B---3--:R-:W-:Y:S01]  /*52e0*/  F2FP.PACK_AB R7, R132, R137 ;  /* 0x000000898407723e */ /* 0x008fe200000000ff */
[----:B-1----:R-:W-:-:S06]  /*52f0*/  FMUL.FTZ R40, R40, R154 ;  /* 0x0000009a28287220 */ /* 0x002fcc0000410000 */
[----:B------:R-:W-:Y:S01]  /*5300*/  MUFU.EX2 R3, R3 ;  /* 0x0000000300037308 */ /* 0x000fe20000000800 */
[-C--:B------:R-:W-:Y:S02]  /*5310*/  FMUL.FTZ R41, R41, R154.reuse ;  /* 0x0000009a29297220 */ /* 0x080fe40000410000 */
[-C--:B------:R-:W-:Y:S02]  /*5320*/  FMUL.FTZ R44, R44, R154.reuse ;  /* 0x0000009a2c2c7220 */ /* 0x080fe40000410000 */
[----:B------:R-:W-:Y:S02]  /*5330*/  FMUL.FTZ R45, R45, R154 ;  /* 0x0000009a2d2d7220 */ /* 0x000fe40000410000 */
[-C--:B----4-:R-:W-:Y:S01]  /*5340*/  FMUL.FTZ R42, R42, R152.reuse ;  /* 0x000000982a2a7220 */ /* 0x090fe20000410000 */
[----:B------:R-:W1:Y:S01]  /*5350*/  MUFU.EX2 R162, R162 ;  /* 0x000000a200a27308 */ /* 0x000e620000000800 */
[-C--:B------:R-:W-:Y:S02]  /*5360*/  FMUL.FTZ R43, R43, R152.reuse ;  /* 0x000000982b2b7220 */ /* 0x080fe40000410000 */
[----:B------:R-:W-:-:S02]  /*5370*/  FMUL.FTZ R46, R46, R152 ;  /* 0x000000982e2e7220 */ /* 0x000fc40000410000 */
[----:B------:R-:W-:Y:S02]  /*5380*/  FMUL.FTZ R47, R47, R152 ;  /* 0x000000982f2f7220 */ /* 0x000fe40000410000 */
[-C--:B------:R-:W-:Y:S01]  /*5390*/  FMUL.FTZ R128, R128, R154.reuse ;  /* 0x0000009a80807220 */ /* 0x080fe20000410000 */
[C---:B------:R-:W-:Y:S01]  /*53a0*/  HMMA.16816.F32 R40, R4.reuse, R12, R40 ;  /* 0x0000000c0428723c */ /* 0x040fe20000001828 */
[----:B------:R-:W-:Y:S01]  /*53b0*/  FMUL.FTZ R129, R129, R154 ;  /* 0x0000009a81817220 */ /* 0x000fe20000410000 */
[----:B------:R-:W-:Y:S01]  /*53c0*/  MUFU.EX2 R159, R159 ;  /* 0x0000009f009f7308 */ /* 0x000fe20000000800 */
[-C--:B------:R-:W-:Y:S02]  /*53d0*/  FMUL.FTZ R130, R130, R152.reuse ;  /* 0x0000009882827220 */ /* 0x080fe40000410000 */
[----:B------:R-:W-:Y:S02]  /*53e0*/  FMUL.FTZ R131, R131, R152 ;  /* 0x0000009883837220 */ /* 0x000fe40000410000 */
[-C--:B------:R-:W-:Y:S01]  /*53f0*/  FMUL.FTZ R36, R36, R154.reuse ;  /* 0x0000009a24247220 */ /* 0x080fe20000410000 */
[----:B------:R-:W-:Y:S01]  /*5400*/  HMMA.16816.F32 R44, R4, R14, R44 ;  /* 0x0000000e042c723c */ /* 0x000fe2000000182c */
[----:B------:R-:W3:Y:S01]  /*5410*/  LDSM.16.MT88.4 R12, [R192+0x14000] ;  /* 0x01400000c00c783b */ /* 0x000ee20000004200 */
[----:B------:R-:W-:Y:S01]  /*5420*/  FMUL.FTZ R37, R37, R154 ;  /* 0x0000009a25257220 */ /* 0x000fe20000410000 */
[----:B------:R-:W-:Y:S01]  /*5430*/  MUFU.EX2 R164, R164 ;  /* 0x000000a400a47308 */ /* 0x000fe20000000800 */
        /* <DEDUP_REMOVED lines=10> */
[----:B------:R-:W-:Y:S01]  /*54e0*/  FMUL.FTZ R53, R53, R154 ;  /* 0x0000009a35357220 */ /* 0x000fe20000410000 */
[----:B------:R-:W4:Y:S01]  /*54f0*/  LDSM.16.MT88.4 R16, [R188+0x12000] ;  /* 0x01200000bc10783b */ /* 0x000f220000004200 */
[-C--:B------:R-:W-:Y:S01]  /*5500*/  FMUL.FTZ R54, R54, R152.reuse ;  /* 0x0000009836367220 */ /* 0x080fe20000410000 */
[----:B------:R-:W5:Y:S01]  /*5510*/  MUFU.EX2 R166, R166 ;  /* 0x000000a600a67308 */ /* 0x000f620000000800 */
[----:B------:R-:W-:-:S02]  /*5520*/  FMUL.FTZ R55, R55, R152 ;  /* 0x0000009837377220 */ /* 0x000fc40000410000 */
[-C--:B------:R-:W-:Y:S01]  /*5530*/  FMUL.FTZ R64, R64, R154.reuse ;  /* 0x0000009a40407220 */ /* 0x080fe20000410000 */
[C---:B--2---:R-:W-:Y:S01]  /*5540*/  HMMA.16816.F32 R48, R4.reuse, R8, R48 ;  /* 0x000000080430723c */ /* 0x044fe20000001830 */
[----:B------:R-:W-:Y:S02]  /*5550*/  FMUL.FTZ R65, R65, R154 ;  /* 0x0000009a41417220 */ /* 0x000fe40000410000 */
[-C--:B------:R-:W-:Y:S01]  /*5560*/  FMUL.FTZ R66, R66, R152.reuse ;  /* 0x0000009842427220 */ /* 0x080fe20000410000 */
[----:B------:R-:W-:Y:S01]  /*5570*/  MUFU.EX2 R163, R163 ;  /* 0x000000a300a37308 */ /* 0x000fe20000000800 */
[----:B------:R-:W-:Y:S02]  /*5580*/  FMUL.FTZ R67, R67, R152 ;  /* 0x0000009843437220 */ /* 0x000fe40000410000 */
[-C--:B------:R-:W-:Y:S01]  /*5590*/  FMUL.FTZ R68, R68, R154.reuse ;  /* 0x0000009a44447220 */ /* 0x080fe20000410000 */
[----:B------:R-:W-:Y:S01]  /*55a0*/  HMMA.16816.F32 R52, R4, R10, R52 ;  /* 0x0000000a0434723c */ /* 0x000fe20000001834 */
[----:B------:R-:W2:Y:S01]  /*55b0*/  LDSM.16.MT88.4 R8, [R190+0x14000] ;  /* 0x01400000be08783b */ /* 0x000ea20000004200 */
[----:B------:R-:W-:-:S02]  /*55c0*/  FMUL.FTZ R69, R69, R154 ;  /* 0x0000009a45457220 */ /* 0x000fc40000410000 */
[-C--:B------:R-:W-:Y:S01]  /*55d0*/  FMUL.FTZ R70, R70, R152.reuse ;  /* 0x0000009846467220 */ /* 0x080fe20000410000 */
[----:B------:R-:W1:Y:S01]  /*55e0*/  MUFU.EX2 R168, R168 ;  /* 0x000000a800a87308 */ /* 0x000e620000000800 */
[----:B------:R-:W-:Y:S02]  /*55f0*/  FMUL.FTZ R71, R71, R152 ;  /* 0x0000009847477220 */ /* 0x000fe40000410000 */
[C---:B---3--:R-:W-:Y:S01]  /*5600*/  HMMA.16816.F32 R64, R4.reuse, R12, R64 ;  /* 0x0000000c0440723c */ /* 0x048fe20000001840 */
[-C--:B------:R-:W-:Y:S02]  /*5610*/  FMUL.FTZ R56, R56, R154.reuse ;  /* 0x0000009a38387220 */ /* 0x080fe40000410000 */
[----:B------:R-:W-:Y:S02]  /*5620*/  FMUL.FTZ R57, R57, R154 ;  /* 0x0000009a39397220 */ /* 0x000fe40000410000 */
[-C--:B------:R-:W-:Y:S01]  /*5630*/  FMUL.FTZ R58, R58, R152.reuse ;  /* 0x000000983a3a7220 */ /* 0x080fe20000410000 */
[----:B------:R-:W-:Y:S01]  /*5640*/  MUFU.EX2 R165, R165 ;  /* 0x000000a500a57308 */ /* 0x000fe20000000800 */
[----:B------:R-:W-:Y:S01]  /*5650*/  FMUL.FTZ R59, R59, R152 ;  /* 0x000000983b3b7220 */ /* 0x000fe20000410000 */
[----:B------:R-:W-:Y:S01]  /*5660*/  HMMA.16816.F32 R68, R4, R14, R68 ;  /* 0x0000000e0444723c */ /* 0x000fe20000001844 */
[----:B------:R-:W3:Y:S01]  /*5670*/  LDSM.16.MT88.4 R12, [R188+0x14000] ;  /* 0x01400000bc0c783b */ /* 0x000ee20000004200 */
[----:B------:R-:W-:-:S02]  /*5680*/  FMUL.FTZ R60, R60, R154 ;  /* 0x0000009a3c3c7220 */ /* 0x000fc40000410000 */
[----:B------:R-:W-:Y:S02]  /*5690*/  FMUL.FTZ R61, R61, R154 ;  /* 0x0000009a3d3d7220 */ /* 0x000fe40000410000 */
[-C--:B------:R-:W-:Y:S01]  /*56a0*/  FMUL.FTZ R62, R62, R152.reuse ;  /* 0x000000983e3e7220 */ /* 0x080fe20000410000 */
[----:B------:R-:W1:Y:S01]  /*56b0*/  MUFU.EX2 R172, R172 ;  /* 0x000000ac00ac7308 */ /* 0x000e620000000800 */
[----:B------:R-:W-:Y:S02]  /*56c0*/  FMUL.FTZ R63, R63, R152 ;  /* 0x000000983f3f7220 */ /* 0x000fe40000410000 */
[-C--:B------:R-:W-:Y:S01]  /*56d0*/  FMUL.FTZ R72, R72, R154.reuse ;  /* 0x0000009a48487220 */ /* 0x080fe20000410000 */
[----:B----4-:R-:W-:Y:S01]  /*56e0*/  HMMA.16816.F32 R56, R4, R16, R56 ;  /* 0x000000100438723c */ /* 0x010fe20000001838 */
[----:B------:R-:W-:Y:S02]  /*56f0*/  FMUL.FTZ R73, R73, R154 ;  /* 0x0000009a49497220 */ /* 0x000fe40000410000 */
[-C--:B------:R-:W-:Y:S01]  /*5700*/  FMUL.FTZ R74, R74, R152.reuse ;  /* 0x000000984a4a7220 */ /* 0x080fe20000410000 */
[----:B------:R-:W-:Y:S01]  /*5710*/  MUFU.EX2 R167, R167 ;  /* 0x000000a700a77308 */ /* 0x000fe20000000800 */
[----:B------:R-:W-:-:S02]  /*5720*/  FMUL.FTZ R75, R75, R152 ;  /* 0x000000984b4b7220 */ /* 0x000fc40000410000 */
[-C--:B------:R-:W-:Y:S01]  /*5730*/  FMUL.FTZ R76, R76, R154.reuse ;  /* 0x0000009a4c4c7220 */ /* 0x080fe20000410000 */
[C---:B------:R-:W-:Y:S01]  /*5740*/  HMMA.16816.F32 R60, R4.reuse, R18, R60 ;  /* 0x00000012043c723c */ /* 0x040fe2000000183c */
[----:B------:R-:W-:Y:S01]  /*5750*/  FMUL.FTZ R77, R77, R154 ;  /* 0x0000009a4d4d7220 */ /* 0x000fe20000410000 */
[----:B------:R-:W4:Y:S01]  /*5760*/  LDSM.16.MT88.4 R16, [R189+0x14000] ;  /* 0x01400000bd10783b */ /* 0x000f220000004200 */
[-C--:B------:R-:W-:Y:S01]  /*5770*/  FMUL.FTZ R78, R78, R152.reuse ;  /* 0x000000984e4e7220 */ /* 0x080fe20000410000 */
[----:B------:R-:W-:Y:S01]  /*5780*/  MUFU.EX2 R170, R170 ;  /* 0x000000aa00aa7308 */ /* 0x000fe20000000800 */
[----:B------:R-:W-:Y:S02]  /*5790*/  FMUL.FTZ R79, R79, R152 ;  /* 0x000000984f4f7220 */ /* 0x000fe40000410000 */
[-C--:B------:R-:W-:Y:S01]  /*57a0*/  FMUL.FTZ R88, R88, R154.reuse ;  /* 0x0000009a58587220 */ /* 0x080fe20000410000 */
[----:B--2---:R-:W-:Y:S01]  /*57b0*/  HMMA.16816.F32 R72, R4, R8, R72 ;  /* 0x000000080448723c */ /* 0x004fe20000001848 */
[----:B------:R-:W-:-:S02]  /*57c0*/  FMUL.FTZ R89, R89, R154 ;  /* 0x0000009a59597220 */ /* 0x000fc40000410000 */
[-C--:B------:R-:W-:Y:S01]  /*57d0*/  FMUL.FTZ R90, R90, R152.reuse ;  /* 0x000000985a5a7220 */ /* 0x080fe20000410000 */
[----:B------:R-:W-:Y:S01]  /*57e0*/  MUFU.EX2 R171, R171 ;  /* 0x000000ab00ab7308 */ /* 0x000fe20000000800 */
[----:B------:R-:W-:Y:S02]  /*57f0*/  FMUL.FTZ R91, R91, R152 ;  /* 0x000000985b5b7220 */ /* 0x000fe40000410000 */
[-C--:B------:R-:W-:Y:S01]  /*5800*/  FMUL.FTZ R92, R92, R154.reuse ;  /* 0x0000009a5c5c7220 */ /* 0x080fe20000410000 */
[----:B------:R-:W-:Y:S01]  /*5810*/  HMMA.16816.F32 R76, R4, R10, R76 ;  /* 0x0000000a044c723c */ /* 0x000fe2000000184c */
[----:B------:R-:W2:Y:S01]  /*5820*/  LDSM.16.MT88.4 R8, [R192+0x16000] ;  /* 0x01600000c008783b */ /* 0x000ea20000004200 */
[----:B------:R-:W-:Y:S02]  /*5830*/  FMUL.FTZ R93, R93, R154 ;  /* 0x0000009a5d5d7220 */ /* 0x000fe40000410000 */
[-C--:B------:R-:W-:Y:S01]  /*5840*/  FMUL.FTZ R94, R94, R152.reuse ;  /* 0x000000985e5e7220 */ /* 0x080fe20000410000 */
[----:B------:R-:W1:Y:S01]  /*5850*/  MUFU.EX2 R174, R174 ;  /* 0x000000ae00ae7308 */ /* 0x000e620000000800 */
[----:B------:R-:W-:-:S02]  /*5860*/  FMUL.FTZ R95, R95, R152 ;  /* 0x000000985f5f7220 */ /* 0x000fc40000410000 */
        /* <DEDUP_REMOVED lines=24> */
[----:B------:R-:W1:Y:S01]  /*59f0*/  MUFU.EX2 R173, R173 ;  /* 0x000000ad00ad7308 */ /* 0x000e620000000800 */
        /* <DEDUP_REMOVED lines=12> */
[----:B------:R-:W-:Y:S01]  /*5ac0*/  MUFU.EX2 R157, R157 ;  /* 0x0000009d009d7308 */ /* 0x000fe20000000800 */
        /* <DEDUP_REMOVED lines=27> */
[----:B------:R-:W-:Y:S01]  /*5c80*/  FFMA.FTZ R151, R221, R154, R151 ;  /* 0x0000009add977223 */ /* 0x000fe20000010097 */
[----:B--2---:R-:W-:Y:S01]  /*5c90*/  HMMA.16816.F32 R120, R4, R8, R120 ;  /* 0x000000080478723c */ /* 0x004fe20000001878 */
[----:B------:R-:W-:-:S02]  /*5ca0*/  FFMA.FTZ R139, R219, R152, R139 ;  /* 0x00000098db8b7223 */ /* 0x000fc4000001008b */
[----:B------:R-:W-:Y:S02]  /*5cb0*/  FADD.FTZ R150, R150, R151 ;  /* 0x0000009796967221 */ /* 0x000fe40000010000 */
[----:B------:R-:W-:Y:S02]  /*5cc0*/  FADD.FTZ R138, R138, R139 ;  /* 0x0000008b8a8a7221 */ /* 0x000fe40000010000 */
[----:B------:R-:W-:Y:S01]  /*5cd0*/  FADD.FTZ R149, R149, R150 ;  /* 0x0000009695957221 */ /* 0x000fe20000010000 */
[----:B------:R-:W-:Y:S01]  /*5ce0*/  HMMA.16816.F32 R116, R4, R10, R116 ;  /* 0x0000000a0474723c */ /* 0x000fe20000001874 */
[----:B------:R-:W-:Y:S01]  /*5cf0*/  LDSM.16.MT88.4 R8, [R188+0x14800] ;  /* 0x01480000bc08783b */ /* 0x000fe20000004200 */
[----:B------:R-:W-:Y:S02]  /*5d00*/  FADD.FTZ R137, R137, R138 ;  /* 0x0000008a89897221 */ /* 0x000fe40000010000 */
[----:B------:R-:W-:Y:S02]  /*5d10*/  FADD.FTZ R148, R148, R149 ;  /* 0x0000009594947221 */ /* 0x000fe40000010000 */
[----:B------:R-:W-:Y:S01]  /*5d20*/  FADD.FTZ R132, R132, R137 ;  /* 0x0000008984847221 */ /* 0x000fe20000010000 */
[----:B-1----:R-:W-:Y:S01]  /*5d30*/  F2FP.PACK_AB R4, R162, R3 ;  /* 0x00000003a204723e */ /* 0x002fe200000000ff */
[----:B------:R-:W-:Y:S01]  /*5d40*/  FADD.FTZ R3, R3, R148 ;  /* 0x0000009403037221 */ /* 0x000fe20000010000 */
[----:B-----5:R-:W-:Y:S01]  /*5d50*/  F2FP.PACK_AB R5, R166, R161 ;  /* 0x000000a1a605723e */ /* 0x020fe200000000ff */
[----:B------:R-:W-:Y:S01]  /*5d60*/  FADD.FTZ R161, R161, R132 ;  /* 0x00000084a1a17221 */ /* 0x000fe20000010000 */
[----:B------:R-:W-:Y:S01]  /*5d70*/  F2FP.PACK_AB R6, R164, R159 ;  /* 0x0000009fa406723e */ /* 0x000fe200000000ff */
[----:B------:R-:W-:Y:S01]  /*5d80*/  FADD.FTZ R162, R162, R3 ;  /* 0x00000003a2a27221 */ /* 0x000fe20000010000 */
[----:B------:R-:W-:Y:S01]  /*5d90*/  F2FP.PACK_AB R7, R168, R163 ;  /* 0x000000a3a807723e */ /* 0x000fe200000000ff */
[----:B------:R-:W-:Y:S01]  /*5da0*/  FADD.FTZ R166, R166, R161 ;  /* 0x000000a1a6a67221 */ /* 0x000fe20000010000 */
[----:B------:R-:W-:Y:S01]  /*5db0*/  MOV R132, R220 ;  /* 0x000000dc00847202 */ /* 0x000fe20000000f00 */
[----:B------:R-:W-:-:S02]  /*5dc0*/  FADD.FTZ R159, R159, R162 ;  /* 0x000000a29f9f7221 */ /* 0x000fc40000010000 */
[----:B------:R-:W-:Y:S02]  /*5dd0*/  FADD.FTZ R163, R163, R166 ;  /* 0x000000a6a3a37221 */ /* 0x000fe40000010000 */
[----:B---3--:R-:W-:Y:S01]  /*5de0*/  HMMA.16816.F32 R128, R4, R12, R128 ;  /* 0x0000000c0480723c */ /* 0x008fe20000001880 */
[----:B------:R-:W-:Y:S02]  /*5df0*/  FADD.FTZ R164, R164, R159 ;  /* 0x0000009fa4a47221 */ /* 0x000fe40000010000 */
[----:B------:R-:W-:-:S05]  /*5e00*/  FADD.FTZ R168, R168, R163 ;  /* 0x000000a3a8a87221 */ /* 0x000fca0000010000 */
[C---:B------:R-:W-:Y:S01]  /*5e10*/  HMMA.16816.F32 R36, R4.reuse, R14, R36 ;  /* 0x0000000e0424723c */ /* 0x040fe20000001824 */
[----:B------:R-:W1:Y:S07]  /*5e20*/  LDSM.16.MT88.4 R12, [R192+0x16800] ;  /* 0x01680000c00c783b */ /* 0x000e6e0000004200 */
[C---:B------:R-:W-:Y:S08]  /*5e30*/  HMMA.16816.F32 R64, R4.reuse, R24, R64 ;  /* 0x000000180440723c */ /* 0x040ff00000001840 */
[C---:B------:R-:W-:Y:S01]  /*5e40*/  HMMA.16816.F32 R68, R4.reuse, R26, R68 ;  /* 0x0000001a0444723c */ /* 0x040fe20000001844 */
[----:B------:R-:W2:Y:S07]  /*5e50*/  LDSM.16.MT88.4 R24, [R190+0x16800] ;  /* 0x01680000be18783b */ /* 0x000eae0000004200 */
[C---:B------:R-:W-:Y:S08]  /*5e60*/  HMMA.16816.F32 R72, R4.reuse, R20, R72 ;  /* 0x000000140448723c */ /* 0x040ff00000001848 */
[C---:B------:R-:W-:Y:S01]  /*5e70*/  HMMA.16816.F32 R76, R4.reuse, R22, R76 ;  /* 0x00000016044c723c */ /* 0x040fe2000000184c */
[----:B------:R-:W3:Y:S07]  /*5e80*/  LDSM.16.MT88.4 R20, [R189+0x16800] ;  /* 0x01680000bd14783b */ /* 0x000eee0000004200 */
[C---:B----4-:R-:W-:Y:S08]  /*5e90*/  HMMA.16816.F32 R80, R4.reuse, R16, R80 ;  /* 0x000000100450723c */ /* 0x050ff00000001850 */
[C---:B------:R-:W-:Y:S01]  /*5ea0*/  HMMA.16816.F32 R84, R4.reuse, R18, R84 ;  /* 0x000000120454723c */ /* 0x040fe20000001854 */
[----:B------:R-:W4:Y:S07]  /*5eb0*/  LDSM.16.MT88.4 R16, [R188+0x16800] ;  /* 0x01680000bc10783b */ /* 0x000f2e0000004200 */
[C---:B-1----:R-:W-:Y:S08]  /*5ec0*/  HMMA.16816.F32 R96, R4.reuse, R12, R96 ;  /* 0x0000000c0460723c */ /* 0x042ff00000001860 */
[C---:B------:R-:W-:Y:S01]  /*5ed0*/  HMMA.16816.F32 R100, R4.reuse, R14, R100 ;  /* 0x0000000e0464723c */ /* 0x040fe20000001864 */
[----:B------:R-:W1:Y:S07]  /*5ee0*/  LDSM.16.MT88.4 R12, [R192+0x13000] ;  /* 0x01300000c00c783b */ /* 0x000e6e0000004200 */
        /* <DEDUP_REMOVED lines=11> */
[----:B------:R-:W5:Y:S07]  /*5fa0*/  LDSM.16.MT88.4 R8, [R190+0x13000] ;  /* 0x01300000be08783b */ /* 0x000f6e0000004200 */
[C---:B--2---:R-:W-:Y:S08]  /*5fb0*/  HMMA.16816.F32 R104, R4.reuse, R24, R104 ;  /* 0x000000180468723c */ /* 0x044ff00000001868 */
[C---:B------:R-:W-:Y:S01]  /*5fc0*/  HMMA.16816.F32 R124, R4.reuse, R26, R124 ;  /* 0x0000001a047c723c */ /* 0x040fe2000000187c */
[----:B------:R-:W2:Y:S07]  /*5fd0*/  LDSM.16.MT88.4 R24, [R192+0x15000] ;  /* 0x01500000c018783b */ /* 0x000eae0000004200 */
[C---:B---3--:R-:W-:Y:S08]  /*5fe0*/  HMMA.16816.F32 R108, R4.reuse, R20, R108 ;  /* 0x00000014046c723c */ /* 0x048ff0000000186c */
[C---:B------:R-:W-:Y:S01]  /*5ff0*/  HMMA.16816.F32 R112, R4.reuse, R22, R112 ;  /* 0x000000160470723c */ /* 0x040fe20000001870 */
[----:B------:R-:W-:Y:S07]  /*6000*/  LDSM.16.MT88.4 R20, [R190+0x15000] ;  /* 0x01500000be14783b */ /* 0x000fee0000004200 */
[C---:B----4-:R-:W-:Y:S08]  /*6010*/  HMMA.16816.F32 R120, R4.reuse, R16, R120 ;  /* 0x000000100478723c */ /* 0x050ff00000001878 */
        /* <DEDUP_REMOVED lines=17> */
[C---:B-----5:R-:W-:Y:S08]  /*6130*/  HMMA.16816.F32 R40, R4.reuse, R8, R40 ;  /* 0x000000080428723c */ /* 0x060ff00000001828 */
[C---:B------:R-:W-:Y:S01]  /*6140*/  HMMA.16816.F32 R44, R4.reuse, R10, R44 ;  /* 0x0000000a042c723c */ /* 0x040fe2000000182c */
[----:B------:R-:W4:Y:S07]  /*6150*/  LDSM.16.MT88.4 R8, [R192+0x17000] ;  /* 0x01700000c008783b */ /* 0x000f2e0000004200 */
[C---:B--2---:R-:W-:Y:S08]  /*6160*/  HMMA.16816.F32 R64, R4.reuse, R24, R64 ;  /* 0x000000180440723c */ /* 0x044ff00000001840 */
[C---:B------:R-:W-:Y:S01]  /*6170*/  HMMA.16816.F32 R68, R4.reuse, R26, R68 ;  /* 0x0000001a0444723c */ /* 0x040fe20000001844 */
[----:B------:R-:W2:Y:S07]  /*6180*/  LDSM.16.MT88.4 R24, [R190+0x17000] ;  /* 0x01700000be18783b */ /* 0x000eae0000004200 */
[C---:B---3--:R-:W-:Y:S08]  /*6190*/  HMMA.16816.F32 R80, R4.reuse, R16, R80 ;  /* 0x000000100450723c */ /* 0x048ff00000001850 */
[C---:B-1----:R-:W-:Y:S08]  /*61a0*/  HMMA.16816.F32 R88, R4.reuse, R12, R88 ;  /* 0x0000000c0458723c */ /* 0x042ff00000001858 */
[C---:B------:R-:W-:Y:S01]  /*61b0*/  HMMA.16816.F32 R92, R4.reuse, R14, R92 ;  /* 0x0000000e045c723c */ /* 0x040fe2000000185c */
[----:B------:R-:W1:Y:S07]  /*61c0*/  LDSM.16.MT88.4 R12, [R188+0x17000] ;  /* 0x01700000bc0c783b */ /* 0x000e6e0000004200 */
[C---:B------:R-:W-:Y:S01]  /*61d0*/  HMMA.16816.F32 R84, R4.reuse, R18, R84 ;  /* 0x000000120454723c */ /* 0x040fe20000001854 */
[----:B------:R-:W3:Y:S07]  /*61e0*/  LDSM.16.MT88.4 R16, [R189+0x17000] ;  /* 0x01700000bd10783b */ /* 0x000eee0000004200 */
[C---:B----4-:R-:W-:Y:S08]  /*61f0*/  HMMA.16816.F32 R96, R4.reuse, R8, R96 ;  /* 0x000000080460723c */ /* 0x050ff00000001860 */
[C---:B------:R-:W-:Y:S01]  /*6200*/  HMMA.16816.F32 R100, R4.reuse, R10, R100 ;  /* 0x0000000a0464723c */ /* 0x040fe20000001864 */
[----:B------:R-:W4:Y:S07]  /*6210*/  LDSM.16.MT88.4 R8, [R192+0x13800] ;  /* 0x01380000c008783b */ /* 0x000f2e0000004200 */
[C---:B--2---:R-:W-:Y:S08]  /*6220*/  HMMA.16816.F32 R104, R4.reuse, R24, R104 ;  /* 0x000000180468723c */ /* 0x044ff00000001868 */
[C---:B------:R-:W-:Y:S01]  /*6230*/  HMMA.16816.F32 R124, R4.reuse, R26, R124 ;  /* 0x0000001a047c723c */ /* 0x040fe2000000187c */
[----:B------:R-:W2:Y:S07]  /*6240*/  LDSM.16.MT88.4 R24, [R192+0x15800] ;  /* 0x01580000c018783b */ /* 0x000eae0000004200 */
[C---:B-1----:R-:W-:Y:S08]  /*6250*/  HMMA.16816.F32 R120, R4.reuse, R12, R120 ;  /* 0x0000000c0478723c */ /* 0x042ff00000001878 */
[C---:B------:R-:W-:Y:S01]  /*6260*/  HMMA.16816.F32 R116, R4.reuse, R14, R116 ;  /* 0x0000000e0474723c */ /* 0x040fe20000001874 */
[----:B------:R-:W1:Y:S07]  /*6270*/  LDSM.16.MT88.4 R12, [R192+0x17800] ;  /* 0x01780000c00c783b */ /* 0x000e6e0000004200 */
[C---:B------:R-:W-:Y:S08]  /*6280*/  HMMA.16816.F32 R48, R4.reuse, R32, R48 ;  /* 0x000000200430723c */ /* 0x040ff00000001830 */
[C---:B------:R-:W-:Y:S01]  /*6290*/  HMMA.16816.F32 R52, R4.reuse, R34, R52 ;  /* 0x000000220434723c */ /* 0x040fe20000001834 */
[----:B------:R-:W5:Y:S07]  /*62a0*/  LDSM.16.MT88.4 R32, [R188+0x13800] ;  /* 0x01380000bc20783b */ /* 0x000f6e0000004200 */
[C---:B------:R-:W-:Y:S08]  /*62b0*/  HMMA.16816.F32 R56, R4.reuse, R28, R56 ;  /* 0x0000001c0438723c */ /* 0x040ff00000001838 */
[C---:B------:R-:W-:Y:S01]  /*62c0*/  HMMA.16816.F32 R60, R4.reuse, R30, R60 ;  /* 0x0000001e043c723c */ /* 0x040fe2000000183c */
[----:B------:R-:W1:Y:S07]  /*62d0*/  LDSM.16.MT88.4 R28, [R190+0x15800] ;  /* 0x01580000be1c783b */ /* 0x000e6e0000004200 */
[C---:B------:R-:W-:Y:S08]  /*62e0*/  HMMA.16816.F32 R72, R4.reuse, R20, R72 ;  /* 0x000000140448723c */ /* 0x040ff00000001848 */
[C---:B------:R-:W-:Y:S01]  /*62f0*/  HMMA.16816.F32 R76, R4.reuse, R22, R76 ;  /* 0x00000016044c723c */ /* 0x040fe2000000184c */
[----:B------:R-:W1:Y:S07]  /*6300*/  LDSM.16.MT88.4 R20, [R189+0x15800] ;  /* 0x01580000bd14783b */ /* 0x000e6e0000004200 */
[C---:B---3--:R-:W-:Y:S08]  /*6310*/  HMMA.16816.F32 R108, R4.reuse, R16, R108 ;  /* 0x00000010046c723c */ /* 0x048ff0000000186c */
        /* <DEDUP_REMOVED lines=13> */
[----:B----4-:R-:W-:Y:S01]  /*63f0*/  HMMA.16816.F32 R128, R4, R8, R128 ;  /* 0x000000080480723c */ /* 0x010fe20000001880 */
[----:B------:R-:W-:Y:S02]  /*6400*/  FADD.FTZ R221, R157, R158 ;  /* 0x0000009e9ddd7221 */ /* 0x000fe40000010000 */
[----:B------:R-:W-:-:S05]  /*6410*/  FADD.FTZ R219, R156, R175 ;  /* 0x000000af9cdb7221 */ /* 0x000fca0000010000 */
        /* <DEDUP_REMOVED lines=9> */
[C---:B------:R-:W-:Y:S08]  /*64b0*/  HMMA.16816.F32 R44, R4.reuse, R146, R44 ;  /* 0x00000092042c723c */ /* 0x040ff0000000182c */
[C---:B------:R-:W-:Y:S08]  /*64c0*/  HMMA.16816.F32 R48, R4.reuse, R140, R48 ;  /* 0x0000008c0430723c */ /* 0x040ff00000001830 */
[C---:B------:R-:W-:Y:S08]  /*64d0*/  HMMA.16816.F32 R52, R4.reuse, R142, R52 ;  /* 0x0000008e0434723c */ /* 0x040ff00000001834 */
[C---:B-----5:R-:W-:Y:S08]  /*64e0*/  HMMA.16816.F32 R56, R4.reuse, R32, R56 ;  /* 0x000000200438723c */ /* 0x060ff00000001838 */
[C---:B------:R-:W-:Y:S08]  /*64f0*/  HMMA.16816.F32 R60, R4.reuse, R34, R60 ;  /* 0x00000022043c723c */ /* 0x040ff0000000183c */
[C---:B------:R-:W-:Y:S08]  /*6500*/  HMMA.16816.F32 R72, R4.reuse, R28, R72 ;  /* 0x0000001c0448723c */ /* 0x040ff00000001848 */
[C---:B------:R-:W-:Y:S08]  /*6510*/  HMMA.16816.F32 R76, R4.reuse, R30, R76 ;  /* 0x0000001e044c723c */ /* 0x040ff0000000184c */
[C---:B------:R-:W-:Y:S08]  /*6520*/  HMMA.16816.F32 R80, R4.reuse, R20, R80 ;  /* 0x000000140450723c */ /* 0x040ff00000001850 */
[C---:B------:R-:W-:Y:S08]  /*6530*/  HMMA.16816.F32 R84, R4.reuse, R22, R84 ;  /* 0x000000160454723c */ /* 0x040ff00000001854 */
[C---:B---3--:R-:W-:Y:S08]  /*6540*/  HMMA.16816.F32 R88, R4.reuse, R16, R88 ;  /* 0x000000100458723c */ /* 0x048ff00000001858 */
[C---:B------:R-:W-:Y:S08]  /*6550*/  HMMA.16816.F32 R92, R4.reuse, R18, R92 ;  /* 0x00000012045c723c */ /* 0x040ff0000000185c */
[C---:B----4-:R-:W-:Y:S08]  /*6560*/  HMMA.16816.F32 R104, R4.reuse, R8, R104 ;  /* 0x000000080468723c */ /* 0x050ff00000001868 */
[C---:B------:R-:W-:Y:S08]  /*6570*/  HMMA.16816.F32 R124, R4.reuse, R10, R124 ;  /* 0x0000000a047c723c */ /* 0x040ff0000000187c */
[C---:B--2---:R-:W-:Y:S08]  /*6580*/  HMMA.16816.F32 R108, R4.reuse, R24, R108 ;  /* 0x00000018046c723c */ /* 0x044ff0000000186c */
[C---:B------:R-:W-:Y:S08]  /*6590*/  HMMA.16816.F32 R112, R4.reuse, R26, R112 ;  /* 0x0000001a0470723c */ /* 0x040ff00000001870 */
[C---:B-1----:R-:W-:Y:S08]  /*65a0*/  HMMA.16816.F32 R120, R4.reuse, R12, R120 ;  /* 0x0000000c0478723c */ /* 0x042ff00000001878 */
        /* <DEDUP_REMOVED lines=10> */
[----:B------:R-:W-:Y:S02]  /*6650*/  IMAD.MOV.U32 R5, RZ, RZ, c[0x0][0x1a0] ;  /* 0x00006800ff057624 */ /* 0x000fe400078e00ff */
[----:B------:R-:W-:Y:S01]  /*6660*/  IMAD R9, R3, c[0x0][0x1a4], R4 ;  /* 0x0000690003097a24 */ /* 0x000fe200078e0204 */
[----:B------:R-:W-:Y:S01]  /*6670*/  LEA R16, P1, R7, c[0x0][0x170], 0x1 ;  /* 0x00005c0007107a11 */ /* 0x000fe200078208ff */
[----:B------:R-:W-:Y:S02]  /*6680*/  IMAD.MOV.U32 R4, RZ, RZ, c[0x0][0x1a4] ;  /* 0x00006900ff047624 */ /* 0x000fe400078e00ff */
[----:B------:R-:W-:Y:S02]  /*6690*/  IMAD.IADD R9, R11, 0x1, R9 ;  /* 0x000000010b097824 */ /* 0x000fe400078e0209 */
[----:B------:R-:W-:-:S03]  /*66a0*/  IMAD R218, R3, 0x40, R218 ;  /* 0x0000004003da7824 */ /* 0x000fc600078e02da */
[----:B------:R-:W-:Y:S02]  /*66b0*/  LEA.HI.X R6, R10, R209, R9, 0x6, P0 ;  /* 0x000000d10a067211 */ /* 0x000fe400000f3409 */
[----:B------:R-:W-:Y:S02]  /*66c0*/  LEA R18, P0, R5, R16, 0x6 ;  /* 0x0000001005127211 */ /* 0x000fe400078030ff */
[----:B------:R-:W-:Y:S02]  /*66d0*/  LEA.HI.X R17, R7, c[0x0][0x174], R6, 0x1, P1 ;  /* 0x00005d0007117a11 */ /* 0x000fe400008f0c06 */
[C---:B------:R-:W-:Y:S02]  /*66e0*/  IADD3 R132, R218.reuse, 0x11, RZ ;  /* 0x00000011da847810 */ /* 0x040fe40007ffe0ff */
        /* <DEDUP_REMOVED lines=11> */
[----:B------:R-:W2:Y:S04]  /*67a0*/  LDSM.16.M88.4 R136, [R197+0xc000] ;  /* 0x00c00000c588783b */ /* 0x000ea80000000200 */
[----:B------:R-:W3:Y:S04]  /*67b0*/  LDSM.16.M88.4 R28, [R197+0xc800] ;  /* 0x00c80000c51c783b */ /* 0x000ee80000000200 */
[----:B------:R-:W4:Y:S04]  /*67c0*/  LDSM.16.M88.4 R20, [R197+0xd000] ;  /* 0x00d00000c514783b */ /* 0x000f280000000200 */
[----:B------:R-:W1:Y:S04]  /*67d0*/  LDSM.16.M88.4 R12, [R197+0xd800] ;  /* 0x00d80000c50c783b */ /* 0x000e680000000200 */
[----:B------:R-:W-:Y:S04]  /*67e0*/  LDSM.16.M88.4 R152, [R196] ;  /* 0x00000000c498783b */ /* 0x000fe80000000200 */
[----:B------:R-:W5:Y:S04]  /*67f0*/  LDSM.16.M88.4 R8, [R195] ;  /* 0x00000000c308783b */ /* 0x000f680000000200 */
[----:B------:R-:W1:Y:S04]  /*6800*/  LDSM.16.M88.4 R144, [R187] ;  /* 0x00000000bb90783b */ /* 0x000e680000000200 */
[----:B------:R-:W1:Y:S04]  /*6810*/  LDSM.16.M88.4 R4, [R186] ;  /* 0x00000000ba04783b */ /* 0x000e680000000200 */
[----:B------:R-:W1:Y:S04]  /*6820*/  LDSM.16.M88.4 R156, [R185] ;  /* 0x00000000b99c783b */ /* 0x000e680000000200 */
[----:B------:R-:W-:Y:S01]  /*6830*/  LDSM.16.M88.4 R168, [R191+0xc800] ;  /* 0x00c80000bfa8783b */ /* 0x000fe20000000200 */
[C---:B--2---:R-:W-:Y:S03]  /*6840*/  HMMA.16816.F32 R140, R164.reuse, R136, RZ ;  /* 0x00000088a48c723c */ /* 0x044fe600000018ff */
[----:B------:R-:W-:Y:S04]  /*6850*/  LDSM.16.M88.4 R160, [R191+0xd000] ;  /* 0x00d00000bfa0783b */ /* 0x000fe80000000200 */
[----:B------:R-:W-:Y:S01]  /*6860*/  LDSM.16.M88.4 R148, [R191+0xd800] ;  /* 0x00d80000bf94783b */ /* 0x000fe20000000200 */
[C---:B------:R-:W-:Y:S03]  /*6870*/  HMMA.16816.F32 R136, R164.reuse, R138, RZ ;  /* 0x0000008aa488723c */ /* 0x040fe600000018ff */
[----:B------:R-:W-:Y:S04]  /*6880*/  LDSM.16.M88.4 R172, [R181] ;  /* 0x00000000b5ac783b */ /* 0x000fe80000000200 */
[----:B------:R-:W0:Y:S01]  /*6890*/  LDGDEPBAR ;  /* 0x00000000000079af */ /* 0x000e220000000000 */
[C---:B---3--:R-:W-:Y:S08]  /*68a0*/  HMMA.16816.F32 R32, R164.reuse, R28, RZ ;  /* 0x0000001ca420723c */ /* 0x048ff000000018ff */
[C---:B------:R-:W-:Y:S08]  /*68b0*/  HMMA.16816.F32 R28, R164.reuse, R30, RZ ;  /* 0x0000001ea41c723c */ /* 0x040ff000000018ff */
[C---:B----4-:R-:W-:Y:S08]  /*68c0*/  HMMA.16816.F32 R24, R164.reuse, R20, RZ ;  /* 0x00000014a418723c */ /* 0x050ff000000018ff */
[C---:B------:R-:W-:Y:S08]  /*68d0*/  HMMA.16816.F32 R20, R164.reuse, R22, RZ ;  /* 0x00000016a414723c */ /* 0x040ff000000018ff */
[C---:B-1----:R-:W-:Y:S08]  /*68e0*/  HMMA.16816.F32 R16, R164.reuse, R12, RZ ;  /* 0x0000000ca410723c */ /* 0x042ff000000018ff */
[----:B------:R-:W-:Y:S01]  /*68f0*/  HMMA.16816.F32 R164, R164, R14, RZ ;  /* 0x0000000ea4a4723c */ /* 0x000fe200000018ff */
[----:B------:R-:W-:Y:S07]  /*6900*/  LDSM.16.M88.4 R12, [R191+0xc000] ;  /* 0x00c00000bf0c783b */ /* 0x000fee0000000200 */
[C---:B-----5:R-:W-:Y:S08]  /*6910*/  HMMA.16816.F32 R140, R152.reuse, R8, R140 ;  /* 0x00000008988c723c */ /* 0x060ff0000000188c */
[C---:B------:R-:W-:Y:S01]  /*6920*/  HMMA.16816.F32 R136, R152.reuse, R10, R136 ;  /* 0x0000000a9888723c */ /* 0x040fe20000001888 */
[----:B------:R-:W1:Y:S07]  /*6930*/  LDSM.16.M88.4 R8, [R194] ;  /* 0x00000000c208783b */ /* 0x000e6e0000000200 */
[C---:B------:R-:W-:Y:S08]  /*6940*/  HMMA.16816.F32 R32, R152.reuse, R144, R32 ;  /* 0x000000909820723c */ /* 0x040ff00000001820 */
[C---:B------:R-:W-:Y:S01]  /*6950*/  HMMA.16816.F32 R28, R152.reuse, R146, R28 ;  /* 0x00000092981c723c */ /* 0x040fe2000000181c */
[----:B------:R-:W-:Y:S07]  /*6960*/  LDSM.16.M88.4 R144, [R184] ;  /* 0x00000000b890783b */ /* 0x000fee0000000200 */
[C---:B------:R-:W-:Y:S08]  /*6970*/  HMMA.16816.F32 R24, R152.reuse, R4, R24 ;  /* 0x000000049818723c */ /* 0x040ff00000001818 */
        /* <DEDUP_REMOVED lines=124> */
[----:B------:R-:W-:Y:S02]  /*7140*/  ISETP.GE.AND P1, PT, R4, R133, PT ;  /* 0x000000850400720c */ /* 0x000fe40003f26270 */
[C---:B------:R-:W-:Y:S01]  /*7150*/  HMMA.16816.F32 R16, R168.reuse, R172, R16 ;  /* 0x000000aca810723c */ /* 0x040fe20000001810 */
[C---:B------:R-:W-:Y:S02]  /*7160*/  ISETP.GE.AND P6, PT, R10.reuse, R213, PT ;  /* 0x000000d50a00720c */ /* 0x040fe40003fc6270 */
[----:B------:R-:W-:Y:S02]  /*7170*/  ISETP.GE.AND P2, PT, R10, R133, PT ;  /* 0x000000850a00720c */ /* 0x000fe40003f46270 */
[----:B------:R-:W-:Y:S02]  /*7180*/  FSEL R11, R138, -INF , !P4 ;  /* 0xff8000008a0b7808 */ /* 0x000fe40006000000 */
[----:B------:R-:W-:Y:S01]  /*7190*/  FSEL R10, R137, -INF , !P6 ;  /* 0xff800000890a7808 */ /* 0x000fe20007000000 */
[----:B------:R-:W-:Y:S01]  /*71a0*/  HMMA.16816.F32 R164, R168, R174, R164 ;  /* 0x000000aea8a4723c */ /* 0x000fe200000018a4 */
[----:B------:R-:W-:-:S02]  /*71b0*/  ISETP.GE.AND P4, PT, R132, R213, PT ;  /* 0x000000d58400720c */ /* 0x000fc40003f86270 */
[----:B------:R-:W-:Y:S02]  /*71c0*/  ISETP.GE.AND P6, PT, R132, R133, PT ;  /* 0x000000858400720c */ /* 0x000fe40003fc6270 */
[C---:B------:R-:W-:Y:S02]  /*71d0*/  IADD3 R132, R218.reuse, 0x18, RZ ;  /* 0x00000018da847810 */ /* 0x040fe40007ffe0ff */
[----:B------:R-:W-:Y:S01]  /*71e0*/  IADD3 R136, R218, 0x19, RZ ;  /* 0x00000019da887810 */ /* 0x000fe20007ffe0ff */
[----:B------:R-:W-:Y:S01]  /*71f0*/  HMMA.16816.F32 R28, R12, R6, R28 ;  /* 0x000000060c1c723c */ /* 0x000fe2000000181c */
[----:B------:R-:W2:Y:S01]  /*7200*/  LDSM.16.M88.4 R4, [R184+0x5800] ;  /* 0x00580000b804783b */ /* 0x000ea20000000200 */
[----:B------:R-:W-:Y:S01]  /*7210*/  FSEL R159, R139, -INF , !P2 ;  /* 0xff8000008b9f7808 */ /* 0x000fe20005000000 */
[----:B------:R-:W-:-:S04]  /*7220*/  DEPBAR.LE SB0, 0x0 ;  /* 0x000080000000791a */ /* 0x000fc80000000000 */
[----:B------:R-:W-:Y:S01]  /*7230*/  BAR.SYNC.DEFER_BLOCKING 0x0 ;  /* 0x0000000000007b1d */ /* 0x000fe20000010000 */
[----:B------:R-:W-:Y:S01]  /*7240*/  HMMA.16816.F32 R140, R160, R156, R140 ;  /* 0x0000009ca08c723c */ /* 0x000fe2000000188c */
[----:B------:R-:W-:Y:S02]  /*7250*/  ISETP.GE.AND P2, PT, R132, R213, PT ;  /* 0x000000d58400720c */ /* 0x000fe40003f46270 */
[----:B------:R-:W-:-:S05]  /*7260*/  FSEL R35, R35, -INF , !P6 ;  /* 0xff80000023237808 */ /* 0x000fca0007000000 */
[C---:B------:R-:W-:Y:S08]  /*7270*/  HMMA.16816.F32 R16, R160.reuse, R144, R16 ;  /* 0x00000090a010723c */ /* 0x040ff00000001810 */
[----:B------:R-:W-:Y:S07]  /*7280*/  HMMA.16816.F32 R164, R160, R146, R164 ;  /* 0x00000092a0a4723c */ /* 0x000fee00000018a4 */
[----:B------:R-:W-:Y:S01]  /*7290*/  FSEL R163, R34, -INF , !P1 ;  /* 0xff80000022a37808 */ /* 0x000fe20004800000 */
[----:B------:R-:W-:Y:S01]  /*72a0*/  HMMA.16816.F32 R140, R12, R8, R140 ;  /* 0x000000080c8c723c */ /* 0x000fe2000000188c */
[----:B------:R-:W-:-:S02]  /*72b0*/  FSEL R160, R32, -INF , !P0 ;  /* 0xff80000020a07808 */ /* 0x000fc40004000000 */
[----:B------:R-:W-:Y:S02]  /*72c0*/  FSEL R34, R33, -INF , !P4 ;  /* 0xff80000021227808 */ /* 0x000fe40006000000 */
[----:B------:R-:W-:Y:S02]  /*72d0*/  ISETP.GE.AND P0, PT, R132, R133, PT ;  /* 0x000000858400720c */ /* 0x000fe40003f06270 */
[C---:B------:R-:W-:Y:S01]  /*72e0*/  ISETP.GE.AND P1, PT, R136.reuse, R213, PT ;  /* 0x000000d58800720c */ /* 0x040fe20003f26270 */
[----:B-1----:R-:W-:Y:S01]  /*72f0*/  HMMA.16816.F32 R24, R12, R148, R24 ;  /* 0x000000940c18723c */ /* 0x002fe20000001818 */
[----:B------:R-:W-:Y:S02]  /*7300*/  ISETP.GE.AND P4, PT, R136, R133, PT ;  /* 0x000000858800720c */ /* 0x000fe40003f86270 */
[C---:B------:R-:W-:Y:S02]  /*7310*/  IADD3 R132, R218.reuse, 0x20, RZ ;  /* 0x00000020da847810 */ /* 0x040fe40007ffe0ff */
[----:B------:R-:W-:-:S02]  /*7320*/  IADD3 R136, R218, 0x21, RZ ;  /* 0x00000021da887810 */ /* 0x000fc40007ffe0ff */
[----:B------:R-:W-:Y:S01]  /*7330*/  FSEL R32, R28, -INF , !P2 ;  /* 0xff8000001c207808 */ /* 0x000fe20005000000 */
[C---:B------:R-:W-:Y:S01]  /*7340*/  HMMA.16816.F32 R20, R12.reuse, R150, R20 ;  /* 0x000000960c14723c */ /* 0x040fe20000001814 */
[----:B------:R-:W-:Y:S02]  /*7350*/  FSEL R33, R30, -INF , !P0 ;  /* 0xff8000001e217808 */ /* 0x000fe40004000000 */
[----:B------:R-:W-:Y:S02]  /*7360*/  ISETP.GE.AND P2, PT, R132, R133, PT ;  /* 0x000000858400720c */ /* 0x000fe40003f46270 */
[----:B------:R-:W-:Y:S02]  /*7370*/  ISETP.GE.AND P0, PT, R136, R213, PT ;  /* 0x000000d58800720c */ /* 0x000fe40003f06270 */
[----:B------:R-:W-:Y:S01]  /*7380*/  IADD3 R30, R218, 0x28, RZ ;  /* 0x00000028da1e7810 */ /* 0x000fe20007ffe0ff */
[----:B--2---:R-:W-:Y:S01]  /*7390*/  HMMA.16816.F32 R16, R12, R4, R16 ;  /* 0x000000040c10723c */ /* 0x004fe20000001810 */
[----:B------:R-:W-:-:S02]  /*73a0*/  FSEL R143, R143, -INF , !P3 ;  /* 0xff8000008f8f7808 */ /* 0x000fc40005800000 */
[C---:B------:R-:W-:Y:S02]  /*73b0*/  ISETP.GE.AND P3, PT, R218.reuse, R133, PT ;  /* 0x00000085da00720c */ /* 0x040fe40003f66270 */
[----:B------:R-:W-:Y:S02]  /*73c0*/  IADD3 R8, R218, 0x29, RZ ;  /* 0x00000029da087810 */ /* 0x000fe40007ffe0ff */
[----:B------:R-:W-:Y:S01]  /*73d0*/  ISETP.GE.AND P6, PT, R132, R213, PT ;  /* 0x000000d58400720c */ /* 0x000fe20003fc6270 */
[----:B------:R-:W-:Y:S01]  /*73e0*/  HMMA.16816.F32 R164, R12, R6, R164 ;  /* 0x000000060ca4723c */ /* 0x000fe200000018a4 */
[----:B------:R-:W-:Y:S02]  /*73f0*/  FSEL R5, R142, -INF , !P3 ;  /* 0xff8000008e057808 */ /* 0x000fe40005800000 */
[----:B------:R-:W-:Y:S02]  /*7400*/  FSEL R28, R29, -INF , !P1 ;  /* 0xff8000001d1c7808 */ /* 0x000fe40004800000 */
[----:B------:R-:W-:-:S02]  /*7410*/  FSEL R31, R31, -INF , !P4 ;  /* 0xff8000001f1f7808 */ /* 0x000fc40006000000 */
[----:B------:R-:W-:Y:S02]  /*7420*/  FSEL R171, R26, -INF , !P2 ;  /* 0xff8000001aab7808 */ /* 0x000fe40005000000 */
[----:B------:R-:W-:Y:S02]  /*7430*/  FSEL R174, R25, -INF , !P0 ;  /* 0xff80000019ae7808 */ /* 0x000fe40004000000 */
[----:B------:R-:W-:Y:S02]  /*7440*/  ISETP.NE.AND P3, PT, R2, 0x3, PT ;  /* 0x000000030200780c */ /* 0x000fe40003f65270 */
[----:B------:R-:W-:Y:S01]  /*7450*/  ISETP.GE.AND P1, PT, R136, R133, PT ;  /* 0x000000858800720c */ /* 0x000fe20003f26270 */
[----:B------:R-:W-:Y:S01]  /*7460*/  IMAD.MOV.U32 R136, RZ, RZ, R3 ;  /* 0x000000ffff887224 */ /* 0x000fe200078e0003 */
[-C--:B------:R-:W-:Y:S02]  /*7470*/  ISETP.GE.AND P4, PT, R30, R213.reuse, PT ;  /* 0x000000d51e00720c */ /* 0x080fe40003f86270 */
[----:B------:R-:W-:-:S02]  /*7480*/  ISETP.GE.AND P2, PT, R8, R213, PT ;  /* 0x000000d50800720c */ /* 0x000fc40003f46270 */
[-C--:B------:R-:W-:Y:S02]  /*7490*/  ISETP.GE.AND P0, PT, R8, R133.reuse, PT ;  /* 0x000000850800720c */ /* 0x080fe40003f06270 */
[----:B------:R-:W-:Y:S02]  /*74a0*/  IADD3 R8, R218, 0x30, RZ ;  /* 0x00000030da087810 */ /* 0x000fe40007ffe0ff */
[----:B------:R-:W-:Y:S02]  /*74b0*/  FSEL R170, R24, -INF , !P6 ;  /* 0xff80000018aa7808 */ /* 0x000fe40007000000 */
[----:B------:R-:W-:Y:S02]  /*74c0*/  ISETP.GE.AND P6, PT, R30, R133, PT ;  /* 0x000000851e00720c */ /* 0x000fe40003fc6270 */
[----:B------:R-:W-:Y:S02]  /*74d0*/  FSEL R175, R27, -INF , !P1 ;  /* 0xff8000001baf7808 */ /* 0x000fe40004800000 */
[----:B------:R-:W-:-:S02]  /*74e0*/  IADD3 R4, R218, 0x31, RZ ;  /* 0x00000031da047810 */ /* 0x000fc40007ffe0ff */
[----:B------:R-:W-:Y:S02]  /*74f0*/  FSEL R172, R20, -INF , !P4 ;  /* 0xff80000014ac7808 */ /* 0x000fe40006000000 */
[----:B------:R-:W-:Y:S02]  /*7500*/  FSEL R173, R23, -INF , !P0 ;  /* 0xff80000017ad7808 */ /* 0x000fe40004000000 */
[C---:B------:R-:W-:Y:S02]  /*7510*/  ISETP.GE.AND P1, PT, R8.reuse, R213, PT ;  /* 0x000000d50800720c */ /* 0x040fe40003f26270 */
[----:B------:R-:W-:Y:S02]  /*7520*/  ISETP.GE.AND P4, PT, R8, R133, PT ;  /* 0x000000850800720c */ /* 0x000fe40003f86270 */
[C---:B------:R-:W-:Y:S02]  /*7530*/  ISETP.GE.AND P0, PT, R218.reuse, R213, PT ;  /* 0x000000d5da00720c */ /* 0x040fe40003f06270 */
[----:B------:R-:W-:-:S02]  /*7540*/  IADD3 R6, R218, 0x38, RZ ;  /* 0x00000038da067810 */ /* 0x000fc40007ffe0ff */
[----:B------:R-:W-:Y:S02]  /*7550*/  IADD3 R218, R218, 0x39, RZ ;  /* 0x00000039dada7810 */ /* 0x000fe40007ffe0ff */
[----:B------:R-:W-:Y:S02]  /*7560*/  FSEL R169, R22, -INF , !P6 ;  /* 0xff80000016a97808 */ /* 0x000fe40007000000 */
[----:B------:R-:W-:Y:S02]  /*7570*/  FSEL R168, R21, -INF , !P2 ;  /* 0xff80000015a87808 */ /* 0x000fe40005000000 */
[C---:B------:R-:W-:Y:S02]  /*7580*/  ISETP.GE.AND P6, PT, R4.reuse, R213, PT ;  /* 0x000000d50400720c */ /* 0x040fe40003fc6270 */
[----:B------:R-:W-:Y:S02]  /*7590*/  ISETP.GE.AND P2, PT, R4, R133, PT ;  /* 0x000000850400720c */ /* 0x000fe40003f46270 */
[----:B------:R-:W-:-:S02]  /*75a0*/  FSEL R4, R141, -INF , !P5 ;  /* 0xff8000008d047808 */ /* 0x000fc40006800000 */
[----:B------:R-:W-:Y:S02]  /*75b0*/  FSEL R158, R16, -INF , !P1 ;  /* 0xff800000109e7808 */ /* 0x000fe40004800000 */
[----:B------:R-:W-:Y:S02]  /*75c0*/  FSEL R155, R18, -INF , !P4 ;  /* 0xff800000129b7808 */ /* 0x000fe40006000000 */
[----:B------:R-:W-:Y:S02]  /*75d0*/  FSEL R140, R140, -INF , !P0 ;  /* 0xff8000008c8c7808 */ /* 0x000fe40004000000 */
[C---:B------:R-:W-:Y:S02]  /*75e0*/  ISETP.GE.AND P5, PT, R6.reuse, R213, PT ;  /* 0x000000d50600720c */ /* 0x040fe40003fa6270 */
[----:B------:R-:W-:Y:S02]  /*75f0*/  ISETP.GE.AND P1, PT, R6, R133, PT ;  /* 0x000000850600720c */ /* 0x000fe40003f26270 */
[----:B------:R-:W-:-:S02]  /*7600*/  ISETP.GE.AND P4, PT, R218, R213, PT ;  /* 0x000000d5da00720c */ /* 0x000fc40003f86270 */
[----:B------:R-:W-:Y:S02]  /*7610*/  ISETP.GE.AND P0, PT, R218, R133, PT ;  /* 0x00000085da00720c */ /* 0x000fe40003f06270 */
[----:B------:R-:W-:Y:S02]  /*7620*/  FSEL R156, R17, -INF , !P6 ;  /* 0xff800000119c7808 */ /* 0x000fe40007000000 */
[----:B------:R-:W-:Y:S02]  /*7630*/  FSEL R147, R19, -INF , !P2 ;  /* 0xff80000013937808 */ /* 0x000fe40005000000 */
[----:B------:R-:W-:Y:S02]  /*7640*/  FSEL R146, R164, -INF , !P5 ;  /* 0xff800000a4927808 */ /* 0x000fe40006800000 */
[----:B------:R-:W-:Y:S02]  /*7650*/  FSEL R144, R165, -INF , !P4 ;  /* 0xff800000a5907808 */ /* 0x000fe40006000000 */
[----:B------:R-:W-:-:S02]  /*7660*/  FSEL R145, R166, -INF , !P1 ;  /* 0xff800000a6917808 */ /* 0x000fc40004800000 */
        /* <DEDUP_REMOVED lines=24> */
.L_x_8:
[----:B------:R-:W-:Y:S01]  /*77f0*/  FMNMX.FTZ R6, R0, R5, !PT ;  /* 0x0000000500067209 */ /* 0x000fe20007810000 */
[----:B-1----:R-:W-:Y:S01]  /*7800*/  LDSM.16.MT88.4 R12, [R190+0x12000] ;  /* 0x01200000be0c783b */ /* 0x002fe20000004200 */
[----:B------:R-:W-:-:S02]  /*7810*/  FMNMX.FTZ R3, R220, R140, !PT ;  /* 0x0000008cdc037209 */ /* 0x000fc40007810000 */
        /* <DEDUP_REMOVED lines=45> */
[----:B------:R-:W-:-:S04]  /*7af0*/  FSEL R154, R154, RZ, P0 ;  /* 0x000000ff9a9a7208 */ /* 0x000fc80000000000 */
[----:B------:R-:W-:Y:S01]  /*7b00*/  FSEL R157, R157, RZ, P1 ;  /* 0x000000ff9d9d7208 */ /* 0x000fe20000800000 */
[--C-:B------:R-:W-:Y:S01]  /*7b10*/  FFMA.FTZ R138, R5, c[0x0][0x23c], -R154.reuse ;  /* 0x00008f00058a7a23 */ /* 0x100fe2000001089a */
[----:B------:R-:W-:Y:S01]  /*7b20*/  FSEL R5, R132, RZ, P1 ;  /* 0x000000ff84057208 */ /* 0x000fe20000800000 */
[----:B------:R-:W-:Y:S02]  /*7b30*/  FFMA.FTZ R137, R143, c[0x0][0x23c], -R154 ;  /* 0x00008f008f897a23 */ /* 0x000fe4000001089a */
[----:B------:R-:W-:Y:S02]  /*7b40*/  FFMA.FTZ R149, R4, c[0x0][0x23c], -R157 ;  /* 0x00008f0004957a23 */ /* 0x000fe4000001089d */
[----:B------:R-:W-:Y:S01]  /*7b50*/  FADD.FTZ R4, R220, -R5 ;  /* 0x80000005dc047221 */ /* 0x000fe20000010000 */
[----:B------:R-:W-:Y:S01]  /*7b60*/  FSEL R5, R3, RZ, P0 ;  /* 0x000000ff03057208 */ /* 0x000fe20000000000 */
[--C-:B------:R-:W-:Y:S01]  /*7b70*/  FFMA.FTZ R148, R152, c[0x0][0x23c], -R157.reuse ;  /* 0x00008f0098947a23 */ /* 0x100fe2000001089d */
[----:B------:R-:W-:Y:S01]  /*7b80*/  MUFU.EX2 R138, R138 ;  /* 0x0000008a008a7308 */ /* 0x000fe20000000800 */
[----:B------:R-:W-:Y:S01]  /*7b90*/  FFMA.FTZ R150, R140, c[0x0][0x23c], -R157 ;  /* 0x00008f008c967a23 */ /* 0x000fe2000001089d */
[----:B------:R-:W-:Y:S01]  /*7ba0*/  ISETP.GE.AND P0, PT, R2, 0x4, PT ;  /* 0x000000040200780c */ /* 0x000fe20003f06270 */
[----:B------:R-:W-:Y:S01]  /*7bb0*/  FADD.FTZ R5, R0, -R5 ;  /* 0x8000000500057221 */ /* 0x000fe20000010000 */
[----:B------:R-:W-:Y:S01]  /*7bc0*/  LDSM.16.MT88.4 R140, [R190+0x12800] ;  /* 0x01280000be8c783b */ /* 0x000fe20000004200 */
[----:B------:R-:W-:-:S02]  /*7bd0*/  FFMA.FTZ R139, R10, c[0x0][0x23c], -R157 ;  /* 0x00008f000a8b7a23 */ /* 0x000fc4000001089d */
[--C-:B------:R-:W-:Y:S01]  /*7be0*/  FFMA.FTZ R133, R11, c[0x0][0x23c], -R154.reuse ;  /* 0x00008f000b857a23 */ /* 0x100fe2000001089a */
[----:B------:R-:W-:Y:S01]  /*7bf0*/  MUFU.EX2 R150, R150 ;  /* 0x0000009600967308 */ /* 0x000fe20000000800 */
[----:B------:R-:W-:Y:S01]  /*7c00*/  FFMA.FTZ R152, R159, c[0x0][0x23c], -R154 ;  /* 0x00008f009f987a23 */ /* 0x000fe2000001089a */
[----:B------:R-:W1:Y:S01]  /*7c10*/  LDSM.16.MT88.4 R8, [R189+0x12000] ;  /* 0x01200000bd08783b */ /* 0x000e620000004200 */
[----:B------:R-:W-:Y:S02]  /*7c20*/  FMUL.FTZ R151, R4, c[0x0][0x23c] ;  /* 0x00008f0004977a20 */ /* 0x000fe40000410000 */
[----:B------:R-:W-:Y:S02]  /*7c30*/  FMUL.FTZ R0, R5, c[0x0][0x23c] ;  /* 0x00008f0005007a20 */ /* 0x000fe40000410000 */
[--C-:B------:R-:W-:Y:S01]  /*7c40*/  FFMA.FTZ R159, R160, c[0x0][0x23c], -R157.reuse ;  /* 0x00008f00a09f7a23 */ /* 0x100fe2000001089d */
[----:B------:R-:W2:Y:S01]  /*7c50*/  MUFU.EX2 R149, R149 ;  /* 0x0000009500957308 */ /* 0x000ea20000000800 */
[----:B------:R-:W-:-:S02]  /*7c60*/  FFMA.FTZ R160, R34, c[0x0][0x23c], -R157 ;  /* 0x00008f0022a07a23 */ /* 0x000fc4000001089d */
[--C-:B------:R-:W-:Y:S02]  /*7c70*/  FFMA.FTZ R161, R32, c[0x0][0x23c], -R157.reuse ;  /* 0x00008f0020a17a23 */ /* 0x100fe4000001089d */
[--C-:B------:R-:W-:Y:S02]  /*7c80*/  FFMA.FTZ R162, R28, c[0x0][0x23c], -R157.reuse ;  /* 0x00008f001ca27a23 */ /* 0x100fe4000001089d */
[--C-:B------:R-:W-:Y:S01]  /*7c90*/  FFMA.FTZ R163, R163, c[0x0][0x23c], -R154.reuse ;  /* 0x00008f00a3a37a23 */ /* 0x100fe2000001089a */
[----:B------:R-:W-:Y:S01]  /*7ca0*/  MUFU.EX2 R148, R148 ;  /* 0x0000009400947308 */ /* 0x000fe20000000800 */
[--C-:B------:R-:W-:Y:S02]  /*7cb0*/  FFMA.FTZ R166, R35, c[0x0][0x23c], -R154.reuse ;  /* 0x00008f0023a67a23 */ /* 0x100fe4000001089a */
[--C-:B------:R-:W-:Y:S02]  /*7cc0*/  FFMA.FTZ R164, R33, c[0x0][0x23c], -R154.reuse ;  /* 0x00008f0021a47a23 */ /* 0x100fe4000001089a */
[----:B------:R-:W-:Y:S01]  /*7cd0*/  FFMA.FTZ R165, R31, c[0x0][0x23c], -R154 ;  /* 0x00008f001fa57a23 */ /* 0x000fe2000001089a */
[----:B------:R-:W-:Y:S01]  /*7ce0*/  LDSM.16.MT88.4 R32, [R189+0x12800] ;  /* 0x01280000bd20783b */ /* 0x000fe20000004200 */
[--C-:B------:R-:W-:Y:S01]  /*7cf0*/  FFMA.FTZ R167, R170, c[0x0][0x23c], -R157.reuse ;  /* 0x00008f00aaa77a23 */ /* 0x100fe2000001089d */
[----:B------:R-:W3:Y:S01]  /*7d00*/  MUFU.EX2 R139, R139 ;  /* 0x0000008b008b7308 */ /* 0x000ee20000000800 */
[----:B--2---:R-:W-:Y:S01]  /*7d10*/  F2FP.PACK_AB R4, R149, R150 ;  /* 0x000000969504723e */ /* 0x004fe200000000ff */
[----:B------:R-:W-:Y:S01]  /*7d20*/  LDSM.16.MT88.4 R28, [R188+0x12800] ;  /* 0x01280000bc1c783b */ /* 0x000fe20000004200 */
[----:B------:R-:W-:-:S02]  /*7d30*/  FFMA.FTZ R213, R168, c[0x0][0x23c], -R157 ;  /* 0x00008f00a8d57a23 */ /* 0x000fc4000001089d */
[--C-:B------:R-:W-:Y:S02]  /*7d40*/  FFMA.FTZ R170, R172, c[0x0][0x23c], -R157.reuse ;  /* 0x00008f00acaa7a23 */ /* 0x100fe4000001089d */
[--C-:B------:R-:W-:Y:S01]  /*7d50*/  FFMA.FTZ R168, R171, c[0x0][0x23c], -R154.reuse ;  /* 0x00008f00aba87a23 */ /* 0x100fe2000001089a */
[----:B------:R-:W2:Y:S01]  /*7d60*/  MUFU.EX2 R137, R137 ;  /* 0x0000008900897308 */ /* 0x000ea20000000800 */
[--C-:B------:R-:W-:Y:S02]  /*7d70*/  FFMA.FTZ R174, R174, c[0x0][0x23c], -R157.reuse ;  /* 0x00008f00aeae7a23 */ /* 0x100fe4000001089d */
[--C-:B------:R-:W-:Y:S02]  /*7d80*/  FFMA.FTZ R171, R175, c[0x0][0x23c], -R154.reuse ;  /* 0x00008f00afab7a23 */ /* 0x100fe4000001089a */
[--C-:B------:R-:W-:Y:S02]  /*7d90*/  FFMA.FTZ R169, R169, c[0x0][0x23c], -R154.reuse ;  /* 0x00008f00a9a97a23 */ /* 0x100fe4000001089a */
[----:B------:R-:W-:Y:S01]  /*7da0*/  FFMA.FTZ R172, R173, c[0x0][0x23c], -R154 ;  /* 0x00008f00adac7a23 */ /* 0x000fe2000001089a */
[----:B------:R-:W-:Y:S01]  /*7db0*/  MUFU.EX2 R133, R133 ;  /* 0x0000008500857308 */ /* 0x000fe20000000800 */
[----:B---3--:R-:W-:Y:S01]  /*7dc0*/  F2FP.PACK_AB R6, R139, R148 ;  /* 0x000000948b06723e */ /* 0x008fe200000000ff */
[----:B------:R-:W-:-:S02]  /*7dd0*/  FFMA.FTZ R173, R156, c[0x0][0x23c], -R157 ;  /* 0x00008f009cad7a23 */ /* 0x000fc4000001089d */
[--C-:B------:R-:W-:Y:S02]  /*7de0*/  FFMA.FTZ R158, R158, c[0x0][0x23c], -R157.reuse ;  /* 0x00008f009e9e7a23 */ /* 0x100fe4000001089d */
[----:B------:R-:W-:Y:S02]  /*7df0*/  FFMA.FTZ R156, R146, c[0x0][0x23c], -R157 ;  /* 0x00008f00929c7a23 */ /* 0x000fe4000001089d */
[----:B------:R-:W3:Y:S01]  /*7e00*/  MUFU.EX2 R152, R152 ;  /* 0x0000009800987308 */ /* 0x000ee20000000800 */
[----:B--2---:R-:W-:Y:S01]  /*7e10*/  F2FP.PACK_AB R5, R137, R138 ;  /* 0x0000008a8905723e */ /* 0x004fe200000000ff */
[--C-:B------:R-:W-:Y:S02]  /*7e20*/  FFMA.FTZ R155, R155, c[0x0][0x23c], -R154.reuse ;  /* 0x00008f009b9b7a23 */ /* 0x100fe4000001089a */
[--C-:B------:R-:W-:Y:S02]  /*7e30*/  FFMA.FTZ R218, R147, c[0x0][0x23c], -R154.reuse ;  /* 0x00008f0093da7a23 */ /* 0x100fe4000001089a */
[----:B------:R-:W-:-:S02]  /*7e40*/  FFMA.FTZ R175, R145, c[0x0][0x23c], -R154 ;  /* 0x00008f0091af7a23 */ /* 0x000fc4000001089a */
[----:B------:R-:W2:Y:S01]  /*7e50*/  MUFU.EX2 R151, R151 ;  /* 0x0000009700977308 */ /* 0x000ea20000000800 */
[----:B------:R-:W-:Y:S02]  /*7e60*/  FFMA.FTZ R157, R144, c[0x0][0x23c], -R157 ;  /* 0x00008f00909d7a23 */ /* 0x000fe4000001089d */
[----:B------:R-:W-:Y:S01]  /*7e70*/  FFMA.FTZ R154, R153, c[0x0][0x23c], -R154 ;  /* 0x00008f00999a7a23 */ /* 0x000fe2000001089a */
[----:B------:R-:W-:Y:S04]  /*7e80*/  LDSM.16.MT88.4 R144, [R190+0x13800] ;  /* 0x01380000be90783b */ /* 0x000fe80000004200 */
[----:B------:R-:W4:Y:S01]  /*7e90*/  MUFU.EX2 R0, R0 ;  /* 0x0000000000007308 */ /* 0x000f220000000800 */
[----:B---3--:R-:W-:Y:S01]  /*7ea0*/  F2FP.PACK_AB R7, R152, R133 ;  /* 0x000000859807723e */ /* 0x008fe200000000ff */
[----:B--2---:R-:W-:-:S06]  /*7eb0*/  FMUL.FTZ R40, R40, R151 ;  /* 0x0000009728287220 */ /* 0x004fcc0000410000 */
[----:B------:R-:W-:Y:S01]  /*7ec0*/  MUFU.EX2 R159, R159 ;  /* 0x0000009f009f7308 */ /* 0x000fe20000000800 */
[-C--:B------:R-:W-:Y:S02]  /*7ed0*/  FMUL.FTZ R41, R41, R151.reuse ;  /* 0x0000009729297220 */ /* 0x080fe40000410000 */
[-C--:B------:R-:W-:Y:S02]  /*7ee0*/  FMUL.FTZ R44, R44, R151.reuse ;  /* 0x000000972c2c7220 */ /* 0x080fe40000410000 */
[----:B------:R-:W-:Y:S02]  /*7ef0*/  FMUL.FTZ R45, R45, R151 ;  /* 0x000000972d2d7220 */ /* 0x000fe40000410000 */
[-C--:B----4-:R-:W-:Y:S01]  /*7f00*/  FMUL.FTZ R42, R42, R0.reuse ;  /* 0x000000002a2a7220 */ /* 0x090fe20000410000 */
[----:B------:R-:W2:Y:S01]  /*7f10*/  MUFU.EX2 R160, R160 ;  /* 0x000000a000a07308 */ /* 0x000ea20000000800 */
[-C--:B------:R-:W-:Y:S02]  /*7f20*/  FMUL.FTZ R43, R43, R0.reuse ;  /* 0x000000002b2b7220 */ /* 0x080fe40000410000 */
[----:B------:R-:W-:-:S02]  /*7f30*/  FMUL.FTZ R46, R46, R0 ;  /* 0x000000002e2e7220 */ /* 0x000fc40000410000 */
[-C--:B------:R-:W-:Y:S02]  /*7f40*/  FMUL.FTZ R47, R47, R0.reuse ;  /* 0x000000002f2f7220 */ /* 0x080fe40000410000 */
[-C--:B------:R-:W-:Y:S01]  /*7f50*/  FMUL.FTZ R128, R128, R151.reuse ;  /* 0x0000009780807220 */ /* 0x080fe20000410000 */
[C---:B------:R-:W-:Y:S01]  /*7f60*/  HMMA.16816.F32 R40, R4.reuse, R12, R40 ;  /* 0x0000000c0428723c */ /* 0x040fe20000001828 */
[-C--:B------:R-:W-:Y:S01]  /*7f70*/  FMUL.FTZ R129, R129, R151.reuse ;  /* 0x0000009781817220 */ /* 0x080fe20000410000 */
[----:B------:R-:W-:Y:S01]  /*7f80*/  MUFU.EX2 R161, R161 ;  /* 0x000000a100a17308 */ /* 0x000fe20000000800 */
[-C--:B------:R-:W-:Y:S02]  /*7f90*/  FMUL.FTZ R130, R130, R0.reuse ;  /* 0x0000000082827220 */ /* 0x080fe40000410000 */
[-C--:B------:R-:W-:Y:S02]  /*7fa0*/  FMUL.FTZ R131, R131, R0.reuse ;  /* 0x0000000083837220 */ /* 0x080fe40000410000 */
[-C--:B------:R-:W-:Y:S01]  /*7fb0*/  FMUL.FTZ R36, R36, R151.reuse ;  /* 0x0000009724247220 */ /* 0x080fe20000410000 */
[----:B------:R-:W-:Y:S01]  /*7fc0*/  HMMA.16816.F32 R44, R4, R14, R44 ;  /* 0x0000000e042c723c */ /* 0x000fe2000000182c */
[----:B------:R-:W3:Y:S01]  /*7fd0*/  LDSM.16.MT88.4 R12, [R192+0x14000] ;  /* 0x01400000c00c783b */ /* 0x000ee20000004200 */
[----:B------:R-:W-:Y:S01]  /*7fe0*/  FMUL.FTZ R37, R37, R151 ;  /* 0x0000009725257220 */ /* 0x000fe20000410000 */
[----:B------:R-:W-:Y:S01]  /*7ff0*/  MUFU.EX2 R162, R162 ;  /* 0x000000a200a27308 */ /* 0x000fe20000000800 */
        /* <DEDUP_REMOVED lines=16> */
[C---:B-1----:R-:W-:Y:S01]  /*8100*/  HMMA.16816.F32 R48, R4.reuse, R8, R48 ;  /* 0x000000080430723c */ /* 0x042fe20000001830 */
[-C--:B------:R-:W-:Y:S02]  /*8110*/  FMUL.FTZ R65, R65, R151.reuse ;  /* 0x0000009741417220 */ /* 0x080fe40000410000 */
[-C--:B------:R-:W-:Y:S01]  /*8120*/  FMUL.FTZ R66, R66, R0.reuse ;  /* 0x0000000042427220 */ /* 0x080fe20000410000 */
[----:B------:R-:W-:Y:S01]  /*8130*/  MUFU.EX2 R164, R164 ;  /* 0x000000a400a47308 */ /* 0x000fe20000000800 */
[----:B------:R-:W-:Y:S02]  /*8140*/  FMUL.FTZ R67, R67, R0 ;  /* 0x0000000043437220 */ /* 0x000fe40000410000 */
[-C--:B------:R-:W-:Y:S01]  /*8150*/  FMUL.FTZ R68, R68, R151.reuse ;  /* 0x0000009744447220 */ /* 0x080fe20000410000 */
[----:B------:R-:W-:Y:S01]  /*8160*/  HMMA.16816.F32 R52, R4, R10, R52 ;  /* 0x0000000a0434723c */ /* 0x000fe20000001834 */
[----:B------:R-:W1:Y:S01]  /*8170*/  LDSM.16.MT88.4 R8, [R190+0x14000] ;  /* 0x01400000be08783b */ /* 0x000e620000004200 */
[----:B------:R-:W-:-:S02]  /*8180*/  FMUL.FTZ R69, R69, R151 ;  /* 0x0000009745457220 */ /* 0x000fc40000410000 */
[-C--:B------:R-:W-:Y:S01]  /*8190*/  FMUL.FTZ R70, R70, R0.reuse ;  /* 0x0000000046467220 */ /* 0x080fe20000410000 */
[----:B------:R-:W1:Y:S01]  /*81a0*/  MUFU.EX2 R165, R165 ;  /* 0x000000a500a57308 */ /* 0x000e620000000800 */
[-C--:B------:R-:W-:Y:S02]  /*81b0*/  FMUL.FTZ R71, R71, R0.reuse ;  /* 0x0000000047477220 */ /* 0x080fe40000410000 */
[C---:B---3--:R-:W-:Y:S01]  /*81c0*/  HMMA.16816.F32 R64, R4.reuse, R12, R64 ;  /* 0x0000000c0440723c */ /* 0x048fe20000001840 */
[-C--:B------:R-:W-:Y:S02]  /*81d0*/  FMUL.FTZ R56, R56, R151.reuse ;  /* 0x0000009738387220 */ /* 0x080fe40000410000 */
[-C--:B------:R-:W-:Y:S02]  /*81e0*/  FMUL.FTZ R57, R57, R151.reuse ;  /* 0x0000009739397220 */ /* 0x080fe40000410000 */
[-C--:B------:R-:W-:Y:S01]  /*81f0*/  FMUL.FTZ R58, R58, R0.reuse ;  /* 0x000000003a3a7220 */ /* 0x080fe20000410000 */
[----:B------:R-:W-:Y:S01]  /*8200*/  MUFU.EX2 R167, R167 ;  /* 0x000000a700a77308 */ /* 0x000fe20000000800 */
[----:B------:R-:W-:Y:S01]  /*8210*/  FMUL.FTZ R59, R59, R0 ;  /* 0x000000003b3b7220 */ /* 0x000fe20000410000 */
[----:B------:R-:W-:Y:S01]  /*8220*/  HMMA.16816.F32 R68, R4, R14, R68 ;  /* 0x0000000e0444723c */ /* 0x000fe20000001844 */
[----:B------:R-:W3:Y:S01]  /*8230*/  LDSM.16.MT88.4 R12, [R188+0x14000] ;  /* 0x01400000bc0c783b */ /* 0x000ee20000004200 */
[----:B------:R-:W-:-:S02]  /*8240*/  FMUL.FTZ R60, R60, R151 ;  /* 0x000000973c3c7220 */ /* 0x000fc40000410000 */
[-C--:B------:R-:W-:Y:S02]  /*8250*/  FMUL.FTZ R61, R61, R151.reuse ;  /* 0x000000973d3d7220 */ /* 0x080fe40000410000 */
[-C--:B------:R-:W-:Y:S01]  /*8260*/  FMUL.FTZ R62, R62, R0.reuse ;  /* 0x000000003e3e7220 */ /* 0x080fe20000410000 */
[----:B------:R-:W1:Y:S01]  /*8270*/  MUFU.EX2 R174, R174 ;  /* 0x000000ae00ae7308 */ /* 0x000e620000000800 */
[-C--:B------:R-:W-:Y:S02]  /*8280*/  FMUL.FTZ R63, R63, R0.reuse ;  /* 0x000000003f3f7220 */ /* 0x080fe40000410000 */
        /* <DEDUP_REMOVED lines=8> */
[-C--:B------:R-:W-:Y:S01]  /*8310*/  FMUL.FTZ R77, R77, R151.reuse ;  /* 0x000000974d4d7220 */ /* 0x080fe20000410000 */
[----:B------:R-:W4:Y:S01]  /*8320*/  LDSM.16.MT88.4 R16, [R189+0x14000] ;  /* 0x01400000bd10783b */ /* 0x000f220000004200 */
[-C--:B------:R-:W-:Y:S01]  /*8330*/  FMUL.FTZ R78, R78, R0.reuse ;  /* 0x000000004e4e7220 */ /* 0x080fe20000410000 */
[----:B------:R-:W-:Y:S01]  /*8340*/  MUFU.EX2 R213, R213 ;  /* 0x000000d500d57308 */ /* 0x000fe20000000800 */
[----:B------:R-:W-:Y:S02]  /*8350*/  FMUL.FTZ R79, R79, R0 ;  /* 0x000000004f4f7220 */ /* 0x000fe40000410000 */
[-C--:B------:R-:W-:Y:S01]  /*8360*/  FMUL.FTZ R88, R88, R151.reuse ;  /* 0x0000009758587220 */ /* 0x080fe20000410000 */
[----:B-1----:R-:W-:Y:S01]  /*8370*/  HMMA.16816.F32 R72, R4, R8, R72 ;  /* 0x000000080448723c */ /* 0x002fe20000001848 */
[----:B------:R-:W-:-:S02]  /*8380*/  FMUL.FTZ R89, R89, R151 ;  /* 0x0000009759597220 */ /* 0x000fc40000410000 */
[-C--:B------:R-:W-:Y:S01]  /*8390*/  FMUL.FTZ R90, R90, R0.reuse ;  /* 0x000000005a5a7220 */ /* 0x080fe20000410000 */
[----:B------:R-:W-:Y:S01]  /*83a0*/  MUFU.EX2 R168, R168 ;  /* 0x000000a800a87308 */ /* 0x000fe20000000800 */
[-C--:B------:R-:W-:Y:S02]  /*83b0*/  FMUL.FTZ R91, R91, R0.reuse ;  /* 0x000000005b5b7220 */ /* 0x080fe40000410000 */
[-C--:B------:R-:W-:Y:S01]  /*83c0*/  FMUL.FTZ R92, R92, R151.reuse ;  /* 0x000000975c5c7220 */ /* 0x080fe20000410000 */
[----:B------:R-:W-:Y:S01]  /*83d0*/  HMMA.16816.F32 R76, R4, R10, R76 ;  /* 0x0000000a044c723c */ /* 0x000fe2000000184c */
[----:B------:R-:W1:Y:S01]  /*83e0*/  LDSM.16.MT88.4 R8, [R192+0x16000] ;  /* 0x01600000c008783b */ /* 0x000e620000004200 */
[----:B------:R-:W-:Y:S02]  /*83f0*/  FMUL.FTZ R93, R93, R151 ;  /* 0x000000975d5d7220 */ /* 0x000fe40000410000 */
[-C--:B------:R-:W-:Y:S01]  /*8400*/  FMUL.FTZ R94, R94, R0.reuse ;  /* 0x000000005e5e7220 */ /* 0x080fe20000410000 */
[----:B------:R-:W1:Y:S01]  /*8410*/  MUFU.EX2 R171, R171 ;  /* 0x000000ab00ab7308 */ /* 0x000e620000000800 */
[----:B------:R-:W-:-:S02]  /*8420*/  FMUL.FTZ R95, R95, R0 ;  /* 0x000000005f5f7220 */ /* 0x000fc40000410000 */
        /* <DEDUP_REMOVED lines=24> */
[----:B------:R-:W2:Y:S01]  /*85b0*/  MUFU.EX2 R173, R173 ;  /* 0x000000ad00ad7308 */ /* 0x000ea20000000800 */
        /* <DEDUP_REMOVED lines=12> */
[----:B------:R-:W-:Y:S01]  /*8680*/  MUFU.EX2 R157, R157 ;  /* 0x0000009d009d7308 */ /* 0x000fe20000000800 */
        /* <DEDUP_REMOVED lines=26> */
[-C--:B------:R-:W-:Y:S02]  /*8830*/  FMUL.FTZ R119, R119, R0.reuse ;  /* 0x0000000077777220 */ /* 0x080fe40000410000 */
[----:B------:R-:W-:Y:S01]  /*8840*/  FFMA.FTZ R150, R221, R151, R150 ;  /* 0x00000097dd967223 */ /* 0x000fe20000010096 */
[----:B-1----:R-:W-:Y:S01]  /*8850*/  HMMA.16816.F32 R120, R4, R8, R120 ;  /* 0x000000080478723c */ /* 0x002fe20000001878 */
        /* <DEDUP_REMOVED lines=9> */
[----:B--2---:R-:W-:Y:S01]  /*88f0*/  F2FP.PACK_AB R4, R160, R159 ;  /* 0x0000009fa004723e */ /* 0x004fe200000000ff */
[----:B------:R-:W-:Y:S01]  /*8900*/  FADD.FTZ R159, R159, R0 ;  /* 0x000000009f9f7221 */ /* 0x000fe20000010000 */
[----:B-----5:R-:W-:-:S02]  /*8910*/  F2FP.PACK_AB R5, R166, R163 ;  /* 0x000000a3a605723e */ /* 0x020fc400000000ff */
[----:B------:R-:W-:Y:S01]  /*8920*/  F2FP.PACK_AB R6, R162, R161 ;  /* 0x000000a1a206723e */ /* 0x000fe200000000ff */
[----:B------:R-:W-:Y:S01]  /*8930*/  FADD.FTZ R160, R160, R159 ;  /* 0x0000009fa0a07221 */ /* 0x000fe20000010000 */
[----:B------:R-:W-:-:S03]  /*8940*/  F2FP.PACK_AB R7, R165, R164 ;  /* 0x000000a4a507723e */ /* 0x000fc600000000ff */
[----:B------:R-:W-:-:S04]  /*8950*/  FADD.FTZ R161, R161, R160 ;  /* 0x000000a0a1a17221 */ /* 0x000fc80000010000 */
[----:B---3--:R-:W-:Y:S01]  /*8960*/  HMMA.16816.F32 R128, R4, R12, R128 ;  /* 0x0000000c0480723c */ /* 0x008fe20000001880 */
[----:B------:R-:W-:-:S07]  /*8970*/  FADD.FTZ R162, R162, R161 ;  /* 0x000000a1a2a27221 */ /* 0x000fce0000010000 */
        /* <DEDUP_REMOVED lines=35> */
[----:B------:R-:W-:-:S02]  /*8bb0*/  F2FP.PACK_AB R4, R174, R167 ;  /* 0x000000a7ae04723e */ /* 0x000fc400000000ff */
[----:B------:R-:W-:Y:S02]  /*8bc0*/  F2FP.PACK_AB R5, R171, R168 ;  /* 0x000000a8ab05723e */ /* 0x000fe400000000ff */
[----:B------:R-:W-:Y:S02]  /*8bd0*/  F2FP.PACK_AB R6, R213, R170 ;  /* 0x000000aad506723e */ /* 0x000fe400000000ff */
[----:B------:R-:W-:-:S07]  /*8be0*/  F2FP.PACK_AB R7, R172, R169 ;  /* 0x000000a9ac07723e */ /* 0x000fce00000000ff */
[C---:B-1----:R-:W-:Y:S08]  /*8bf0*/  HMMA.16816.F32 R128, R4.reuse, R12, R128 ;  /* 0x0000000c0480723c */ /* 0x042ff00000001880 */
        /* <DEDUP_REMOVED lines=9> */
[C---:B------:R-:W-:Y:S01]  /*8c90*/  HMMA.16816.F32 R84, R4.reuse, R18, R84 ;  /* 0x000000120454723c */ /* 0x040fe20000001854 */
[----:B------:R-:W3:Y:S07]  /*8ca0*/  LDSM.16.MT88.4 R16, [R189+0x17000] ;  /* 0x01700000bd10783b */ /* 0x000eee0000004200 */
[C---:B-1----:R-:W-:Y:S08]  /*8cb0*/  HMMA.16816.F32 R88, R4.reuse, R12, R88 ;  /* 0x0000000c0458723c */ /* 0x042ff00000001858 */
[C---:B------:R-:W-:Y:S01]  /*8cc0*/  HMMA.16816.F32 R92, R4.reuse, R14, R92 ;  /* 0x0000000e045c723c */ /* 0x040fe2000000185c */
[----:B------:R-:W1:Y:S07]  /*8cd0*/  LDSM.16.MT88.4 R12, [R188+0x17000] ;  /* 0x01700000bc0c783b */ /* 0x000e6e0000004200 */
[C---:B----4-:R-:W-:Y:S08]  /*8ce0*/  HMMA.16816.F32 R96, R4.reuse, R8, R96 ;  /* 0x000000080460723c */ /* 0x050ff00000001860 */
[C---:B------:R-:W-:Y:S01]  /*8cf0*/  HMMA.16816.F32 R100, R4.reuse, R10, R100 ;  /* 0x0000000a0464723c */ /* 0x040fe20000001864 */
[----:B------:R-:W4:Y:S07]  /*8d00*/  LDSM.16.MT88.4 R8, [R192+0x13800] ;  /* 0x01380000c008783b */ /* 0x000f2e0000004200 */
        /* <DEDUP_REMOVED lines=15> */
[C---:B-1----:R-:W-:Y:S08]  /*8e00*/  HMMA.16816.F32 R120, R4.reuse, R12, R120 ;  /* 0x0000000c0478723c */ /* 0x042ff00000001878 */
[----:B------:R-:W-:Y:S01]  /*8e10*/  HMMA.16816.F32 R116, R4, R14, R116 ;  /* 0x0000000e0474723c */ /* 0x000fe20000001874 */
[----:B------:R-:W1:Y:S06]  /*8e20*/  LDSM.16.MT88.4 R12, [R192+0x17800] ;  /* 0x01780000c00c783b */ /* 0x000e6c0000004200 */
[----:B------:R-:W-:-:S02]  /*8e30*/  F2FP.PACK_AB R4, R173, R158 ;  /* 0x0000009ead04723e */ /* 0x000fc400000000ff */
[----:B------:R-:W-:Y:S02]  /*8e40*/  F2FP.PACK_AB R5, R218, R155 ;  /* 0x0000009bda05723e */ /* 0x000fe400000000ff */
[----:B------:R-:W-:Y:S02]  /*8e50*/  F2FP.PACK_AB R6, R157, R156 ;  /* 0x0000009c9d06723e */ /* 0x000fe400000000ff */
[----:B------:R-:W-:-:S07]  /*8e60*/  F2FP.PACK_AB R7, R154, R175 ;  /* 0x000000af9a07723e */ /* 0x000fce00000000ff */
[C---:B----4-:R-:W-:Y:S08]  /*8e70*/  HMMA.16816.F32 R128, R4.reuse, R8, R128 ;  /* 0x000000080480723c */ /* 0x050ff00000001880 */
[C---:B------:R-:W-:Y:S01]  /*8e80*/  HMMA.16816.F32 R36, R4.reuse, R10, R36 ;  /* 0x0000000a0424723c */ /* 0x040fe20000001824 */
[----:B------:R-:W3:Y:S07]  /*8e90*/  LDSM.16.MT88.4 R8, [R190+0x17800] ;  /* 0x01780000be08783b */ /* 0x000eee0000004200 */
[C---:B--2---:R-:W-:Y:S08]  /*8ea0*/  HMMA.16816.F32 R64, R4.reuse, R24, R64 ;  /* 0x000000180440723c */ /* 0x044ff00000001840 */
[C---:B------:R-:W-:Y:S01]  /*8eb0*/  HMMA.16816.F32 R68, R4.reuse, R26, R68 ;  /* 0x0000001a0444723c */ /* 0x040fe20000001844 */
[----:B------:R-:W2:Y:S07]  /*8ec0*/  LDSM.16.MT88.4 R24, [R189+0x17800] ;  /* 0x01780000bd18783b */ /* 0x000eae0000004200 */
[C---:B-1----:R-:W-:Y:S08]  /*8ed0*/  HMMA.16816.F32 R96, R4.reuse, R12, R96 ;  /* 0x0000000c0460723c */ /* 0x042ff00000001860 */
[C---:B------:R-:W-:Y:S01]  /*8ee0*/  HMMA.16816.F32 R100, R4.reuse, R14, R100 ;  /* 0x0000000e0464723c */ /* 0x040fe20000001864 */
[----:B------:R-:W1:Y:S07]  /*8ef0*/  LDSM.16.MT88.4 R12, [R188+0x17800] ;  /* 0x01780000bc0c783b */ /* 0x000e6e0000004200 */
[C---:B------:R-:W-:Y:S08]  /*8f00*/  HMMA.16816.F32 R40, R4.reuse, R144, R40 ;  /* 0x000000900428723c */ /* 0x040ff00000001828 */
[C---:B---3--:R-:W-:Y:S07]  /*8f10*/  HMMA.16816.F32 R104, R4.reuse, R8, R104 ;  /* 0x000000080468723c */ /* 0x048fee0000001868 */
[----:B------:R-:W-:Y:S01]  /*8f20*/  FADD.FTZ R9, R163, R152 ;  /* 0x00000098a3097221 */ /* 0x000fe20000010000 */
[----:B------:R-:W-:Y:S03]  /*8f30*/  HMMA.16816.F32 R44, R4, R146, R44 ;  /* 0x00000092042c723c */ /* 0x000fe6000000182c */
[----:B------:R-:W-:-:S04]  /*8f40*/  FADD.FTZ R9, R166, R9 ;  /* 0x00000009a6097221 */ /* 0x000fc80000010000 */
[----:B------:R-:W-:Y:S01]  /*8f50*/  FADD.FTZ R164, R164, R9 ;  /* 0x00000009a4a47221 */ /* 0x000fe20000010000 */
[C---:B------:R-:W-:Y:S01]  /*8f60*/  HMMA.16816.F32 R48, R4.reuse, R140, R48 ;  /* 0x0000008c0430723c */ /* 0x040fe20000001830 */
[----:B------:R-:W-:Y:S02]  /*8f70*/  FADD.FTZ R9, R167, R162 ;  /* 0x000000a2a7097221 */ /* 0x000fe40000010000 */
[----:B------:R-:W-:Y:S02]  /*8f80*/  FADD.FTZ R165, R165, R164 ;  /* 0x000000a4a5a57221 */ /* 0x000fe40000010000 */
[----:B------:R-:W-:Y:S02]  /*8f90*/  FADD.FTZ R9, R174, R9 ;  /* 0x00000009ae097221 */ /* 0x000fe40000010000 */
[----:B------:R-:W-:Y:S01]  /*8fa0*/  FADD.FTZ R0, R168, R165 ;  /* 0x000000a5a8007221 */ /* 0x000fe20000010000 */
[----:B------:R-:W-:Y:S01]  /*8fb0*/  HMMA.16816.F32 R52, R4, R142, R52 ;  /* 0x0000008e0434723c */ /* 0x000fe20000001834 */
[----:B------:R-:W-:-:S02]  /*8fc0*/  FADD.FTZ R170, R170, R9 ;  /* 0x00000009aaaa7221 */ /* 0x000fc40000010000 */
[----:B------:R-:W-:Y:S02]  /*8fd0*/  FADD.FTZ R0, R171, R0 ;  /* 0x00000000ab007221 */ /* 0x000fe40000010000 */
[----:B------:R-:W-:Y:S02]  /*8fe0*/  FADD.FTZ R213, R213, R170 ;  /* 0x000000aad5d57221 */ /* 0x000fe40000010000 */
[----:B------:R-:W-:Y:S01]  /*8ff0*/  FADD.FTZ R169, R169, R0 ;  /* 0x00000000a9a97221 */ /* 0x000fe20000010000 */
[----:B------:R-:W-:Y:S01]  /*9000*/  HMMA.16816.F32 R56, R4, R32, R56 ;  /* 0x000000200438723c */ /* 0x000fe20000001838 */
[----:B------:R-:W-:Y:S01]  /*9010*/  FADD.FTZ R158, R158, R213 ;  /* 0x000000d59e9e7221 */ /* 0x000fe20000010000 */
[----:B------:R-:W-:Y:S01]  /*9020*/  @P0 IADD3 R213, R2, -0x4, RZ ;  /* 0xfffffffc02d50810 */ /* 0x000fe20007ffe0ff */
[----:B------:R-:W-:Y:S02]  /*9030*/  FADD.FTZ R172, R172, R169 ;  /* 0x000000a9acac7221 */ /* 0x000fe40000010000 */
[----:B------:R-:W-:-:S02]  /*9040*/  FADD.FTZ R173, R173, R158 ;  /* 0x0000009eadad7221 */ /* 0x000fc40000010000 */
[----:B------:R-:W-:Y:S01]  /*9050*/  FADD.FTZ R155, R155, R172 ;  /* 0x000000ac9b9b7221 */ /* 0x000fe20000010000 */
[C---:B------:R-:W-:Y:S01]  /*9060*/  HMMA.16816.F32 R60, R4.reuse, R34, R60 ;  /* 0x00000022043c723c */ /* 0x040fe2000000183c */
[----:B------:R-:W-:Y:S02]  /*9070*/  FADD.FTZ R156, R156, R173 ;  /* 0x000000ad9c9c7221 */ /* 0x000fe40000010000 */
[----:B------:R-:W-:Y:S02]  /*9080*/  FADD.FTZ R218, R218, R155 ;  /* 0x0000009bdada7221 */ /* 0x000fe40000010000 */
[----:B------:R-:W-:Y:S02]  /*9090*/  FADD.FTZ R221, R157, R156 ;  /* 0x0000009c9ddd7221 */ /* 0x000fe40000010000 */
[----:B------:R-:W-:Y:S01]  /*90a0*/  FADD.FTZ R175, R175, R218 ;  /* 0x000000daafaf7221 */ /* 0x000fe20000010000 */
[----:B------:R-:W-:Y:S03]  /*90b0*/  HMMA.16816.F32 R72, R4, R28, R72 ;  /* 0x0000001c0448723c */ /* 0x000fe60000001848 */
[----:B------:R-:W-:-:S05]  /*90c0*/  FADD.FTZ R219, R154, R175 ;  /* 0x000000af9adb7221 */ /* 0x000fca0000010000 */
[C---:B------:R-:W-:Y:S08]  /*90d0*/  HMMA.16816.F32 R76, R4.reuse, R30, R76 ;  /* 0x0000001e044c723c */ /* 0x040ff0000000184c */
        /* <DEDUP_REMOVED lines=8> */
[----:B------:R-:W-:Y:S01]  /*9160*/  HMMA.16816.F32 R116, R4, R14, R116 ;  /* 0x0000000e0474723c */ /* 0x000fe20000001874 */
[----:B------:R-:W-:Y:S05]  /*9170*/  @!UPT UIADD3 URZ, URZ, URZ, URZ ;  /* 0x0000003f3f3ff290 */ /* 0x000fea000fffe03f */
[----:B------:R-:W-:Y:S11]  /*9180*/  @P0 BRA `(.L_x_9) ;  /* 0x0000001000000947 */ /* 0x000ff60003800000 */
.L_x_6:
[----:B------:R-:W-:-:S07]  /*9190*/  IADD3 R213, R136, -0x1, RZ ;  /* 0xffffffff88d57810 */ /* 0x000fce0007ffe0ff */
.L_x_9:
[----:B------:R-:W-:-:S13]  /*91a0*/  ISETP.GE.AND P0, PT, R213, RZ, PT ;  /* 0x000000ffd500720c */ /* 0x000fda0003f06270 */
[----:B------:R-:W-:Y:S05]  /*91b0*/  @!P0 BRA `(.L_x_10) ;  /* 0x000026f000008947 */ /* 0x000fea0003800000 */
[----:B------:R-:W-:Y:S01]  /*91c0*/  ULDC.64 UR4, c[0x0][0x1a0] ;  /* 0x0000680000047ab9 */ /* 0x000fe20000000a00 */
[----:B------:R-:W-:Y:S01]  /*91d0*/  MOV R0, R3 ;  /* 0x0000000300007202 */ /* 0x000fe20000000f00 */
[----:B------:R-:W-:Y:S01]  /*91e0*/  USHF.L.U64.HI UR6, UR4, 0x5, UR5 ;  /* 0x0000000504067899 */ /* 0x000fe20008010205 */
[----:B------:R-:W-:Y:S01]  /*91f0*/  MOV R133, R132 ;  /* 0x0000008400857202 */ /* 0x000fe20000000f00 */
[----:B------:R-:W-:Y:S01]  /*9200*/  USHF.L.U32 UR7, UR4, 0x5, URZ ;  /* 0x0000000504077899 */ /* 0x000fe2000800063f */
[----:B------:R-:W-:Y:S01]  /*9210*/  MOV R208, R134 ;  /* 0x0000008600d07202 */ /* 0x000fe20000000f00 */
[----:B------:R-:W-:Y:S02]  /*9220*/  USHF.L.U64.HI UR5, UR4, 0x6, UR5 ;  /* 0x0000000604057899 */ /* 0x000fe40008010205 */
[----:B------:R-:W-:Y:S02]  /*9230*/  USHF.L.U64.HI UR6, UR7, 0x1, UR6 ;  /* 0x0000000107067899 */ /* 0x000fe40008010206 */
[----:B------:R-:W-:-:S02]  /*9240*/  USHF.L.U32 UR4, UR4, 0x6, URZ ;  /* 0x0000000604047899 */ /* 0x000fc4000800063f */
[----:B------:R-:W-:Y:S01]  /*9250*/  USHF.L.U32 UR7, UR7, 0x1, URZ ;  /* 0x0000000107077899 */ /* 0x000fe2000800063f */
[----:B------:R-:W-:Y:S05]  /*9260*/  BRA `(.L_x_11) ;  /* 0x0000017000007947 */ /* 0x000fea0003800000 */
.L_x_13:
[----:B------:R-:W-:Y:S04]  /*9270*/  IADD3 R3, R213, -0x1, RZ ;  /* 0xffffffffd5037810 */ /* 0x000fe80007ffe0ff */
[----:B------:R-:W-:Y:S01]  /*9280*/  SHF.R.S32.HI R2, RZ, 0x1f, R3 ;  /* 0x0000001fff027819 */ /* 0x000fe20000011403 */
[C---:B------:R-:W-:Y:S04]  /*9290*/  IMAD.WIDE.U32 R134, R3.reuse, c[0x0][0x198], RZ ;  /* 0x0000660003867a25 */ /* 0x040fe800078e00ff */
[----:B------:R-:W-:Y:S04]  /*92a0*/  IMAD R2, R2, c[0x0][0x198], RZ ;  /* 0x0000660002027a24 */ /* 0x000fe800078e02ff */
[----:B------:R-:W-:Y:S01]  /*92b0*/  IMAD R2, R3, c[0x0][0x19c], R2 ;  /* 0x0000670003027a24 */ /* 0x000fe200078e0202 */
[C---:B------:R-:W-:Y:S03]  /*92c0*/  LEA R3, P1, R134.reuse, R206, 0x6 ;  /* 0x000000ce86037211 */ /* 0x040fe600078230ff */
[----:B------:R-:W-:Y:S01]  /*92d0*/  IMAD.IADD R135, R135, 0x1, R2 ;  /* 0x0000000187877824 */ /* 0x000fe200078e0202 */
[----:B------:R-:W-:Y:S04]  /*92e0*/  LEA R136, P2, R3, c[0x0][0x168], 0x1 ;  /* 0x00005a0003887a11 */ /* 0x000fe800078408ff */
[----:B------:R-:W-:Y:S02]  /*92f0*/  LEA.HI.X R2, R134, R211, R135, 0x6, P1 ;  /* 0x000000d386027211 */ /* 0x000fe400008f3487 */
[----:B------:R-:W-:Y:S02]  /*9300*/  IADD3 R138, P1, R201, R136, RZ ;  /* 0x00000088c98a7210 */ /* 0x000fe40007f3e0ff */
[----:B------:R-:W-:Y:S05]  /*9310*/  LEA.HI.X R137, R3, c[0x0][0x16c], R2, 0x1, P2 ;  /* 0x00005b0003897a11 */ /* 0x000fea00010f0c02 */
[----:B------:R-:W-:Y:S01]  /*9320*/  @!PT LDS RZ, [RZ] ;  /* 0x00000000fffff984 */ /* 0x000fe20000000800 */
[----:B------:R-:W-:Y:S01]  /*9330*/  @!PT LDS RZ, [RZ] ;  /* 0x00000000fffff984 */ /* 0x000fe20000000800 */
[----:B------:R-:W-:Y:S01]  /*9340*/  @!PT LDS RZ, [RZ] ;  /* 0x00000000fffff984 */ /* 0x000fe20000000800 */
[----:B------:R1:W-:Y:S01]  /*9350*/  LDGSTS.E.BYPASS.LTC128B.128 [R203+0xc000], [R136.64] ;  /* 0x0c00000088cb7fae */ /* 0x0003e2000b901d48 */
[----:B------:R-:W-:Y:S03]  /*9360*/  IMAD.X R139, R200, 0x1, R137, P1 ;  /* 0x00000001c88b7824 */ /* 0x000fe600008e0689 */
[----:B------:R1:W-:Y:S04]  /*9370*/  LDGSTS.E.BYPASS.LTC128B.128 [R203+0xe000], [R136.64+0x80] ;  /* 0x0e00008088cb7fae */ /* 0x0003e8000b901d48 */
[----:B------:R1:W-:Y:S04]  /*9380*/  LDGSTS.E.BYPASS.LTC128B.128 [R203+0x10000], [R136.64+0x100] ;  /* 0x1000010088cb7fae */ /* 0x0003e8000b901d48 */
[----:B------:R1:W-:Y:S04]  /*9390*/  LDGSTS.E.BYPASS.LTC128B.128 [R203+0xd000], [R138.64] ;  /* 0x0d0000008acb7fae */ /* 0x0003e8000b901d48 */
[----:B------:R1:W-:Y:S04]  /*93a0*/  LDGSTS.E.BYPASS.LTC128B.128 [R203+0xf000], [R138.64+0x80] ;  /* 0x0f0000808acb7fae */ /* 0x0003e8000b901d48 */
[----:B------:R1:W-:Y:S04]  /*93b0*/  LDGSTS.E.BYPASS.LTC128B.128 [R203+0x11000], [R138.64+0x100] ;  /* 0x110001008acb7fae */ /* 0x0003e8000b901d48 */
[----:B------:R-:W0:Y:S01]  /*93c0*/  LDGDEPBAR ;  /* 0x00000000000079af */ /* 0x000e220000000000 */
[----:B------:R-:W-:-:S05]  /*93d0*/  BRA `(.L_x_12) ;  /* 0x00000b5000007947 */ /* 0x000fca0003800000 */
.L_x_11:
[----:B------:R-:W-:Y:S04]  /*93e0*/  DEPBAR.LE SB0, 0x0 ;  /* 0x000080000000791a */ /* 0x000fe80000000000 */
[----:B------:R-:W-:Y:S01]  /*93f0*/  BAR.SYNC.DEFER_BLOCKING 0x0 ;  /* 0x0000000000007b1d */ /* 0x000fe20000010000 */
[----:B------:R-:W-:Y:S01]  /*9400*/  SHF.R.S32.HI R3, RZ, 0x1f, R213 ;  /* 0x0000001fff037819 */ /* 0x000fe200000114d5 */
[C---:B------:R-:W-:Y:S02]  /*9410*/  IMAD R2, R213.reuse, UR5, RZ ;  /* 0x00000005d5027c24 */ /* 0x040fe4000f8e02ff */
[----:B------:R-:W-:Y:S04]  /*9420*/  IMAD.WIDE.U32 R134, R213, UR4, R208 ;  /* 0x00000004d5867c25 */ /* 0x000fe8000f8e00d0 */
[----:B------:R-:W-:Y:S01]  /*9430*/  IMAD R2, R3, UR4, R2 ;  /* 0x0000000403027c24 */ /* 0x000fe2000f8e0202 */
[----:B------:R-:W-:Y:S03]  /*9440*/  LEA R222, P1, R134, c[0x0][0x170], 0x1 ;  /* 0x00005c0086de7a11 */ /* 0x000fe600078208ff */
[----:B------:R-:W-:Y:S01]  /*9450*/  IMAD.IADD R2, R135, 0x1, R2 ;  /* 0x0000000187027824 */ /* 0x000fe200078e0202 */
[----:B------:R-:W-:Y:S04]  /*9460*/  IADD3 R224, P0, R222, UR7, RZ ;  /* 0x00000007dee07c10 */ /* 0x000fe8000ff1e0ff */
[----:B------:R-:W-:Y:S04]  /*9470*/  LEA.HI.X R223, R134, c[0x0][0x174], R2, 0x1, P1 ;  /* 0x00005d0086df7a11 */ /* 0x000fe800008f0c02 */
[----:B------:R-:W-:Y:S02]  /*9480*/  IADD3.X R225, R223, UR6, RZ, P0, !PT ;  /* 0x00000006dfe17c10 */ /* 0x000fe400087fe4ff */
[----:B------:R-:W-:Y:S01]  /*9490*/  ISETP.GT.AND P0, PT, R213, RZ, PT ;  /* 0x000000ffd500720c */ /* 0x000fe20003f04270 */
        /* <DEDUP_REMOVED lines=13> */
[----:B------:R-:W0:Y:S04]  /*9570*/  LDGDEPBAR ;  /* 0x00000000000079af */ /* 0x000e280000000000 */
[----:B------:R-:W5:Y:S04]  /*9580*/  LDSM.16.M88.4 R152, [R197+0xd800] ;  /* 0x00d80000c598783b */ /* 0x000f680000000200 */
[----:B------:R-:W-:Y:S04]  /*9590*/  LDSM.16.M88.4 R156, [R196] ;  /* 0x00000000c49c783b */ /* 0x000fe80000000200 */
[----:B------:R-:W1:Y:S04]  /*95a0*/  LDSM.16.M88.4 R160, [R195] ;  /* 0x00000000c3a0783b */ /* 0x000e680000000200 */
[----:B------:R-:W1:Y:S04]  /*95b0*/  LDSM.16.M88.4 R164, [R187] ;  /* 0x00000000bba4783b */ /* 0x000e680000000200 */
[----:B------:R-:W1:Y:S04]  /*95c0*/  LDSM.16.M88.4 R168, [R186] ;  /* 0x00000000baa8783b */ /* 0x000e680000000200 */
[----:B------:R-:W1:Y:S01]  /*95d0*/  LDSM.16.M88.4 R172, [R185] ;  /* 0x00000000b9ac783b */ /* 0x000e620000000200 */
[C---:B--2---:R-:W-:Y:S08]  /*95e0*/  HMMA.16816.F32 R4, R136.reuse, R140, RZ ;  /* 0x0000008c8804723c */ /* 0x044ff000000018ff */
[C---:B------:R-:W-:Y:S01]  /*95f0*/  HMMA.16816.F32 R8, R136.reuse, R142, RZ ;  /* 0x0000008e8808723c */ /* 0x040fe200000018ff */
[----:B------:R-:W-:Y:S07]  /*9600*/  LDSM.16.M88.4 R140, [R194] ;  /* 0x00000000c28c783b */ /* 0x000fee0000000200 */
[C---:B---3--:R-:W-:Y:S08]  /*9610*/  HMMA.16816.F32 R12, R136.reuse, R144, RZ ;  /* 0x00000090880c723c */ /* 0x048ff000000018ff */
[C---:B------:R-:W-:Y:S01]  /*9620*/  HMMA.16816.F32 R16, R136.reuse, R146, RZ ;  /* 0x000000928810723c */ /* 0x040fe200000018ff */
[----:B------:R-:W2:Y:S07]  /*9630*/  LDSM.16.M88.4 R144, [R191+0xc000] ;  /* 0x00c00000bf90783b */ /* 0x000eae0000000200 */
[C---:B----4-:R-:W-:Y:S08]  /*9640*/  HMMA.16816.F32 R20, R136.reuse, R148, RZ ;  /* 0x000000948814723c */ /* 0x050ff000000018ff */
[C---:B------:R-:W-:Y:S01]  /*9650*/  HMMA.16816.F32 R24, R136.reuse, R150, RZ ;  /* 0x000000968818723c */ /* 0x040fe200000018ff */
[----:B------:R-:W3:Y:S07]  /*9660*/  LDSM.16.M88.4 R148, [R191+0xc800] ;  /* 0x00c80000bf94783b */ /* 0x000eee0000000200 */
[C---:B-----5:R-:W-:Y:S08]  /*9670*/  HMMA.16816.F32 R28, R136.reuse, R152, RZ ;  /* 0x00000098881c723c */ /* 0x060ff000000018ff */
[----:B------:R-:W-:Y:S01]  /*9680*/  HMMA.16816.F32 R32, R136, R154, RZ ;  /* 0x0000009a8820723c */ /* 0x000fe200000018ff */
[----:B------:R-:W4:Y:S04]  /*9690*/  LDSM.16.M88.4 R136, [R191+0xd000] ;  /* 0x00d00000bf88783b */ /* 0x000f280000000200 */
[----:B------:R-:W5:Y:S03]  /*96a0*/  LDSM.16.M88.4 R152, [R191+0xd800] ;  /* 0x00d80000bf98783b */ /* 0x000f660000000200 */
[C---:B-1----:R-:W-:Y:S08]  /*96b0*/  HMMA.16816.F32 R4, R156.reuse, R160, R4 ;  /* 0x000000a09c04723c */ /* 0x042ff00000001804 */
[C---:B------:R-:W-:Y:S01]  /*96c0*/  HMMA.16816.F32 R8, R156.reuse, R162, R8 ;  /* 0x000000a29c08723c */ /* 0x040fe20000001808 */
[----:B------:R-:W-:Y:S07]  /*96d0*/  LDSM.16.M88.4 R160, [R193] ;  /* 0x00000000c1a0783b */ /* 0x000fee0000000200 */
[C---:B------:R-:W-:Y:S08]  /*96e0*/  HMMA.16816.F32 R12, R156.reuse, R164, R12 ;  /* 0x000000a49c0c723c */ /* 0x040ff0000000180c */
[C---:B------:R-:W-:Y:S01]  /*96f0*/  HMMA.16816.F32 R16, R156.reuse, R166, R16 ;  /* 0x000000a69c10723c */ /* 0x040fe20000001810 */
[----:B------:R-:W1:Y:S07]  /*9700*/  LDSM.16.M88.4 R164, [R184] ;  /* 0x00000000b8a4783b */ /* 0x000e6e0000000200 */
[C---:B------:R-:W-:Y:S08]  /*9710*/  HMMA.16816.F32 R20, R156.reuse, R168, R20 ;  /* 0x000000a89c14723c */ /* 0x040ff00000001814 */
[C---:B------:R-:W-:Y:S01]  /*9720*/  HMMA.16816.F32 R24, R156.reuse, R170, R24 ;  /* 0x000000aa9c18723c */ /* 0x040fe20000001818 */
[----:B------:R-:W1:Y:S07]  /*9730*/  LDSM.16.M88.4 R168, [R184+0x800] ;  /* 0x00080000b8a8783b */ /* 0x000e6e0000000200 */
[C---:B------:R-:W-:Y:S08]  /*9740*/  HMMA.16816.F32 R28, R156.reuse, R172, R28 ;  /* 0x000000ac9c1c723c */ /* 0x040ff0000000181c */
[----:B------:R-:W-:Y:S01]  /*9750*/  HMMA.16816.F32 R32, R156, R174, R32 ;  /* 0x000000ae9c20723c */ /* 0x000fe20000001820 */
[----:B------:R-:W1:Y:S04]  /*9760*/  LDSM.16.M88.4 R156, [R184+0x1000] ;  /* 0x00100000b89c783b */ /* 0x000e680000000200 */
[----:B------:R-:W1:Y:S03]  /*9770*/  LDSM.16.M88.4 R172, [R184+0x1800] ;  /* 0x00180000b8ac783b */ /* 0x000e660000000200 */
[C---:B--2---:R-:W-:Y:S08]  /*9780*/  HMMA.16816.F32 R4, R140.reuse, R144, R4 ;  /* 0x000000908c04723c */ /* 0x044ff00000001804 */
[C---:B------:R-:W-:Y:S01]  /*9790*/  HMMA.16816.F32 R8, R140.reuse, R146, R8 ;  /* 0x000000928c08723c */ /* 0x040fe20000001808 */
[----:B------:R-:W-:Y:S07]  /*97a0*/  LDSM.16.M88.4 R144, [R197+0xe000] ;  /* 0x00e00000c590783b */ /* 0x000fee0000000200 */
[C---:B---3--:R-:W-:Y:S08]  /*97b0*/  HMMA.16816.F32 R12, R140.reuse, R148, R12 ;  /* 0x000000948c0c723c */ /* 0x048ff0000000180c */
[C---:B------:R-:W-:Y:S01]  /*97c0*/  HMMA.16816.F32 R16, R140.reuse, R150, R16 ;  /* 0x000000968c10723c */ /* 0x040fe20000001810 */
[----:B------:R-:W-:Y:S07]  /*97d0*/  LDSM.16.M88.4 R148, [R197+0xe800] ;  /* 0x00e80000c594783b */ /* 0x000fee0000000200 */
[C---:B----4-:R-:W-:Y:S08]  /*97e0*/  HMMA.16816.F32 R20, R140.reuse, R136, R20 ;  /* 0x000000888c14723c */ /* 0x050ff00000001814 */
[C---:B------:R-:W-:Y:S01]  /*97f0*/  HMMA.16816.F32 R24, R140.reuse, R138, R24 ;  /* 0x0000008a8c18723c */ /* 0x040fe20000001818 */
[----:B------:R-:W2:Y:S07]  /*9800*/  LDSM.16.M88.4 R136, [R198+0x4000] ;  /* 0x00400000c688783b */ /* 0x000eae0000000200 */
[C---:B-----5:R-:W-:Y:S08]  /*9810*/  HMMA.16816.F32 R28, R140.reuse, R152, R28 ;  /* 0x000000988c1c723c */ /* 0x060ff0000000181c */
[----:B------:R-:W-:Y:S01]  /*9820*/  HMMA.16816.F32 R32, R140, R154, R32 ;  /* 0x0000009a8c20723c */ /* 0x000fe20000001820 */
[----:B------:R-:W3:Y:S04]  /*9830*/  LDSM.16.M88.4 R140, [R197+0xf000] ;  /* 0x00f00000c58c783b */ /* 0x000ee80000000200 */
[----:B------:R-:W4:Y:S03]  /*9840*/  LDSM.16.M88.4 R152, [R197+0xf800] ;  /* 0x00f80000c598783b */ /* 0x000f260000000200 */
[C---:B-1----:R-:W-:Y:S08]  /*9850*/  HMMA.16816.F32 R4, R160.reuse, R164, R4 ;  /* 0x000000a4a004723c */ /* 0x042ff00000001804 */
[C---:B------:R-:W-:Y:S01]  /*9860*/  HMMA.16816.F32 R8, R160.reuse, R166, R8 ;  /* 0x000000a6a008723c */ /* 0x040fe20000001808 */
[----:B------:R-:W-:Y:S07]  /*9870*/  LDSM.16.M88.4 R164, [R183] ;  /* 0x00000000b7a4783b */ /* 0x000fee0000000200 */
[C---:B------:R-:W-:Y:S08]  /*9880*/  HMMA.16816.F32 R12, R160.reuse, R168, R12 ;  /* 0x000000a8a00c723c */ /* 0x040ff0000000180c */
[C---:B------:R-:W-:Y:S01]  /*9890*/  HMMA.16816.F32 R16, R160.reuse, R170, R16 ;  /* 0x000000aaa010723c */ /* 0x040fe20000001810 */
[----:B------:R-:W-:Y:S07]  /*98a0*/  LDSM.16.M88.4 R168, [R182] ;  /* 0x00000000b6a8783b */ /* 0x000fee0000000200 */
[C---:B------:R-:W-:Y:S08]  /*98b0*/  HMMA.16816.F32 R20, R160.reuse, R156, R20 ;  /* 0x0000009ca014723c */ /* 0x040ff00000001814 */
[C---:B------:R-:W-:Y:S01]  /*98c0*/  HMMA.16816.F32 R24, R160.reuse, R158, R24 ;  /* 0x0000009ea018723c */ /* 0x040fe20000001818 */
[----:B------:R-:W1:Y:S07]  /*98d0*/  LDSM.16.M88.4 R156, [R196+0x4000] ;  /* 0x00400000c49c783b */ /* 0x000e6e0000000200 */
[C---:B------:R-:W-:Y:S08]  /*98e0*/  HMMA.16816.F32 R28, R160.reuse, R172, R28 ;  /* 0x000000aca01c723c */ /* 0x040ff0000000181c */
[----:B------:R-:W-:Y:S01]  /*98f0*/  HMMA.16816.F32 R32, R160, R174, R32 ;  /* 0x000000aea020723c */ /* 0x000fe20000001820 */
[----:B------:R-:W5:Y:S04]  /*9900*/  LDSM.16.M88.4 R160, [R181] ;  /* 0x00000000b5a0783b */ /* 0x000f680000000200 */
[----:B------:R-:W1:Y:S03]  /*9910*/  LDSM.16.M88.4 R172, [R180] ;  /* 0x00000000b4ac783b */ /* 0x000e660000000200 */
[C---:B--2---:R-:W-:Y:S08]  /*9920*/  HMMA.16816.F32 R4, R136.reuse, R144, R4 ;  /* 0x000000908804723c */ /* 0x044ff00000001804 */
[C---:B------:R-:W-:Y:S01]  /*9930*/  HMMA.16816.F32 R8, R136.reuse, R146, R8 ;  /* 0x000000928808723c */ /* 0x040fe20000001808 */
[----:B------:R-:W-:Y:S07]  /*9940*/  LDSM.16.M88.4 R144, [R191+0xe000] ;  /* 0x00e00000bf90783b */ /* 0x000fee0000000200 */
[C---:B------:R-:W-:Y:S08]  /*9950*/  HMMA.16816.F32 R12, R136.reuse, R148, R12 ;  /* 0x00000094880c723c */ /* 0x040ff0000000180c */
[C---:B------:R-:W-:Y:S01]  /*9960*/  HMMA.16816.F32 R16, R136.reuse, R150, R16 ;  /* 0x000000968810723c */ /* 0x040fe20000001810 */
[----:B------:R-:W-:Y:S07]  /*9970*/  LDSM.16.M88.4 R148, [R191+0xe800] ;  /* 0x00e80000bf94783b */ /* 0x000fee0000000200 */
[C---:B---3--:R-:W-:Y:S08]  /*9980*/  HMMA.16816.F32 R20, R136.reuse, R140, R20 ;  /* 0x0000008c8814723c */ /* 0x048ff00000001814 */
[C---:B------:R-:W-:Y:S01]  /*9990*/  HMMA.16816.F32 R24, R136.reuse, R142, R24 ;  /* 0x0000008e8818723c */ /* 0x040fe20000001818 */
[----:B------:R-:W2:Y:S07]  /*99a0*/  LDSM.16.M88.4 R140, [R194+0x4000] ;  /* 0x00400000c28c783b */ /* 0x000eae0000000200 */
[C---:B----4-:R-:W-:Y:S08]  /*99b0*/  HMMA.16816.F32 R28, R136.reuse, R152, R28 ;  /* 0x00000098881c723c */ /* 0x050ff0000000181c */
[----:B------:R-:W-:Y:S01]  /*99c0*/  HMMA.16816.F32 R32, R136, R154, R32 ;  /* 0x0000009a8820723c */ /* 0x000fe20000001820 */
[----:B------:R-:W3:Y:S04]  /*99d0*/  LDSM.16.M88.4 R136, [R191+0xf000] ;  /* 0x00f00000bf88783b */ /* 0x000ee80000000200 */
[----:B------:R-:W4:Y:S03]  /*99e0*/  LDSM.16.M88.4 R152, [R191+0xf800] ;  /* 0x00f80000bf98783b */ /* 0x000f260000000200 */
[C---:B-1----:R-:W-:Y:S08]  /*99f0*/  HMMA.16816.F32 R4, R156.reuse, R164, R4 ;  /* 0x000000a49c04723c */ /* 0x042ff00000001804 */
[C---:B------:R-:W-:Y:S01]  /*9a00*/  HMMA.16816.F32 R8, R156.reuse, R166, R8 ;  /* 0x000000a69c08723c */ /* 0x040fe20000001808 */
[----:B------:R-:W-:Y:S07]  /*9a10*/  LDSM.16.M88.4 R164, [R184+0x2000] ;  /* 0x00200000b8a4783b */ /* 0x000fee0000000200 */
[C---:B------:R-:W-:Y:S08]  /*9a20*/  HMMA.16816.F32 R12, R156.reuse, R168, R12 ;  /* 0x000000a89c0c723c */ /* 0x040ff0000000180c */
[C---:B------:R-:W-:Y:S01]  /*9a30*/  HMMA.16816.F32 R16, R156.reuse, R170, R16 ;  /* 0x000000aa9c10723c */ /* 0x040fe20000001810 */
[----:B------:R-:W-:Y:S07]  /*9a40*/  LDSM.16.M88.4 R168, [R184+0x2800] ;  /* 0x00280000b8a8783b */ /* 0x000fee0000000200 */
[C---:B-----5:R-:W-:Y:S08]  /*9a50*/  HMMA.16816.F32 R20, R156.reuse, R160, R20 ;  /* 0x000000a09c14723c */ /* 0x060ff00000001814 */
[C---:B------:R-:W-:Y:S01]  /*9a60*/  HMMA.16816.F32 R24, R156.reuse, R162, R24 ;  /* 0x000000a29c18723c */ /* 0x040fe20000001818 */
[----:B------:R-:W1:Y:S07]  /*9a70*/  LDSM.16.M88.4 R160, [R193+0x4000] ;  /* 0x00400000c1a0783b */ /* 0x000e6e0000000200 */
[C---:B------:R-:W-:Y:S08]  /*9a80*/  HMMA.16816.F32 R28, R156.reuse, R172, R28 ;  /* 0x000000ac9c1c723c */ /* 0x040ff0000000181c */
[----:B------:R-:W-:Y:S01]  /*9a90*/  HMMA.16816.F32 R32, R156, R174, R32 ;  /* 0x000000ae9c20723c */ /* 0x000fe20000001820 */
[----:B------:R-:W5:Y:S04]  /*9aa0*/  LDSM.16.M88.4 R156, [R184+0x3000] ;  /* 0x00300000b89c783b */ /* 0x000f680000000200 */
[----:B------:R-:W1:Y:S03]  /*9ab0*/  LDSM.16.M88.4 R172, [R184+0x3800] ;  /* 0x00380000b8ac783b */ /* 0x000e660000000200 */
        /* <DEDUP_REMOVED lines=19> */
[C---:B-----5:R-:W-:Y:S08]  /*9bf0*/  HMMA.16816.F32 R20, R160.reuse, R156, R20 ;  /* 0x0000009ca014723c */ /* 0x060ff00000001814 */
        /* <DEDUP_REMOVED lines=32> */
[C---:B--2---:R-:W-:Y:S01]  /*9e00*/  HMMA.16816.F32 R4, R140.reuse, R144, R4 ;  /* 0x000000908c04723c */ /* 0x044fe20000001804 */
[----:B------:R-:W-:Y:S04]  /*9e10*/  DEPBAR.LE SB0, 0x0 ;  /* 0x000080000000791a */ /* 0x000fe80000000000 */
[----:B------:R-:W-:Y:S03]  /*9e20*/  BAR.SYNC.DEFER_BLOCKING 0x0 ;  /* 0x0000000000007b1d */ /* 0x000fe60000010000 */
[C---:B------:R-:W-:Y:S08]  /*9e30*/  HMMA.16816.F32 R8, R140.reuse, R146, R8 ;  /* 0x000000928c08723c */ /* 0x040ff00000001808 */
[C---:B------:R-:W-:Y:S08]  /*9e40*/  HMMA.16816.F32 R12, R140.reuse, R148, R12 ;  /* 0x000000948c0c723c */ /* 0x040ff0000000180c */
[C---:B------:R-:W-:Y:S08]  /*9e50*/  HMMA.16816.F32 R16, R140.reuse, R150, R16 ;  /* 0x000000968c10723c */ /* 0x040ff00000001810 */
[C---:B---3--:R-:W-:Y:S08]  /*9e60*/  HMMA.16816.F32 R20, R140.reuse, R136, R20 ;  /* 0x000000888c14723c */ /* 0x048ff00000001814 */
[C---:B------:R-:W-:Y:S08]  /*9e70*/  HMMA.16816.F32 R24, R140.reuse, R138, R24 ;  /* 0x0000008a8c18723c */ /* 0x040ff00000001818 */
[C---:B----4-:R-:W-:Y:S08]  /*9e80*/  HMMA.16816.F32 R28, R140.reuse, R152, R28 ;  /* 0x000000988c1c723c */ /* 0x050ff0000000181c */
[----:B------:R-:W-:Y:S08]  /*9e90*/  HMMA.16816.F32 R32, R140, R154, R32 ;  /* 0x0000009a8c20723c */ /* 0x000ff00000001820 */
[C---:B-1----:R-:W-:Y:S08]  /*9ea0*/  HMMA.16816.F32 R4, R160.reuse, R164, R4 ;  /* 0x000000a4a004723c */ /* 0x042ff00000001804 */
[C---:B------:R-:W-:Y:S08]  /*9eb0*/  HMMA.16816.F32 R8, R160.reuse, R166, R8 ;  /* 0x000000a6a008723c */ /* 0x040ff00000001808 */
[C---:B------:R-:W-:Y:S08]  /*9ec0*/  HMMA.16816.F32 R12, R160.reuse, R168, R12 ;  /* 0x000000a8a00c723c */ /* 0x040ff0000000180c */
[C---:B------:R-:W-:Y:S08]  /*9ed0*/  HMMA.16816.F32 R16, R160.reuse, R170, R16 ;  /* 0x000000aaa010723c */ /* 0x040ff00000001810 */
[C---:B-----5:R-:W-:Y:S08]  /*9ee0*/  HMMA.16816.F32 R20, R160.reuse, R156, R20 ;  /* 0x0000009ca014723c */ /* 0x060ff00000001814 */
[C---:B------:R-:W-:Y:S08]  /*9ef0*/  HMMA.16816.F32 R24, R160.reuse, R158, R24 ;  /* 0x0000009ea018723c */ /* 0x040ff00000001818 */
[C---:B------:R-:W-:Y:S08]  /*9f00*/  HMMA.16816.F32 R28, R160.reuse, R172, R28 ;  /* 0x000000aca01c723c */ /* 0x040ff0000000181c */
[----:B------:R-:W-:Y:S01]  /*9f10*/  HMMA.16816.F32 R32, R160, R174, R32 ;  /* 0x000000aea020723c */ /* 0x000fe20000001820 */
[----:B------:R-:W-:-:S07]  /*9f20*/  @P0 BRA `(.L_x_13) ;  /* 0xfffff34000000947 */ /* 0x000fce000383ffff */
.L_x_12:
[----:B------:R-:W-:Y:S01]  /*9f30*/  FMNMX.FTZ R2, R4, R133, !PT ;  /* 0x0000008504027209 */ /* 0x000fe20007810000 */
[----:B------:R-:W-:Y:S01]  /*9f40*/  LDSM.16.MT88.4 R140, [R190+0x12000] ;  /* 0x01200000be8c783b */ /* 0x000fe20000004200 */
[----:B------:R-:W-:Y:S02]  /*9f50*/  FMNMX.FTZ R132, R6, R0, !PT ;  /* 0x0000000006847209 */ /* 0x000fe40007810000 */
[----:B------:R-:W-:Y:S02]  /*9f60*/  FMNMX.FTZ R3, R5, R2, !PT ;  /* 0x0000000205037209 */ /* 0x000fe40007810000 */
[----:B------:R-:W-:Y:S02]  /*9f70*/  FMNMX.FTZ R135, R7, R132, !PT ;  /* 0x0000008407877209 */ /* 0x000fe40007810000 */
        /* <DEDUP_REMOVED lines=25> */
[----:B------:R-:W-:Y:S02]  /*a110*/  FMNMX.FTZ R2, R28, R3, !PT ;  /* 0x000000031c027209 */ /* 0x000fe40007810000 */
[----:B------:R-:W-:Y:S02]  /*a120*/  FMNMX.FTZ R132, R30, R135, !PT ;  /* 0x000000871e847209 */ /* 0x000fe40007810000 */
[----:B------:R-:W-:Y:S02]  /*a130*/  FMNMX.FTZ R3, R29, R2, !PT ;  /* 0x000000021d037209 */ /* 0x000fe40007810000 */
[----:B------:R-:W-:Y:S02]  /*a140*/  IADD3 R213, R213, -0x1, RZ ;  /* 0xffffffffd5d57810 */ /* 0x000fe40007ffe0ff */
[----:B------:R-:W-:Y:S02]  /*a150*/  FMNMX.FTZ R2, R32, R3, !PT ;  /* 0x0000000320027209 */ /* 0x000fe40007810000 */
[----:B------:R-:W-:Y:S02]  /*a160*/  FMNMX.FTZ R3, R31, R132, !PT ;  /* 0x000000841f037209 */ /* 0x000fe40007810000 */
[----:B-1----:R-:W-:Y:S02]  /*a170*/  FMNMX.FTZ R136, R33, R2, !PT ;  /* 0x0000000221887209 */ /* 0x002fe40007810000 */
[----:B------:R-:W-:Y:S03]  /*a180*/  FMNMX.FTZ R2, R34, R3, !PT ;  /* 0x0000000322027209 */ /* 0x000fe60007810000 */
[----:B------:R-:W-:Y:S01]  /*a190*/  SHFL.BFLY PT, R3, R136, 0x2, 0x1f ;  /* 0x0c401f0088037f89 */ /* 0x000fe200000e0000 */
[----:B------:R-:W-:Y:S07]  /*a1a0*/  FMNMX.FTZ R137, R35, R2, !PT ;  /* 0x0000000223897209 */ /* 0x000fee0007810000 */
[----:B------:R-:W1:Y:S02]  /*a1b0*/  SHFL.BFLY PT, R2, R137, 0x2, 0x1f ;  /* 0x0c401f0089027f89 */ /* 0x000e6400000e0000 */
[----:B-1----:R-:W-:Y:S02]  /*a1c0*/  FMNMX.FTZ R134, R137, R2, !PT ;  /* 0x0000000289867209 */ /* 0x002fe40007810000 */
[----:B------:R-:W-:Y:S04]  /*a1d0*/  FMNMX.FTZ R139, R136, R3, !PT ;  /* 0x00000003888b7209 */ /* 0x000fe80007810000 */
[----:B------:R-:W1:Y:S08]  /*a1e0*/  SHFL.BFLY PT, R3, R134, 0x1, 0x1f ;  /* 0x0c201f0086037f89 */ /* 0x000e7000000e0000 */
[----:B------:R-:W2:Y:S01]  /*a1f0*/  SHFL.BFLY PT, R132, R139, 0x1, 0x1f ;  /* 0x0c201f008b847f89 */ /* 0x000ea200000e0000 */
[----:B-1----:R-:W-:Y:S05]  /*a200*/  FMNMX.FTZ R3, R134, R3, !PT ;  /* 0x0000000386037209 */ /* 0x002fea0007810000 */
[----:B------:R-:W-:Y:S01]  /*a210*/  FMUL.FTZ R167, R3, c[0x0][0x23c] ;  /* 0x00008f0003a77a20 */ /* 0x000fe20000410000 */
[----:B--2---:R-:W-:Y:S02]  /*a220*/  FMNMX.FTZ R132, R139, R132, !PT ;  /* 0x000000848b847209 */ /* 0x004fe40007810000 */
[----:B------:R-:W1:Y:S02]  /*a230*/  LDSM.16.MT88.4 R136, [R192+0x12000] ;  /* 0x01200000c088783b */ /* 0x000e640000004200 */
[C---:B------:R-:W-:Y:S01]  /*a240*/  FSETP.NEU.FTZ.AND P1, PT, R132.reuse, -INF , PT ;  /* 0xff8000008400780b */ /* 0x040fe20003f3d000 */
[C---:B------:R-:W-:Y:S02]  /*a250*/  FADD.FTZ R2, -R132.reuse, R133 ;  /* 0x0000008584027221 */ /* 0x040fe40000010100 */
[----:B------:R-:W-:Y:S02]  /*a260*/  FMUL.FTZ R168, R132, c[0x0][0x23c] ;  /* 0x00008f0084a87a20 */ /* 0x000fe40000410000 */
[----:B------:R-:W-:Y:S02]  /*a270*/  FMUL.FTZ R135, R2, c[0x0][0x23c] ;  /* 0x00008f0002877a20 */ /* 0x000fe40000410000 */
[C---:B------:R-:W-:Y:S01]  /*a280*/  FADD.FTZ R133, -R3.reuse, R0 ;  /* 0x0000000003857221 */ /* 0x040fe20000010100 */
[----:B------:R-:W-:Y:S01]  /*a290*/  FSEL R168, R168, RZ, P1 ;  /* 0x000000ffa8a87208 */ /* 0x000fe20000800000 */
[----:B------:R2:W3:Y:S01]  /*a2a0*/  MUFU.EX2 R2, R135 ;  /* 0x0000008700027308 */ /* 0x0004e20000000800 */
[----:B------:R-:W-:Y:S01]  /*a2b0*/  FSETP.NEU.FTZ.AND P1, PT, R3, -INF , PT ;  /* 0xff8000000300780b */ /* 0x000fe20003f3d000 */
[----:B------:R-:W-:Y:S01]  /*a2c0*/  FMUL.FTZ R0, R133, c[0x0][0x23c] ;  /* 0x00008f0085007a20 */ /* 0x000fe20000410000 */
[----:B------:R-:W-:Y:S01]  /*a2d0*/  MOV R133, R132 ;  /* 0x0000008400857202 */ /* 0x000fe20000000f00 */
[--C-:B------:R-:W-:Y:S01]  /*a2e0*/  FFMA.FTZ R164, R4, c[0x0][0x23c], -R168.reuse ;  /* 0x00008f0004a47a23 */ /* 0x100fe200000108a8 */
[----:B------:R-:W-:Y:S01]  /*a2f0*/  FSEL R167, R167, RZ, P1 ;  /* 0x000000ffa7a77208 */ /* 0x000fe20000800000 */
[--C-:B------:R-:W-:Y:S02]  /*a300*/  FFMA.FTZ R5, R5, c[0x0][0x23c], -R168.reuse ;  /* 0x00008f0005057a23 */ /* 0x100fe400000108a8 */
[--C-:B------:R-:W-:Y:S02]  /*a310*/  FFMA.FTZ R134, R8, c[0x0][0x23c], -R168.reuse ;  /* 0x00008f0008867a23 */ /* 0x100fe400000108a8 */
[--C-:B------:R-:W-:Y:S01]  /*a320*/  FFMA.FTZ R6, R6, c[0x0][0x23c], -R167.reuse ;  /* 0x00008f0006067a23 */ /* 0x100fe200000108a7 */
[----:B------:R-:W4:Y:S01]  /*a330*/  MUFU.EX2 R0, R0 ;  /* 0x0000000000007308 */ /* 0x000f220000000800 */
[--C-:B------:R-:W-:Y:S02]  /*a340*/  FFMA.FTZ R7, R7, c[0x0][0x23c], -R167.reuse ;  /* 0x00008f0007077a23 */ /* 0x100fe400000108a7 */
[--C-:B------:R-:W-:Y:S02]  /*a350*/  FFMA.FTZ R165, R10, c[0x0][0x23c], -R167.reuse ;  /* 0x00008f000aa57a23 */ /* 0x100fe400000108a7 */
[--C-:B------:R-:W-:Y:S02]  /*a360*/  FFMA.FTZ R166, R11, c[0x0][0x23c], -R167.reuse ;  /* 0x00008f000ba67a23 */ /* 0x100fe400000108a7 */
[--C-:B------:R-:W-:Y:S02]  /*a370*/  FFMA.FTZ R220, R32, c[0x0][0x23c], -R168.reuse ;  /* 0x00008f0020dc7a23 */ /* 0x100fe400000108a8 */
[--C-:B------:R-:W-:Y:S01]  /*a380*/  FFMA.FTZ R222, R34, c[0x0][0x23c], -R167.reuse ;  /* 0x00008f0022de7a23 */ /* 0x100fe200000108a7 */
[----:B------:R-:W-:Y:S01]  /*a390*/  MUFU.EX2 R164, R164 ;  /* 0x000000a400a47308 */ /* 0x000fe20000000800 */
[--C-:B------:R-:W-:Y:S02]  /*a3a0*/  FFMA.FTZ R169, R12, c[0x0][0x23c], -R168.reuse ;  /* 0x00008f000ca97a23 */ /* 0x100fe400000108a8 */
[--C-:B--2---:R-:W-:Y:S02]  /*a3b0*/  FFMA.FTZ R135, R9, c[0x0][0x23c], -R168.reuse ;  /* 0x00008f0009877a23 */ /* 0x104fe400000108a8 */
[C---:B---3--:R-:W-:Y:S02]  /*a3c0*/  FMUL.FTZ R8, R2.reuse, R128 ;  /* 0x0000008002087220 */ /* 0x048fe40000410000 */
[C---:B------:R-:W-:Y:S02]  /*a3d0*/  FMUL.FTZ R9, R2.reuse, R129 ;  /* 0x0000008102097220 */ /* 0x040fe40000410000 */
[C---:B------:R-:W-:Y:S01]  /*a3e0*/  FMUL.FTZ R36, R2.reuse, R36 ;  /* 0x0000002402247220 */ /* 0x040fe20000410000 */
[----:B------:R-:W2:Y:S01]  /*a3f0*/  MUFU.EX2 R5, R5 ;  /* 0x0000000500057308 */ /* 0x000ea20000000800 */
[C---:B------:R-:W-:Y:S02]  /*a400*/  FMUL.FTZ R37, R2.reuse, R37 ;  /* 0x0000002502257220 */ /* 0x040fe40000410000 */
[----:B------:R-:W-:Y:S02]  /*a410*/  FMUL.FTZ R40, R2, R40 ;  /* 0x0000002802287220 */ /* 0x000fe40000410000 */
[C---:B----4-:R-:W-:Y:S02]  /*a420*/  FMUL.FTZ R10, R0.reuse, R130 ;  /* 0x00000082000a7220 */ /* 0x050fe40000410000 */
[C---:B------:R-:W-:Y:S02]  /*a430*/  FMUL.FTZ R11, R0.reuse, R131 ;  /* 0x00000083000b7220 */ /* 0x040fe40000410000 */
[C---:B------:R-:W-:Y:S01]  /*a440*/  FMUL.FTZ R38, R0.reuse, R38 ;  /* 0x0000002600267220 */ /* 0x040fe20000410000 */
[----:B------:R-:W-:Y:S01]  /*a450*/  MUFU.EX2 R6, R6 ;  /* 0x0000000600067308 */ /* 0x000fe20000000800 */
[----:B------:R-:W-:Y:S02]  /*a460*/  FMUL.FTZ R39, R0, R39 ;  /* 0x0000002700277220 */ /* 0x000fe40000410000 */
[----:B------:R-:W-:Y:S02]  /*a470*/  FMUL.FTZ R41, R2, R41 ;  /* 0x0000002902297220 */ /* 0x000fe40000410000 */
[C---:B------:R-:W-:Y:S02]  /*a480*/  FMUL.FTZ R42, R0.reuse, R42 ;  /* 0x0000002a002a7220 */ /* 0x040fe40000410000 */
[----:B------:R-:W-:Y:S02]  /*a490*/  FMUL.FTZ R43, R0, R43 ;  /* 0x0000002b002b7220 */ /* 0x000fe40000410000 */
[C---:B------:R-:W-:Y:S01]  /*a4a0*/  FMUL.FTZ R44, R2.reuse, R44 ;  /* 0x0000002c022c7220 */ /* 0x040fe20000410000 */
[----:B------:R-:W3:Y:S01]  /*a4b0*/  MUFU.EX2 R7, R7 ;  /* 0x0000000700077308 */ /* 0x000ee20000000800 */
[----:B------:R-:W-:Y:S02]  /*a4c0*/  FMUL.FTZ R45, R2, R45 ;  /* 0x0000002d022d7220 */ /* 0x000fe40000410000 */
[C---:B------:R-:W-:Y:S01]  /*a4d0*/  FMUL.FTZ R46, R0.reuse, R46 ;  /* 0x0000002e002e7220 */ /* 0x040fe20000410000 */
[----:B--2---:R-:W-:Y:S01]  /*a4e0*/  F2FP.PACK_AB R128, R5, R164 ;  /* 0x000000a40580723e */ /* 0x004fe200000000ff */
[----:B------:R-:W-:Y:S02]  /*a4f0*/  FMUL.FTZ R47, R0, R47 ;  /* 0x0000002f002f7220 */ /* 0x000fe40000410000 */
[C---:B------:R-:W-:Y:S02]  /*a500*/  FMUL.FTZ R48, R2.reuse, R48 ;  /* 0x0000003002307220 */ /* 0x040fe40000410000 */
[----:B------:R-:W-:Y:S01]  /*a510*/  FMUL.FTZ R49, R2, R49 ;  /* 0x0000003102317220 */ /* 0x000fe20000410000 */
[----:B------:R-:W-:Y:S01]  /*a520*/  MUFU.EX2 R134, R134 ;  /* 0x0000008600867308 */ /* 0x000fe20000000800 */
[C---:B------:R-:W-:Y:S02]  /*a530*/  FMUL.FTZ R50, R0.reuse, R50 ;  /* 0x0000003200327220 */ /* 0x040fe40000410000 */
[----:B------:R-:W-:Y:S02]  /*a540*/  FMUL.FTZ R51, R0, R51 ;  /* 0x0000003300337220 */ /* 0x000fe40000410000 */
[C---:B------:R-:W-:Y:S02]  /*a550*/  FMUL.FTZ R12, R2.reuse, R124 ;  /* 0x0000007c020c7220 */ /* 0x040fe40000410000 */
[C---:B------:R-:W-:Y:S02]  /*a560*/  FMUL.FTZ R52, R2.reuse, R52 ;  /* 0x0000003402347220 */ /* 0x040fe40000410000 */
[----:B------:R-:W-:Y:S01]  /*a570*/  FMUL.FTZ R53, R2, R53 ;  /* 0x0000003502357220 */ /* 0x000fe20000410000 */
[----:B------:R-:W2:Y:S01]  /*a580*/  MUFU.EX2 R135, R135 ;  /* 0x0000008700877308 */ /* 0x000ea20000000800 */
[C---:B------:R-:W-:Y:S02]  /*a590*/  FMUL.FTZ R54, R0.reuse, R54 ;  /* 0x0000003600367220 */ /* 0x040fe40000410000 */
[----:B------:R-:W-:Y:S01]  /*a5a0*/  FMUL.FTZ R55, R0, R55 ;  /* 0x0000003700377220 */ /* 0x000fe20000410000 */
[----:B---3--:R-:W-:Y:S01]  /*a5b0*/  F2FP.PACK_AB R129, R7, R6 ;  /* 0x000000060781723e */ /* 0x008fe200000000ff */
[C---:B------:R-:W-:Y:S02]  /*a5c0*/  FMUL.FTZ R56, R2.reuse, R56 ;  /* 0x0000003802387220 */ /* 0x040fe40000410000 */
[----:B------:R-:W-:Y:S02]  /*a5d0*/  FMUL.FTZ R57, R2, R57 ;  /* 0x0000003902397220 */ /* 0x000fe40000410000 */
[C---:B------:R-:W-:Y:S01]  /*a5e0*/  FMUL.FTZ R58, R0.reuse, R58 ;  /* 0x0000003a003a7220 */ /* 0x040fe20000410000 */
[----:B------:R-:W-:Y:S01]  /*a5f0*/  MUFU.EX2 R165, R165 ;  /* 0x000000a500a57308 */ /* 0x000fe20000000800 */
[----:B------:R-:W-:Y:S02]  /*a600*/  FMUL.FTZ R59, R0, R59 ;  /* 0x0000003b003b7220 */ /* 0x000fe40000410000 */
[C---:B------:R-:W-:Y:S02]  /*a610*/  FMUL.FTZ R60, R2.reuse, R60 ;  /* 0x0000003c023c7220 */ /* 0x040fe40000410000 */
[----:B------:R-:W-:Y:S02]  /*a620*/  FMUL.FTZ R61, R2, R61 ;  /* 0x0000003d023d7220 */ /* 0x000fe40000410000 */
[C---:B------:R-:W-:Y:S02]  /*a630*/  FMUL.FTZ R62, R0.reuse, R62 ;  /* 0x0000003e003e7220 */ /* 0x040fe40000410000 */
[----:B------:R-:W-:Y:S01]  /*a640*/  FMUL.FTZ R63, R0, R63 ;  /* 0x0000003f003f7220 */ /* 0x000fe20000410000 */
[----:B------:R-:W3:Y:S01]  /*a650*/  MUFU.EX2 R166, R166 ;  /* 0x000000a600a67308 */ /* 0x000ee20000000800 */
[C---:B------:R-:W-:Y:S02]  /*a660*/  FMUL.FTZ R64, R2.reuse, R64 ;  /* 0x0000004002407220 */ /* 0x040fe40000410000 */
[----:B------:R-:W-:Y:S01]  /*a670*/  FMUL.FTZ R65, R2, R65 ;  /* 0x0000004102417220 */ /* 0x000fe20000410000 */
[----:B--2---:R-:W-:Y:S01]  /*a680*/  F2FP.PACK_AB R130, R135, R134 ;  /* 0x000000868782723e */ /* 0x004fe200000000ff */
        /* <DEDUP_REMOVED lines=9> */
[----:B------:R-:W-:Y:S01]  /*a720*/  MUFU.EX2 R220, R220 ;  /* 0x000000dc00dc7308 */ /* 0x000fe20000000800 */
[C---:B------:R-:W-:Y:S02]  /*a730*/  FMUL.FTZ R74, R0.reuse, R74 ;  /* 0x0000004a004a7220 */ /* 0x040fe40000410000 */
[----:B------:R-:W-:Y:S01]  /*a740*/  FMUL.FTZ R75, R0, R75 ;  /* 0x0000004b004b7220 */ /* 0x000fe20000410000 */
[----:B---3--:R-:W-:Y:S01]  /*a750*/  F2FP.PACK_AB R131, R166, R165 ;  /* 0x000000a5a683723e */ /* 0x008fe200000000ff */
[C---:B------:R-:W-:Y:S02]  /*a760*/  FMUL.FTZ R76, R2.reuse, R76 ;  /* 0x0000004c024c7220 */ /* 0x040fe40000410000 */
[----:B------:R-:W-:Y:S02]  /*a770*/  FMUL.FTZ R77, R2, R77 ;  /* 0x0000004d024d7220 */ /* 0x000fe40000410000 */
[C---:B------:R-:W-:Y:S01]  /*a780*/  FMUL.FTZ R78, R0.reuse, R78 ;  /* 0x0000004e004e7220 */ /* 0x040fe20000410000 */
[----:B------:R-:W-:Y:S01]  /*a790*/  MUFU.EX2 R222, R222 ;  /* 0x000000de00de7308 */ /* 0x000fe20000000800 */
[C---:B-1----:R-:W-:Y:S05]  /*a7a0*/  HMMA.16816.F32 R8, R128.reuse, R136, R8 ;  /* 0x000000888008723c */ /* 0x042fea0000001808 */
[----:B------:R-:W-:Y:S02]  /*a7b0*/  FMUL.FTZ R79, R0, R79 ;  /* 0x0000004f004f7220 */ /* 0x000fe40000410000 */
[C---:B------:R-:W-:Y:S01]  /*a7c0*/  FMUL.FTZ R80, R2.reuse, R80 ;  /* 0x0000005002507220 */ /* 0x040fe20000410000 */
[C---:B------:R-:W-:Y:S01]  /*a7d0*/  HMMA.16816.F32 R36, R128.reuse, R138, R36 ;  /* 0x0000008a8024723c */ /* 0x040fe20000001824 */
[----:B------:R-:W1:Y:S03]  /*a7e0*/  LDSM.16.MT88.4 R136, [R188+0x12000] ;  /* 0x01200000bc88783b */ /* 0x000e660000004200 */
[----:B------:R-:W-:Y:S02]  /*a7f0*/  FMUL.FTZ R81, R2, R81 ;  /* 0x0000005102517220 */ /* 0x000fe40000410000 */
[C---:B------:R-:W-:Y:S02]  /*a800*/  FMUL.FTZ R82, R0.reuse, R82 ;  /* 0x0000005200527220 */ /* 0x040fe40000410000 */
[C---:B------:R-:W-:Y:S04]  /*a810*/  HMMA.16816.F32 R40, R128.reuse, R140, R40 ;  /* 0x0000008c8028723c */ /* 0x040fe80000001828 */
[----:B------:R-:W-:Y:S02]  /*a820*/  FMUL.FTZ R83, R0, R83 ;  /* 0x0000005300537220 */ /* 0x000fe40000410000 */
[C---:B------:R-:W-:Y:S02]  /*a830*/  FMUL.FTZ R84, R2.reuse, R84 ;  /* 0x0000005402547220 */ /* 0x040fe40000410000 */
[C---:B------:R-:W-:Y:S01]  /*a840*/  HMMA.16816.F32 R44, R128.reuse, R142, R44 ;  /* 0x0000008e802c723c */ /* 0x040fe2000000182c */
[----:B------:R-:W2:Y:S03]  /*a850*/  LDSM.16.MT88.4 R140, [R192+0x14000] ;  /* 0x01400000c08c783b */ /* 0x000ea60000004200 */
[----:B------:R-:W-:Y:S02]  /*a860*/  FMUL.FTZ R85, R2, R85 ;  /* 0x0000005502557220 */ /* 0x000fe40000410000 */
[C---:B------:R-:W-:Y:S02]  /*a870*/  FMUL.FTZ R86, R0.reuse, R86 ;  /* 0x0000005600567220 */ /* 0x040fe40000410000 */
[C---:B------:R-:W-:Y:S04]  /*a880*/  HMMA.16816.F32 R48, R128.reuse, R144, R48 ;  /* 0x000000908030723c */ /* 0x040fe80000001830 */
[----:B------:R-:W-:Y:S02]  /*a890*/  FMUL.FTZ R87, R0, R87 ;  /* 0x0000005700577220 */ /* 0x000fe40000410000 */
[C---:B------:R-:W-:Y:S02]  /*a8a0*/  FMUL.FTZ R88, R2.reuse, R88 ;  /* 0x0000005802587220 */ /* 0x040fe40000410000 */
[C---:B------:R-:W-:Y:S01]  /*a8b0*/  HMMA.16816.F32 R52, R128.reuse, R146, R52 ;  /* 0x000000928034723c */ /* 0x040fe20000001834 */
[----:B------:R-:W3:Y:S03]  /*a8c0*/  LDSM.16.MT88.4 R144, [R190+0x14000] ;  /* 0x01400000be90783b */ /* 0x000ee60000004200 */
[----:B------:R-:W-:Y:S02]  /*a8d0*/  FMUL.FTZ R89, R2, R89 ;  /* 0x0000005902597220 */ /* 0x000fe40000410000 */
[C---:B------:R-:W-:Y:S02]  /*a8e0*/  FMUL.FTZ R90, R0.reuse, R90 ;  /* 0x0000005a005a7220 */ /* 0x040fe40000410000 */
[----:B------:R-:W-:Y:S01]  /*a8f0*/  FMUL.FTZ R91, R0, R91 ;  /* 0x0000005b005b7220 */ /* 0x000fe20000410000 */
[C---:B-1----:R-:W-:Y:S03]  /*a900*/  HMMA.16816.F32 R56, R128.reuse, R136, R56 ;  /* 0x000000888038723c */ /* 0x042fe60000001838 */
[C---:B------:R-:W-:Y:S02]  /*a910*/  FMUL.FTZ R92, R2.reuse, R92 ;  /* 0x0000005c025c7220 */ /* 0x040fe40000410000 */
[----:B------:R-:W-:Y:S02]  /*a920*/  FMUL.FTZ R93, R2, R93 ;  /* 0x0000005d025d7220 */ /* 0x000fe40000410000 */
[C---:B------:R-:W-:Y:S01]  /*a930*/  FMUL.FTZ R94, R0.reuse, R94 ;  /* 0x0000005e005e7220 */ /* 0x040fe20000410000 */
[C---:B------:R-:W-:Y:S01]  /*a940*/  HMMA.16816.F32 R60, R128.reuse, R138, R60 ;  /* 0x0000008a803c723c */ /* 0x040fe2000000183c */
[----:B------:R-:W1:Y:S03]  /*a950*/  LDSM.16.MT88.4 R136, [R189+0x14000] ;  /* 0x01400000bd88783b */ /* 0x000e660000004200 */
[----:B------:R-:W-:Y:S02]  /*a960*/  FMUL.FTZ R95, R0, R95 ;  /* 0x0000005f005f7220 */ /* 0x000fe40000410000 */
[C---:B------:R-:W-:Y:S02]  /*a970*/  FMUL.FTZ R96, R2.reuse, R96 ;  /* 0x0000006002607220 */ /* 0x040fe40000410000 */
[C---:B--2---:R-:W-:Y:S04]  /*a980*/  HMMA.16816.F32 R64, R128.reuse, R140, R64 ;  /* 0x0000008c8040723c */ /* 0x044fe80000001840 */
[----:B------:R-:W-:Y:S02]  /*a990*/  FMUL.FTZ R97, R2, R97 ;  /* 0x0000006102617220 */ /* 0x000fe40000410000 */
[C---:B------:R-:W-:Y:S02]  /*a9a0*/  FMUL.FTZ R98, R0.reuse, R98 ;  /* 0x0000006200627220 */ /* 0x040fe40000410000 */
[C---:B------:R-:W-:Y:S01]  /*a9b0*/  HMMA.16816.F32 R68, R128.reuse, R142, R68 ;  /* 0x0000008e8044723c */ /* 0x040fe20000001844 */
[----:B------:R-:W2:Y:S03]  /*a9c0*/  LDSM.16.MT88.4 R140, [R188+0x14000] ;  /* 0x01400000bc8c783b */ /* 0x000ea60000004200 */
[----:B------:R-:W-:Y:S02]  /*a9d0*/  FMUL.FTZ R99, R0, R99 ;  /* 0x0000006300637220 */ /* 0x000fe40000410000 */
[C---:B------:R-:W-:Y:S02]  /*a9e0*/  FMUL.FTZ R100, R2.reuse, R100 ;  /* 0x0000006402647220 */ /* 0x040fe40000410000 */
[C---:B---3--:R-:W-:Y:S04]  /*a9f0*/  HMMA.16816.F32 R72, R128.reuse, R144, R72 ;  /* 0x000000908048723c */ /* 0x048fe80000001848 */
[----:B------:R-:W-:Y:S02]  /*aa00*/  FMUL.FTZ R101, R2, R101 ;  /* 0x0000006502657220 */ /* 0x000fe40000410000 */
[C---:B------:R-:W-:Y:S02]  /*aa10*/  FMUL.FTZ R102, R0.reuse, R102 ;  /* 0x0000006600667220 */ /* 0x040fe40000410000 */
[C---:B------:R-:W-:Y:S01]  /*aa20*/  HMMA.16816.F32 R76, R128.reuse, R146, R76 ;  /* 0x00000092804c723c */ /* 0x040fe2000000184c */
[----:B------:R-:W3:Y:S03]  /*aa30*/  LDSM.16.MT88.4 R144, [R192+0x16000] ;  /* 0x01600000c090783b */ /* 0x000ee60000004200 */
[----:B------:R-:W-:Y:S02]  /*aa40*/  FMUL.FTZ R103, R0, R103 ;  /* 0x0000006700677220 */ /* 0x000fe40000410000 */
[--C-:B------:R-:W-:Y:S02]  /*aa50*/  FFMA.FTZ R170, R13, c[0x0][0x23c], -R168.reuse ;  /* 0x00008f000daa7a23 */ /* 0x100fe400000108a8 */
[----:B------:R-:W-:Y:S01]  /*aa60*/  FMUL.FTZ R13, R2, R125 ;  /* 0x0000007d020d7220 */ /* 0x000fe20000410000 */
[C---:B-1----:R-:W-:Y:S03]  /*aa70*/  HMMA.16816.F32 R80, R128.reuse, R136, R80 ;  /* 0x000000888050723c */ /* 0x042fe60000001850 */
[--C-:B------:R-:W-:Y:S01]  /*aa80*/  FFMA.FTZ R171, R14, c[0x0][0x23c], -R167.reuse ;  /* 0x00008f000eab7a23 */ /* 0x100fe200000108a7 */
[----:B------:R-:W1:Y:S01]  /*aa90*/  MUFU.EX2 R170, R170 ;  /* 0x000000aa00aa7308 */ /* 0x000e620000000800 */
[C---:B------:R-:W-:Y:S02]  /*aaa0*/  FMUL.FTZ R14, R0.reuse, R126 ;  /* 0x0000007e000e7220 */ /* 0x040fe40000410000 */
[--C-:B------:R-:W-:Y:S01]  /*aab0*/  FFMA.FTZ R172, R15, c[0x0][0x23c], -R167.reuse ;  /* 0x00008f000fac7a23 */ /* 0x100fe200000108a7 */
[C---:B------:R-:W-:Y:S01]  /*aac0*/  HMMA.16816.F32 R84, R128.reuse, R138, R84 ;  /* 0x0000008a8054723c */ /* 0x040fe20000001854 */
[----:B------:R-:W4:Y:S03]  /*aad0*/  LDSM.16.MT88.4 R136, [R190+0x16000] ;  /* 0x01600000be88783b */ /* 0x000f260000004200 */
[----:B------:R-:W-:Y:S02]  /*aae0*/  FMUL.FTZ R15, R0, R127 ;  /* 0x0000007f000f7220 */ /* 0x000fe40000410000 */
[C---:B------:R-:W-:Y:S01]  /*aaf0*/  FMUL.FTZ R104, R2.reuse, R104 ;  /* 0x0000006802687220 */ /* 0x040fe20000410000 */
[----:B------:R-:W-:Y:S01]  /*ab00*/  MUFU.EX2 R171, R171 ;  /* 0x000000ab00ab7308 */ /* 0x000fe20000000800 */
[C---:B--2---:R-:W-:Y:S01]  /*ab10*/  HMMA.16816.F32 R88, R128.reuse, R140, R88 ;  /* 0x0000008c8058723c */ /* 0x044fe20000001858 */
[----:B------:R-:W-:Y:S03]  /*ab20*/  LDSM.16.MT88.4 R124, [R188+0x16000] ;  /* 0x01600000bc7c783b */ /* 0x000fe60000004200 */
[----:B------:R-:W-:Y:S02]  /*ab30*/  FMUL.FTZ R105, R2, R105 ;  /* 0x0000006902697220 */ /* 0x000fe40000410000 */
[C---:B------:R-:W-:Y:S02]  /*ab40*/  FMUL.FTZ R106, R0.reuse, R106 ;  /* 0x0000006a006a7220 */ /* 0x040fe40000410000 */
[C---:B------:R-:W-:Y:S01]  /*ab50*/  HMMA.16816.F32 R92, R128.reuse, R142, R92 ;  /* 0x0000008e805c723c */ /* 0x040fe2000000185c */
[----:B------:R-:W2:Y:S01]  /*ab60*/  LDSM.16.MT88.4 R140, [R189+0x16000] ;  /* 0x01600000bd8c783b */ /* 0x000ea20000004200 */
[----:B------:R-:W5:Y:S02]  /*ab70*/  MUFU.EX2 R172, R172 ;  /* 0x000000ac00ac7308 */ /* 0x000f640000000800 */
[----:B------:R-:W-:Y:S02]  /*ab80*/  FMUL.FTZ R107, R0, R107 ;  /* 0x0000006b006b7220 */ /* 0x000fe40000410000 */
[C---:B------:R-:W-:Y:S02]  /*ab90*/  FMUL.FTZ R108, R2.reuse, R108 ;  /* 0x0000006c026c7220 */ /* 0x040fe40000410000 */
[C---:B---3--:R-:W-:Y:S04]  /*aba0*/  HMMA.16816.F32 R96, R128.reuse, R144, R96 ;  /* 0x000000908060723c */ /* 0x048fe80000001860 */
[----:B------:R-:W-:Y:S02]  /*abb0*/  FMUL.FTZ R109, R2, R109 ;  /* 0x0000006d026d7220 */ /* 0x000fe40000410000 */
[C---:B------:R-:W-:Y:S02]  /*abc0*/  FMUL.FTZ R110, R0.reuse, R110 ;  /* 0x0000006e006e7220 */ /* 0x040fe40000410000 */
[C---:B------:R-:W-:Y:S01]  /*abd0*/  HMMA.16816.F32 R100, R128.reuse, R146, R100 ;  /* 0x000000928064723c */ /* 0x040fe20000001864 */
[----:B------:R-:W-:Y:S03]  /*abe0*/  LDSM.16.MT88.4 R144, [R190+0x12800] ;  /* 0x01280000be90783b */ /* 0x000fe60000004200 */
[----:B------:R-:W-:Y:S02]  /*abf0*/  FMUL.FTZ R111, R0, R111 ;  /* 0x0000006f006f7220 */ /* 0x000fe40000410000 */
[--C-:B------:R-:W-:Y:S02]  /*ac00*/  FFMA.FTZ R173, R16, c[0x0][0x23c], -R168.reuse ;  /* 0x00008f0010ad7a23 */ /* 0x100fe400000108a8 */
[----:B------:R-:W-:Y:S01]  /*ac10*/  FFMA.FTZ R174, R17, c[0x0][0x23c], -R168 ;  /* 0x00008f0011ae7a23 */ /* 0x000fe200000108a8 */
[C---:B----4-:R-:W-:Y:S03]  /*ac20*/  HMMA.16816.F32 R104, R128.reuse, R136, R104 ;  /* 0x000000888068723c */ /* 0x050fe60000001868 */
[--C-:B------:R-:W-:Y:S01]  /*ac30*/  FFMA.FTZ R175, R18, c[0x0][0x23c], -R167.reuse ;  /* 0x00008f0012af7a23 */ /* 0x100fe200000108a7 */
[----:B------:R-:W-:Y:S01]  /*ac40*/  MUFU.EX2 R173, R173 ;  /* 0x000000ad00ad7308 */ /* 0x000fe20000000800 */
[----:B------:R-:W-:Y:S02]  /*ac50*/  FFMA.FTZ R218, R19, c[0x0][0x23c], -R167 ;  /* 0x00008f0013da7a23 */ /* 0x000fe400000108a7 */
[C---:B------:R-:W-:Y:S01]  /*ac60*/  FMUL.FTZ R112, R2.reuse, R112 ;  /* 0x0000007002707220 */ /* 0x040fe20000410000 */
[C---:B------:R-:W-:Y:S01]  /*ac70*/  HMMA.16816.F32 R12, R128.reuse, R138, R12 ;  /* 0x0000008a800c723c */ /* 0x040fe2000000180c */
[----:B------:R-:W3:Y:S03]  /*ac80*/  LDSM.16.MT88.4 R136, [R192+0x12800] ;  /* 0x01280000c088783b */ /* 0x000ee60000004200 */
[----:B------:R-:W-:Y:S02]  /*ac90*/  FMUL.FTZ R113, R2, R113 ;  /* 0x0000007102717220 */ /* 0x000fe40000410000 */
[----:B------:R-:W4:Y:S01]  /*aca0*/  MUFU.EX2 R174, R174 ;  /* 0x000000ae00ae7308 */ /* 0x000f220000000800 */
[C---:B------:R-:W-:Y:S01]  /*acb0*/  FMUL.FTZ R114, R0.reuse, R114 ;  /* 0x0000007200727220 */ /* 0x040fe20000410000 */
[C---:B--2---:R-:W-:Y:S04]  /*acc0*/  HMMA.16816.F32 R108, R128.reuse, R140, R108 ;  /* 0x0000008c806c723c */ /* 0x044fe8000000186c */
[----:B------:R-:W-:Y:S02]  /*acd0*/  FMUL.FTZ R115, R0, R115 ;  /* 0x0000007300737220 */ /* 0x000fe40000410000 */
[----:B------:R-:W-:Y:S01]  /*ace0*/  FMUL.FTZ R16, R2, R120 ;  /* 0x0000007802107220 */ /* 0x000fe20000410000 */
[----:B-1----:R-:W-:Y:S01]  /*acf0*/  F2FP.PACK_AB R120, R170, R169 ;  /* 0x000000a9aa78723e */ /* 0x002fe200000000ff */
[----:B------:R-:W-:Y:S01]  /*ad00*/  MUFU.EX2 R175, R175 ;  /* 0x000000af00af7308 */ /* 0x000fe20000000800 */
[----:B------:R-:W-:Y:S02]  /*ad10*/  FMUL.FTZ R17, R2, R121 ;  /* 0x0000007902117220 */ /* 0x000fe40000410000 */
[C---:B------:R-:W-:Y:S01]  /*ad20*/  HMMA.16816.F32 R112, R128.reuse, R142, R112 ;  /* 0x0000008e8070723c */ /* 0x040fe20000001870 */
[----:B------:R-:W1:Y:S02]  /*ad30*/  LDSM.16.MT88.4 R140, [R189+0x12800] ;  /* 0x01280000bd8c783b */ /* 0x000e640000004200 */
[----:B------:R-:W-:Y:S01]  /*ad40*/  FMUL.FTZ R18, R0, R122 ;  /* 0x0000007a00127220 */ /* 0x000fe20000410000 */
[----:B-----5:R-:W-:Y:S01]  /*ad50*/  F2FP.PACK_AB R121, R172, R171 ;  /* 0x000000abac79723e */ /* 0x020fe200000000ff */
[----:B------:R-:W-:Y:S02]  /*ad60*/  FMUL.FTZ R19, R0, R123 ;  /* 0x0000007b00137220 */ /* 0x000fe40000410000 */
[----:B------:R-:W2:Y:S01]  /*ad70*/  MUFU.EX2 R218, R218 ;  /* 0x000000da00da7308 */ /* 0x000ea20000000800 */
[C---:B------:R-:W-:Y:S04]  /*ad80*/  FMUL.FTZ R116, R2.reuse, R116 ;  /* 0x0000007402747220 */ /* 0x040fe80000410000 */
[C---:B------:R-:W-:Y:S03]  /*ad90*/  HMMA.16816.F32 R16, R128.reuse, R124, R16 ;  /* 0x0000007c8010723c */ /* 0x040fe60000001810 */
[----:B------:R-:W-:Y:S01]  /*ada0*/  FMUL.FTZ R117, R2, R117 ;  /* 0x0000007502757220 */ /* 0x000fe20000410000 */
[----:B----4-:R-:W-:Y:S01]  /*adb0*/  F2FP.PACK_AB R122, R174, R173 ;  /* 0x000000adae7a723e */ /* 0x010fe200000000ff */
[C---:B------:R-:W-:Y:S02]  /*adc0*/  FMUL.FTZ R118, R0.reuse, R118 ;  /* 0x0000007600767220 */ /* 0x040fe40000410000 */
[----:B------:R-:W-:Y:S02]  /*add0*/  FMUL.FTZ R119, R0, R119 ;  /* 0x0000007700777220 */ /* 0x000fe40000410000 */
[----:B------:R-:W-:Y:S03]  /*ade0*/  FFMA.FTZ R164, R2, R221, R164 ;  /* 0x000000dd02a47223 */ /* 0x000fe600000100a4 */
[----:B------:R-:W-:Y:S01]  /*adf0*/  FFMA.FTZ R6, R0, R219, R6 ;  /* 0x000000db00067223 */ /* 0x000fe20000010006 */
[----:B------:R-:W-:Y:S01]  /*ae00*/  MOV R0, R3 ;  /* 0x0000000300007202 */ /* 0x000fe20000000f00 */
[----:B------:R-:W-:Y:S01]  /*ae10*/  HMMA.16816.F32 R116, R128, R126, R116 ;  /* 0x0000007e8074723c */ /* 0x000fe20000001874 */
[----:B------:R-:W4:Y:S02]  /*ae20*/  LDSM.16.MT88.4 R124, [R188+0x14800] ;  /* 0x01480000bc7c783b */ /* 0x000f240000004200 */
[----:B------:R-:W-:Y:S01]  /*ae30*/  FADD.FTZ R5, R5, R164 ;  /* 0x000000a405057221 */ /* 0x000fe20000010000 */
[----:B--2---:R-:W-:Y:S01]  /*ae40*/  F2FP.PACK_AB R123, R218, R175 ;  /* 0x000000afda7b723e */ /* 0x004fe200000000ff */
[----:B------:R-:W-:Y:S02]  /*ae50*/  FADD.FTZ R6, R7, R6 ;  /* 0x0000000607067221 */ /* 0x000fe40000010000 */
[----:B------:R-:W-:Y:S02]  /*ae60*/  FADD.FTZ R134, R134, R5 ;  /* 0x0000000586867221 */ /* 0x000fe40000010000 */
[----:B------:R-:W2:Y:S02]  /*ae70*/  LDSM.16.MT88.4 R128, [R192+0x16800] ;  /* 0x01680000c080783b */ /* 0x000ea40000004200 */
[C---:B---3--:R-:W-:Y:S05]  /*ae80*/  HMMA.16816.F32 R8, R120.reuse, R136, R8 ;  /* 0x000000887808723c */ /* 0x048fea0000001808 */
[----:B------:R-:W-:Y:S02]  /*ae90*/  FADD.FTZ R165, R165, R6 ;  /* 0x00000006a5a57221 */ /* 0x000fe40000010000 */
[----:B------:R-:W-:Y:S01]  /*aea0*/  FADD.FTZ R134, R135, R134 ;  /* 0x0000008687867221 */ /* 0x000fe20000010000 */
[C---:B------:R-:W-:Y:S01]  /*aeb0*/  HMMA.16816.F32 R36, R120.reuse, R138, R36 ;  /* 0x0000008a7824723c */ /* 0x040fe20000001824 */
[----:B------:R-:W3:Y:S03]  /*aec0*/  LDSM.16.MT88.4 R136, [R190+0x16800] ;  /* 0x01680000be88783b */ /* 0x000ee60000004200 */
[----:B------:R-:W-:Y:S02]  /*aed0*/  FADD.FTZ R166, R166, R165 ;  /* 0x000000a5a6a67221 */ /* 0x000fe40000010000 */
[----:B------:R-:W-:Y:S02]  /*aee0*/  FADD.FTZ R169, R169, R134 ;  /* 0x00000086a9a97221 */ /* 0x000fe40000010000 */
[C---:B------:R-:W-:Y:S04]  /*aef0*/  HMMA.16816.F32 R40, R120.reuse, R144, R40 ;  /* 0x000000907828723c */ /* 0x040fe80000001828 */
[----:B------:R-:W-:Y:S02]  /*af00*/  FADD.FTZ R171, R171, R166 ;  /* 0x000000a6abab7221 */ /* 0x000fe40000010000 */
[----:B------:R-:W-:Y:S02]  /*af10*/  FADD.FTZ R170, R170, R169 ;  /* 0x000000a9aaaa7221 */ /* 0x000fe40000010000 */
[C---:B------:R-:W-:Y:S01]  /*af20*/  HMMA.16816.F32 R44, R120.reuse, R146, R44 ;  /* 0x00000092782c723c */ /* 0x040fe2000000182c */
[----:B------:R-:W-:Y:S03]  /*af30*/  LDSM.16.MT88.4 R144, [R190+0x15000] ;  /* 0x01500000be90783b */ /* 0x000fe60000004200 */
[----:B------:R-:W-:Y:S02]  /*af40*/  FADD.FTZ R172, R172, R171 ;  /* 0x000000abacac7221 */ /* 0x000fe40000010000 */
[----:B------:R-:W-:Y:S02]  /*af50*/  FADD.FTZ R173, R173, R170 ;  /* 0x000000aaadad7221 */ /* 0x000fe40000010000 */
[C---:B-1----:R-:W-:Y:S04]  /*af60*/  HMMA.16816.F32 R48, R120.reuse, R140, R48 ;  /* 0x0000008c7830723c */ /* 0x042fe80000001830 */
[----:B------:R-:W-:Y:S02]  /*af70*/  FADD.FTZ R5, R175, R172 ;  /* 0x000000acaf057221 */ /* 0x000fe40000010000 */
[----:B------:R-:W-:Y:S02]  /*af80*/  FADD.FTZ R173, R174, R173 ;  /* 0x000000adaead7221 */ /* 0x000fe40000010000 */
[C---:B------:R-:W-:Y:S01]  /*af90*/  HMMA.16816.F32 R52, R120.reuse, R142, R52 ;  /* 0x0000008e7834723c */ /* 0x040fe20000001834 */
[----:B------:R-:W1:Y:S03]  /*afa0*/  LDSM.16.MT88.4 R140, [R189+0x16800] ;  /* 0x01680000bd8c783b */ /* 0x000e660000004200 */
[----:B------:R-:W-:Y:S04]  /*afb0*/  FADD.FTZ R5, R218, R5 ;  /* 0x00000005da057221 */ /* 0x000fe80000010000 */
[C---:B------:R-:W-:Y:S08]  /*afc0*/  HMMA.16816.F32 R56, R120.reuse, R148, R56 ;  /* 0x000000947838723c */ /* 0x040ff00000001838 */
[C---:B------:R-:W-:Y:S01]  /*afd0*/  HMMA.16816.F32 R60, R120.reuse, R150, R60 ;  /* 0x00000096783c723c */ /* 0x040fe2000000183c */
[----:B------:R-:W-:Y:S07]  /*afe0*/  LDSM.16.MT88.4 R148, [R189+0x15000] ;  /* 0x01500000bd94783b */ /* 0x000fee0000004200 */
[C---:B------:R-:W-:Y:S07]  /*aff0*/  HMMA.16816.F32 R64, R120.reuse, R152, R64 ;  /* 0x000000987840723c */ /* 0x040fee0000001840 */
[--C-:B------:R-:W-:Y:S01]  /*b000*/  FFMA.FTZ R152, R20, c[0x0][0x23c], -R168.reuse ;  /* 0x00008f0014987a23 */ /* 0x100fe200000108a8 */
[C---:B------:R-:W-:Y:S04]  /*b010*/  HMMA.16816.F32 R68, R120.reuse, R154, R68 ;  /* 0x0000009a7844723c */ /* 0x040fe80000001844 */
[--C-:B------:R-:W-:Y:S01]  /*b020*/  FFMA.FTZ R153, R21, c[0x0][0x23c], -R168.reuse ;  /* 0x00008f0015997a23 */ /* 0x100fe200000108a8 */
[----:B------:R-:W-:Y:S02]  /*b030*/  MUFU.EX2 R152, R152 ;  /* 0x0000009800987308 */ /* 0x000fe40000000800 */
[--C-:B------:R-:W-:Y:S01]  /*b040*/  FFMA.FTZ R154, R22, c[0x0][0x23c], -R167.reuse ;  /* 0x00008f00169a7a23 */ /* 0x100fe200000108a7 */
[C---:B------:R-:W-:Y:S04]  /*b050*/  HMMA.16816.F32 R72, R120.reuse, R156, R72 ;  /* 0x0000009c7848723c */ /* 0x040fe80000001848 */
[--C-:B------:R-:W-:Y:S02]  /*b060*/  FFMA.FTZ R155, R23, c[0x0][0x23c], -R167.reuse ;  /* 0x00008f00179b7a23 */ /* 0x100fe400000108a7 */
[----:B------:R-:W5:Y:S01]  /*b070*/  LDSM.16.MT88.4 R20, [R188+0x16800] ;  /* 0x01680000bc14783b */ /* 0x000f620000004200 */
[--C-:B------:R-:W-:Y:S01]  /*b080*/  FFMA.FTZ R156, R24, c[0x0][0x23c], -R168.reuse ;  /* 0x00008f00189c7a23 */ /* 0x100fe200000108a8 */
[C---:B------:R-:W-:Y:S01]  /*b090*/  HMMA.16816.F32 R76, R120.reuse, R158, R76 ;  /* 0x0000009e784c723c */ /* 0x040fe2000000184c */
[----:B------:R-:W1:Y:S03]  /*b0a0*/  MUFU.EX2 R153, R153 ;  /* 0x0000009900997308 */ /* 0x000e660000000800 */
[--C-:B------:R-:W-:Y:S03]  /*b0b0*/  FFMA.FTZ R157, R25, c[0x0][0x23c], -R168.reuse ;  /* 0x00008f00199d7a23 */ /* 0x100fe600000108a8 */
[--C-:B------:R-:W-:Y:S01]  /*b0c0*/  FFMA.FTZ R158, R26, c[0x0][0x23c], -R167.reuse ;  /* 0x00008f001a9e7a23 */ /* 0x100fe200000108a7 */
[C---:B------:R-:W-:Y:S03]  /*b0d0*/  HMMA.16816.F32 R80, R120.reuse, R160, R80 ;  /* 0x000000a07850723c */ /* 0x040fe60000001850 */
[----:B------:R-:W-:Y:S01]  /*b0e0*/  MUFU.EX2 R154, R154 ;  /* 0x0000009a009a7308 */ /* 0x000fe20000000800 */
[--C-:B------:R-:W-:Y:S02]  /*b0f0*/  FFMA.FTZ R159, R27, c[0x0][0x23c], -R167.reuse ;  /* 0x00008f001b9f7a23 */ /* 0x100fe400000108a7 */
[----:B------:R-:W-:Y:S01]  /*b100*/  LDSM.16.MT88.4 R24, [R189+0x13000] ;  /* 0x01300000bd18783b */ /* 0x000fe20000004200 */
[--C-:B------:R-:W-:Y:S01]  /*b110*/  FFMA.FTZ R160, R28, c[0x0][0x23c], -R168.reuse ;  /* 0x00008f001ca07a23 */ /* 0x100fe200000108a8 */
[C---:B------:R-:W-:Y:S04]  /*b120*/  HMMA.16816.F32 R84, R120.reuse, R162, R84 ;  /* 0x000000a27854723c */ /* 0x040fe80000001854 */
[--C-:B------:R-:W-:Y:S01]  /*b130*/  FFMA.FTZ R161, R29, c[0x0][0x23c], -R168.reuse ;  /* 0x00008f001da17a23 */ /* 0x100fe200000108a8 */
[----:B------:R-:W1:Y:S01]  /*b140*/  MUFU.EX2 R155, R155 ;  /* 0x0000009b009b7308 */ /* 0x000e620000000800 */
[----:B------:R-:W-:Y:S02]  /*b150*/  FFMA.FTZ R168, R33, c[0x0][0x23c], -R168 ;  /* 0x00008f0021a87a23 */ /* 0x000fe400000108a8 */
[C---:B----4-:R-:W-:Y:S04]  /*b160*/  HMMA.16816.F32 R88, R120.reuse, R124, R88 ;  /* 0x0000007c7858723c */ /* 0x050fe80000001858 */
[--C-:B------:R-:W-:Y:S02]  /*b170*/  FFMA.FTZ R162, R30, c[0x0][0x23c], -R167.reuse ;  /* 0x00008f001ea27a23 */ /* 0x100fe400000108a7 */
[--C-:B------:R-:W-:Y:S01]  /*b180*/  FFMA.FTZ R163, R31, c[0x0][0x23c], -R167.reuse ;  /* 0x00008f001fa37a23 */ /* 0x100fe200000108a7 */
[----:B------:R-:W-:Y:S01]  /*b190*/  MUFU.EX2 R156, R156 ;  /* 0x0000009c009c7308 */ /* 0x000fe20000000800 */
[C---:B------:R-:W-:Y:S01]  /*b1a0*/  HMMA.16816.F32 R92, R120.reuse, R126, R92 ;  /* 0x0000007e785c723c */ /* 0x040fe2000000185c */
[----:B------:R-:W4:Y:S03]  /*b1b0*/  LDSM.16.MT88.4 R124, [R192+0x13000] ;  /* 0x01300000c07c783b */ /* 0x000f260000004200 */
[----:B------:R-:W-:Y:S04]  /*b1c0*/  FFMA.FTZ R167, R35, c[0x0][0x23c], -R167 ;  /* 0x00008f0023a77a23 */ /* 0x000fe800000108a7 */
[C---:B--2---:R-:W-:Y:S01]  /*b1d0*/  HMMA.16816.F32 R96, R120.reuse, R128, R96 ;  /* 0x000000807860723c */ /* 0x044fe20000001860 */
[----:B------:R-:W-:Y:S01]  /*b1e0*/  LDSM.16.MT88.4 R28, [R188+0x17000] ;  /* 0x01700000bc1c783b */ /* 0x000fe20000004200 */
[----:B------:R-:W2:Y:S06]  /*b1f0*/  MUFU.EX2 R157, R157 ;  /* 0x0000009d009d7308 */ /* 0x000eac0000000800 */
[C---:B------:R-:W-:Y:S01]  /*b200*/  HMMA.16816.F32 R100, R120.reuse, R130, R100 ;  /* 0x000000827864723c */ /* 0x040fe20000001864 */
[----:B------:R-:W2:Y:S03]  /*b210*/  LDSM.16.MT88.4 R128, [R190+0x13000] ;  /* 0x01300000be80783b */ /* 0x000ea60000004200 */
[----:B------:R-:W-:Y:S04]  /*b220*/  MUFU.EX2 R158, R158 ;  /* 0x0000009e009e7308 */ /* 0x000fe80000000800 */
[C---:B---3--:R-:W-:Y:S01]  /*b230*/  HMMA.16816.F32 R104, R120.reuse, R136, R104 ;  /* 0x000000887868723c */ /* 0x048fe20000001868 */
[----:B------:R-:W-:Y:S05]  /*b240*/  LDSM.16.MT88.4 R32, [R189+0x13800] ;  /* 0x01380000bd20783b */ /* 0x000fea0000004200 */
[----:B------:R-:W3:Y:S02]  /*b250*/  MUFU.EX2 R159, R159 ;  /* 0x0000009f009f7308 */ /* 0x000ee40000000800 */
[C---:B------:R-:W-:Y:S01]  /*b260*/  HMMA.16816.F32 R12, R120.reuse, R138, R12 ;  /* 0x0000008a780c723c */ /* 0x040fe2000000180c */
[----:B------:R-:W3:Y:S07]  /*b270*/  LDSM.16.MT88.4 R136, [R188+0x13000] ;  /* 0x01300000bc88783b */ /* 0x000eee0000004200 */
[C---:B-1----:R-:W-:Y:S01]  /*b280*/  HMMA.16816.F32 R108, R120.reuse, R140, R108 ;  /* 0x0000008c786c723c */ /* 0x042fe2000000186c */
[----:B------:R-:W-:Y:S07]  /*b290*/  MUFU.EX2 R160, R160 ;  /* 0x000000a000a07308 */ /* 0x000fee0000000800 */
[C---:B------:R-:W-:Y:S01]  /*b2a0*/  HMMA.16816.F32 R112, R120.reuse, R142, R112 ;  /* 0x0000008e7870723c */ /* 0x040fe20000001870 */
[----:B------:R-:W1:Y:S02]  /*b2b0*/  LDSM.16.MT88.4 R140, [R192+0x15000] ;  /* 0x01500000c08c783b */ /* 0x000e640000004200 */
[----:B------:R-:W1:Y:S05]  /*b2c0*/  MUFU.EX2 R161, R161 ;  /* 0x000000a100a17308 */ /* 0x000e6a0000000800 */
[C---:B-----5:R-:W-:Y:S05]  /*b2d0*/  HMMA.16816.F32 R16, R120.reuse, R20, R16 ;  /* 0x000000147810723c */ /* 0x060fea0000001810 */
[----:B------:R-:W-:Y:S02]  /*b2e0*/  MUFU.EX2 R162, R162 ;  /* 0x000000a200a27308 */ /* 0x000fe40000000800 */
[----:B------:R-:W-:Y:S01]  /*b2f0*/  F2FP.PACK_AB R20, R153, R152 ;  /* 0x000000989914723e */ /* 0x000fe200000000ff */
[----:B------:R-:W-:Y:S01]  /*b300*/  HMMA.16816.F32 R116, R120, R22, R116 ;  /* 0x000000167874723c */ /* 0x000fe20000001874 */
[----:B------:R-:W5:Y:S03]  /*b310*/  LDSM.16.MT88.4 R120, [R188+0x15000] ;  /* 0x01500000bc78783b */ /* 0x000f660000004200 */
[----:B------:R-:W-:Y:S01]  /*b320*/  F2FP.PACK_AB R21, R155, R154 ;  /* 0x0000009a9b15723e */ /* 0x000fe200000000ff */
[----:B------:R-:W-:Y:S02]  /*b330*/  FADD.FTZ R152, R152, R173 ;  /* 0x000000ad98987221 */ /* 0x000fe40000010000 */
[----:B--2---:R-:W-:Y:S01]  /*b340*/  F2FP.PACK_AB R22, R157, R156 ;  /* 0x0000009c9d16723e */ /* 0x004fe200000000ff */
[----:B------:R-:W2:Y:S01]  /*b350*/  MUFU.EX2 R163, R163 ;  /* 0x000000a300a37308 */ /* 0x000ea20000000800 */
[----:B---3--:R-:W-:Y:S03]  /*b360*/  F2FP.PACK_AB R23, R159, R158 ;  /* 0x0000009e9f17723e */ /* 0x008fe600000000ff */
[----:B------:R-:W-:Y:S02]  /*b370*/  FADD.FTZ R154, R154, R5 ;  /* 0x000000059a9a7221 */ /* 0x000fe40000010000 */
[----:B------:R-:W-:Y:S02]  /*b380*/  FADD.FTZ R153, R153, R152 ;  /* 0x0000009899997221 */ /* 0x000fe40000010000 */
[C---:B----4-:R-:W-:Y:S02]  /*b390*/  HMMA.16816.F32 R8, R20.reuse, R124, R8 ;  /* 0x0000007c1408723c */ /* 0x050fe40000001808 */
[----:B------:R-:W3:Y:S03]  /*b3a0*/  MUFU.EX2 R223, R168 ;  /* 0x000000a800df7308 */ /* 0x000ee60000000800 */
[----:B------:R-:W-:Y:S02]  /*b3b0*/  FADD.FTZ R155, R155, R154 ;  /* 0x0000009a9b9b7221 */ /* 0x000fe40000010000 */
[----:B------:R-:W-:Y:S01]  /*b3c0*/  FADD.FTZ R156, R156, R153 ;  /* 0x000000999c9c7221 */ /* 0x000fe20000010000 */
[C---:B------:R-:W-:Y:S01]  /*b3d0*/  HMMA.16816.F32 R36, R20.reuse, R126, R36 ;  /* 0x0000007e1424723c */ /* 0x040fe20000001824 */
[----:B------:R-:W-:Y:S03]  /*b3e0*/  LDSM.16.MT88.4 R124, [R190+0x17000] ;  /* 0x01700000be7c783b */ /* 0x000fe60000004200 */
[----:B------:R-:W4:Y:S01]  /*b3f0*/  MUFU.EX2 R167, R167 ;  /* 0x000000a700a77308 */ /* 0x000f220000000800 */
[----:B------:R-:W-:Y:S02]  /*b400*/  FADD.FTZ R158, R158, R155 ;  /* 0x0000009b9e9e7221 */ /* 0x000fe40000010000 */
[----:B------:R-:W-:Y:S01]  /*b410*/  FADD.FTZ R157, R157, R156 ;  /* 0x0000009c9d9d7221 */ /* 0x000fe20000010000 */
[C---:B------:R-:W-:Y:S04]  /*b420*/  HMMA.16816.F32 R40, R20.reuse, R128, R40 ;  /* 0x000000801428723c */ /* 0x040fe80000001828 */
[----:B------:R-:W-:Y:S04]  /*b430*/  FADD.FTZ R159, R159, R158 ;  /* 0x0000009e9f9f7221 */ /* 0x000fe80000010000 */
[C---:B------:R-:W-:Y:S01]  /*b440*/  HMMA.16816.F32 R44, R20.reuse, R130, R44 ;  /* 0x00000082142c723c */ /* 0x040fe2000000182c */
[----:B------:R-:W-:Y:S07]  /*b450*/  LDSM.16.MT88.4 R128, [R189+0x17000] ;  /* 0x01700000bd80783b */ /* 0x000fee0000004200 */
[C---:B------:R-:W-:Y:S08]  /*b460*/  HMMA.16816.F32 R48, R20.reuse, R24, R48 ;  /* 0x000000181430723c */ /* 0x040ff00000001830 */
[C---:B------:R-:W-:Y:S01]  /*b470*/  HMMA.16816.F32 R52, R20.reuse, R26, R52 ;  /* 0x0000001a1434723c */ /* 0x040fe20000001834 */
[----:B------:R-:W2:Y:S07]  /*b480*/  LDSM.16.MT88.4 R24, [R192+0x17000] ;  /* 0x01700000c018783b */ /* 0x000eae0000004200 */
[C---:B------:R-:W-:Y:S08]  /*b490*/  HMMA.16816.F32 R56, R20.reuse, R136, R56 ;  /* 0x000000881438723c */ /* 0x040ff00000001838 */
[C---:B------:R-:W-:Y:S01]  /*b4a0*/  HMMA.16816.F32 R60, R20.reuse, R138, R60 ;  /* 0x0000008a143c723c */ /* 0x040fe2000000183c */
[----:B------:R-:W-:Y:S07]  /*b4b0*/  LDSM.16.MT88.4 R136, [R192+0x15800] ;  /* 0x01580000c088783b */ /* 0x000fee0000004200 */
[C---:B-1----:R-:W-:Y:S08]  /*b4c0*/  HMMA.16816.F32 R64, R20.reuse, R140, R64 ;  /* 0x0000008c1440723c */ /* 0x042ff00000001840 */
        /* <DEDUP_REMOVED lines=8> */
[C---:B-----5:R-:W-:Y:S08]  /*b550*/  HMMA.16816.F32 R88, R20.reuse, R120, R88 ;  /* 0x000000781458723c */ /* 0x060ff00000001858 */
[C---:B------:R-:W-:Y:S01]  /*b560*/  HMMA.16816.F32 R92, R20.reuse, R122, R92 ;  /* 0x0000007a145c723c */ /* 0x040fe2000000185c */
[----:B------:R-:W-:Y:S07]  /*b570*/  LDSM.16.MT88.4 R120, [R190+0x13800] ;  /* 0x01380000be78783b */ /* 0x000fee0000004200 */
[C---:B--2---:R-:W-:Y:S08]  /*b580*/  HMMA.16816.F32 R96, R20.reuse, R24, R96 ;  /* 0x000000181460723c */ /* 0x044ff00000001860 */
[C---:B------:R-:W-:Y:S01]  /*b590*/  HMMA.16816.F32 R100, R20.reuse, R26, R100 ;  /* 0x0000001a1464723c */ /* 0x040fe20000001864 */
[----:B------:R-:W1:Y:S07]  /*b5a0*/  LDSM.16.MT88.4 R24, [R192+0x13800] ;  /* 0x01380000c018783b */ /* 0x000e6e0000004200 */
[C---:B------:R-:W-:Y:S08]  /*b5b0*/  HMMA.16816.F32 R104, R20.reuse, R124, R104 ;  /* 0x0000007c1468723c */ /* 0x040ff00000001868 */
[C---:B------:R-:W-:Y:S01]  /*b5c0*/  HMMA.16816.F32 R12, R20.reuse, R126, R12 ;  /* 0x0000007e140c723c */ /* 0x040fe2000000180c */
[----:B------:R-:W2:Y:S07]  /*b5d0*/  LDSM.16.MT88.4 R124, [R188+0x13800] ;  /* 0x01380000bc7c783b */ /* 0x000eae0000004200 */
[C---:B------:R-:W-:Y:S08]  /*b5e0*/  HMMA.16816.F32 R108, R20.reuse, R128, R108 ;  /* 0x00000080146c723c */ /* 0x040ff0000000186c */
[C---:B------:R-:W-:Y:S08]  /*b5f0*/  HMMA.16816.F32 R112, R20.reuse, R130, R112 ;  /* 0x000000821470723c */ /* 0x040ff00000001870 */
[C---:B------:R-:W-:Y:S08]  /*b600*/  HMMA.16816.F32 R16, R20.reuse, R28, R16 ;  /* 0x0000001c1410723c */ /* 0x040ff00000001810 */
[----:B------:R-:W-:Y:S01]  /*b610*/  HMMA.16816.F32 R116, R20, R30, R116 ;  /* 0x0000001e1474723c */ /* 0x000fe20000001874 */
[----:B------:R-:W5:Y:S06]  /*b620*/  LDSM.16.MT88.4 R28, [R189+0x15800] ;  /* 0x01580000bd1c783b */ /* 0x000f6c0000004200 */
[----:B------:R-:W-:Y:S01]  /*b630*/  F2FP.PACK_AB R20, R161, R160 ;  /* 0x000000a0a114723e */ /* 0x000fe200000000ff */
[----:B------:R-:W-:Y:S01]  /*b640*/  FADD.FTZ R160, R160, R157 ;  /* 0x0000009da0a07221 */ /* 0x000fe20000010000 */
[----:B------:R-:W-:Y:S03]  /*b650*/  F2FP.PACK_AB R21, R163, R162 ;  /* 0x000000a2a315723e */ /* 0x000fe600000000ff */
[----:B---3--:R-:W-:Y:S01]  /*b660*/  F2FP.PACK_AB R22, R223, R220 ;  /* 0x000000dcdf16723e */ /* 0x008fe200000000ff */
[----:B------:R-:W-:Y:S01]  /*b670*/  FADD.FTZ R162, R162, R159 ;  /* 0x0000009fa2a27221 */ /* 0x000fe20000010000 */
[----:B----4-:R-:W-:Y:S01]  /*b680*/  F2FP.PACK_AB R23, R167, R222 ;  /* 0x000000dea717723e */ /* 0x010fe200000000ff */
[----:B------:R-:W-:Y:S02]  /*b690*/  FADD.FTZ R161, R161, R160 ;  /* 0x000000a0a1a17221 */ /* 0x000fe40000010000 */
[----:B------:R-:W-:Y:S02]  /*b6a0*/  FADD.FTZ R163, R163, R162 ;  /* 0x000000a2a3a37221 */ /* 0x000fe40000010000 */
[----:B------:R-:W-:Y:S02]  /*b6b0*/  FADD.FTZ R220, R220, R161 ;  /* 0x000000a1dcdc7221 */ /* 0x000fe40000010000 */
[C---:B-1----:R-:W-:Y:S01]  /*b6c0*/  HMMA.16816.F32 R128, R20.reuse, R24, R8 ;  /* 0x000000181480723c */ /* 0x042fe20000001808 */
[----:B------:R-:W1:Y:S02]  /*b6d0*/  LDSM.16.MT88.4 R8, [R190+0x17800] ;  /* 0x01780000be08783b */ /* 0x000e640000004200 */
[----:B------:R-:W-:Y:S02]  /*b6e0*/  FADD.FTZ R222, R222, R163 ;  /* 0x000000a3dede7221 */ /* 0x000fe40000010000 */
[----:B------:R-:W-:Y:S02]  /*b6f0*/  FADD.FTZ R221, R223, R220 ;  /* 0x000000dcdfdd7221 */ /* 0x000fe40000010000 */
[----:B------:R-:W-:Y:S01]  /*b700*/  FADD.FTZ R219, R167, R222 ;  /* 0x000000dea7db7221 */ /* 0x000fe20000010000 */
[C---:B------:R-:W-:Y:S01]  /*b710*/  HMMA.16816.F32 R36, R20.reuse, R26, R36 ;  /* 0x0000001a1424723c */ /* 0x040fe20000001824 */
[----:B------:R-:W3:Y:S07]  /*b720*/  LDSM.16.MT88.4 R24, [R189+0x17800] ;  /* 0x01780000bd18783b */ /* 0x000eee0000004200 */
[C---:B------:R-:W-:Y:S08]  /*b730*/  HMMA.16816.F32 R40, R20.reuse, R120, R40 ;  /* 0x000000781428723c */ /* 0x040ff00000001828 */
[C---:B------:R-:W-:Y:S08]  /*b740*/  HMMA.16816.F32 R44, R20.reuse, R122, R44 ;  /* 0x0000007a142c723c */ /* 0x040ff0000000182c */
[C---:B------:R-:W-:Y:S08]  /*b750*/  HMMA.16816.F32 R48, R20.reuse, R32, R48 ;  /* 0x000000201430723c */ /* 0x040ff00000001830 */
[C---:B------:R-:W-:Y:S08]  /*b760*/  HMMA.16816.F32 R52, R20.reuse, R34, R52 ;  /* 0x000000221434723c */ /* 0x040ff00000001834 */
[C---:B--2---:R-:W-:Y:S08]  /*b770*/  HMMA.16816.F32 R56, R20.reuse, R124, R56 ;  /* 0x0000007c1438723c */ /* 0x044ff00000001838 */
[C---:B------:R-:W-:Y:S08]  /*b780*/  HMMA.16816.F32 R60, R20.reuse, R126, R60 ;  /* 0x0000007e143c723c */ /* 0x040ff0000000183c */
[C---:B------:R-:W-:Y:S08]  /*b790*/  HMMA.16816.F32 R64, R20.reuse, R136, R64 ;  /* 0x000000881440723c */ /* 0x040ff00000001840 */
[C---:B------:R-:W-:Y:S08]  /*b7a0*/  HMMA.16816.F32 R68, R20.reuse, R138, R68 ;  /* 0x0000008a1444723c */ /* 0x040ff00000001844 */
[C---:B------:R-:W-:Y:S08]  /*b7b0*/  HMMA.16816.F32 R72, R20.reuse, R140, R72 ;  /* 0x0000008c1448723c */ /* 0x040ff00000001848 */
[C---:B------:R-:W-:Y:S08]  /*b7c0*/  HMMA.16816.F32 R76, R20.reuse, R142, R76 ;  /* 0x0000008e144c723c */ /* 0x040ff0000000184c */
[C---:B-----5:R-:W-:Y:S08]  /*b7d0*/  HMMA.16816.F32 R80, R20.reuse, R28, R80 ;  /* 0x0000001c1450723c */ /* 0x060ff00000001850 */
[C---:B------:R-:W-:Y:S01]  /*b7e0*/  HMMA.16816.F32 R84, R20.reuse, R30, R84 ;  /* 0x0000001e1454723c */ /* 0x040fe20000001854 */
[----:B------:R-:W2:Y:S07]  /*b7f0*/  LDSM.16.MT88.4 R28, [R188+0x17800] ;  /* 0x01780000bc1c783b */ /* 0x000eae0000004200 */
[C---:B------:R-:W-:Y:S08]  /*b800*/  HMMA.16816.F32 R88, R20.reuse, R144, R88 ;  /* 0x000000901458723c */ /* 0x040ff00000001858 */
[C---:B------:R-:W-:Y:S08]  /*b810*/  HMMA.16816.F32 R92, R20.reuse, R146, R92 ;  /* 0x00000092145c723c */ /* 0x040ff0000000185c */
[C---:B------:R-:W-:Y:S08]  /*b820*/  HMMA.16816.F32 R96, R20.reuse, R148, R96 ;  /* 0x000000941460723c */ /* 0x040ff00000001860 */
[C---:B------:R-:W-:Y:S08]  /*b830*/  HMMA.16816.F32 R100, R20.reuse, R150, R100 ;  /* 0x000000961464723c */ /* 0x040ff00000001864 */
[C---:B-1----:R-:W-:Y:S08]  /*b840*/  HMMA.16816.F32 R104, R20.reuse, R8, R104 ;  /* 0x000000081468723c */ /* 0x042ff00000001868 */
[C---:B------:R-:W-:Y:S08]  /*b850*/  HMMA.16816.F32 R124, R20.reuse, R10, R12 ;  /* 0x0000000a147c723c */ /* 0x040ff0000000180c */
[C---:B---3--:R-:W-:Y:S08]  /*b860*/  HMMA.16816.F32 R108, R20.reuse, R24, R108 ;  /* 0x00000018146c723c */ /* 0x048ff0000000186c */
[C---:B------:R-:W-:Y:S08]  /*b870*/  HMMA.16816.F32 R112, R20.reuse, R26, R112 ;  /* 0x0000001a1470723c */ /* 0x040ff00000001870 */
[C---:B--2---:R-:W-:Y:S08]  /*b880*/  HMMA.16816.F32 R120, R20.reuse, R28, R16 ;  /* 0x0000001c1478723c */ /* 0x044ff00000001810 */
[----:B------:R-:W-:Y:S01]  /*b890*/  HMMA.16816.F32 R116, R20, R30, R116 ;  /* 0x0000001e1474723c */ /* 0x000fe20000001874 */
[----:B------:R-:W-:-:S07]  /*b8a0*/  @P0 BRA `(.L_x_11) ;  /* 0xffffdb3000000947 */ /* 0x000fce000383ffff */
.L_x_10:
[----:B------:R-:W1:Y:S01]  /*b8b0*/  SHFL.BFLY PT, R2, R221, 0x2, 0x1f ;  /* 0x0c401f00dd027f89 */ /* 0x000e6200000e0000 */
[----:B------:R-:W-:Y:S01]  /*b8c0*/  MOV R6, 0x3f800000 ;  /* 0x3f80000000067802 */ /* 0x000fe20000000f00 */
[----:B------:R-:W-:Y:S01]  /*b8d0*/  BSSY B0, `(.L_x_14) ;  /* 0x0000143000007945 */ /* 0x000fe20003800000 */
[----:B------:R-:W-:Y:S01]  /*b8e0*/  MOV R7, 0x3f800000 ;  /* 0x3f80000000077802 */ /* 0x000fe20000000f00 */
[----:B------:R-:W2:Y:S01]  /*b8f0*/  SHFL.BFLY PT, R0, R219, 0x2, 0x1f ;  /* 0x0c401f00db007f89 */ /* 0x000ea200000e0000 */
[----:B------:R-:W-:Y:S01]  /*b900*/  ISETP.NE.AND P0, PT, R202, -0x1, PT ;  /* 0xffffffffca00780c */ /* 0x000fe20003f05270 */
[----:B-1----:R-:W-:-:S02]  /*b910*/  FADD.FTZ R5, R2, R221 ;  /* 0x000000dd02057221 */ /* 0x002fc40000010000 */
[----:B--2---:R-:W-:-:S03]  /*b920*/  FADD.FTZ R9, R0, R219 ;  /* 0x000000db00097221 */ /* 0x004fc60000010000 */
[----:B------:R-:W1:Y:S04]  /*b930*/  SHFL.BFLY PT, R2, R5, 0x1, 0x1f ;  /* 0x0c201f0005027f89 */ /* 0x000e6800000e0000 */
[----:B------:R-:W2:Y:S01]  /*b940*/  SHFL.BFLY PT, R0, R9, 0x1, 0x1f ;  /* 0x0c201f0009007f89 */ /* 0x000ea200000e0000 */
[----:B-1----:R-:W-:Y:S02]  /*b950*/  FADD.FTZ R2, R5, R2 ;  /* 0x0000000205027221 */ /* 0x002fe40000010000 */
[----:B------:R-:W-:-:S03]  /*b960*/  @P0 IMAD.WIDE.U32 R4, R202, c[0x0][0x1e8], RZ ;  /* 0x00007a00ca040a25 */ /* 0x000fc600078e00ff */
[----:B------:R-:W-:Y:S01]  /*b970*/  FSETP.NE.FTZ.AND P5, PT, R2, RZ, PT ;  /* 0x000000ff0200720b */ /* 0x000fe20003fb5000 */
[----:B--2---:R-:W-:Y:S02]  /*b980*/  FADD.FTZ R0, R9, R0 ;  /* 0x0000000009007221 */ /* 0x004fe40000010000 */
[----:B------:R-:W-:-:S03]  /*b990*/  @P0 IMAD R5, R202, c[0x0][0x1ec], R5 ;  /* 0x00007b00ca050a24 */ /* 0x000fc600078e0205 */
[----:B------:R-:W-:-:S07]  /*b9a0*/  FSETP.NE.FTZ.AND P4, PT, R0, RZ, PT ;  /* 0x000000ff0000720b */ /* 0x000fce0003f95000 */
[----:B------:R-:W1:Y:S08]  /*b9b0*/  @P5 MUFU.RCP R6, R2 ;  /* 0x0000000200065308 */ /* 0x000e700000001000 */
[----:B------:R-:W2:Y:S01]  /*b9c0*/  @P4 MUFU.RCP R7, R0 ;  /* 0x0000000000074308 */ /* 0x000ea20000001000 */
[----:B-1----:R-:W-:-:S07]  /*b9d0*/  FMUL.FTZ R128, R6, R128 ;  /* 0x0000008006807220 */ /* 0x002fce0000410000 */
[----:B------:R-:W1:Y:S01]  /*b9e0*/  @P5 MUFU.LG2 R2, R2 ;  /* 0x0000000200025308 */ /* 0x000e620000000c00 */
[C---:B------:R-:W-:Y:S02]  /*b9f0*/  FMUL.FTZ R129, R6.reuse, R129 ;  /* 0x0000008106817220 */ /* 0x040fe40000410000 */
[C---:B------:R-:W-:Y:S02]  /*ba00*/  FMUL.FTZ R36, R6.reuse, R36 ;  /* 0x0000002406247220 */ /* 0x040fe40000410000 */
[C---:B------:R-:W-:Y:S01]  /*ba10*/  FMUL.FTZ R37, R6.reuse, R37 ;  /* 0x0000002506257220 */ /* 0x040fe20000410000 */
[----:B------:R-:W-:Y:S01]  /*ba20*/  F2FP.PACK_AB R128, R129, R128 ;  /* 0x000000808180723e */ /* 0x000fe200000000ff */
[C---:B------:R-:W-:Y:S01]  /*ba30*/  FMUL.FTZ R40, R6.reuse, R40 ;  /* 0x0000002806287220 */ /* 0x040fe20000410000 */
[----:B------:R-:W3:Y:S01]  /*ba40*/  @P4 MUFU.LG2 R0, R0 ;  /* 0x0000000000004308 */ /* 0x000ee20000000c00 */
[C---:B------:R-:W-:Y:S01]  /*ba50*/  FMUL.FTZ R41, R6.reuse, R41 ;  /* 0x0000002906297220 */ /* 0x040fe20000410000 */
[----:B------:R-:W-:Y:S01]  /*ba60*/  F2FP.PACK_AB R36, R37, R36 ;  /* 0x000000242524723e */ /* 0x000fe200000000ff */
[----:B------:R-:W-:-:S02]  /*ba70*/  FMUL.FTZ R44, R6, R44 ;  /* 0x0000002c062c7220 */ /* 0x000fc40000410000 */
[C---:B------:R-:W-:Y:S01]  /*ba80*/  FMUL.FTZ R45, R6.reuse, R45 ;  /* 0x0000002d062d7220 */ /* 0x040fe20000410000 */
[----:B------:R-:W-:Y:S01]  /*ba90*/  F2FP.PACK_AB R40, R41, R40 ;  /* 0x000000282928723e */ /* 0x000fe200000000ff */
[C---:B------:R-:W-:Y:S02]  /*baa0*/  FMUL.FTZ R48, R6.reuse, R48 ;  /* 0x0000003006307220 */ /* 0x040fe40000410000 */
[C---:B------:R-:W-:Y:S01]  /*bab0*/  FMUL.FTZ R49, R6.reuse, R49 ;  /* 0x0000003106317220 */ /* 0x040fe20000410000 */
[----:B------:R-:W-:Y:S01]  /*bac0*/  F2FP.PACK_AB R44, R45, R44 ;  /* 0x0000002c2d2c723e */ /* 0x000fe200000000ff */
[C---:B------:R-:W-:Y:S02]  /*bad0*/  FMUL.FTZ R52, R6.reuse, R52 ;  /* 0x0000003406347220 */ /* 0x040fe40000410000 */
        /* <DEDUP_REMOVED lines=54> */
[----:B------:R-:W-:Y:S01]  /*be40*/  FMUL.FTZ R117, R6, R117 ;  /* 0x0000007506757220 */ /* 0x000fe20000410000 */
[----:B------:R-:W-:Y:S01]  /*be50*/  F2FP.PACK_AB R120, R121, R120 ;  /* 0x000000787978723e */ /* 0x000fe200000000ff */
[----:B------:R-:W4:Y:S01]  /*be60*/  S2R R6, SR_TID.X ;  /* 0x0000000000067919 */ /* 0x000f220000002100 */
[----:B--2---:R-:W-:-:S02]  /*be70*/  FMUL.FTZ R131, R7, R131 ;  /* 0x0000008307837220 */ /* 0x004fc40000410000 */
[----:B------:R-:W-:Y:S01]  /*be80*/  FMUL.FTZ R130, R7, R130 ;  /* 0x0000008207827220 */ /* 0x000fe20000410000 */
[----:B------:R-:W-:Y:S01]  /*be90*/  F2FP.PACK_AB R116, R117, R116 ;  /* 0x000000747574723e */ /* 0x000fe200000000ff */
[C---:B------:R-:W-:Y:S02]  /*bea0*/  FMUL.FTZ R39, R7.reuse, R39 ;  /* 0x0000002707277220 */ /* 0x040fe40000410000 */
[----:B------:R-:W-:Y:S01]  /*beb0*/  FMUL.FTZ R38, R7, R38 ;  /* 0x0000002607267220 */ /* 0x000fe20000410000 */
[----:B------:R-:W-:Y:S01]  /*bec0*/  F2FP.PACK_AB R130, R131, R130 ;  /* 0x000000828382723e */ /* 0x000fe200000000ff */
[C---:B------:R-:W-:Y:S02]  /*bed0*/  FMUL.FTZ R43, R7.reuse, R43 ;  /* 0x0000002b072b7220 */ /* 0x040fe40000410000 */
[----:B------:R-:W-:Y:S01]  /*bee0*/  FMUL.FTZ R42, R7, R42 ;  /* 0x0000002a072a7220 */ /* 0x000fe20000410000 */
[----:B------:R-:W-:Y:S01]  /*bef0*/  F2FP.PACK_AB R38, R39, R38 ;  /* 0x000000262726723e */ /* 0x000fe200000000ff */
[----:B------:R-:W-:-:S02]  /*bf00*/  FMUL.FTZ R47, R7, R47 ;  /* 0x0000002f072f7220 */ /* 0x000fc40000410000 */
[----:B------:R-:W-:Y:S01]  /*bf10*/  FMUL.FTZ R46, R7, R46 ;  /* 0x0000002e072e7220 */ /* 0x000fe20000410000 */
[----:B------:R-:W-:Y:S01]  /*bf20*/  F2FP.PACK_AB R42, R43, R42 ;  /* 0x0000002a2b2a723e */ /* 0x000fe200000000ff */
[C---:B------:R-:W-:Y:S02]  /*bf30*/  FMUL.FTZ R51, R7.reuse, R51 ;  /* 0x0000003307337220 */ /* 0x040fe40000410000 */
[----:B------:R-:W-:Y:S01]  /*bf40*/  FMUL.FTZ R50, R7, R50 ;  /* 0x0000003207327220 */ /* 0x000fe20000410000 */
[----:B------:R-:W-:Y:S01]  /*bf50*/  F2FP.PACK_AB R46, R47, R46 ;  /* 0x0000002e2f2e723e */ /* 0x000fe200000000ff */
[C---:B------:R-:W-:Y:S02]  /*bf60*/  FMUL.FTZ R55, R7.reuse, R55 ;  /* 0x0000003707377220 */ /* 0x040fe40000410000 */
[C---:B------:R-:W-:Y:S01]  /*bf70*/  FMUL.FTZ R54, R7.reuse, R54 ;  /* 0x0000003607367220 */ /* 0x040fe20000410000 */
[----:B----4-:R-:W-:Y:S01]  /*bf80*/  SHF.R.S32.HI R9, RZ, 0x1f, R6 ;  /* 0x0000001fff097819 */ /* 0x010fe20000011406 */
[----:B------:R-:W-:Y:S01]  /*bf90*/  FMUL.FTZ R59, R7, R59 ;  /* 0x0000003b073b7220 */ /* 0x000fe20000410000 */
[----:B------:R-:W-:Y:S01]  /*bfa0*/  F2FP.PACK_AB R50, R51, R50 ;  /* 0x000000323332723e */ /* 0x000fe200000000ff */
[----:B------:R-:W-:Y:S01]  /*bfb0*/  FMUL.FTZ R58, R7, R58 ;  /* 0x0000003a073a7220 */ /* 0x000fe20000410000 */
[-C--:B------:R-:W-:Y:S01]  /*bfc0*/  LEA.HI R8, R9, R6.reuse, RZ, 0x2 ;  /* 0x0000000609087211 */ /* 0x080fe200078f10ff */
[----:B------:R-:W-:Y:S01]  /*bfd0*/  FMUL.FTZ R63, R7, R63 ;  /* 0x0000003f073f7220 */ /* 0x000fe20000410000 */
[----:B------:R-:W-:Y:S01]  /*bfe0*/  LEA.HI R9, R9, R6, RZ, 0x5 ;  /* 0x0000000609097211 */ /* 0x000fe200078f28ff */
[C---:B------:R-:W-:Y:S01]  /*bff0*/  FMUL.FTZ R62, R7.reuse, R62 ;  /* 0x0000003e073e7220 */ /* 0x040fe20000410000 */
[--C-:B------:R-:W-:Y:S01]  /*c000*/  SHF.R.S32.HI R11, RZ, 0x2, R8.reuse ;  /* 0x00000002ff0b7819 */ /* 0x100fe20000011408 */
[C---:B------:R-:W-:Y:S01]  /*c010*/  FMUL.FTZ R67, R7.reuse, R67 ;  /* 0x0000004307437220 */ /* 0x040fe20000410000 */
[----:B------:R-:W-:Y:S01]  /*c020*/  SHF.R.S32.HI R10, RZ, 0x1f, R8 ;  /* 0x0000001fff0a7819 */ /* 0x000fe20000011408 */
[----:B------:R-:W-:Y:S01]  /*c030*/  FMUL.FTZ R66, R7, R66 ;  /* 0x0000004207427220 */ /* 0x000fe20000410000 */
[----:B------:R-:W-:Y:S01]  /*c040*/  F2FP.PACK_AB R54, R55, R54 ;  /* 0x000000363736723e */ /* 0x000fe200000000ff */
[C---:B------:R-:W-:Y:S01]  /*c050*/  FMUL.FTZ R71, R7.reuse, R71 ;  /* 0x0000004707477220 */ /* 0x040fe20000410000 */
[----:B------:R-:W-:Y:S01]  /*c060*/  LEA.HI R10, R10, R11, RZ, 0x3 ;  /* 0x0000000b0a0a7211 */ /* 0x000fe200078f18ff */
[----:B------:R-:W-:Y:S01]  /*c070*/  FMUL.FTZ R70, R7, R70 ;  /* 0x0000004607467220 */ /* 0x000fe20000410000 */
[----:B------:R-:W-:Y:S01]  /*c080*/  F2FP.PACK_AB R58, R59, R58 ;  /* 0x0000003a3b3a723e */ /* 0x000fe200000000ff */
[C---:B------:R-:W-:Y:S01]  /*c090*/  FMUL.FTZ R75, R7.reuse, R75 ;  /* 0x0000004b074b7220 */ /* 0x040fe20000410000 */
[----:B------:R-:W-:Y:S01]  /*c0a0*/  LOP3.LUT R10, R10, 0xfffffff8, RZ, 0xc0, !PT ;  /* 0xfffffff80a0a7812 */ /* 0x000fe200078ec0ff */
[----:B------:R-:W-:Y:S01]  /*c0b0*/  FMUL.FTZ R74, R7, R74 ;  /* 0x0000004a074a7220 */ /* 0x000fe20000410000 */
[----:B------:R-:W-:Y:S01]  /*c0c0*/  F2FP.PACK_AB R62, R63, R62 ;  /* 0x0000003e3f3e723e */ /* 0x000fe200000000ff */
[----:B------:R-:W-:Y:S01]  /*c0d0*/  FMUL.FTZ R79, R7, R79 ;  /* 0x0000004f074f7220 */ /* 0x000fe20000410000 */
[----:B------:R-:W-:Y:S01]  /*c0e0*/  IADD3 R10, R11, -R10, RZ ;  /* 0x8000000a0b0a7210 */ /* 0x000fe20007ffe0ff */
[----:B------:R-:W-:Y:S01]  /*c0f0*/  FMUL.FTZ R78, R7, R78 ;  /* 0x0000004e074e7220 */ /* 0x000fe20000410000 */
[----:B------:R-:W-:Y:S01]  /*c100*/  F2FP.PACK_AB R66, R67, R66 ;  /* 0x000000424342723e */ /* 0x000fe200000000ff */
[C---:B------:R-:W-:Y:S01]  /*c110*/  FMUL.FTZ R83, R7.reuse, R83 ;  /* 0x0000005307537220 */ /* 0x040fe20000410000 */
[C---:B------:R-:W-:Y:S01]  /*c120*/  SHF.L.U32 R11, R10.reuse, 0x6, RZ ;  /* 0x000000060a0b7819 */ /* 0x040fe200000006ff */
[C---:B------:R-:W-:Y:S01]  /*c130*/  FMUL.FTZ R82, R7.reuse, R82 ;  /* 0x0000005207527220 */ /* 0x040fe20000410000 */
[----:B------:R-:W-:Y:S01]  /*c140*/  LOP3.LUT R12, R10, 0x1, RZ, 0xc0, !PT ;  /* 0x000000010a0c7812 */ /* 0x000fe200078ec0ff */
[----:B------:R-:W-:Y:S01]  /*c150*/  FMUL.FTZ R87, R7, R87 ;  /* 0x0000005707577220 */ /* 0x000fe20000410000 */
[----:B------:R-:W-:Y:S01]  /*c160*/  LOP3.LUT R11, R11, 0x1c0, RZ, 0xc0, !PT ;  /* 0x000001c00b0b7812 */ /* 0x000fe200078ec0ff */
[C---:B------:R-:W-:Y:S01]  /*c170*/  FMUL.FTZ R86, R7.reuse, R86 ;  /* 0x0000005607567220 */ /* 0x040fe20000410000 */
[----:B------:R-:W-:Y:S01]  /*c180*/  ISETP.NE.U32.AND P3, PT, R12, 0x1, PT ;  /* 0x000000010c00780c */ /* 0x000fe20003f65070 */
[----:B------:R-:W-:Y:S01]  /*c190*/  FMUL.FTZ R91, R7, R91 ;  /* 0x0000005b075b7220 */ /* 0x000fe20000410000 */
[----:B------:R-:W-:Y:S01]  /*c1a0*/  LEA.HI R14, R11, R11, RZ, 0x1d ;  /* 0x0000000b0b0e7211 */ /* 0x000fe200078fe8ff */
[C---:B------:R-:W-:Y:S01]  /*c1b0*/  FMUL.FTZ R90, R7.reuse, R90 ;  /* 0x0000005a075a7220 */ /* 0x040fe20000410000 */
[----:B------:R-:W-:Y:S01]  /*c1c0*/  R2P PR, R10, 0x6 ;  /* 0x000000060a007804 */ /* 0x000fe20000000000 */
[----:B------:R-:W-:Y:S01]  /*c1d0*/  FMUL.FTZ R95, R7, R95 ;  /* 0x0000005f075f7220 */ /* 0x000fe20000410000 */
[----:B------:R-:W-:Y:S01]  /*c1e0*/  F2FP.PACK_AB R70, R71, R70 ;  /* 0x000000464746723e */ /* 0x000fe200000000ff */
        /* <DEDUP_REMOVED lines=29> */
[----:B------:R-:W-:Y:S02]  /*c3c0*/  LOP3.LUT R7, R8, 0x3ffffffc, RZ, 0xc0, !PT ;  /* 0x3ffffffc08077812 */ /* 0x000fe400078ec0ff */
[----:B------:R-:W-:Y:S02]  /*c3d0*/  SHF.R.S32.HI R8, RZ, 0x5, R9 ;  /* 0x00000005ff087819 */ /* 0x000fe40000011409 */
[----:B------:R-:W-:Y:S02]  /*c3e0*/  IADD3 R7, -R7, R6, RZ ;  /* 0x0000000607077210 */ /* 0x000fe40007ffe1ff */
[----:B------:R-:W-:Y:S02]  /*c3f0*/  F2FP.PACK_AB R122, R123, R122 ;  /* 0x0000007a7b7a723e */ /* 0x000fe400000000ff */
[----:B------:R-:W-:Y:S02]  /*c400*/  LEA R7, R8, R7, 0x9 ;  /* 0x0000000708077211 */ /* 0x000fe400078e48ff */
[----:B------:R-:W-:-:S02]  /*c410*/  F2FP.PACK_AB R118, R119, R118 ;  /* 0x000000767776723e */ /* 0x000fc400000000ff */
[----:B------:R-:W-:Y:S02]  /*c420*/  LEA R7, R7, R14, 0x1 ;  /* 0x0000000e07077211 */ /* 0x000fe400078e08ff */
[----:B------:R-:W-:Y:S02]  /*c430*/  LOP3.LUT R9, R9, 0xffffffe0, RZ, 0xc0, !PT ;  /* 0xffffffe009097812 */ /* 0x000fe400078ec0ff */
[----:B------:R-:W-:Y:S02]  /*c440*/  SHF.L.U32 R11, R7, 0x1, RZ ;  /* 0x00000001070b7819 */ /* 0x000fe400000006ff */
[----:B------:R-:W-:Y:S02]  /*c450*/  MOV R7, 0x20 ;  /* 0x0000002000077802 */ /* 0x000fe40000000f00 */
[----:B------:R-:W-:Y:S01]  /*c460*/  IADD3 R13, R11, -0x10, RZ ;  /* 0xfffffff00b0d7810 */ /* 0x000fe20007ffe0ff */
[----:B------:R-:W-:Y:S01]  /*c470*/  STS [R11], R128 ;  /* 0x000000800b007388 */ /* 0x000fe20000000800 */
[----:B------:R-:W-:-:S02]  /*c480*/  SEL R10, R7, 0xffffffe0, !P1 ;  /* 0xffffffe0070a7807 */ /* 0x000fc40004800000 */
[----:B------:R-:W-:Y:S01]  /*c490*/  MOV R7, 0x40 ;  /* 0x0000004000077802 */ /* 0x000fe20000000f00 */
[----:B------:R-:W-:Y:S01]  /*c4a0*/  STS [R11+0x400], R130 ;  /* 0x000400820b007388 */ /* 0x000fe20000000800 */
[----:B------:R-:W-:Y:S02]  /*c4b0*/  @P3 IADD3 R13, R11, 0x10, RZ ;  /* 0x000000100b0d3810 */ /* 0x000fe40007ffe0ff */
[----:B------:R-:W-:Y:S02]  /*c4c0*/  SEL R12, R7, 0xffffffc0, !P2 ;  /* 0xffffffc0070c7807 */ /* 0x000fe40005000000 */
[C---:B------:R-:W-:Y:S01]  /*c4d0*/  IADD3 R15, R11.reuse, R10, RZ ;  /* 0x0000000a0b0f7210 */ /* 0x040fe20007ffe0ff */
[----:B------:R-:W-:Y:S01]  /*c4e0*/  STS [R13], R36 ;  /* 0x000000240d007388 */ /* 0x000fe20000000800 */
[-C--:B------:R-:W-:Y:S02]  /*c4f0*/  IADD3 R17, R10, R13.reuse, RZ ;  /* 0x0000000d0a117210 */ /* 0x080fe40007ffe0ff */
[-C--:B------:R-:W-:Y:S01]  /*c500*/  IADD3 R19, R11, R12.reuse, RZ ;  /* 0x0000000c0b137210 */ /* 0x080fe20007ffe0ff */
[----:B------:R-:W-:Y:S01]  /*c510*/  STS [R13+0x400], R38 ;  /* 0x000400260d007388 */ /* 0x000fe20000000800 */
[----:B------:R-:W-:Y:S01]  /*c520*/  IADD3 R21, R12, R13, RZ ;  /* 0x0000000d0c157210 */ /* 0x000fe20007ffe0ff */
[----:B------:R-:W2:Y:S01]  /*c530*/  LDC.U8 R10, c[0x0][0x329] ;  /* 0x0000ca40ff0a7b82 */ /* 0x000ea20000000000 */
[-C--:B------:R-:W-:Y:S01]  /*c540*/  IADD3 R23, R15, R12.reuse, RZ ;  /* 0x0000000c0f177210 */ /* 0x080fe20007ffe0ff */
[----:B------:R-:W-:Y:S01]  /*c550*/  STS [R15], R40 ;  /* 0x000000280f007388 */ /* 0x000fe20000000800 */
[----:B------:R-:W-:-:S02]  /*c560*/  IADD3 R25, R17, R12, RZ ;  /* 0x0000000c11197210 */ /* 0x000fc40007ffe0ff */
[----:B------:R-:W-:Y:S01]  /*c570*/  IADD3 R9, R6, -R9, RZ ;  /* 0x8000000906097210 */ /* 0x000fe20007ffe0ff */
[----:B------:R-:W-:Y:S02]  /*c580*/  STS [R15+0x400], R42 ;  /* 0x0004002a0f007388 */ /* 0x000fe40000000800 */
[----:B------:R-:W4:Y:S02]  /*c590*/  LDC.U8 R12, c[0x0][0x328] ;  /* 0x0000ca00ff0c7b82 */ /* 0x000f240000000000 */
[----:B------:R-:W-:Y:S04]  /*c5a0*/  STS [R17], R44 ;  /* 0x0000002c11007388 */ /* 0x000fe80000000800 */
[----:B------:R-:W-:Y:S04]  /*c5b0*/  STS [R17+0x400], R46 ;  /* 0x0004002e11007388 */ /* 0x000fe80000000800 */
[----:B------:R-:W-:Y:S04]  /*c5c0*/  STS [R19], R48 ;  /* 0x0000003013007388 */ /* 0x000fe80000000800 */
[----:B------:R-:W-:Y:S01]  /*c5d0*/  STS [R19+0x400], R50 ;  /* 0x0004003213007388 */ /* 0x000fe20000000800 */
[----:B--2---:R-:W-:-:S03]  /*c5e0*/  ISETP.NE.AND P1, PT, R10, RZ, PT ;  /* 0x000000ff0a00720c */ /* 0x004fc60003f25270 */
[----:B------:R-:W-:Y:S04]  /*c5f0*/  STS [R21], R52 ;  /* 0x0000003415007388 */ /* 0x000fe80000000800 */
[----:B------:R-:W-:Y:S01]  /*c600*/  STS [R21+0x400], R54 ;  /* 0x0004003615007388 */ /* 0x000fe20000000800 */
[----:B----4-:R-:W-:-:S03]  /*c610*/  ISETP.NE.AND P2, PT, R12, RZ, PT ;  /* 0x000000ff0c00720c */ /* 0x010fc60003f45270 */
[----:B------:R-:W-:Y:S01]  /*c620*/  STS [R23], R56 ;  /* 0x0000003817007388 */ /* 0x000fe20000000800 */
[----:B------:R-:W-:-:S03]  /*c630*/  ISETP.NE.OR P3, PT, R10, RZ, !P2 ;  /* 0x000000ff0a00720c */ /* 0x000fc60005765670 */
[----:B------:R-:W-:Y:S04]  /*c640*/  STS [R23+0x400], R58 ;  /* 0x0004003a17007388 */ /* 0x000fe80000000800 */
[----:B------:R2:W-:Y:S04]  /*c650*/  STS [R25], R60 ;  /* 0x0000003c19007388 */ /* 0x0005e80000000800 */
[----:B------:R4:W-:Y:S04]  /*c660*/  STS [R25+0x400], R62 ;  /* 0x0004003e19007388 */ /* 0x0009e80000000800 */
[----:B------:R5:W-:Y:S04]  /*c670*/  STS [R11+0x4000], R64 ;  /* 0x004000400b007388 */ /* 0x000be80000000800 */
[----:B------:R-:W-:Y:S04]  /*c680*/  STS [R11+0x4400], R66 ;  /* 0x004400420b007388 */ /* 0x000fe80000000800 */
[----:B------:R-:W-:Y:S04]  /*c690*/  STS [R13+0x4000], R68 ;  /* 0x004000440d007388 */ /* 0x000fe80000000800 */
[----:B------:R-:W-:Y:S04]  /*c6a0*/  STS [R13+0x4400], R70 ;  /* 0x004400460d007388 */ /* 0x000fe80000000800 */
[----:B------:R-:W-:Y:S01]  /*c6b0*/  STS [R15+0x4000], R72 ;  /* 0x004000480f007388 */ /* 0x000fe20000000800 */
[----:B--2---:R-:W-:-:S03]  /*c6c0*/  @P1 MOV R60, c[0x0][0x210] ;  /* 0x00008400003c1a02 */ /* 0x004fc60000000f00 */
[----:B------:R-:W-:Y:S01]  /*c6d0*/  STS [R15+0x4400], R74 ;  /* 0x0044004a0f007388 */ /* 0x000fe20000000800 */
[----:B----4-:R-:W-:Y:S01]  /*c6e0*/  @P1 MOV R62, 0x1 ;  /* 0x00000001003e1802 */ /* 0x010fe20000000f00 */
[----:B------:R-:W-:Y:S02]  /*c6f0*/  @P1 IMAD R60, R60, c[0x0][0x214], RZ ;  /* 0x000085003c3c1a24 */ /* 0x000fe400078e02ff */
[----:B------:R-:W-:Y:S04]  /*c700*/  STS [R17+0x4000], R76 ;  /* 0x0040004c11007388 */ /* 0x000fe80000000800 */
[----:B------:R-:W-:Y:S04]  /*c710*/  STS [R17+0x4400], R78 ;  /* 0x0044004e11007388 */ /* 0x000fe80000000800 */
[----:B------:R-:W-:Y:S04]  /*c720*/  STS [R19+0x4000], R80 ;  /* 0x0040005013007388 */ /* 0x000fe80000000800 */
[----:B------:R-:W-:Y:S04]  /*c730*/  STS [R19+0x4400], R82 ;  /* 0x0044005213007388 */ /* 0x000fe80000000800 */
[----:B------:R-:W-:Y:S04]  /*c740*/  STS [R21+0x4000], R84 ;  /* 0x0040005415007388 */ /* 0x000fe80000000800 */
[----:B------:R-:W-:Y:S04]  /*c750*/  STS [R21+0x4400], R86 ;  /* 0x0044005615007388 */ /* 0x000fe80000000800 */
[----:B------:R-:W2:Y:S04]  /*c760*/  S2R R7, SR_CTAID.Y ;  /* 0x0000000000077919 */ /* 0x000ea80000002600 */
[----:B------:R-:W-:Y:S04]  /*c770*/  STS [R23+0x4000], R88 ;  /* 0x0040005817007388 */ /* 0x000fe80000000800 */
[----:B------:R-:W-:Y:S04]  /*c780*/  STS [R23+0x4400], R90 ;  /* 0x0044005a17007388 */ /* 0x000fe80000000800 */
[----:B------:R-:W-:Y:S04]  /*c790*/  STS [R25+0x4000], R92 ;  /* 0x0040005c19007388 */ /* 0x000fe80000000800 */
[----:B------:R-:W-:Y:S04]  /*c7a0*/  STS [R25+0x4400], R94 ;  /* 0x0044005e19007388 */ /* 0x000fe80000000800 */
[----:B------:R-:W-:Y:S04]  /*c7b0*/  STS [R11+0x8000], R96 ;  /* 0x008000600b007388 */ /* 0x000fe80000000800 */
[----:B------:R4:W-:Y:S01]  /*c7c0*/  STS [R11+0x8400], R98 ;  /* 0x008400620b007388 */ /* 0x0009e20000000800 */
[----:B--2---:R-:W-:Y:S01]  /*c7d0*/  @!P0 SHF.R.S32.HI R12, RZ, 0x1f, R7 ;  /* 0x0000001fff0c8819 */ /* 0x004fe20000011407 */
[----:B-----5:R-:W-:-:S02]  /*c7e0*/  @!P0 IMAD.WIDE.U32 R64, R7, c[0x0][0x1e0], RZ ;  /* 0x0000780007408a25 */ /* 0x020fc400078e00ff */
[----:B------:R2:W-:Y:S02]  /*c7f0*/  STS [R13+0x8000], R100 ;  /* 0x008000640d007388 */ /* 0x0005e40000000800 */
[----:B------:R-:W-:Y:S01]  /*c800*/  @!P0 IMAD R12, R12, c[0x0][0x1e0], RZ ;  /* 0x000078000c0c8a24 */ /* 0x000fe200078e02ff */
[----:B------:R-:W-:Y:S01]  /*c810*/  @!P0 MOV R4, R64 ;  /* 0x0000004000048202 */ /* 0x000fe20000000f00 */
[----:B------:R2:W-:Y:S01]  /*c820*/  STS [R13+0x8400], R102 ;  /* 0x008400660d007388 */ /* 0x0005e20000000800 */
[C---:B------:R-:W-:Y:S02]  /*c830*/  @!P3 IMAD R63, R7.reuse, c[0x0][0x214], RZ ;  /* 0x00008500073fba24 */ /* 0x040fe400078e02ff */
[----:B------:R-:W-:Y:S01]  /*c840*/  @!P0 IMAD R61, R7, c[0x0][0x1e4], R12 ;  /* 0x00007900073d8a24 */ /* 0x000fe200078e020c */
[----:B------:R2:W-:Y:S02]  /*c850*/  STS [R15+0x8000], R104 ;  /* 0x008000680f007388 */ /* 0x0005e40000000800 */
[----:B------:R-:W-:-:S02]  /*c860*/  @!P3 SEL R63, R63, R202, !P0 ;  /* 0x000000ca3f3fb207 */ /* 0x000fc40004000000 */
[----:B------:R2:W-:Y:S01]  /*c870*/  STS [R15+0x8400], R106 ;  /* 0x0084006a0f007388 */ /* 0x0005e20000000800 */
[----:B------:R-:W-:Y:S02]  /*c880*/  @!P0 IADD3 R5, R65, R61, RZ ;  /* 0x0000003d41058210 */ /* 0x000fe40007ffe0ff */
[----:B------:R-:W-:Y:S01]  /*c890*/  SHF.R.S32.HI R61, RZ, 0x1f, R8 ;  /* 0x0000001fff3d7819 */ /* 0x000fe20000011408 */
[----:B------:R2:W-:Y:S01]  /*c8a0*/  STS [R17+0x8000], R124 ;  /* 0x0080007c11007388 */ /* 0x0005e20000000800 */
[----:B------:R-:W-:Y:S01]  /*c8b0*/  LOP3.LUT P0, RZ, R9, 0x3, RZ, 0xc0, !PT ;  /* 0x0000000309ff7812 */ /* 0x000fe2000780c0ff */
[----:B------:R-:W-:Y:S01]  /*c8c0*/  CS2R R64, SRZ ;  /* 0x0000000000407805 */ /* 0x000fe2000001ff00 */
[----:B------:R-:W-:Y:S01]  /*c8d0*/  LEA.HI R61, R61, R8, RZ, 0x3 ;  /* 0x000000083d3d7211 */ /* 0x000fe200078f18ff */
[----:B------:R2:W-:Y:S01]  /*c8e0*/  STS [R17+0x8400], R126 ;  /* 0x0084007e11007388 */ /* 0x0005e20000000800 */
[----:B----4-:R-:W-:Y:S02]  /*c8f0*/  @!P1 MOV R11, c[0x0][0x214] ;  /* 0x00008500000b9a02 */ /* 0x010fe40000000f00 */
[----:B------:R-:W-:Y:S01]  /*c900*/  @!P3 MOV R64, R63 ;  /* 0x0000003f0040b202 */ /* 0x000fe20000000f00 */
[----:B------:R2:W-:Y:S01]  /*c910*/  STS [R19+0x8000], R108 ;  /* 0x0080006c13007388 */ /* 0x0005e20000000800 */
[----:B------:R-:W-:-:S02]  /*c920*/  @!P1 SEL R60, R11, c[0x0][0x234], !P2 ;  /* 0x00008d000b3c9a07 */ /* 0x000fc40005000000 */
[----:B------:R-:W-:Y:S01]  /*c930*/  @!P3 SHF.R.S32.HI R65, RZ, 0x1f, R63 ;  /* 0x0000001fff41b819 */ /* 0x000fe2000001143f */
[----:B------:R2:W-:Y:S01]  /*c940*/  STS [R19+0x8400], R110 ;  /* 0x0084006e13007388 */ /* 0x0005e20000000800 */
[----:B------:R-:W-:Y:S01]  /*c950*/  LOP3.LUT R61, R61, 0xffffff8, RZ, 0xc0, !PT ;  /* 0x0ffffff83d3d7812 */ /* 0x000fe200078ec0ff */
[----:B------:R-:W-:Y:S02]  /*c960*/  @!P1 IMAD R62, R60, c[0x0][0x1c0], RZ ;  /* 0x000070003c3e9a24 */ /* 0x000fe400078e02ff */
[----:B------:R2:W-:Y:S01]  /*c970*/  STS [R21+0x8000], R112 ;  /* 0x0080007015007388 */ /* 0x0005e20000000800 */
[----:B-1----:R-:W-:Y:S01]  /*c980*/  @P5 FMUL.FTZ R63, R2, 0.69314718246459960938 ;  /* 0x3f317218023f5820 */ /* 0x002fe20000410000 */
[----:B------:R-:W-:Y:S01]  /*c990*/  IADD3 R61, R8, -R61, RZ ;  /* 0x8000003d083d7210 */ /* 0x000fe20007ffe0ff */
[----:B------:R-:W-:Y:S01]  /*c9a0*/  IMAD R62, R7, R62, RZ ;  /* 0x0000003e073e7224 */ /* 0x000fe200078e02ff */
[----:B------:R2:W-:Y:S01]  /*c9b0*/  STS [R21+0x8400], R114 ;  /* 0x0084007215007388 */ /* 0x0005e20000000800 */
[----:B------:R-:W-:Y:S01]  /*c9c0*/  @P1 MOV R7, c[0x0][0x210] ;  /* 0x0000840000071a02 */ /* 0x000fe20000000f00 */
[----:B---3--:R-:W-:Y:S01]  /*c9d0*/  @P4 FMUL.FTZ R2, R0, 0.69314718246459960938 ;  /* 0x3f31721800024820 */ /* 0x008fe20000410000 */
[----:B------:R-:W-:Y:S01]  /*c9e0*/  @!P1 MOV R7, 0x1 ;  /* 0x0000000100079802 */ /* 0x000fe20000000f00 */
[----:B------:R2:W-:Y:S01]  /*c9f0*/  STS [R23+0x8000], R120 ;  /* 0x0080007817007388 */ /* 0x0005e20000000800 */
[----:B------:R-:W-:-:S02]  /*ca00*/  SEL R62, R62, RZ, P3 ;  /* 0x000000ff3e3e7207 */ /* 0x000fc40001800000 */
[----:B------:R-:W-:Y:S01]  /*ca10*/  MOV R8, 0x7f800000 ;  /* 0x7f80000000087802 */ /* 0x000fe20000000f00 */
[----:B------:R2:W-:Y:S01]  /*ca20*/  STS [R23+0x8400], R122 ;  /* 0x0084007a17007388 */ /* 0x0005e20000000800 */
[----:B------:R-:W-:Y:S01]  /*ca30*/  @P5 FFMA.FTZ R8, R132, c[0x0][0x238], R63 ;  /* 0x00008e0084085a23 */ /* 0x000fe2000001003f */
[----:B------:R-:W-:Y:S02]  /*ca40*/  LEA R212, R61, R212, 0x4 ;  /* 0x000000d43dd47211 */ /* 0x000fe400078e20ff */
[----:B------:R2:W-:Y:S04]  /*ca50*/  STS [R25+0x8000], R116 ;  /* 0x0080007419007388 */ /* 0x0005e80000000800 */
[----:B------:R2:W-:Y:S04]  /*ca60*/  STS [R25+0x8400], R118 ;  /* 0x0084007619007388 */ /* 0x0005e80000000800 */
[----:B------:R-:W-:Y:S06]  /*ca70*/  BAR.SYNC.DEFER_BLOCKING 0x0 ;  /* 0x0000000000007b1d */ /* 0x000fec0000010000 */
[----:B------:R-:W1:Y:S04]  /*ca80*/  S2R R10, SR_CTAID.X ;  /* 0x00000000000a7919 */ /* 0x000e680000002500 */
[----:B------:R-:W3:Y:S04]  /*ca90*/  S2R R11, SR_CTAID.Z ;  /* 0x00000000000b7919 */ /* 0x000ee80000002700 */
[----:B------:R2:W4:Y:S04]  /*caa0*/  LDS.128 R52, [R203] ;  /* 0x00000000cb347984 */ /* 0x0005280000000c00 */
[----:B------:R2:W2:Y:S01]  /*cab0*/  LDS.128 R48, [R203+0x1000] ;  /* 0x00100000cb307984 */ /* 0x0004a20000000c00 */
[----:B-1----:R-:W-:-:S03]  /*cac0*/  IMAD R6, R10, R7, RZ ;  /* 0x000000070a067224 */ /* 0x002fc600078e02ff */
[----:B------:R1:W1:Y:S01]  /*cad0*/  LDS.128 R44, [R203+0x2000] ;  /* 0x00200000cb2c7984 */ /* 0x0002620000000c00 */
[----:B---3--:R-:W-:Y:S01]  /*cae0*/  IMAD R62, R11, R60, R62 ;  /* 0x0000003c0b3e7224 */ /* 0x008fe200078e023e */
[----:B------:R-:W-:Y:S02]  /*caf0*/  SHF.L.U32 R9, R6, 0x7, RZ ;  /* 0x0000000706097819 */ /* 0x000fe400000006ff */
[----:B------:R3:W1:Y:S01]  /*cb00*/  LDS.128 R40, [R203+0x3000] ;  /* 0x00300000cb287984 */ /* 0x0006620000000c00 */
[----:B------:R-:W-:Y:S01]  /*cb10*/  MOV R6, 0x7f800000 ;  /* 0x7f80000000067802 */ /* 0x000fe20000000f00 */
[----:B------:R-:W-:Y:S01]  /*cb20*/  @P4 FFMA.FTZ R6, R3, c[0x0][0x238], R2 ;  /* 0x00008e0003064a23 */ /* 0x000fe20000010002 */
[--C-:B------:R-:W-:Y:S01]  /*cb30*/  IADD3 R0, P2, P1, R9, R64, R62.reuse ;  /* 0x0000004009007210 */ /* 0x100fe2000795e03e */
[----:B------:R3:W1:Y:S01]  /*cb40*/  LDS.128 R36, [R203+0x4000] ;  /* 0x00400000cb247984 */ /* 0x0006620000000c00 */
[----:B------:R-:W-:Y:S02]  /*cb50*/  SHF.R.S32.HI R9, RZ, 0x1f, R9 ;  /* 0x0000001fff097819 */ /* 0x000fe40000011409 */
[----:B------:R-:W-:Y:S01]  /*cb60*/  SHF.R.S32.HI R62, RZ, 0x1f, R62 ;  /* 0x0000001fff3e7819 */ /* 0x000fe2000001143e */
[----:B------:R3:W1:Y:S03]  /*cb70*/  LDS.128 R32, [R203+0x5000] ;  /* 0x00500000cb207984 */ /* 0x0006660000000c00 */
[----:B------:R-:W-:Y:S01]  /*cb80*/  IADD3.X R9, R9, R65, R62, P2, P1 ;  /* 0x0000004109097210 */ /* 0x000fe200017e243e */
[----:B------:R3:W1:Y:S04]  /*cb90*/  LDS.128 R28, [R203+0x6000] ;  /* 0x00600000cb1c7984 */ /* 0x0006680000000c00 */
[----:B------:R3:W1:Y:S04]  /*cba0*/  LDS.128 R24, [R203+0x7000] ;  /* 0x00700000cb187984 */ /* 0x0006680000000c00 */
[----:B------:R3:W1:Y:S04]  /*cbb0*/  LDS.128 R20, [R203+0x8000] ;  /* 0x00800000cb147984 */ /* 0x0006680000000c00 */
[----:B------:R3:W1:Y:S04]  /*cbc0*/  LDS.128 R16, [R203+0x9000] ;  /* 0x00900000cb107984 */ /* 0x0006680000000c00 */
[----:B------:R3:W1:Y:S04]  /*cbd0*/  LDS.128 R12, [R203+0xa000] ;  /* 0x00a00000cb0c7984 */ /* 0x0006680000000c00 */
[----:B------:R3:W1:Y:S01]  /*cbe0*/  LDS.128 R56, [R203+0xb000] ;  /* 0x00b00000cb387984 */ /* 0x0006620000000c00 */
[----:B------:R-:W-:Y:S05]  /*cbf0*/  @P0 BRA `(.L_x_15) ;  /* 0x0000010000000947 */ /* 0x000fea0003800000 */
[----:B--2-4-:R-:W-:Y:S01]  /*cc00*/  IMAD R205, R10, -0x80, R205 ;  /* 0xffffff800acd7824 */ /* 0x014fe200078e02cd */
[----:B------:R-:W-:-:S04]  /*cc10*/  IADD3 R2, R212, 0x8, RZ ;  /* 0x00000008d4027810 */ /* 0x000fc80007ffe0ff */
[-C--:B------:R-:W-:Y:S02]  /*cc20*/  ISETP.GE.AND P3, PT, R212, R205.reuse, PT ;  /* 0x000000cdd400720c */ /* 0x080fe40003f66270 */
[----:B------:R-:W-:-:S11]  /*cc30*/  ISETP.GE.AND P2, PT, R2, R205, PT ;  /* 0x000000cd0200720c */ /* 0x000fd60003f46270 */
[-C--:B------:R-:W-:Y:S02]  /*cc40*/  @!P3 IMAD R212, R212, R7.reuse, RZ ;  /* 0x00000007d4d4b224 */ /* 0x080fe400078e02ff */
[----:B------:R-:W-:-:S03]  /*cc50*/  @!P2 IMAD R7, R2, R7, RZ ;  /* 0x000000070207a224 */ /* 0x000fc600078e02ff */
[CC--:B------:R-:W-:Y:S02]  /*cc60*/  @!P3 IADD3 R2, P1, R212.reuse, R0.reuse, RZ ;  /* 0x00000000d402b210 */ /* 0x0c0fe40007f3e0ff */
[C---:B------:R-:W-:Y:S02]  /*cc70*/  @!P2 IADD3 R0, P0, R7.reuse, R0, RZ ;  /* 0x000000000700a210 */ /* 0x040fe40007f1e0ff */
[-C--:B------:R-:W-:Y:S02]  /*cc80*/  @!P3 LEA.HI.X.SX32 R3, R212, R9.reuse, 0x1, P1 ;  /* 0x00000009d403b211 */ /* 0x080fe400008f0eff */
[----:B------:R-:W-:Y:S02]  /*cc90*/  @!P2 LEA.HI.X.SX32 R7, R7, R9, 0x1, P0 ;  /* 0x000000090707a211 */ /* 0x000fe400000f0eff */
[----:B------:R-:W-:Y:S02]  /*cca0*/  @!P3 LEA R62, P1, R2, c[0x0][0x200], 0x2 ;  /* 0x00008000023eba11 */ /* 0x000fe400078210ff */
[----:B------:R-:W-:-:S02]  /*ccb0*/  @!P2 LEA R60, P0, R0, c[0x0][0x200], 0x2 ;  /* 0x00008000003caa11 */ /* 0x000fc400078010ff */
[----:B------:R-:W-:Y:S02]  /*ccc0*/  @!P3 LEA.HI.X R63, R2, c[0x0][0x204], R3, 0x2, P1 ;  /* 0x00008100023fba11 */ /* 0x000fe400008f1403 */
[----:B------:R-:W-:-:S03]  /*ccd0*/  @!P2 LEA.HI.X R61, R0, c[0x0][0x204], R7, 0x2, P0 ;  /* 0x00008100003daa11 */ /* 0x000fc600000f1407 */
[----:B------:R2:W-:Y:S04]  /*cce0*/  @!P3 STG.E [R62.64], R8 ;  /* 0x000000083e00b986 */ /* 0x0005e8000c101908 */
[----:B------:R2:W-:Y:S02]  /*ccf0*/  @!P2 STG.E [R60.64], R6 ;  /* 0x000000063c00a986 */ /* 0x0005e4000c101908 */
.L_x_15:
[----:B--2-4-:R-:W-:Y:S05]  /*cd00*/  BSYNC B0 ;  /* 0x0000000000007941 */ /* 0x014fea0003800000 */
.L_x_14:
[----:B------:R-:W2:Y:S01]  /*cd10*/  S2R R3, SR_TID.X ;  /* 0x0000000000037919 */ /* 0x000ea20000002100 */
[----:B------:R-:W-:Y:S01]  /*cd20*/  IADD3 R4, P0, R214, R4, RZ ;  /* 0x00000004d6047210 */ /* 0x000fe20007f1e0ff */
[----:B------:R-:W-:Y:S01]  /*cd30*/  BSSY B0, `(.L_x_16) ;  /* 0x0000016000007945 */ /* 0x000fe20003800000 */
[----:B------:R-:W-:-:S03]  /*cd40*/  SHF.R.S32.HI R2, RZ, 0x1f, R11 ;  /* 0x0000001fff027819 */ /* 0x000fc6000001140b */
[----:B------:R-:W-:Y:S02]  /*cd50*/  IMAD.X R5, R215, 0x1, R5, P0 ;  /* 0x00000001d7057824 */ /* 0x000fe400000e0605 */
[----:B------:R-:W-:Y:S02]  /*cd60*/  IMAD R2, R2, c[0x0][0x1f0], RZ ;  /* 0x00007c0002027a24 */ /* 0x000fe400078e02ff */
[----:B------:R-:W-:-:S04]  /*cd70*/  IMAD.WIDE.U32 R4, R11, c[0x0][0x1f0], R4 ;  /* 0x00007c000b047a25 */ /* 0x000fc800078e0004 */
[----:B------:R-:W-:-:S04]  /*cd80*/  IMAD R2, R11, c[0x0][0x1f4], R2 ;  /* 0x00007d000b027a24 */ /* 0x000fc800078e0202 */
[----:B------:R-:W-:Y:S01]  /*cd90*/  IMAD.IADD R7, R5, 0x1, R2 ;  /* 0x0000000105077824 */ /* 0x000fe200078e0202 */
[----:B--2---:R-:W-:-:S04]  /*cda0*/  SHF.R.S32.HI R0, RZ, 0x1f, R3 ;  /* 0x0000001fff007819 */ /* 0x004fc80000011403 */
[----:B------:R-:W-:-:S04]  /*cdb0*/  LEA.HI R0, R0, R3, RZ, 0x3 ;  /* 0x0000000300007211 */ /* 0x000fc800078f18ff */
[----:B------:R-:W-:-:S04]  /*cdc0*/  SHF.R.S32.HI R0, RZ, 0x3, R0 ;  /* 0x00000003ff007819 */ /* 0x000fc80000011400 */
[----:B------:R-:W-:-:S13]  /*cdd0*/  ISETP.GE.AND P0, PT, R0, R199, PT ;  /* 0x000000c70000720c */ /* 0x000fda0003f06270 */
[----:B------:R-:W-:Y:S05]  /*cde0*/  @P0 BRA `(.L_x_17) ;  /* 0x000000a000000947 */ /* 0x000fea0003800000 */
[----:B------:R-:W-:Y:S01]  /*cdf0*/  MOV R6, R4 ;  /* 0x0000000400067202 */ /* 0x000fe20000000f00 */
[----:B------:R-:W-:-:S04]  /*ce00*/  IMAD R3, R217, c[0x0][0x1e8], RZ ;  /* 0x00007a00d9037a24 */ /* 0x000fc800078e02ff */
[----:B------:R-:W-:-:S04]  /*ce10*/  IMAD.WIDE.U32 R8, R216, c[0x0][0x1e8], R6 ;  /* 0x00007a00d8087a25 */ /* 0x000fc800078e0006 */
[----:B------:R-:W-:Y:S01]  /*ce20*/  IMAD R2, R216, c[0x0][0x1ec], R3 ;  /* 0x00007b00d8027a24 */ /* 0x000fe200078e0203 */
[----:B------:R-:W-:-:S04]  /*ce30*/  LEA R10, P0, R8, c[0x0][0x1d0], 0x1 ;  /* 0x00007400080a7a11 */ /* 0x000fc800078008ff */
[----:B------:R-:W-:-:S04]  /*ce40*/  IADD3 R2, R9, R2, RZ ;  /* 0x0000000209027210 */ /* 0x000fc80007ffe0ff */
[----:B------:R-:W-:-:S05]  /*ce50*/  LEA.HI.X R11, R8, c[0x0][0x1d4], R2, 0x1, P0 ;  /* 0x00007500080b7a11 */ /* 0x000fca00000f0c02 */
[----:B------:R2:W-:Y:S04]  /*ce60*/  STG.E.128 [R10.64], R52 ;  /* 0x000000340a007986 */ /* 0x0005e8000c101d08 */
[----:B-1----:R2:W-:Y:S04]  /*ce70*/  STG.E.128 [R10.64+0x80], R36 ;  /* 0x000080240a007986 */ /* 0x0025e8000c101d08 */
[----:B------:R2:W-:Y:S02]  /*ce80*/  STG.E.128 [R10.64+0x100], R20 ;  /* 0x000100140a007986 */ /* 0x0005e4000c101d08 */
.L_x_17:
[----:B------:R-:W-:Y:S05]  /*ce90*/  BSYNC B0 ;  /* 0x0000000000007941 */ /* 0x000fea0003800000 */
.L_x_16:
[----:B------:R-:W-:Y:S01]  /*cea0*/  IADD3 R2, R0, 0x20, RZ ;  /* 0x0000002000027810 */ /* 0x000fe20007ffe0ff */
[----:B------:R-:W-:Y:S03]  /*ceb0*/  BSSY B0, `(.L_x_18) ;  /* 0x0000010000007945 */ /* 0x000fe60003800000 */
[----:B------:R-:W-:-:S13]  /*cec0*/  ISETP.GE.AND P0, PT, R2, R199, PT ;  /* 0x000000c70200720c */ /* 0x000fda0003f06270 */
[----:B------:R-:W-:Y:S05]  /*ced0*/  @P0 BRA `(.L_x_19) ;  /* 0x000000d000000947 */ /* 0x000fea0003800000 */
[----:B------:R-:W-:Y:S01]  /*cee0*/  IADD3 R3, P0, R216, 0x20, RZ ;  /* 0x00000020d8037810 */ /* 0x000fe20007f1e0ff */
[----:B------:R-:W-:Y:S01]  /*cef0*/  IMAD.MOV.U32 R8, RZ, RZ, R4 ;  /* 0x000000ffff087224 */ /* 0x000fe200078e0004 */
[----:B------:R-:W-:-:S03]  /*cf00*/  MOV R9, R7 ;  /* 0x0000000700097202 */ /* 0x000fc60000000f00 */
[----:B------:R-:W-:Y:S02]  /*cf10*/  IMAD.X R2, RZ, RZ, R217, P0 ;  /* 0x000000ffff027224 */ /* 0x000fe400000e06d9 */
[----:B------:R-:W-:-:S04]  /*cf20*/  IMAD.WIDE.U32 R8, R3, c[0x0][0x1e8], R8 ;  /* 0x00007a0003087a25 */ /* 0x000fc800078e0008 */
[----:B------:R-:W-:Y:S01]  /*cf30*/  IMAD R2, R2, c[0x0][0x1e8], RZ ;  /* 0x00007a0002027a24 */ /* 0x000fe200078e02ff */
[----:B--2---:R-:W-:-:S03]  /*cf40*/  LEA R10, P0, R8, c[0x0][0x1d0], 0x1 ;  /* 0x00007400080a7a11 */ /* 0x004fc600078008ff */
[----:B------:R-:W-:-:S05]  /*cf50*/  IMAD R2, R3, c[0x0][0x1ec], R2 ;  /* 0x00007b0003027a24 */ /* 0x000fca00078e0202 */
[----:B------:R-:W-:-:S04]  /*cf60*/  IADD3 R2, R9, R2, RZ ;  /* 0x0000000209027210 */ /* 0x000fc80007ffe0ff */
[----:B------:R-:W-:-:S05]  /*cf70*/  LEA.HI.X R11, R8, c[0x0][0x1d4], R2, 0x1, P0 ;  /* 0x00007500080b7a11 */ /* 0x000fca00000f0c02 */
[----:B------:R2:W-:Y:S04]  /*cf80*/  STG.E.128 [R10.64], R48 ;  /* 0x000000300a007986 */ /* 0x0005e8000c101d08 */
[----:B-1----:R2:W-:Y:S04]  /*cf90*/  STG.E.128 [R10.64+0x80], R32 ;  /* 0x000080200a007986 */ /* 0x0025e8000c101d08 */
[----:B------:R2:W-:Y:S02]  /*cfa0*/  STG.E.128 [R10.64+0x100], R16 ;  /* 0x000100100a007986 */ /* 0x0005e4000c101d08 */
.L_x_19:
[----:B------:R-:W-:Y:S05]  /*cfb0*/  BSYNC B0 ;  /* 0x0000000000007941 */ /* 0x000fea0003800000 */
.L_x_18:
        /* <DEDUP_REMOVED lines=9> */
[----:B------:R-:W-:-:S04]  /*d050*/  IMAD R3, R0, c[0x0][0x1e8], RZ ;  /* 0x00007a0000037a24 */ /* 0x000fc800078e02ff */
[----:B------:R-:W-:Y:S01]  /*d060*/  IMAD R3, R2, c[0x0][0x1ec], R3 ;  /* 0x00007b0002037a24 */ /* 0x000fe200078e0203 */
[----:B------:R-:W-:-:S04]  /*d070*/  LEA R2, P0, R8, c[0x0][0x1d0], 0x1 ;  /* 0x0000740008027a11 */ /* 0x000fc800078008ff */
[----:B------:R-:W-:-:S04]  /*d080*/  IADD3 R3, R9, R3, RZ ;  /* 0x0000000309037210 */ /* 0x000fc80007ffe0ff */
[----:B------:R-:W-:-:S05]  /*d090*/  LEA.HI.X R3, R8, c[0x0][0x1d4], R3, 0x1, P0 ;  /* 0x0000750008037a11 */ /* 0x000fca00000f0c03 */
[----:B-1----:R1:W-:Y:S04]  /*d0a0*/  STG.E.128 [R2.64], R44 ;  /* 0x0000002c02007986 */ /* 0x0023e8000c101d08 */
[----:B------:R1:W-:Y:S04]  /*d0b0*/  STG.E.128 [R2.64+0x80], R28 ;  /* 0x0000801c02007986 */ /* 0x0003e8000c101d08 */
[----:B------:R1:W-:Y:S02]  /*d0c0*/  STG.E.128 [R2.64+0x100], R12 ;  /* 0x0001000c02007986 */ /* 0x0003e4000c101d08 */
.L_x_21:
[----:B------:R-:W-:Y:S05]  /*d0d0*/  BSYNC B0 ;  /* 0x0000000000007941 */ /* 0x000fea0003800000 */
.L_x_20:
[----:B------:R-:W-:-:S13]  /*d0e0*/  ISETP.GE.AND P0, PT, R204, R199, PT ;  /* 0x000000c7cc00720c */ /* 0x000fda0003f06270 */
[----:B------:R-:W-:Y:S05]  /*d0f0*/  @P0 EXIT ;  /* 0x000000000000094d */ /* 0x000fea0003800000 */
[----:B------:R-:W-:Y:S02]  /*d100*/  IADD3 R0, P0, R216, 0x60, RZ ;  /* 0x00000060d8007810 */ /* 0x000fe40007f1e0ff */
[----:B------:R-:W-:Y:S02]  /*d110*/  MOV R5, R7 ;  /* 0x0000000700057202 */ /* 0x000fe40000000f00 */
[----:B------:R-:W-:-:S03]  /*d120*/  IADD3.X R216, RZ, R217, RZ, P0, !PT ;  /* 0x000000d9ffd87210 */ /* 0x000fc600007fe4ff */
[----:B------:R-:W-:-:S04]  /*d130*/  IMAD.WIDE.U32 R4, R0, c[0x0][0x1e8], R4 ;  /* 0x00007a0000047a25 */ /* 0x000fc800078e0004 */
[----:B-1----:R-:W-:Y:S01]  /*d140*/  IMAD R3, R216, c[0x0][0x1e8], RZ ;  /* 0x00007a00d8037a24 */ /* 0x002fe200078e02ff */
[----:B------:R-:W-:-:S03]  /*d150*/  LEA R2, P0, R4, c[0x0][0x1d0], 0x1 ;  /* 0x0000740004027a11 */ /* 0x000fc600078008ff */
[----:B------:R-:W-:-:S05]  /*d160*/  IMAD R3, R0, c[0x0][0x1ec], R3 ;  /* 0x00007b0000037a24 */ /* 0x000fca00078e0203 */
[----:B------:R-:W-:-:S04]  /*d170*/  IADD3 R3, R5, R3, RZ ;  /* 0x0000000305037210 */ /* 0x000fc80007ffe0ff */
[----:B------:R-:W-:-:S05]  /*d180*/  LEA.HI.X R3, R4, c[0x0][0x1d4], R3, 0x1, P0 ;  /* 0x0000750004037a11 */ /* 0x000fca00000f0c03 */
[----:B------:R-:W-:Y:S04]  /*d190*/  STG.E.128 [R2.64], R40 ;  /* 0x0000002802007986 */ /* 0x000fe8000c101d08 */
[----:B------:R-:W-:Y:S04]  /*d1a0*/  STG.E.128 [R2.64+0x80], R24 ;  /* 0x0000801802007986 */ /* 0x000fe8000c101d08 */
[----:B------:R-:W-:Y:S01]  /*d1b0*/  STG.E.128 [R2.64+0x100], R56 ;  /* 0x0001003802007986 */ /* 0x000fe2000c101d08 */
[----:B------:R-:W-:Y:S05]  /*d1c0*/  EXIT ;  /* 0x000000000000794d */ /* 0x000fea0003800000 */
.L_x_2:
[----:B------:R-:W1:Y:S01]  /*d1d0*/  LDC.U8 R3, c[0x0][0x329] ;  /* 0x0000ca40ff037b82 */ /* 0x000e620000000000 */
[C---:B------:R-:W-:Y:S01]  /*d1e0*/  ISETP.NE.AND P4, PT, R202.reuse, -0x1, PT ;  /* 0xffffffffca00780c */ /* 0x040fe20003f85270 */
[----:B------:R-:W-:Y:S01]  /*d1f0*/  IMAD.IADD R205, R205, 0x1, -R90 ;  /* 0x00000001cdcd7824 */ /* 0x000fe200078e0a5a */
[----:B------:R-:W-:Y:S01]  /*d200*/  SHF.R.S32.HI R5, RZ, 0x1f, R86 ;  /* 0x0000001fff057819 */ /* 0x000fe20000011456 */
[----:B------:R-:W-:Y:S04]  /*d210*/  BSSY B0, `(.L_x_22) ;  /* 0x000003c000007945 */ /* 0x000fe80003800000 */
[----:B------:R-:W2:Y:S06]  /*d220*/  LDC.U8 R2, c[0x0][0x328] ;  /* 0x0000ca00ff027b82 */ /* 0x000eac0000000000 */
[----:B------:R-:W-:-:S04]  /*d230*/  @P4 IMAD.WIDE.U32 R8, R202, c[0x0][0x1e8], RZ ;  /* 0x00007a00ca084a25 */ /* 0x000fc800078e00ff */
[----:B------:R-:W-:-:S05]  /*d240*/  @!P4 IMAD.WIDE.U32 R10, R0, c[0x0][0x1e0], RZ ;  /* 0x00007800000aca25 */ /* 0x000fca00078e00ff */
[----:B------:R-:W-:Y:S02]  /*d250*/  @!P4 MOV R8, R10 ;  /* 0x0000000a0008c202 */ /* 0x000fe40000000f00 */
[----:B-1----:R-:W-:Y:S02]  /*d260*/  ISETP.NE.AND P1, PT, R3, RZ, PT ;  /* 0x000000ff0300720c */ /* 0x002fe40003f25270 */
[----:B--2---:R-:W-:Y:S02]  /*d270*/  ISETP.NE.AND P3, PT, R2, RZ, PT ;  /* 0x000000ff0200720c */ /* 0x004fe40003f65270 */
[----:B------:R-:W-:Y:S01]  /*d280*/  LEA.HI R2, R5, R86, RZ, 0x3 ;  /* 0x0000005605027211 */ /* 0x000fe200078f18ff */
[----:B------:R-:W-:Y:S01]  /*d290*/  @P4 IMAD R5, R202, c[0x0][0x1ec], R9 ;  /* 0x00007b00ca054a24 */ /* 0x000fe200078e0209 */
[----:B------:R-:W-:-:S07]  /*d2a0*/  ISETP.NE.OR P2, PT, R3, RZ, !P3 ;  /* 0x000000ff0300720c */ /* 0x000fce0005f45670 */
[----:B------:R-:W-:Y:S01]  /*d2b0*/  @P1 IMAD.MOV.U32 R3, RZ, RZ, c[0x0][0x210] ;  /* 0x00008400ff031624 */ /* 0x000fe200078e00ff */
[----:B------:R-:W-:Y:S01]  /*d2c0*/  @!P4 SHF.R.S32.HI R9, RZ, 0x1f, R0 ;  /* 0x0000001fff09c819 */ /* 0x000fe20000011400 */
[----:B------:R-:W-:Y:S01]  /*d2d0*/  @!P1 IMAD.MOV.U32 R7, RZ, RZ, c[0x0][0x214] ;  /* 0x00008500ff079624 */ /* 0x000fe200078e00ff */
[----:B------:R-:W-:Y:S01]  /*d2e0*/  ISETP.NE.OR P0, PT, R202, -0x1, P2 ;  /* 0xffffffffca00780c */ /* 0x000fe20001705670 */
[----:B------:R-:W-:Y:S01]  /*d2f0*/  @P1 IMAD R3, R3, c[0x0][0x214], RZ ;  /* 0x0000850003031a24 */ /* 0x000fe200078e02ff */
[----:B------:R-:W-:Y:S01]  /*d300*/  LOP3.LUT R13, R2, 0x1ffffff8, RZ, 0xc0, !PT ;  /* 0x1ffffff8020d7812 */ /* 0x000fe200078ec0ff */
[----:B------:R-:W-:Y:S01]  /*d310*/  @!P4 IMAD R9, R9, c[0x0][0x1e0], RZ ;  /* 0x000078000909ca24 */ /* 0x000fe200078e02ff */
[----:B------:R-:W-:Y:S01]  /*d320*/  @!P1 SEL R3, R7, c[0x0][0x234], !P3 ;  /* 0x00008d0007039a07 */ /* 0x000fe20005800000 */
[----:B------:R-:W-:Y:S01]  /*d330*/  @P1 IMAD.MOV.U32 R7, RZ, RZ, 0x1 ;  /* 0x00000001ff071424 */ /* 0x000fe200078e00ff */
[----:B------:R-:W-:Y:S01]  /*d340*/  SHF.R.S32.HI R2, RZ, 0x3, R2 ;  /* 0x00000003ff027819 */ /* 0x000fe20000011402 */
[----:B------:R-:W-:Y:S01]  /*d350*/  @!P4 IMAD R4, R0, c[0x0][0x1e4], R9 ;  /* 0x000079000004ca24 */ /* 0x000fe200078e0209 */
[----:B------:R-:W-:Y:S01]  /*d360*/  SHF.R.S32.HI R9, RZ, 0x1f, R28 ;  /* 0x0000001fff097819 */ /* 0x000fe2000001141c */
[----:B------:R-:W-:-:S02]  /*d370*/  @!P1 IMAD R7, R3, c[0x0][0x1c0], RZ ;  /* 0x0000700003079a24 */ /* 0x000fc400078e02ff */
[----:B------:R-:W-:Y:S01]  /*d380*/  IMAD.IADD R6, R86, 0x1, -R13 ;  /* 0x0000000156067824 */ /* 0x000fe200078e0a0d */
[----:B------:R-:W-:Y:S01]  /*d390*/  @!P4 IADD3 R5, R11, R4, RZ ;  /* 0x000000040b05c210 */ /* 0x000fe20007ffe0ff */
[C---:B------:R-:W-:Y:S01]  /*d3a0*/  @!P0 IMAD R202, R0.reuse, c[0x0][0x214], RZ ;  /* 0x0000850000ca8a24 */ /* 0x040fe200078e02ff */
[----:B------:R-:W-:Y:S01]  /*d3b0*/  CS2R R10, SRZ ;  /* 0x00000000000a7805 */ /* 0x000fe2000001ff00 */
[----:B------:R-:W-:Y:S02]  /*d3c0*/  IMAD R0, R0, R7, RZ ;  /* 0x0000000700007224 */ /* 0x000fe400078e02ff */
[----:B------:R-:W-:Y:S01]  /*d3d0*/  IMAD.SHL.U32 R6, R6, 0x8, RZ ;  /* 0x0000000806067824 */ /* 0x000fe200078e00ff */
[--C-:B------:R-:W-:Y:S01]  /*d3e0*/  @!P2 SHF.R.S32.HI R11, RZ, 0x1f, R202.reuse ;  /* 0x0000001fff0ba819 */ /* 0x100fe200000114ca */
[----:B------:R-:W-:Y:S01]  /*d3f0*/  @P1 IMAD.MOV.U32 R7, RZ, RZ, c[0x0][0x210] ;  /* 0x00008400ff071624 */ /* 0x000fe200078e00ff */
[----:B------:R-:W-:Y:S01]  /*d400*/  @!P1 MOV R7, 0x1 ;  /* 0x0000000100079802 */ /* 0x000fe20000000f00 */
[----:B------:R-:W-:Y:S01]  /*d410*/  @!P2 IMAD.MOV.U32 R10, RZ, RZ, R202 ;  /* 0x000000ffff0aa224 */ /* 0x000fe200078e00ca */
[----:B------:R-:W-:Y:S01]  /*d420*/  SEL R0, R0, RZ, P2 ;  /* 0x000000ff00007207 */ /* 0x000fe20001000000 */
[----:B------:R-:W-:Y:S01]  /*d430*/  IMAD R9, R9, c[0x0][0x1f0], RZ ;  /* 0x00007c0009097a24 */ /* 0x000fe200078e02ff */
[----:B------:R-:W-:Y:S01]  /*d440*/  ISETP.GE.AND P2, PT, R2, R205, PT ;  /* 0x000000cd0200720c */ /* 0x000fe20003f46270 */
[----:B------:R-:W-:Y:S01]  /*d450*/  IMAD R13, R90, R7, RZ ;  /* 0x000000075a0d7224 */ /* 0x000fe200078e02ff */
[----:B------:R-:W-:Y:S01]  /*d460*/  IADD3 R4, P3, R6, R8, RZ ;  /* 0x0000000806047210 */ /* 0x000fe20007f7e0ff */
[C---:B------:R-:W-:Y:S01]  /*d470*/  IMAD R0, R28.reuse, R3, R0 ;  /* 0x000000031c007224 */ /* 0x040fe200078e0200 */
[----:B------:R-:W-:Y:S01]  /*d480*/  SHF.R.S32.HI R3, RZ, 0x1f, R2 ;  /* 0x0000001fff037819 */ /* 0x000fe20000011402 */
[----:B------:R-:W-:Y:S01]  /*d490*/  IMAD R9, R28, c[0x0][0x1f4], R9 ;  /* 0x00007d001c097a24 */ /* 0x000fe200078e0209 */
[----:B------:R-:W-:-:S02]  /*d4a0*/  LEA.HI.X.SX32 R5, R6, R5, 0x1, P3 ;  /* 0x0000000506057211 */ /* 0x000fc400018f0eff */
[----:B------:R-:W-:Y:S01]  /*d4b0*/  SHF.R.S32.HI R17, RZ, 0x1f, R13 ;  /* 0x0000001fff117819 */ /* 0x000fe2000001140d */
[----:B------:R-:W-:Y:S01]  /*d4c0*/  IMAD.WIDE R14, R217, 0x80, R2 ;  /* 0x00000080d90e7825 */ /* 0x000fe200078e0202 */
[--C-:B------:R-:W-:Y:S02]  /*d4d0*/  IADD3 R13, P1, P0, R13, R10, R0.reuse ;  /* 0x0000000a0d0d7210 */ /* 0x100fe4000783e000 */
[----:B------:R-:W-:Y:S01]  /*d4e0*/  SHF.R.S32.HI R10, RZ, 0x1f, R0 ;  /* 0x0000001fff0a7819 */ /* 0x000fe20000011400 */
[----:B------:R-:W-:-:S03]  /*d4f0*/  IMAD.WIDE.U32 R4, R28, c[0x0][0x1f0], R4 ;  /* 0x00007c001c047a25 */ /* 0x000fc600078e0004 */
[----:B------:R-:W-:Y:S02]  /*d500*/  IADD3.X R10, R17, R11, R10, P1, P0 ;  /* 0x0000000b110a7210 */ /* 0x000fe40000fe040a */
[----:B------:R-:W-:Y:S01]  /*d510*/  IADD3 R17, R9, R5, RZ ;  /* 0x0000000509117210 */ /* 0x000fe20007ffe0ff */
        /* <DEDUP_REMOVED lines=8> */
[----:B------:R1:W-:Y:S04]  /*d5a0*/  STG.E.128 [R8.64], RZ ;  /* 0x000000ff08007986 */ /* 0x0003e8000c101d08 */
[----:B------:R1:W-:Y:S04]  /*d5b0*/  STG.E.128 [R8.64+0x80], RZ ;  /* 0x000080ff08007986 */ /* 0x0003e8000c101d08 */
[----:B------:R1:W-:Y:S02]  /*d5c0*/  STG.E.128 [R8.64+0x100], RZ ;  /* 0x000100ff08007986 */ /* 0x0003e4000c101d08 */
.L_x_23:
[----:B------:R-:W-:Y:S05]  /*d5d0*/  BSYNC B0 ;  /* 0x0000000000007941 */ /* 0x000fea0003800000 */
.L_x_22:
[----:B------:R-:W-:Y:S01]  /*d5e0*/  IADD3 R12, R2, 0x20, RZ ;  /* 0x00000020020c7810 */ /* 0x000fe20007ffe0ff */
[----:B------:R-:W-:Y:S03]  /*d5f0*/  BSSY B0, `(.L_x_24) ;  /* 0x0000010000007945 */ /* 0x000fe60003800000 */
[----:B------:R-:W-:-:S13]  /*d600*/  ISETP.GE.AND P0, PT, R12, R205, PT ;  /* 0x000000cd0c00720c */ /* 0x000fda0003f06270 */
[----:B------:R-:W-:Y:S05]  /*d610*/  @P0 BRA `(.L_x_25) ;  /* 0x000000d000000947 */ /* 0x000fea0003800000 */
[----:B-1----:R-:W-:Y:S01]  /*d620*/  IADD3 R9, P0, R14, 0x20, RZ ;  /* 0x000000200e097810 */ /* 0x002fe20007f1e0ff */
[----:B------:R-:W-:Y:S01]  /*d630*/  IMAD.MOV.U32 R18, RZ, RZ, R4 ;  /* 0x000000ffff127224 */ /* 0x000fe200078e0004 */
[----:B------:R-:W-:-:S03]  /*d640*/  MOV R19, R17 ;  /* 0x0000001100137202 */ /* 0x000fc60000000f00 */
[----:B------:R-:W-:Y:S02]  /*d650*/  IMAD.X R0, RZ, RZ, R15, P0 ;  /* 0x000000ffff007224 */ /* 0x000fe400000e060f */
[----:B------:R-:W-:-:S04]  /*d660*/  IMAD.WIDE.U32 R18, R9, c[0x0][0x1e8], R18 ;  /* 0x00007a0009127a25 */ /* 0x000fc800078e0012 */
[----:B------:R-:W-:Y:S01]  /*d670*/  IMAD R0, R0, c[0x0][0x1e8], RZ ;  /* 0x00007a0000007a24 */ /* 0x000fe200078e02ff */
[----:B------:R-:W-:-:S03]  /*d680*/  LEA R8, P0, R18, c[0x0][0x1d0], 0x1 ;  /* 0x0000740012087a11 */ /* 0x000fc600078008ff */
[----:B------:R-:W-:-:S05]  /*d690*/  IMAD R0, R9, c[0x0][0x1ec], R0 ;  /* 0x00007b0009007a24 */ /* 0x000fca00078e0200 */
[----:B------:R-:W-:-:S04]  /*d6a0*/  IADD3 R0, R0, R19, RZ ;  /* 0x0000001300007210 */ /* 0x000fc80007ffe0ff */
[----:B------:R-:W-:-:S05]  /*d6b0*/  LEA.HI.X R9, R18, c[0x0][0x1d4], R0, 0x1, P0 ;  /* 0x0000750012097a11 */ /* 0x000fca00000f0c00 */
[----:B------:R1:W-:Y:S04]  /*d6c0*/  STG.E.128 [R8.64], RZ ;  /* 0x000000ff08007986 */ /* 0x0003e8000c101d08 */
[----:B------:R1:W-:Y:S04]  /*d6d0*/  STG.E.128 [R8.64+0x80], RZ ;  /* 0x000080ff08007986 */ /* 0x0003e8000c101d08 */
[----:B------:R1:W-:Y:S02]  /*d6e0*/  STG.E.128 [R8.64+0x100], RZ ;  /* 0x000100ff08007986 */ /* 0x0003e4000c101d08 */
.L_x_25:
[----:B------:R-:W-:Y:S05]  /*d6f0*/  BSYNC B0 ;  /* 0x0000000000007941 */ /* 0x000fea0003800000 */
.L_x_24:
[----:B-1----:R-:W-:Y:S01]  /*d700*/  IADD3 R8, R2, 0x40, RZ ;  /* 0x0000004002087810 */ /* 0x002fe20007ffe0ff */
        /* <DEDUP_REMOVED lines=16> */
.L_x_27:
[----:B------:R-:W-:Y:S05]  /*d810*/  BSYNC B0 ;  /* 0x0000000000007941 */ /* 0x000fea0003800000 */
.L_x_26:
[----:B------:R-:W-:Y:S01]  /*d820*/  IADD3 R6, R2, 0x60, RZ ;  /* 0x0000006002067810 */ /* 0x000fe20007ffe0ff */
[----:B------:R-:W-:Y:S03]  /*d830*/  BSSY B0, `(.L_x_28) ;  /* 0x0000010000007945 */ /* 0x000fe60003800000 */
[----:B------:R-:W-:-:S13]  /*d840*/  ISETP.GE.AND P0, PT, R6, R205, PT ;  /* 0x000000cd0600720c */ /* 0x000fda0003f06270 */
[----:B------:R-:W-:Y:S05]  /*d850*/  @P0 BRA `(.L_x_29) ;  /* 0x000000d000000947 */ /* 0x000fea0003800000 */
[----:B------:R-:W-:Y:S01]  /*d860*/  IADD3 R0, P0, R14, 0x60, RZ ;  /* 0x000000600e007810 */ /* 0x000fe20007f1e0ff */
[----:B------:R-:W-:-:S04]  /*d870*/  IMAD.MOV.U32 R14, RZ, RZ, R4 ;  /* 0x000000ffff0e7224 */ /* 0x000fc800078e0004 */
[----:B------:R-:W-:Y:S01]  /*d880*/  IMAD.X R5, RZ, RZ, R15, P0 ;  /* 0x000000ffff057224 */ /* 0x000fe200000e060f */
[----:B------:R-:W-:-:S03]  /*d890*/  MOV R15, R17 ;  /* 0x00000011000f7202 */ /* 0x000fc60000000f00 */
[----:B------:R-:W-:Y:S02]  /*d8a0*/  IMAD R5, R5, c[0x0][0x1e8], RZ ;  /* 0x00007a0005057a24 */ /* 0x000fe400078e02ff */
        /* <DEDUP_REMOVED lines=8> */
.L_x_29:
[----:B------:R-:W-:Y:S05]  /*d930*/  BSYNC B0 ;  /* 0x0000000000007941 */ /* 0x000fea0003800000 */
.L_x_28:
[----:B------:R-:W-:-:S04]  /*d940*/  LOP3.LUT P6, RZ, R86, 0x7, RZ, 0xc0, !PT ;  /* 0x0000000756ff7812 */ /* 0x000fc800078cc0ff */
[-C--:B------:R-:W-:Y:S02]  /*d950*/  ISETP.GE.OR P5, PT, R2, R205.reuse, P6 ;  /* 0x000000cd0200720c */ /* 0x080fe400037a6670 */
[-C--:B------:R-:W-:Y:S02]  /*d960*/  ISETP.GE.OR P4, PT, R12, R205.reuse, P6 ;  /* 0x000000cd0c00720c */ /* 0x080fe40003786670 */
[-C--:B------:R-:W-:Y:S02]  /*d970*/  ISETP.GE.OR P3, PT, R8, R205.reuse, P6 ;  /* 0x000000cd0800720c */ /* 0x080fe40003766670 */
[----:B------:R-:W-:-:S07]  /*d980*/  ISETP.GE.OR P6, PT, R6, R205, P6 ;  /* 0x000000cd0600720c */ /* 0x000fce00037c6670 */
[-C--:B------:R-:W-:Y:S02]  /*d990*/  @!P5 IMAD R9, R2, R7.reuse, RZ ;  /* 0x000000070209d224 */ /* 0x080fe400078e02ff */
[-C--:B------:R-:W-:Y:S02]  /*d9a0*/  @!P4 IMAD R0, R12, R7.reuse, RZ ;  /* 0x000000070c00c224 */ /* 0x080fe400078e02ff */
[----:B------:R-:W-:Y:S01]  /*d9b0*/  @!P3 IMAD R2, R8, R7, RZ ;  /* 0x000000070802b224 */ /* 0x000fe200078e02ff */
[CC--:B--2---:R-:W-:Y:S01]  /*d9c0*/  @!P5 IADD3 R4, P0, R9.reuse, R13.reuse, RZ ;  /* 0x0000000d0904d210 */ /* 0x0c4fe20007f1e0ff */
[----:B------:R-:W-:Y:S01]  /*d9d0*/  @!P4 IMAD.MOV.U32 R11, RZ, RZ, 0x7f800000 ;  /* 0x7f800000ff0bc424 */ /* 0x000fe200078e00ff */
[----:B------:R-:W-:Y:S02]  /*d9e0*/  @!P4 IADD3 R3, P1, R0, R13, RZ ;  /* 0x0000000d0003c210 */ /* 0x000fe40007f3e0ff */
[----:B------:R-:W-:Y:S02]  /*d9f0*/  @!P5 LEA.HI.X.SX32 R9, R9, R10, 0x1, P0 ;  /* 0x0000000a0909d211 */ /* 0x000fe400000f0eff */
[----:B------:R-:W-:-:S02]  /*da00*/  @!P5 LEA R14, P2, R4, c[0x0][0x200], 0x2 ;  /* 0x00008000040eda11 */ /* 0x000fc400078410ff */
[----:B------:R-:W-:Y:S02]  /*da10*/  @!P3 IADD3 R5, P0, R2, R13, RZ ;  /* 0x0000000d0205b210 */ /* 0x000fe40007f1e0ff */
[-C--:B------:R-:W-:Y:S02]  /*da20*/  @!P4 LEA.HI.X.SX32 R0, R0, R10.reuse, 0x1, P1 ;  /* 0x0000000a0000c211 */ /* 0x080fe400008f0eff */
[----:B------:R-:W-:Y:S02]  /*da30*/  @!P4 LEA R8, P1, R3, c[0x0][0x200], 0x2 ;  /* 0x000080000308ca11 */ /* 0x000fe400078210ff */
[----:B------:R-:W-:Y:S02]  /*da40*/  @!P5 LEA.HI.X R15, R4, c[0x0][0x204], R9, 0x2, P2 ;  /* 0x00008100040fda11 */ /* 0x000fe400010f1409 */
[----:B------:R-:W-:Y:S02]  /*da50*/  @!P3 LEA.HI.X.SX32 R2, R2, R10, 0x1, P0 ;  /* 0x0000000a0202b211 */ /* 0x000fe400000f0eff */
[----:B------:R-:W-:-:S02]  /*da60*/  @!P3 LEA R4, P0, R5, c[0x0][0x200], 0x2 ;  /* 0x000080000504ba11 */ /* 0x000fc400078010ff */
[----:B------:R-:W-:Y:S01]  /*da70*/  @!P4 LEA.HI.X R9, R3, c[0x0][0x204], R0, 0x2, P1 ;  /* 0x000081000309ca11 */ /* 0x000fe200008f1400 */
[----:B------:R-:W-:Y:S01]  /*da80*/  @!P5 IMAD.MOV.U32 R0, RZ, RZ, 0x7f800000 ;  /* 0x7f800000ff00d424 */ /* 0x000fe200078e00ff */
[----:B------:R-:W-:Y:S01]  /*da90*/  @!P3 LEA.HI.X R5, R5, c[0x0][0x204], R2, 0x2, P0 ;  /* 0x000081000505ba11 */ /* 0x000fe200000f1402 */
[----:B------:R-:W-:-:S03]  /*daa0*/  @!P3 IMAD.MOV.U32 R3, RZ, RZ, 0x7f800000 ;  /* 0x7f800000ff03b424 */ /* 0x000fc600078e00ff */
[----:B------:R2:W-:Y:S04]  /*dab0*/  @!P5 STG.E [R14.64], R0 ;  /* 0x000000000e00d986 */ /* 0x0005e8000c101908 */
[----:B------:R2:W-:Y:S04]  /*dac0*/  @!P4 STG.E [R8.64], R11 ;  /* 0x0000000b0800c986 */ /* 0x0005e8000c101908 */
[----:B------:R2:W-:Y:S01]  /*dad0*/  @!P3 STG.E [R4.64], R3 ;  /* 0x000000030400b986 */ /* 0x0005e2000c101908 */
[----:B------:R-:W-:Y:S05]  /*dae0*/  @P6 EXIT ;  /* 0x000000000000694d */ /* 0x000fea0003800000 */
[----:B------:R-:W-:Y:S02]  /*daf0*/  IMAD R6, R6, R7, RZ ;  /* 0x0000000706067224 */ /* 0x000fe400078e02ff */
[----:B--2---:R-:W-:-:S03]  /*db00*/  IMAD.MOV.U32 R5, RZ, RZ, 0x7f800000 ;  /* 0x7f800000ff057424 */ /* 0x004fc600078e00ff */
[----:B------:R-:W-:-:S04]  /*db10*/  IADD3 R13, P0, R6, R13, RZ ;  /* 0x0000000d060d7210 */ /* 0x000fc80007f1e0ff */
[----:B------:R-:W-:Y:S02]  /*db20*/  LEA.HI.X.SX32 R6, R6, R10, 0x1, P0 ;  /* 0x0000000a06067211 */ /* 0x000fe400000f0eff */
[----:B------:R-:W-:-:S04]  /*db30*/  LEA R2, P0, R13, c[0x0][0x200], 0x2 ;  /* 0x000080000d027a11 */ /* 0x000fc800078010ff */
[----:B------:R-:W-:-:S05]  /*db40*/  LEA.HI.X R3, R13, c[0x0][0x204], R6, 0x2, P0 ;  /* 0x000081000d037a11 */ /* 0x000fca00000f1406 */
[----:B------:R-:W-:Y:S01]  /*db50*/  STG.E [R2.64], R5 ;  /* 0x0000000502007986 */ /* 0x000fe2000c101908 */
[----:B------:R-:W-:Y:S05]  /*db60*/  EXIT ;  /* 0x000000000000794d */ /* 0x000fea0003800000 */
.L_x_30:
[----:B------:R-:W-:-:S00]  /*db70*/  BRA `(.L_x_30) ;  /* 0xfffffff000007947 */ /* 0x000fc0000383ffff */
[----:B------:R-:W-:-:S00]  /*db80*/  NOP ;  /* 0x0000000000007918 */ /* 0x000fc00000000000 */
[----:B------:R-:W-:-:S00]  /*db90*/  NOP ;  /* 0x0000000000007918 */ /* 0x000fc00000000000 */
[----:B------:R-:W-:-:S00]  /*dba0*/  NOP ;  /* 0x0000000000007918 */ /* 0x000fc00000000000 */
[----:B------:R-:W-:-:S00]  /*dbb0*/  NOP ;  /* 0x0000000000007918 */ /* 0x000fc00000000000 */
[----:B------:R-:W-:-:S00]  /*dbc0*/  NOP ;  /* 0x0000000000007918 */ /* 0x000fc00000000000 */
[----:B------:R-:W-:-:S00]  /*dbd0*/  NOP ;  /* 0x0000000000007918 */ /* 0x000fc00000000000 */
[----:B------:R-:W-:-:S00]  /*dbe0*/  NOP ;  /* 0x0000000000007918 */ /* 0x000fc00000000000 */
[----:B------:R-:W-:-:S00]  /*dbf0*/  NOP ;  /* 0x0000000000007918 */ /* 0x000fc00000000000 */
.L_x_682:


//--------------------- .text._ZN5flash16flash_fwd_kernelI23Flash_fwd_kernel_traitsILi192ELi128ELi64ELi8ELb0ELb0EN7cutlass6half_tE19Flash_kernel_traitsILi192ELi128ELi64ELi8ES3_EELb0ELb1ELb0ELb0ELb0ELb1ELb1ELb0EEEvNS_16Flash_fwd_paramsE --------------------------
	.section	.text._ZN5flash16flash_fwd_kernelI23Flash_fwd_kernel_traitsILi192ELi128ELi64ELi8ELb0ELb0EN7cutlass6half_tE19Flash_kernel_traitsILi192ELi128ELi64ELi8ES3_EELb0ELb1ELb0ELb0ELb0ELb1ELb1ELb0EEEvNS_16Flash_fwd_paramsE,"ax",@progbits
	.sectioninfo	@"SHI_REGISTERS=255"
	.align	128
        .global         _ZN5flash16flash_fwd_kernelI23Flash_fwd_kernel_traitsILi192ELi128ELi64ELi8ELb0ELb0EN7cutlass6half_tE19Flash_kernel_traitsILi192ELi128ELi64ELi8ES3_EELb0ELb1ELb0ELb0ELb0ELb1ELb1ELb0EEEvNS_16Flash_fwd_paramsE
        .type           _ZN5flash16flash_fwd_kernelI23Flash_fwd_kernel_traitsILi192ELi128ELi64ELi8ELb0ELb0EN7cutlass6half_tE19Flash_kernel_traitsILi192ELi128ELi64ELi8ES3_EELb0ELb1ELb0ELb0ELb0ELb1ELb1ELb0EEEvNS_16Flash_fwd_paramsE,@function
        .size           _ZN5flash16flash_fwd_kernelI23Flash_fwd_kernel_traitsILi192ELi128ELi64ELi8ELb0ELb0EN7cutlass6half_tE19Flash_kernel_traitsILi192ELi128ELi64ELi8ES3_EELb0ELb1ELb0ELb0ELb0ELb1ELb1ELb0EEEvNS_16Flash_fwd_paramsE,(.L_x_683 - _ZN5flash16flash_fwd_kernelI23Flash_fwd_kernel_traitsILi192ELi128ELi64ELi8ELb0ELb0EN7cutlass6half_tE19Flash_kernel_traitsILi192ELi128ELi64ELi8ES3_EELb0ELb1ELb0ELb0ELb0ELb1ELb1ELb0EEEvNS_16Flash_fwd_paramsE)
        .other          _ZN5flash16flash_fwd_kernelI23Flash_fwd_kernel_traitsILi192ELi128ELi64ELi8ELb0ELb0EN7cutlass6half_tE19Flash_kernel_traitsILi192ELi128ELi64ELi8ES3_EELb0ELb1ELb0ELb0ELb0ELb1ELb1ELb0EEEvNS_16Flash_fwd_paramsE,@"STO_CUDA_ENTRY STV_DEFAULT"
_ZN5flash16flash_fwd_kernelI23Flash_fwd_kernel_traitsILi192ELi128ELi64ELi8ELb0ELb0EN7cutlass6half_tE19Flash_kernel_traitsILi192ELi128ELi64ELi8ES3_EELb0ELb1ELb0ELb0ELb0ELb1ELb1ELb0EEEvNS_16Flash_fwd_paramsE:
.text._ZN5flash16flash_fwd_kernelI23Flash_fwd_kernel_traitsILi192ELi128ELi64ELi8ELb0ELb0EN7cutlass6half_tE19Flash_kernel_traitsILi192ELi128ELi64ELi8ES3_EELb0ELb1ELb0ELb0ELb0ELb1ELb1ELb0EEEvNS_16Flash_fwd_paramsE:
        /* <DEDUP_REMOVED lines=34> */
.L_x_31:
[----:B-1-34-:R-:W-:Y:S02]  /*0220*/  MOV R2, c[0x0][0x218] ;  /* 0x0000860000027a02 */ /* 0x01afe40000000f00 */
.L_x_32:
        /* <DEDUP_REMOVED lines=50> */
.L_x_34:
        /* <DEDUP_REMOVED lines=38> */
.L_x_35:
        /* <DEDUP_REMOVED lines=27> */
[C---:B------:R-:W-:Y:S01]  /*0960*/  IADD3 R212, R16.reuse, 0x60, RZ ;  /* 0x0000006010d47810 */ /* 0x040fe20007ffe0ff */
[----:B------:R-:W-:Y:S01]  /*0970*/  IMAD.X R13, R223, 0x1, R7, P1 ;  /* 0x00000001df0d7824 */ /* 0x000fe200008e0607 */
[-C--:B------:R-:W-:Y:S01]  /*0980*/  ISETP.GE.AND P3, PT, R16, R207.reuse, PT ;  /* 0x000000cf1000720c */ /* 0x080fe20003f66270 */
[----:B------:R-:W-:Y:S01]  /*0990*/  IMAD R217, R230, c[0x0][0x1bc], R217 ;  /* 0x00006f00e6d97a24 */ /* 0x000fe200078e02d9 */
[----:B------:R-:W-:Y:S01]  /*09a0*/  @!P0 IADD3 R18, P4, R224, 0x20, RZ ;  /* 0x00000020e0128810 */ /* 0x000fe20007f9e0ff */
[----:B------:R-:W-:Y:S01]  /*09b0*/  IMAD.WIDE.U32 R28, R28, c[0x0][0x1a8], R12 ;  /* 0x00006a001c1c7a25 */ /* 0x000fe200078e000c */
[----:B------:R-:W-:-:S02]  /*09c0*/  ISETP.GE.AND P1, PT, R212, R207, PT ;  /* 0x000000cfd400720c */ /* 0x000fc40003f26270 */
[----:B------:R-:W-:Y:S01]  /*09d0*/  LOP3.LUT R211, R211, 0x1c0, RZ, 0xc0, !PT ;  /* 0x000001c0d3d37812 */ /* 0x000fe200078ec0ff */
[----:B------:R-:W-:Y:S01]  /*09e0*/  @!P0 IMAD.X R7, RZ, RZ, R225, P4 ;  /* 0x000000ffff078224 */ /* 0x000fe200020e06e1 */
[-C--:B------:R-:W-:Y:S01]  /*09f0*/  LEA.HI R205, R115, R114.reuse, RZ, 0x4 ;  /* 0x0000007273cd7211 */ /* 0x080fe200078f20ff */
[----:B------:R-:W-:Y:S01]  /*0a00*/  IMAD.IADD R25, R29, 0x1, R24 ;  /* 0x000000011d197824 */ /* 0x000fe200078e0218 */
[----:B------:R-:W-:Y:S01]  /*0a10*/  LOP3.LUT R4, R211, 0x38, R222, 0xf8, !PT ;  /* 0x00000038d3047812 */ /* 0x000fe200078ef8de */
[----:B------:R-:W-:Y:S01]  /*0a20*/  @!P0 IMAD R7, R7, c[0x0][0x190], RZ ;  /* 0x0000640007078a24 */ /* 0x000fe200078e02ff */
[----:B------:R-:W-:Y:S01]  /*0a30*/  SHF.R.U32.HI R211, RZ, 0x3, R211 ;  /* 0x00000003ffd37819 */ /* 0x000fe200000116d3 */
[----:B------:R-:W-:Y:S01]  /*0a40*/  @!P0 IMAD.MOV.U32 R12, RZ, RZ, R28 ;  /* 0x000000ffff0c8224 */ /* 0x000fe200078e001c */
[----:B------:R-:W-:Y:S01]  /*0a50*/  @!P2 IADD3 R14, P4, R224, 0x40, RZ ;  /* 0x00000040e00ea810 */ /* 0x000fe20007f9e0ff */
[----:B------:R-:W-:Y:S01]  /*0a60*/  @!P0 IMAD.MOV.U32 R13, RZ, RZ, R25 ;  /* 0x000000ffff0d8224 */ /* 0x000fe200078e0019 */
[----:B------:R-:W-:Y:S01]  /*0a70*/  LOP3.LUT R211, R4, R211, RZ, 0x3c, !PT ;  /* 0x000000d304d37212 */ /* 0x000fe200078e3cff */
[C---:B------:R-:W-:Y:S01]  /*0a80*/  @!P0 IMAD R4, R18.reuse, c[0x0][0x194], R7 ;  /* 0x0000650012048a24 */ /* 0x040fe200078e0207 */
[----:B------:R-:W-:Y:S01]  /*0a90*/  LEA.HI R115, R115, R114, RZ, 0x5 ;  /* 0x0000007273737211 */ /* 0x000fe200078f28ff */
[----:B------:R-:W-:Y:S01]  /*0aa0*/  @!P2 IMAD.X R5, RZ, RZ, R225, P4 ;  /* 0x000000ffff05a224 */ /* 0x000fe200020e06e1 */
[----:B------:R-:W-:Y:S01]  /*0ab0*/  LOP3.LUT R211, R211, 0xfffffe00, R22, 0xf8, !PT ;  /* 0xfffffe00d3d37812 */ /* 0x000fe200078ef816 */
[----:B------:R-:W-:Y:S01]  /*0ac0*/  @!P0 IMAD.WIDE.U32 R18, R18, c[0x0][0x190], R12 ;  /* 0x0000640012128a25 */ /* 0x000fe200078e000c */
[----:B------:R-:W-:-:S02]  /*0ad0*/  @!P1 IADD3 R12, P4, R224, 0x60, RZ ;  /* 0x00000060e00c9810 */ /* 0x000fc40007f9e0ff */
[----:B------:R-:W-:Y:S01]  /*0ae0*/  SHF.R.S32.HI R116, RZ, 0x5, R115 ;  /* 0x00000005ff747819 */ /* 0x000fe20000011473 */
[--C-:B------:R-:W-:Y:S01]  /*0af0*/  @!P3 IMAD.MOV.U32 R24, RZ, RZ, R28.reuse ;  /* 0x000000ffff18b224 */ /* 0x100fe200078e001c */
[----:B------:R-:W-:Y:S01]  /*0b00*/  LOP3.LUT R115, R115, 0xffffffe0, RZ, 0xc0, !PT ;  /* 0xffffffe073737812 */ /* 0x000fe200078ec0ff */
[----:B------:R-:W-:Y:S01]  /*0b10*/  @!P3 IMAD R9, R225, c[0x0][0x190], RZ ;  /* 0x00006400e109ba24 */ /* 0x000fe200078e02ff */
[----:B------:R-:W-:Y:S01]  /*0b20*/  LOP3.LUT R228, R228, 0x6, RZ, 0xc0, !PT ;  /* 0x00000006e4e47812 */ /* 0x000fe200078ec0ff */
[--C-:B------:R-:W-:Y:S02]  /*0b30*/  @!P2 IMAD.MOV.U32 R21, RZ, RZ, R25.reuse ;  /* 0x000000ffff15a224 */ /* 0x100fe400078e0019 */
[----:B------:R-:W-:Y:S02]  /*0b40*/  @!P1 IMAD.MOV.U32 R29, RZ, RZ, R25 ;  /* 0x000000ffff1d9224 */ /* 0x000fe400078e0019 */
[----:B------:R-:W-:Y:S02]  /*0b50*/  @!P2 IMAD R5, R5, c[0x0][0x190], RZ ;  /* 0x000064000505aa24 */ /* 0x000fe400078e02ff */
[----:B------:R-:W-:-:S02]  /*0b60*/  @!P2 IMAD.MOV.U32 R20, RZ, RZ, R28 ;  /* 0x000000ffff14a224 */ /* 0x000fc400078e001c */
[----:B------:R-:W-:Y:S02]  /*0b70*/  @!P1 IMAD.X R7, RZ, RZ, R225, P4 ;  /* 0x000000ffff079224 */ /* 0x000fe400020e06e1 */
[C---:B------:R-:W-:Y:S02]  /*0b80*/  @!P3 IMAD R9, R224.reuse, c[0x0][0x194], R9 ;  /* 0x00006500e009ba24 */ /* 0x040fe400078e0209 */
[----:B------:R-:W-:-:S04]  /*0b90*/  @!P3 IMAD.WIDE.U32 R24, R224, c[0x0][0x190], R24 ;  /* 0x00006400e018ba25 */ /* 0x000fc800078e0018 */
[C---:B------:R-:W-:Y:S02]  /*0ba0*/  @!P2 IMAD R5, R14.reuse, c[0x0][0x194], R5 ;  /* 0x000065000e05aa24 */ /* 0x040fe400078e0205 */
[----:B------:R-:W-:Y:S01]  /*0bb0*/  @!P2 IMAD.WIDE.U32 R14, R14, c[0x0][0x190], R20 ;  /* 0x000064000e0eaa25 */ /* 0x000fe200078e0014 */
[----:B------:R-:W-:-:S03]  /*0bc0*/  @!P3 LEA R20, P4, R24, c[0x0][0x160], 0x1 ;  /* 0x000058001814ba11 */ /* 0x000fc600078808ff */
[----:B------:R-:W-:Y:S02]  /*0bd0*/  @!P1 IMAD R7, R7, c[0x0][0x190], RZ ;  /* 0x0000640007079a24 */ /* 0x000fe400078e02ff */
[----:B------:R-:W-:Y:S02]  /*0be0*/  @!P3 IMAD.IADD R9, R25, 0x1, R9 ;  /* 0x000000011909b824 */ /* 0x000fe400078e0209 */
[C---:B------:R-:W-:Y:S02]  /*0bf0*/  @!P1 IMAD R7, R12.reuse, c[0x0][0x194], R7 ;  /* 0x000065000c079a24 */ /* 0x040fe400078e0207 */
[----:B------:R-:W-:Y:S01]  /*0c00*/  @!P1 IMAD.WIDE.U32 R12, R12, c[0x0][0x190], R28 ;  /* 0x000064000c0c9a25 */ /* 0x000fe200078e001c */
[----:B------:R-:W-:Y:S02]  /*0c10*/  @!P3 LEA.HI.X R21, R24, c[0x0][0x164], R9, 0x1, P4 ;  /* 0x000059001815ba11 */ /* 0x000fe400020f0c09 */
[----:B------:R-:W-:Y:S01]  /*0c20*/  @!P2 LEA R24, P5, R14, c[0x0][0x160], 0x1 ;  /* 0x000058000e18aa11 */ /* 0x000fe200078a08ff */
[----:B------:R-:W-:Y:S01]  /*0c30*/  @!P2 IMAD.IADD R5, R15, 0x1, R5 ;  /* 0x000000010f05a824 */ /* 0x000fe200078e0205 */
[----:B------:R-:W-:Y:S01]  /*0c40*/  @!P1 LEA R22, P4, R12, c[0x0][0x160], 0x1 ;  /* 0x000058000c169a11 */ /* 0x000fe200078808ff */
[----:B------:R-:W-:Y:S01]  /*0c50*/  @!P1 IMAD.IADD R7, R13, 0x1, R7 ;  /* 0x000000010d079824 */ /* 0x000fe200078e0207 */
[----:B------:R-:W-:Y:S01]  /*0c60*/  @!P0 LEA R28, P6, R18, c[0x0][0x160], 0x1 ;  /* 0x00005800121c8a11 */ /* 0x000fe200078c08ff */
[----:B------:R-:W-:Y:S01]  /*0c70*/  IMAD R9, R17, c[0x0][0x198], RZ ;  /* 0x0000660011097a24 */ /* 0x000fe200078e02ff */
[----:B------:R-:W-:Y:S01]  /*0c80*/  @!P2 LEA.HI.X R25, R14, c[0x0][0x164], R5, 0x1, P5 ;  /* 0x000059000e19aa11 */ /* 0x000fe200028f0c05 */
[----:B------:R-:W-:Y:S01]  /*0c90*/  IMAD.WIDE.U32 R14, R16, c[0x0][0x198], R222 ;  /* 0x00006600100e7a25 */ /* 0x000fe200078e00de */
[----:B------:R-:W-:-:S03]  /*0ca0*/  @!P1 LEA.HI.X R23, R12, c[0x0][0x164], R7, 0x1, P4 ;  /* 0x000059000c179a11 */ /* 0x000fc600020f0c07 */
[----:B------:R-:W-:Y:S01]  /*0cb0*/  @!P0 IMAD.IADD R4, R19, 0x1, R4 ;  /* 0x0000000113048824 */ /* 0x000fe200078e0204 */
[----:B------:R-:W-:Y:S01]  /*0cc0*/  IADD3 R214, P4, R6, R14, RZ ;  /* 0x0000000e06d67210 */ /* 0x000fe20007f9e0ff */
[----:B------:R-:W-:Y:S01]  /*0cd0*/  IMAD R12, R16, c[0x0][0x19c], R9 ;  /* 0x00006700100c7a24 */ /* 0x000fe200078e0209 */
[----:B------:R-:W-:Y:S01]  /*0ce0*/  SHF.R.S32.HI R6, RZ, 0x1f, R133 ;  /* 0x0000001fff067819 */ /* 0x000fe20000011485 */
[----:B------:R-:W-:Y:S01]  /*0cf0*/  IMAD.SHL.U32 R211, R211, 0x2, RZ ;  /* 0x00000002d3d37824 */ /* 0x000fe200078e00ff */
[----:B------:R-:W-:Y:S01]  /*0d00*/  @!P0 LEA.HI.X R29, R18, c[0x0][0x164], R4, 0x1, P6 ;  /* 0x00005900121d8a11 */ /* 0x000fe200030f0c04 */
[----:B------:R-:W-:Y:S01]  /*0d10*/  IMAD.MOV.U32 R4, RZ, RZ, c[0x0][0x198] ;  /* 0x00006600ff047624 */ /* 0x000fe200078e00ff */
[----:B------:R-:W-:Y:S01]  /*0d20*/  IADD3.X R215, R3, R15, R12, P4, !PT ;  /* 0x0000000f03d77210 */ /* 0x000fe200027fe40c */
[----:B------:R-:W-:Y:S01]  /*0d30*/  IMAD.MOV.U32 R5, RZ, RZ, 0x6 ;  /* 0x00000006ff057424 */ /* 0x000fe200078e00ff */
[----:B------:R-:W-:Y:S01]  /*0d40*/  @!PT LDS RZ, [RZ] ;  /* 0x00000000fffff984 */ /* 0x000fe20000000800 */
[----:B------:R-:W-:Y:S01]  /*0d50*/  @!PT LDS RZ, [RZ] ;  /* 0x00000000fffff984 */ /* 0x000fe20000000800 */
[----:B------:R-:W-:Y:S01]  /*0d60*/  @!PT LDS RZ, [RZ] ;  /* 0x00000000fffff984 */ /* 0x000fe20000000800 */
[----:B------:R1:W-:Y:S01]  /*0d70*/  @!P3 LDGSTS.E.BYPASS.LTC128B.128 [R211], [R20.64] ;  /* 0x0000000014d3bfae */ /* 0x0003e2000b901d48 */
[----:B------:R-:W-:Y:S01]  /*0d80*/  IMAD R7, R133, -0x40, R112 ;  /* 0xffffffc085077824 */ /* 0x000fe200078e0270 */
[----:B------:R-:W-:Y:S01]  /*0d90*/  SHF.R.S32.HI R18, RZ, 0x4, R205 ;  /* 0x00000004ff127819 */ /* 0x000fe200000114cd */
[----:B------:R-:W-:Y:S01]  /*0da0*/  IMAD.WIDE.U32 R214, R230, c[0x0][0x1b0], R214 ;  /* 0x00006c00e6d67a25 */ /* 0x000fe200078e00d6 */
[----:B------:R1:W-:Y:S01]  /*0db0*/  @!P3 LDGSTS.E.BYPASS.LTC128B.128 [R211+0x4000], [R20.64+0x80] ;  /* 0x0400008014d3bfae */ /* 0x0003e2000b901d48 */
[----:B------:R-:W-:-:S02]  /*0dc0*/  SHF.L.U64.HI R208, R4, R5, c[0x0][0x19c] ;  /* 0x0000670004d07619 */ /* 0x000fc40000010205 */
[CC--:B------:R-:W-:Y:S01]  /*0dd0*/  ISETP.GE.AND P6, PT, R16.reuse, R7.reuse, PT ;  /* 0x000000071000720c */ /* 0x0c0fe20003fc6270 */
[----:B------:R1:W-:Y:S01]  /*0de0*/  @!P3 LDGSTS.E.BYPASS.LTC128B.128 [R211+0x8000], [R20.64+0x100] ;  /* 0x0800010014d3bfae */ /* 0x0003e2000b901d48 */
[-C--:B------:R-:W-:Y:S01]  /*0df0*/  ISETP.GE.AND P3, PT, R16, R7.reuse, PT ;  /* 0x000000071000720c */ /* 0x080fe20003f66270 */
[----:B------:R-:W-:Y:S01]  /*0e00*/  IMAD.SHL.U32 R209, R4, 0x40, RZ ;  /* 0x0000004004d17824 */ /* 0x000fe200078e00ff */
[----:B------:R-:W-:Y:S01]  /*0e10*/  ISETP.GE.AND P5, PT, R10, R7, PT ;  /* 0x000000070a00720c */ /* 0x000fe20003fa6270 */
[----:B------:R2:W-:Y:S01]  /*0e20*/  @!P0 LDGSTS.E.BYPASS.LTC128B.128 [R211+0x1000], [R28.64] ;  /* 0x010000001cd38fae */ /* 0x0005e2000b901d48 */
[----:B------:R-:W-:Y:S01]  /*0e30*/  IMAD R12, R208, R133, RZ ;  /* 0x00000085d00c7224 */ /* 0x000fe200078e02ff */
[----:B------:R-:W-:Y:S01]  /*0e40*/  LOP3.LUT R5, R205, 0xfffffff0, RZ, 0xc0, !PT ;  /* 0xfffffff0cd057812 */ /* 0x000fe200078ec0ff */
[----:B------:R-:W-:Y:S01]  /*0e50*/  IMAD.IADD R219, R215, 0x1, R219 ;  /* 0x00000001d7db7824 */ /* 0x000fe200078e02db */
[----:B------:R2:W-:Y:S01]  /*0e60*/  @!P0 LDGSTS.E.BYPASS.LTC128B.128 [R211+0x5000], [R28.64+0x80] ;  /* 0x050000801cd38fae */ /* 0x0005e2000b901d48 */
[----:B------:R-:W-:Y:S01]  /*0e70*/  IMAD.MOV.U32 R218, RZ, RZ, R214 ;  /* 0x000000ffffda7224 */ /* 0x000fe200078e00d6 */
[----:B------:R-:W-:Y:S01]  /*0e80*/  LEA.HI R205, R205, R18, RZ, 0x1 ;  /* 0x00000012cdcd7211 */ /* 0x000fe200078f08ff */
[----:B------:R-:W-:Y:S01]  /*0e90*/  IMAD.MOV.U32 R3, RZ, RZ, 0x5 ;  /* 0x00000005ff037424 */ /* 0x000fe200078e00ff */
[----:B------:R2:W-:Y:S01]  /*0ea0*/  @!P0 LDGSTS.E.BYPASS.LTC128B.128 [R211+0x9000], [R28.64+0x100] ;  /* 0x090001001cd38fae */ /* 0x0005e2000b901d48 */
[----:B------:R-:W-:Y:S01]  /*0eb0*/  ISETP.GE.AND P0, PT, R10, R7, PT ;  /* 0x000000070a00720c */ /* 0x000fe20003f06270 */
[----:B------:R-:W-:Y:S01]  /*0ec0*/  IMAD R7, R17, c[0x0][0x1a0], RZ ;  /* 0x0000680011077a24 */ /* 0x000fe200078e02ff */
[----:B------:R-:W-:Y:S01]  /*0ed0*/  LOP3.LUT R205, R205, 0xfffffffe, RZ, 0xc0, !PT ;  /* 0xfffffffecdcd7812 */ /* 0x000fe200078ec0ff */
[----:B------:R-:W-:Y:S01]  /*0ee0*/  IMAD R12, R6, R209, R12 ;  /* 0x000000d1060c7224 */ /* 0x000fe200078e020c */
[----:B------:R-:W-:Y:S01]  /*0ef0*/  SHF.L.U64.HI R3, R4, R3, c[0x0][0x19c] ;  /* 0x0000670004037619 */ /* 0x000fe20000010203 */
[----:B------:R-:W-:Y:S01]  /*0f00*/  IMAD R7, R16, c[0x0][0x1a4], R7 ;  /* 0x0000690010077a24 */ /* 0x000fe200078e0207 */
[----:B------:R3:W-:Y:S01]  /*0f10*/  @!P2 LDGSTS.E.BYPASS.LTC128B.128 [R211+0x2000], [R24.64] ;  /* 0x0200000018d3afae */ /* 0x0007e2000b901d48 */
[----:B------:R-:W-:-:S03]  /*0f20*/  IMAD.WIDE.U32 R10, R133, R209, R218 ;  /* 0x000000d1850a7225 */ /* 0x000fc600078e00da */
[----:B------:R3:W-:Y:S01]  /*0f30*/  @!P2 LDGSTS.E.BYPASS.LTC128B.128 [R211+0x6000], [R24.64+0x80] ;  /* 0x0600008018d3afae */ /* 0x0007e2000b901d48 */
[----:B------:R-:W-:Y:S02]  /*0f40*/  IMAD.IADD R12, R11, 0x1, R12 ;  /* 0x000000010b0c7824 */ /* 0x000fe400078e020c */
[----:B------:R-:W-:Y:S01]  /*0f50*/  IMAD.IADD R14, R114, 0x1, -R5 ;  /* 0x00000001720e7824 */ /* 0x000fe200078e0a05 */
[----:B------:R3:W-:Y:S01]  /*0f60*/  @!P2 LDGSTS.E.BYPASS.LTC128B.128 [R211+0xa000], [R24.64+0x100] ;  /* 0x0a00010018d3afae */ /* 0x0007e2000b901d48 */
[----:B-1----:R-:W-:-:S03]  /*0f70*/  IMAD.WIDE.U32 R20, R16, c[0x0][0x1a0], R222 ;  /* 0x0000680010147a25 */ /* 0x002fc600078e00de */
[----:B------:R-:W-:Y:S01]  /*0f80*/  SHF.R.S32.HI R5, RZ, 0x1f, R14 ;  /* 0x0000001fff057819 */ /* 0x000fe2000001140e */
[----:B------:R-:W-:Y:S01]  /*0f90*/  IMAD.SHL.U32 R4, R4, 0x20, RZ ;  /* 0x0000002004047824 */ /* 0x000fe200078e00ff */
[----:B------:R-:W-:Y:S01]  /*0fa0*/  IADD3 R26, P4, R26, R20, RZ ;  /* 0x000000141a1a7210 */ /* 0x000fe20007f9e0ff */
[----:B------:R-:W-:Y:S01]  /*0fb0*/  IMAD.IADD R205, R18, 0x1, -R205 ;  /* 0x0000000112cd7824 */ /* 0x000fe200078e0acd */
[----:B------:R1:W-:Y:S01]  /*0fc0*/  @!P1 LDGSTS.E.BYPASS.LTC128B.128 [R211+0x3000], [R22.64] ;  /* 0x0300000016d39fae */ /* 0x0003e2000b901d48 */
[----:B------:R-:W-:Y:S01]  /*0fd0*/  IMAD R6, R6, c[0x0][0x1a0], RZ ;  /* 0x0000680006067a24 */ /* 0x000fe200078e02ff */
[----:B------:R-:W-:Y:S01]  /*0fe0*/  IADD3.X R27, R8, R21, R7, P4, !PT ;  /* 0x00000015081b7210 */ /* 0x000fe200027fe407 */
[----:B------:R-:W-:Y:S01]  /*0ff0*/  IMAD.SHL.U32 R11, R205, 0x8, RZ ;  /* 0x00000008cd0b7824 */ /* 0x000fe200078e00ff */
[C---:B------:R-:W-:Y:S01]  /*1000*/  @!P6 LEA R20, P4, R10.reuse, c[0x0][0x168], 0x1 ;  /* 0x00005a000a14ea11 */ /* 0x040fe200078808ff */
[----:B------:R1:W-:Y:S01]  /*1010*/  @!P1 LDGSTS.E.BYPASS.LTC128B.128 [R211+0x7000], [R22.64+0x80] ;  /* 0x0700008016d39fae */ /* 0x0003e2000b901d48 */
[----:B------:R-:W-:Y:S01]  /*1020*/  LEA.HI R8, R5, R14, RZ, 0x3 ;  /* 0x0000000e05087211 */ /* 0x000fe200078f18ff */
[----:B------:R-:W-:Y:S01]  /*1030*/  IMAD R9, R133, c[0x0][0x1a4], R6 ;  /* 0x0000690085097a24 */ /* 0x000fe200078e0206 */
[----:B------:R-:W-:Y:S01]  /*1040*/  @!P6 LEA.HI.X R21, R10, c[0x0][0x16c], R12, 0x1, P4 ;  /* 0x00005b000a15ea11 */ /* 0x000fe200020f0c0c */
[----:B------:R1:W-:Y:S01]  /*1050*/  @!P1 LDGSTS.E.BYPASS.LTC128B.128 [R211+0xb000], [R22.64+0x100] ;  /* 0x0b00010016d39fae */ /* 0x0003e2000b901d48 */
[----:B------:R-:W-:Y:S01]  /*1060*/  @!P5 IADD3 R10, P4, R4, R10, RZ ;  /* 0x0000000a040ad210 */ /* 0x000fe20007f9e0ff */
[----:B------:R-:W-:Y:S01]  /*1070*/  IMAD.WIDE.U32 R230, R230, c[0x0][0x1b8], R26 ;  /* 0x00006e00e6e67a25 */ /* 0x000fe200078e001a */
[----:B------:R-:W-:Y:S01]  /*1080*/  LOP3.LUT R7, R8, 0xfffffff8, RZ, 0xc0, !PT ;  /* 0xfffffff808077812 */ /* 0x000fe200078ec0ff */
[----:B------:R1:W-:Y:S02]  /*1090*/  @!P6 LDGSTS.E.BYPASS.LTC128B.128 [R211+0xc000], [R20.64] ;  /* 0x0c00000014d3efae */ /* 0x0003e4000b901d48 */
[----:B------:R-:W-:Y:S01]  /*10a0*/  @!P5 IMAD.X R5, R3, 0x1, R12, P4 ;  /* 0x000000010305d824 */ /* 0x000fe200020e060c */
[----:B------:R-:W-:Y:S01]  /*10b0*/  @!P5 LEA R18, P4, R10, c[0x0][0x168], 0x1 ;  /* 0x00005a000a12da11 */ /* 0x000fe200078808ff */
[----:B------:R1:W-:Y:S01]  /*10c0*/  @!P6 LDGSTS.E.BYPASS.LTC128B.128 [R211+0xe000], [R20.64+0x80] ;  /* 0x0e00008014d3efae */ /* 0x0003e2000b901d48 */
[----:B------:R-:W-:-:S02]  /*10d0*/  IMAD.IADD R7, R14, 0x1, -R7 ;  /* 0x000000010e077824 */ /* 0x000fc400078e0a07 */
[----:B------:R-:W-:Y:S01]  /*10e0*/  @!P5 LEA.HI.X R19, R10, c[0x0][0x16c], R5, 0x1, P4 ;  /* 0x00005b000a13da11 */ /* 0x000fe200020f0c05 */
[----:B------:R1:W-:Y:S01]  /*10f0*/  @!P6 LDGSTS.E.BYPASS.LTC128B.128 [R211+0x10000], [R20.64+0x100] ;  /* 0x1000010014d3efae */ /* 0x0003e2000b901d48 */
[----:B------:R-:W-:-:S03]  /*1100*/  IMAD.WIDE.U32 R14, R133, c[0x0][0x1a0], RZ ;  /* 0x00006800850e7a25 */ /* 0x000fc600078e00ff */
[----:B------:R4:W-:Y:S01]  /*1110*/  @!P5 LDGSTS.E.BYPASS.LTC128B.128 [R211+0xd000], [R18.64] ;  /* 0x0d00000012d3dfae */ /* 0x0009e2000b901d48 */
[----:B------:R-:W-:Y:S01]  /*1120*/  IMAD.SHL.U32 R6, R7, 0x40, RZ ;  /* 0x0000004007067824 */ /* 0x000fe200078e00ff */
[----:B------:R-:W-:Y:S01]  /*1130*/  LEA R10, P1, R14, R230, 0x6 ;  /* 0x000000e60e0a7211 */ /* 0x000fe200078230ff */
[----:B------:R-:W-:Y:S01]  /*1140*/  IMAD.MOV.U32 R5, RZ, RZ, 0x20 ;  /* 0x00000020ff057424 */ /* 0x000fe200078e00ff */
[----:B------:R4:W-:Y:S01]  /*1150*/  @!P5 LDGSTS.E.BYPASS.LTC128B.128 [R211+0xf000], [R18.64+0x80] ;  /* 0x0f00008012d3dfae */ /* 0x0009e2000b901d48 */
[----:B------:R-:W-:Y:S01]  /*1160*/  IMAD.SHL.U32 R12, R0, 0x40, RZ ;  /* 0x00000040000c7824 */ /* 0x000fe200078e00ff */
[----:B------:R-:W-:Y:S01]  /*1170*/  LOP3.LUT R6, R6, 0x1c0, RZ, 0xc0, !PT ;  /* 0x000001c006067812 */ /* 0x000fe200078ec0ff */
[----:B------:R-:W-:Y:S01]  /*1180*/  IMAD.IADD R9, R15, 0x1, R9 ;  /* 0x000000010f097824 */ /* 0x000fe200078e0209 */
[----:B------:R4:W-:Y:S01]  /*1190*/  @!P5 LDGSTS.E.BYPASS.LTC128B.128 [R211+0x11000], [R18.64+0x100] ;  /* 0x1100010012d3dfae */ /* 0x0009e2000b901d48 */
[----:B------:R-:W-:Y:S01]  /*11a0*/  IMAD.IADD R217, R231, 0x1, R217 ;  /* 0x00000001e7d97824 */ /* 0x000fe200078e02d9 */
[----:B------:R-:W-:Y:S01]  /*11b0*/  LOP3.LUT R12, R12, 0x1c0, RZ, 0xc0, !PT ;  /* 0x000001c00c0c7812 */ /* 0x000fe200078ec0ff */
[----:B------:R-:W-:Y:S01]  /*11c0*/  IMAD.SHL.U32 R13, R16, 0x8, RZ ;  /* 0x00000008100d7824 */ /* 0x000fe200078e00ff */
[----:B------:R-:W0:Y:S01]  /*11d0*/  LDGDEPBAR ;  /* 0x00000000000079af */ /* 0x000e220000000000 */
[----:B------:R-:W-:Y:S01]  /*11e0*/  IMAD.WIDE.U32 R16, R5, c[0x0][0x1a0], RZ ;  /* 0x0000680005107a25 */ /* 0x000fe200078e00ff */
[----:B------:R-:W-:-:S02]  /*11f0*/  LOP3.LUT R11, R6, 0x8, R11, 0xf8, !PT ;  /* 0x00000008060b7812 */ /* 0x000fc400078ef80b */
[----:B------:R-:W-:Y:S01]  /*1200*/  LEA.HI.X R9, R14, R217, R9, 0x6, P1 ;  /* 0x000000d90e097211 */ /* 0x000fe200008f3409 */
[----:B------:R-:W-:Y:S01]  /*1210*/  IMAD.SHL.U32 R113, R8, 0x40, RZ ;  /* 0x0000004008717824 */ /* 0x000fe200078e00ff */
[----:B------:R-:W-:Y:S01]  /*1220*/  SHF.R.U32.HI R6, RZ, 0x3, R6 ;  /* 0x00000003ff067819 */ /* 0x000fe20000011606 */
[----:B------:R-:W-:Y:S01]  /*1230*/  IMAD R14, R5, c[0x0][0x1a4], RZ ;  /* 0x00006900050e7a24 */ /* 0x000fe200078e02ff */
[----:B------:R-:W-:Y:S02]  /*1240*/  @!P0 IADD3 R8, P1, R10, R16, RZ ;  /* 0x000000100a088210 */ /* 0x000fe40007f3e0ff */
[----:B------:R-:W-:Y:S02]  /*1250*/  LOP3.LUT R13, R12, 0x8, R13, 0xf8, !PT ;  /* 0x000000080c0d7812 */ /* 0x000fe400078ef80d */
[----:B------:R-:W-:Y:S02]  /*1260*/  @!P3 LEA R16, P2, R10, c[0x0][0x170], 0x1 ;  /* 0x00005c000a10ba11 */ /* 0x000fe400078408ff */
[----:B------:R-:W-:-:S02]  /*1270*/  SHF.R.U32.HI R12, RZ, 0x3, R12 ;  /* 0x00000003ff0c7819 */ /* 0x000fc4000001160c */
[----:B------:R-:W-:Y:S02]  /*1280*/  LOP3.LUT R113, R113, 0xfffffe00, RZ, 0xc0, !PT ;  /* 0xfffffe0071717812 */ /* 0x000fe400078ec0ff */
[----:B------:R-:W-:Y:S02]  /*1290*/  LOP3.LUT R6, R11, R6, RZ, 0x3c, !PT ;  /* 0x000000060b067212 */ /* 0x000fe400078e3cff */
[----:B------:R-:W-:Y:S02]  /*12a0*/  @!P0 IADD3.X R11, R9, R17, R14, P1, !PT ;  /* 0x00000011090b8210 */ /* 0x000fe40000ffe40e */
[----:B------:R-:W-:Y:S01]  /*12b0*/  @!P3 LEA.HI.X R17, R10, c[0x0][0x174], R9, 0x1, P2 ;  /* 0x00005d000a11ba11 */ /* 0x000fe200010f0c09 */
[----:B------:R-:W-:Y:S01]  /*12c0*/  IMAD R9, R116, 0x400, R113 ;  /* 0x0000040074097824 */ /* 0x000fe200078e0271 */
[----:B------:R-:W-:-:S04]  /*12d0*/  DEPBAR.LE SB0, 0x0 ;  /* 0x000080000000791a */ /* 0x000fc80000000000 */
[----:B------:R-:W-:Y:S01]  /*12e0*/  BAR.SYNC.DEFER_BLOCKING 0x0 ;  /* 0x0000000000007b1d */ /* 0x000fe20000010000 */
[----:B------:R-:W-:Y:S01]  /*12f0*/  LOP3.LUT R12, R13, R12, RZ, 0x3c, !PT ;  /* 0x0000000c0d0c7212 */ /* 0x000fe200078e3cff */
[----:B------:R-:W-:Y:S01]  /*1300*/  IMAD.IADD R206, R6, 0x1, R9 ;  /* 0x0000000106ce7824 */ /* 0x000fe200078e0209 */
[----:B------:R-:W-:-:S03]  /*1310*/  @!P0 LEA R10, P4, R8, c[0x0][0x170], 0x1 ;  /* 0x00005c00080a8a11 */ /* 0x000fc600078808ff */
[----:B------:R-:W-:Y:S01]  /*1320*/  IMAD R205, R205, 0x200, R12 ;  /* 0x00000200cdcd7824 */ /* 0x000fe200078e020c */
[----:B------:R-:W-:Y:S01]  /*1330*/  @!P0 LEA.HI.X R11, R8, c[0x0][0x174], R11, 0x1, P4 ;  /* 0x00005d00080b8a11 */ /* 0x000fe200020f0c0b */
[----:B------:R-:W-:Y:S02]  /*1340*/  IMAD.SHL.U32 R206, R206, 0x2, RZ ;  /* 0x00000002cece7824 */ /* 0x000fe400078e00ff */
[----:B------:R-:W-:-:S05]  /*1350*/  IMAD.SHL.U32 R205, R205, 0x2, RZ ;  /* 0x00000002cdcd7824 */ /* 0x000fca00078e00ff */
[----:B------:R-:W-:Y:S02]  /*1360*/  IADD3 R203, R205, 0xc020, RZ ;  /* 0x0000c020cdcb7810 */ /* 0x000fe40007ffe0ff */
        /* <DEDUP_REMOVED lines=43> */
[----:B---3--:R-:W-:Y:S04]  /*1620*/  LDSM.16.M88.4 R24, [R206] ;  /* 0x00000000ce18783b */ /* 0x008fe80000000200 */
[----:B--2---:R-:W4:Y:S04]  /*1630*/  LDSM.16.M88.4 R28, [R205+0xc000] ;  /* 0x00c00000cd1c783b */ /* 0x004f280000000200 */
[----:B------:R-:W-:Y:S04]  /*1640*/  LDSM.16.M88.4 R12, [R204] ;  /* 0x00000000cc0c783b */ /* 0x000fe80000000200 */
[----:B------:R-:W-:Y:S04]  /*1650*/  LDSM.16.M88.4 R36, [R203] ;  /* 0x00000000cb24783b */ /* 0x000fe80000000200 */
[----:B------:R-:W-:Y:S04]  /*1660*/  LDSM.16.M88.4 R92, [R202] ;  /* 0x00000000ca5c783b */ /* 0x000fe80000000200 */
[----:B------:R-:W2:Y:S04]  /*1670*/  LDSM.16.M88.4 R52, [R205+0xc800] ;  /* 0x00c80000cd34783b */ /* 0x000ea80000000200 */
[----:B-----5:R-:W3:Y:S04]  /*1680*/  LDSM.16.M88.4 R8, [R199+0xc000] ;  /* 0x00c00000c708783b */ /* 0x020ee80000000200 */
[----:B------:R-:W-:Y:S04]  /*1690*/  LDSM.16.M88.4 R96, [R201] ;  /* 0x00000000c960783b */ /* 0x000fe80000000200 */
[----:B-1----:R-:W-:Y:S04]  /*16a0*/  LDSM.16.M88.4 R20, [R192] ;  /* 0x00000000c014783b */ /* 0x002fe80000000200 */
[----:B------:R-:W1:Y:S04]  /*16b0*/  LDSM.16.M88.4 R32, [R203+0x800] ;  /* 0x00080000cb20783b */ /* 0x000e680000000200 */
[----:B------:R-:W5:Y:S01]  /*16c0*/  LDSM.16.M88.4 R72, [R205+0xd000] ;  /* 0x00d00000cd48783b */ /* 0x000f620000000200 */
[C---:B----4-:R-:W-:Y:S03]  /*16d0*/  HMMA.16816.F32 R16, R24.reuse, R28, RZ ;  /* 0x0000001c1810723c */ /* 0x050fe600000018ff */
[----:B------:R-:W-:Y:S04]  /*16e0*/  LDSM.16.M88.4 R88, [R206+0x4000] ;  /* 0x00400000ce58783b */ /* 0x000fe80000000200 */
[----:B------:R-:W4:Y:S01]  /*16f0*/  LDSM.16.M88.4 R100, [R205+0xe000] ;  /* 0x00e00000cd64783b */ /* 0x000f220000000200 */
[C---:B------:R-:W-:Y:S03]  /*1700*/  HMMA.16816.F32 R28, R24.reuse, R30, RZ ;  /* 0x0000001e181c723c */ /* 0x040fe600000018ff */
[----:B------:R-:W-:Y:S04]  /*1710*/  LDSM.16.M88.4 R104, [R205+0xd800] ;  /* 0x00d80000cd68783b */ /* 0x000fe80000000200 */
[----:B------:R-:W-:Y:S01]  /*1720*/  LDSM.16.M88.4 R64, [R204+0x4000] ;  /* 0x00400000cc40783b */ /* 0x000fe20000000200 */
[----:B--2---:R-:W-:Y:S03]  /*1730*/  HMMA.16816.F32 R40, R24, R52, RZ ;  /* 0x000000341828723c */ /* 0x004fe600000018ff */
[----:B------:R-:W-:Y:S04]  /*1740*/  LDSM.16.M88.4 R80, [R203+0x2000] ;  /* 0x00200000cb50783b */ /* 0x000fe80000000200 */
[----:B------:R-:W-:Y:S01]  /*1750*/  LDSM.16.M88.4 R84, [R203+0x1800] ;  /* 0x00180000cb54783b */ /* 0x000fe20000000200 */
[C---:B------:R-:W-:Y:S03]  /*1760*/  HMMA.16816.F32 R16, R12.reuse, R36, R16 ;  /* 0x000000240c10723c */ /* 0x040fe60000001810 */
[----:B------:R-:W-:Y:S04]  /*1770*/  LDSM.16.M88.4 R44, [R192+0x800] ;  /* 0x00080000c02c783b */ /* 0x000fe80000000200 */
[----:B------:R-:W-:Y:S01]  /*1780*/  LDSM.16.M88.4 R48, [R202+0x4000] ;  /* 0x00400000ca30783b */ /* 0x000fe20000000200 */
[----:B------:R-:W-:Y:S03]  /*1790*/  HMMA.16816.F32 R28, R12, R38, R28 ;  /* 0x000000260c1c723c */ /* 0x000fe6000000181c */
[----:B------:R-:W2:Y:S04]  /*17a0*/  LDSM.16.M88.4 R36, [R199+0xc800] ;  /* 0x00c80000c724783b */ /* 0x000ea80000000200 */
[----:B------:R-:W-:Y:S01]  /*17b0*/  LDSM.16.M88.4 R56, [R199+0xe000] ;  /* 0x00e00000c738783b */ /* 0x000fe20000000200 */
[----:B------:R-:W-:Y:S03]  /*17c0*/  HMMA.16816.F32 R52, R24, R54, RZ ;  /* 0x000000361834723c */ /* 0x000fe600000018ff */
[----:B------:R-:W-:Y:S04]  /*17d0*/  LDSM.16.M88.4 R60, [R199+0xd800] ;  /* 0x00d80000c73c783b */ /* 0x000fe80000000200 */
[----:B------:R-:W-:Y:S01]  /*17e0*/  LDSM.16.M88.4 R108, [R192+0x1800] ;  /* 0x00180000c06c783b */ /* 0x000fe20000000200 */
[C---:B---3--:R-:W-:Y:S03]  /*17f0*/  HMMA.16816.F32 R16, R92.reuse, R8, R16 ;  /* 0x000000085c10723c */ /* 0x048fe60000001810 */
[----:B------:R-:W0:Y:S05]  /*1800*/  LDGDEPBAR ;  /* 0x00000000000079af */ /* 0x000e2a0000000000 */
[----:B------:R-:W-:Y:S01]  /*1810*/  HMMA.16816.F32 R28, R92, R10, R28 ;  /* 0x0000000a5c1c723c */ /* 0x000fe2000000181c */
[----:B------:R-:W3:Y:S07]  /*1820*/  LDSM.16.M88.4 R8, [R203+0x1000] ;  /* 0x00100000cb08783b */ /* 0x000eee0000000200 */
[----:B-1----:R-:W-:Y:S08]  /*1830*/  HMMA.16816.F32 R40, R12, R32, R40 ;  /* 0x000000200c28723c */ /* 0x002ff00000001828 */
[C---:B------:R-:W-:Y:S08]  /*1840*/  HMMA.16816.F32 R16, R96.reuse, R20, R16 ;  /* 0x000000146010723c */ /* 0x040ff00000001810 */
[----:B------:R-:W-:Y:S01]  /*1850*/  HMMA.16816.F32 R28, R96, R22, R28 ;  /* 0x00000016601c723c */ /* 0x000fe2000000181c */
[----:B------:R-:W1:Y:S07]  /*1860*/  LDSM.16.M88.4 R20, [R199+0xd000] ;  /* 0x00d00000c714783b */ /* 0x000e6e0000000200 */
[C---:B-----5:R-:W-:Y:S08]  /*1870*/  HMMA.16816.F32 R76, R24.reuse, R72, RZ ;  /* 0x00000048184c723c */ /* 0x060ff000000018ff */
[----:B------:R-:W-:Y:S08]  /*1880*/  HMMA.16816.F32 R72, R24, R74, RZ ;  /* 0x0000004a1848723c */ /* 0x000ff000000018ff */
[----:B------:R-:W-:Y:S01]  /*1890*/  HMMA.16816.F32 R52, R12, R34, R52 ;  /* 0x000000220c34723c */ /* 0x000fe20000001834 */
[----:B------:R-:W5:Y:S07]  /*18a0*/  LDSM.16.M88.4 R32, [R205+0xe800] ;  /* 0x00e80000cd20783b */ /* 0x000f6e0000000200 */
[----:B----4-:R-:W-:Y:S08]  /*18b0*/  HMMA.16816.F32 R16, R88, R100, R16 ;  /* 0x000000645810723c */ /* 0x010ff00000001810 */
[----:B--2---:R-:W-:Y:S08]  /*18c0*/  HMMA.16816.F32 R40, R92, R36, R40 ;  /* 0x000000245c28723c */ /* 0x004ff00000001828 */
[C---:B------:R-:W-:Y:S08]  /*18d0*/  HMMA.16816.F32 R68, R24.reuse, R104, RZ ;  /* 0x000000681844723c */ /* 0x040ff000000018ff */
[----:B------:R-:W-:Y:S01]  /*18e0*/  HMMA.16816.F32 R24, R24, R106, RZ ;  /* 0x0000006a1818723c */ /* 0x000fe200000018ff */
[----:B------:R-:W-:Y:S07]  /*18f0*/  LDSM.16.M88.4 R104, [R203+0x2800] ;  /* 0x00280000cb68783b */ /* 0x000fee0000000200 */
[----:B------:R-:W-:Y:S01]  /*1900*/  HMMA.16816.F32 R28, R88, R102, R28 ;  /* 0x00000066581c723c */ /* 0x000fe2000000181c */
[----:B------:R-:W-:Y:S07]  /*1910*/  LDSM.16.M88.4 R100, [R192+0x2000] ;  /* 0x00200000c064783b */ /* 0x000fee0000000200 */
[C---:B---3--:R-:W-:Y:S08]  /*1920*/  HMMA.16816.F32 R76, R12.reuse, R8, R76 ;  /* 0x000000080c4c723c */ /* 0x048ff0000000184c */
[----:B------:R-:W-:Y:S01]  /*1930*/  HMMA.16816.F32 R72, R12, R10, R72 ;  /* 0x0000000a0c48723c */ /* 0x000fe20000001848 */
[----:B------:R-:W2:Y:S07]  /*1940*/  LDSM.16.M88.4 R8, [R192+0x1000] ;  /* 0x00100000c008783b */ /* 0x000eae0000000200 */
[----:B------:R-:W-:Y:S01]  /*1950*/  HMMA.16816.F32 R52, R92, R38, R52 ;  /* 0x000000265c34723c */ /* 0x000fe20000001834 */
[----:B------:R-:W3:Y:S07]  /*1960*/  LDSM.16.M88.4 R36, [R201+0x4000] ;  /* 0x00400000c924783b */ /* 0x000eee0000000200 */
[----:B------:R-:W-:Y:S08]  /*1970*/  HMMA.16816.F32 R16, R64, R80, R16 ;  /* 0x000000504010723c */ /* 0x000ff00000001810 */
[----:B------:R-:W-:Y:S08]  /*1980*/  HMMA.16816.F32 R68, R12, R84, R68 ;  /* 0x000000540c44723c */ /* 0x000ff00000001844 */
[----:B------:R-:W-:Y:S08]  /*1990*/  HMMA.16816.F32 R40, R96, R44, R40 ;  /* 0x0000002c6028723c */ /* 0x000ff00000001828 */
[----:B------:R-:W-:Y:S01]  /*19a0*/  HMMA.16816.F32 R12, R12, R86, R24 ;  /* 0x000000560c0c723c */ /* 0x000fe20000001818 */
[----:B------:R-:W4:Y:S04]  /*19b0*/  LDSM.16.M88.4 R84, [R205+0xf000] ;  /* 0x00f00000cd54783b */ /* 0x000f280000000200 */
[----:B------:R-:W-:Y:S03]  /*19c0*/  LDSM.16.M88.4 R24, [R206+0x8000] ;  /* 0x00800000ce18783b */ /* 0x000fe60000000200 */
[----:B------:R-:W-:Y:S01]  /*19d0*/  HMMA.16816.F32 R28, R64, R82, R28 ;  /* 0x00000052401c723c */ /* 0x000fe2000000181c */
[----:B------:R-:W-:Y:S07]  /*19e0*/  LDSM.16.M88.4 R80, [R205+0xf800] ;  /* 0x00f80000cd50783b */ /* 0x000fee0000000200 */
[C---:B-1----:R-:W-:Y:S08]  /*19f0*/  HMMA.16816.F32 R76, R92.reuse, R20, R76 ;  /* 0x000000145c4c723c */ /* 0x042ff0000000184c */
[----:B------:R-:W-:Y:S01]  /*1a00*/  HMMA.16816.F32 R72, R92, R22, R72 ;  /* 0x000000165c48723c */ /* 0x000fe20000001848 */
[----:B------:R-:W1:Y:S07]  /*1a10*/  LDSM.16.M88.4 R20, [R205+0x10000] ;  /* 0x01000000cd14783b */ /* 0x000e6e0000000200 */
[----:B------:R-:W-:Y:S01]  /*1a20*/  HMMA.16816.F32 R52, R96, R46, R52 ;  /* 0x0000002e6034723c */ /* 0x000fe20000001834 */
[----:B------:R-:W1:Y:S07]  /*1a30*/  LDSM.16.M88.4 R44, [R199+0xe800] ;  /* 0x00e80000c72c783b */ /* 0x000e6e0000000200 */
[----:B------:R-:W-:Y:S08]  /*1a40*/  HMMA.16816.F32 R16, R48, R56, R16 ;  /* 0x000000383010723c */ /* 0x000ff00000001810 */
[----:B------:R-:W-:Y:S08]  /*1a50*/  HMMA.16816.F32 R68, R92, R60, R68 ;  /* 0x0000003c5c44723c */ /* 0x000ff00000001844 */
[----:B-----5:R-:W-:Y:S08]  /*1a60*/  HMMA.16816.F32 R40, R88, R32, R40 ;  /* 0x000000205828723c */ /* 0x020ff00000001828 */
[----:B------:R-:W-:Y:S01]  /*1a70*/  HMMA.16816.F32 R92, R92, R62, R12 ;  /* 0x0000003e5c5c723c */ /* 0x000fe2000000180c */
[----:B------:R-:W5:Y:S04]  /*1a80*/  LDSM.16.M88.4 R60, [R203+0x3000] ;  /* 0x00300000cb3c783b */ /* 0x000f680000000200 */
[----:B------:R-:W-:Y:S03]  /*1a90*/  LDSM.16.M88.4 R12, [R203+0x4000] ;  /* 0x00400000cb0c783b */ /* 0x000fe60000000200 */
[----:B------:R-:W-:Y:S01]  /*1aa0*/  HMMA.16816.F32 R28, R48, R58, R28 ;  /* 0x0000003a301c723c */ /* 0x000fe2000000181c */
[----:B------:R-:W-:Y:S07]  /*1ab0*/  LDSM.16.M88.4 R56, [R203+0x3800] ;  /* 0x00380000cb38783b */ /* 0x000fee0000000200 */
[C---:B--2---:R-:W-:Y:S08]  /*1ac0*/  HMMA.16816.F32 R76, R96.reuse, R8, R76 ;  /* 0x00000008604c723c */ /* 0x044ff0000000184c */
[----:B------:R-:W-:Y:S01]  /*1ad0*/  HMMA.16816.F32 R72, R96, R10, R72 ;  /* 0x0000000a6048723c */ /* 0x000fe20000001848 */
[----:B------:R-:W2:Y:S07]  /*1ae0*/  LDSM.16.M88.4 R8, [R204+0x8000] ;  /* 0x00800000cc08783b */ /* 0x000eae0000000200 */
[----:B------:R-:W-:Y:S01]  /*1af0*/  HMMA.16816.F32 R52, R88, R34, R52 ;  /* 0x000000225834723c */ /* 0x000fe20000001834 */
[----:B------:R-:W1:Y:S07]  /*1b00*/  LDSM.16.M88.4 R32, [R192+0x2800] ;  /* 0x00280000c020783b */ /* 0x000e6e0000000200 */
[----:B---3--:R-:W-:Y:S08]  /*1b10*/  HMMA.16816.F32 R16, R36, R100, R16 ;  /* 0x000000642410723c */ /* 0x008ff00000001810 */
[----:B------:R-:W-:Y:S08]  /*1b20*/  HMMA.16816.F32 R40, R64, R104, R40 ;  /* 0x000000684028723c */ /* 0x000ff00000001828 */
[C---:B------:R-:W-:Y:S08]  /*1b30*/  HMMA.16816.F32 R68, R96.reuse, R108, R68 ;  /* 0x0000006c6044723c */ /* 0x040ff00000001844 */
[----:B------:R-:W-:Y:S01]  /*1b40*/  HMMA.16816.F32 R92, R96, R110, R92 ;  /* 0x0000006e605c723c */ /* 0x000fe2000000185c */
[----:B------:R-:W-:Y:S07]  /*1b50*/  LDSM.16.M88.4 R96, [R205+0x10800] ;  /* 0x01080000cd60783b */ /* 0x000fee0000000200 */
[----:B------:R-:W-:Y:S08]  /*1b60*/  HMMA.16816.F32 R28, R36, R102, R28 ;  /* 0x00000066241c723c */ /* 0x000ff0000000181c */
[C---:B----4-:R-:W-:Y:S08]  /*1b70*/  HMMA.16816.F32 R76, R88.reuse, R84, R76 ;  /* 0x00000054584c723c */ /* 0x050ff0000000184c */
[----:B------:R-:W-:Y:S01]  /*1b80*/  HMMA.16816.F32 R72, R88, R86, R72 ;  /* 0x000000565848723c */ /* 0x000fe20000001848 */
[----:B------:R-:W-:Y:S07]  /*1b90*/  LDSM.16.M88.4 R84, [R199+0x10000] ;  /* 0x01000000c754783b */ /* 0x000fee0000000200 */
[----:B------:R-:W-:Y:S01]  /*1ba0*/  HMMA.16816.F32 R104, R64, R106, R52 ;  /* 0x0000006a4068723c */ /* 0x000fe20000001834 */
[----:B------:R-:W-:Y:S07]  /*1bb0*/  LDSM.16.M88.4 R52, [R202+0x8000] ;  /* 0x00800000ca34783b */ /* 0x000fee0000000200 */
[----:B-1----:R-:W-:Y:S08]  /*1bc0*/  HMMA.16816.F32 R16, R24, R20, R16 ;  /* 0x000000141810723c */ /* 0x002ff00000001810 */
[----:B------:R-:W-:Y:S08]  /*1bd0*/  HMMA.16816.F32 R40, R48, R44, R40 ;  /* 0x0000002c3028723c */ /* 0x000ff00000001828 */
[C---:B------:R-:W-:Y:S08]  /*1be0*/  HMMA.16816.F32 R68, R88.reuse, R80, R68 ;  /* 0x000000505844723c */ /* 0x040ff00000001844 */
[----:B------:R-:W-:Y:S01]  /*1bf0*/  HMMA.16816.F32 R92, R88, R82, R92 ;  /* 0x00000052585c723c */ /* 0x000fe2000000185c */
[----:B------:R-:W-:Y:S07]  /*1c00*/  LDSM.16.M88.4 R80, [R192+0x3000] ;  /* 0x00300000c050783b */ /* 0x000fee0000000200 */
[----:B------:R-:W-:Y:S01]  /*1c10*/  HMMA.16816.F32 R28, R24, R22, R28 ;  /* 0x00000016181c723c */ /* 0x000fe2000000181c */
[----:B------:R-:W1:Y:S07]  /*1c20*/  LDSM.16.M88.4 R20, [R199+0xf000] ;  /* 0x00f00000c714783b */ /* 0x000e6e0000000200 */
[C---:B-----5:R-:W-:Y:S08]  /*1c30*/  HMMA.16816.F32 R76, R64.reuse, R60, R76 ;  /* 0x0000003c404c723c */ /* 0x060ff0000000184c */
[----:B------:R-:W-:Y:S01]  /*1c40*/  HMMA.16816.F32 R72, R64, R62, R72 ;  /* 0x0000003e4048723c */ /* 0x000fe20000001848 */
[----:B------:R-:W3:Y:S07]  /*1c50*/  LDSM.16.M88.4 R60, [R199+0xf800] ;  /* 0x00f80000c73c783b */ /* 0x000eee0000000200 */
[----:B------:R-:W-:Y:S01]  /*1c60*/  HMMA.16816.F32 R104, R48, R46, R104 ;  /* 0x0000002e3068723c */ /* 0x000fe20000001868 */
[----:B------:R-:W-:Y:S07]  /*1c70*/  LDSM.16.M88.4 R44, [R203+0x4800] ;  /* 0x00480000cb2c783b */ /* 0x000fee0000000200 */
[----:B--2---:R-:W-:Y:S08]  /*1c80*/  HMMA.16816.F32 R16, R8, R12, R16 ;  /* 0x0000000c0810723c */ /* 0x004ff00000001810 */
[----:B------:R-:W-:Y:S08]  /*1c90*/  HMMA.16816.F32 R40, R36, R32, R40 ;  /* 0x000000202428723c */ /* 0x000ff00000001828 */
[C---:B------:R-:W-:Y:S08]  /*1ca0*/  HMMA.16816.F32 R68, R64.reuse, R56, R68 ;  /* 0x000000384044723c */ /* 0x040ff00000001844 */
[----:B------:R-:W-:Y:S01]  /*1cb0*/  HMMA.16816.F32 R92, R64, R58, R92 ;  /* 0x0000003a405c723c */ /* 0x000fe2000000185c */
[----:B------:R-:W-:Y:S04]  /*1cc0*/  LDSM.16.M88.4 R56, [R201+0x8000] ;  /* 0x00800000c938783b */ /* 0x000fe80000000200 */
[----:B------:R-:W2:Y:S03]  /*1cd0*/  LDSM.16.M88.4 R64, [R192+0x4000] ;  /* 0x00400000c040783b */ /* 0x000ea60000000200 */
[----:B------:R-:W-:Y:S01]  /*1ce0*/  HMMA.16816.F32 R28, R8, R14, R28 ;  /* 0x0000000e081c723c */ /* 0x000fe2000000181c */
[----:B------:R-:W4:Y:S07]  /*1cf0*/  LDSM.16.M88.4 R12, [R192+0x3800] ;  /* 0x00380000c00c783b */ /* 0x000f2e0000000200 */
[----:B------:R-:W-:Y:S01]  /*1d00*/  HMMA.16816.F32 R104, R36, R34, R104 ;  /* 0x000000222468723c */ /* 0x000fe20000001868 */
[----:B------:R-:W-:Y:S07]  /*1d10*/  LDSM.16.M88.4 R32, [R199+0x10800] ;  /* 0x01080000c720783b */ /* 0x000fee0000000200 */
[C---:B-1----:R-:W-:Y:S08]  /*1d20*/  HMMA.16816.F32 R76, R48.reuse, R20, R76 ;  /* 0x00000014304c723c */ /* 0x042ff0000000184c */
[----:B------:R-:W-:Y:S01]  /*1d30*/  HMMA.16816.F32 R72, R48, R22, R72 ;  /* 0x000000163048723c */ /* 0x000fe20000001848 */
[----:B------:R-:W1:Y:S07]  /*1d40*/  LDSM.16.M88.4 R20, [R205+0x11000] ;  /* 0x01100000cd14783b */ /* 0x000e6e0000000200 */
[----:B------:R-:W-:Y:S08]  /*1d50*/  HMMA.16816.F32 R16, R52, R84, R16 ;  /* 0x000000543410723c */ /* 0x000ff00000001810 */
[----:B------:R-:W-:Y:S08]  /*1d60*/  HMMA.16816.F32 R40, R24, R96, R40 ;  /* 0x000000601828723c */ /* 0x000ff00000001828 */
[C---:B---3--:R-:W-:Y:S08]  /*1d70*/  HMMA.16816.F32 R68, R48.reuse, R60, R68 ;  /* 0x0000003c3044723c */ /* 0x048ff00000001844 */
[----:B------:R-:W-:Y:S01]  /*1d80*/  HMMA.16816.F32 R92, R48, R62, R92 ;  /* 0x0000003e305c723c */ /* 0x000fe2000000185c */
[----:B------:R-:W-:Y:S07]  /*1d90*/  LDSM.16.M88.4 R48, [R192+0x4800] ;  /* 0x00480000c030783b */ /* 0x000fee0000000200 */
[----:B------:R-:W-:Y:S08]  /*1da0*/  HMMA.16816.F32 R28, R52, R86, R28 ;  /* 0x00000056341c723c */ /* 0x000ff0000000181c */
[----:B------:R-:W-:Y:S08]  /*1db0*/  HMMA.16816.F32 R104, R24, R98, R104 ;  /* 0x000000621868723c */ /* 0x000ff00000001868 */
[C---:B------:R-:W-:Y:S08]  /*1dc0*/  HMMA.16816.F32 R76, R36.reuse, R80, R76 ;  /* 0x00000050244c723c */ /* 0x040ff0000000184c */
[----:B------:R-:W-:Y:S08]  /*1dd0*/  HMMA.16816.F32 R72, R36, R82, R72 ;  /* 0x000000522448723c */ /* 0x000ff00000001848 */
[----:B--2---:R-:W-:Y:S08]  /*1de0*/  HMMA.16816.F32 R16, R56, R64, R16 ;  /* 0x000000403810723c */ /* 0x004ff00000001810 */
[----:B------:R-:W-:Y:S08]  /*1df0*/  HMMA.16816.F32 R40, R8, R44, R40 ;  /* 0x0000002c0828723c */ /* 0x000ff00000001828 */
[C---:B----4-:R-:W-:Y:S08]  /*1e00*/  HMMA.16816.F32 R68, R36.reuse, R12, R68 ;  /* 0x0000000c2444723c */ /* 0x050ff00000001844 */
[----:B------:R-:W-:Y:S01]  /*1e10*/  HMMA.16816.F32 R92, R36, R14, R92 ;  /* 0x0000000e245c723c */ /* 0x000fe2000000185c */
[----:B------:R-:W2:Y:S01]  /*1e20*/  LDSM.16.M88.4 R12, [R203+0x5000] ;  /* 0x00500000cb0c783b */ /* 0x000ea20000000200 */
[----:B------:R-:W-:-:S05]  /*1e30*/  FMUL.FTZ R16, R16, c[0x0][0x2ec] ;  /* 0x0000bb0010107a20 */ /* 0x000fca0000410000 */
[----:B------:R-:W-:Y:S01]  /*1e40*/  FMUL.FTZ R36, R17, c[0x0][0x2ec] ;  /* 0x0000bb0011247a20 */ /* 0x000fe20000410000 */
[----:B------:R-:W-:Y:S01]  /*1e50*/  HMMA.16816.F32 R28, R56, R66, R28 ;  /* 0x00000042381c723c */ /* 0x000fe2000000181c */
[----:B------:R-:W-:-:S04]  /*1e60*/  FMUL.FTZ R37, R19, c[0x0][0x2ec] ;  /* 0x0000bb0013257a20 */ /* 0x000fc80000410000 */
[----:B------:R-:W3:Y:S03]  /*1e70*/  MUFU.TANH R36, R36 ;  /* 0x0000002400247308 */ /* 0x000ee60000002400 */
[----:B------:R-:W-:Y:S05]  /*1e80*/  HMMA.16816.F32 R104, R8, R46, R104 ;  /* 0x0000002e0868723c */ /* 0x000fea0000001868 */
[----:B------:R-:W4:Y:S03]  /*1e90*/  MUFU.TANH R37, R37 ;  /* 0x0000002500257308 */ /* 0x000f260000002400 */
[C---:B-1----:R-:W-:Y:S08]  /*1ea0*/  HMMA.16816.F32 R76, R24.reuse, R20, R76 ;  /* 0x00000014184c723c */ /* 0x042ff0000000184c */
[----:B------:R-:W-:Y:S01]  /*1eb0*/  HMMA.16816.F32 R72, R24, R22, R72 ;  /* 0x000000161848723c */ /* 0x000fe20000001848 */
[----:B------:R-:W1:Y:S01]  /*1ec0*/  LDSM.16.M88.4 R20, [R205+0x11800] ;  /* 0x01180000cd14783b */ /* 0x000e620000000200 */
[----:B------:R-:W-:-:S02]  /*1ed0*/  FMUL.FTZ R28, R28, c[0x0][0x2ec] ;  /* 0x0000bb001c1c7a20 */ /* 0x000fc40000410000 */
[----:B------:R-:W-:Y:S02]  /*1ee0*/  FMUL.FTZ R29, R29, c[0x0][0x2ec] ;  /* 0x0000bb001d1d7a20 */ /* 0x000fe40000410000 */
[----:B------:R-:W5:Y:S01]  /*1ef0*/  MUFU.TANH R38, R28 ;  /* 0x0000001c00267308 */ /* 0x000f620000002400 */
[----:B------:R-:W-:Y:S01]  /*1f00*/  FMUL.FTZ R39, R31, c[0x0][0x2ec] ;  /* 0x0000bb001f277a20 */ /* 0x000fe20000410000 */
[C---:B------:R-:W-:Y:S06]  /*1f10*/  HMMA.16816.F32 R40, R52.reuse, R32, R40 ;  /* 0x000000203428723c */ /* 0x040fec0000001828 */
[----:B------:R3:W-:Y:S01]  /*1f20*/  MUFU.TANH R32, R16 ;  /* 0x0000001000207308 */ /* 0x0007e20000002400 */
[----:B------:R-:W-:Y:S01]  /*1f30*/  FMUL.FTZ R33, R18, c[0x0][0x2ec] ;  /* 0x0000bb0012217a20 */ /* 0x000fe20000410000 */
[----:B------:R-:W-:Y:S06]  /*1f40*/  HMMA.16816.F32 R104, R52, R34, R104 ;  /* 0x000000223468723c */ /* 0x000fec0000001868 */
[----:B------:R4:W-:Y:S01]  /*1f50*/  MUFU.TANH R34, R29 ;  /* 0x0000001d00227308 */ /* 0x0009e20000002400 */
[----:B------:R-:W-:Y:S01]  /*1f60*/  FMUL.FTZ R35, R30, c[0x0][0x2ec] ;  /* 0x0000bb001e237a20 */ /* 0x000fe20000410000 */
[C---:B--2---:R-:W-:Y:S01]  /*1f70*/  HMMA.16816.F32 R76, R8.reuse, R12, R76 ;  /* 0x0000000c084c723c */ /* 0x044fe2000000184c */
[----:B---3--:R-:W2:Y:S05]  /*1f80*/  LDSM.16.M88.4 R16, [R199+0x11000] ;  /* 0x01100000c710783b */ /* 0x008eaa0000000200 */
[----:B------:R-:W3:Y:S02]  /*1f90*/  MUFU.TANH R35, R35 ;  /* 0x0000002300237308 */ /* 0x000ee40000002400 */
[----:B------:R-:W-:Y:S01]  /*1fa0*/  HMMA.16816.F32 R72, R8, R14, R72 ;  /* 0x0000000e0848723c */ /* 0x000fe20000001848 */
[----:B------:R-:W-:Y:S04]  /*1fb0*/  LDSM.16.M88.4 R12, [R192+0x5000] ;  /* 0x00500000c00c783b */ /* 0x000fe80000000200 */
[----:B----4-:R-:W4:Y:S01]  /*1fc0*/  LDSM.16.M88.4 R28, [R203+0x5800] ;  /* 0x00580000cb1c783b */ /* 0x010f220000000200 */
[----:B------:R-:W2:Y:S02]  /*1fd0*/  MUFU.TANH R39, R39 ;  /* 0x0000002700277308 */ /* 0x000ea40000002400 */
[----:B------:R-:W-:Y:S06]  /*1fe0*/  HMMA.16816.F32 R40, R56, R48, R40 ;  /* 0x000000303828723c */ /* 0x000fec0000001828 */
[----:B------:R-:W-:Y:S02]  /*1ff0*/  MUFU.TANH R33, R33 ;  /* 0x0000002100217308 */ /* 0x000fe40000002400 */
[C---:B-1----:R-:W-:Y:S08]  /*2000*/  HMMA.16816.F32 R68, R24.reuse, R20, R68 ;  /* 0x000000141844723c */ /* 0x042ff00000001844 */
[----:B------:R-:W-:Y:S01]  /*2010*/  HMMA.16816.F32 R92, R24, R22, R92 ;  /* 0x00000016185c723c */ /* 0x000fe2000000185c */
[----:B------:R-:W-:Y:S06]  /*2020*/  LDSM.16.M88.4 R20, [R192+0x5800] ;  /* 0x00580000c014783b */ /* 0x000fec0000000200 */
[----:B------:R-:W-:Y:S01]  /*2030*/  IMAD R26, R133, 0x40, R228 ;  /* 0x00000040851a7824 */ /* 0x000fe200078e02e4 */
[----:B------:R-:W-:Y:S01]  /*2040*/  HMMA.16816.F32 R104, R56, R50, R104 ;  /* 0x000000323868723c */ /* 0x000fe20000001868 */
[----:B------:R-:W-:-:S02]  /*2050*/  FMUL.FTZ R44, R40, c[0x0][0x2ec] ;  /* 0x0000bb00282c7a20 */ /* 0x000fc40000410000 */
[----:B------:R-:W-:Y:S02]  /*2060*/  FMUL.FTZ R40, R41, c[0x0][0x2ec] ;  /* 0x0000bb0029287a20 */ /* 0x000fe40000410000 */
[----:B------:R-:W-:Y:S02]  /*2070*/  FMUL.FTZ R41, R42, c[0x0][0x2ec] ;  /* 0x0000bb002a297a20 */ /* 0x000fe40000410000 */
[----:B------:R-:W-:Y:S01]  /*2080*/  FMUL.FTZ R42, R43, c[0x0][0x2ec] ;  /* 0x0000bb002b2a7a20 */ /* 0x000fe20000410000 */
[C---:B--2---:R-:W-:Y:S01]  /*2090*/  HMMA.16816.F32 R76, R52.reuse, R16, R76 ;  /* 0x00000010344c723c */ /* 0x044fe2000000184c */
[----:B------:R-:W1:Y:S07]  /*20a0*/  MUFU.TANH R44, R44 ;  /* 0x0000002c002c7308 */ /* 0x000e6e0000002400 */
[----:B------:R-:W-:Y:S01]  /*20b0*/  HMMA.16816.F32 R72, R52, R18, R72 ;  /* 0x000000123448723c */ /* 0x000fe20000001848 */
[----:B------:R-:W2:Y:S01]  /*20c0*/  LDSM.16.M88.4 R16, [R199+0x11800] ;  /* 0x01180000c710783b */ /* 0x000ea20000000200 */
[----:B------:R-:W-:Y:S01]  /*20d0*/  MUFU.TANH R40, R40 ;  /* 0x0000002800287308 */ /* 0x000fe20000002400 */
[----:B------:R-:W-:-:S05]  /*20e0*/  DEPBAR.LE SB0, 0x0 ;  /* 0x000080000000791a */ /* 0x000fca0000000000 */
[C---:B----4-:R-:W-:Y:S01]  /*20f0*/  HMMA.16816.F32 R68, R8.reuse, R28, R68 ;  /* 0x0000001c0844723c */ /* 0x050fe20000001844 */
[----:B------:R-:W-:Y:S01]  /*2100*/  FMUL.FTZ R43, R104, c[0x0][0x2ec] ;  /* 0x0000bb00682b7a20 */ /* 0x000fe20000410000 */
[----:B------:R-:W4:Y:S01]  /*2110*/  MUFU.TANH R41, R41 ;  /* 0x0000002900297308 */ /* 0x000f220000002400 */
[----:B------:R-:W-:Y:S02]  /*2120*/  FMUL.FTZ R45, R105, c[0x0][0x2ec] ;  /* 0x0000bb00692d7a20 */ /* 0x000fe40000410000 */
[----:B------:R-:W-:Y:S02]  /*2130*/  FMUL.FTZ R25, R107, c[0x0][0x2ec] ;  /* 0x0000bb006b197a20 */ /* 0x000fe40000410000 */
[----:B------:R-:W-:Y:S01]  /*2140*/  FMUL.FTZ R28, R106, c[0x0][0x2ec] ;  /* 0x0000bb006a1c7a20 */ /* 0x000fe20000410000 */
[----:B------:R-:W-:Y:S02]  /*2150*/  HMMA.16816.F32 R92, R8, R30, R92 ;  /* 0x0000001e085c723c */ /* 0x000fe4000000185c */
[----:B------:R-:W1:Y:S05]  /*2160*/  MUFU.TANH R42, R42 ;  /* 0x0000002a002a7308 */ /* 0x000e6a0000002400 */
[C---:B------:R-:W-:Y:S01]  /*2170*/  IADD3 R8, R26.reuse, 0x8, RZ ;  /* 0x000000081a087810 */ /* 0x040fe20007ffe0ff */
[C---:B------:R-:W-:Y:S01]  /*2180*/  HMMA.16816.F32 R76, R56.reuse, R12, R76 ;  /* 0x0000000c384c723c */ /* 0x040fe2000000184c */
[----:B------:R-:W-:Y:S01]  /*2190*/  IADD3 R9, R26, 0x9, RZ ;  /* 0x000000091a097810 */ /* 0x000fe20007ffe0ff */
[----:B------:R-:W1:Y:S05]  /*21a0*/  MUFU.TANH R43, R43 ;  /* 0x0000002b002b7308 */ /* 0x000e6a0000002400 */
[----:B------:R-:W-:Y:S01]  /*21b0*/  SHF.R.S32.HI R13, RZ, 0x1f, R0 ;  /* 0x0000001fff0d7819 */ /* 0x000fe20000011400 */
[----:B------:R-:W-:Y:S02]  /*21c0*/  HMMA.16816.F32 R72, R56, R14, R72 ;  /* 0x0000000e3848723c */ /* 0x000fe40000001848 */
[----:B------:R-:W-:Y:S01]  /*21d0*/  MUFU.TANH R45, R45 ;  /* 0x0000002d002d7308 */ /* 0x000fe20000002400 */
[----:B------:R-:W-:Y:S01]  /*21e0*/  LEA.HI R220, R13, R0, RZ, 0x2 ;  /* 0x000000000ddc7211 */ /* 0x000fe200078f10ff */
[----:B------:R-:W-:-:S02]  /*21f0*/  IMAD R13, R116, 0x10, R118 ;  /* 0x00000010740d7824 */ /* 0x000fc400078e0276 */
[----:B------:R-:W-:Y:S01]  /*2200*/  IMAD.IADD R0, R113, 0x1, R6 ;  /* 0x0000000171007824 */ /* 0x000fe200078e0206 */
[----:B------:R-:W-:Y:S01]  /*2210*/  SHF.R.S32.HI R220, RZ, 0x2, R220 ;  /* 0x00000002ffdc7819 */ /* 0x000fe200000114dc */
[----:B--2---:R-:W-:Y:S01]  /*2220*/  HMMA.16816.F32 R68, R52, R16, R68 ;  /* 0x000000103444723c */ /* 0x004fe20000001844 */
[----:B------:R-:W-:Y:S01]  /*2230*/  IADD3 R6, R26, 0x1, RZ ;  /* 0x000000011a067810 */ /* 0x000fe20007ffe0ff */
[----:B------:R-:W2:Y:S01]  /*2240*/  MUFU.TANH R28, R28 ;  /* 0x0000001c001c7308 */ /* 0x000ea20000002400 */
[----:B------:R-:W-:-:S04]  /*2250*/  IADD3 R13, R13, 0x1, R220 ;  /* 0x000000010d0d7810 */ /* 0x000fc80007ffe0dc */
[----:B------:R-:W-:Y:S01]  /*2260*/  IADD3 R13, R112, R13, -R213 ;  /* 0x0000000d700d7210 */ /* 0x000fe20007ffe8d5 */
[----:B------:R-:W-:Y:S01]  /*2270*/  HMMA.16816.F32 R92, R52, R18, R92 ;  /* 0x00000012345c723c */ /* 0x000fe2000000185c */
[----:B------:R-:W-:Y:S01]  /*2280*/  FMUL.FTZ R76, R76, c[0x0][0x2ec] ;  /* 0x0000bb004c4c7a20 */ /* 0x000fe20000410000 */
[----:B------:R-:W1:Y:S01]  /*2290*/  MUFU.TANH R25, R25 ;  /* 0x0000001900197308 */ /* 0x000e620000002400 */
[----:B------:R-:W-:Y:S01]  /*22a0*/  IADD3 R13, R13, c[0x0][0x2e8], RZ ;  /* 0x0000ba000d0d7a10 */ /* 0x000fe20007ffe0ff */
[----:B------:R-:W-:Y:S02]  /*22b0*/  FMUL.FTZ R77, R77, c[0x0][0x2ec] ;  /* 0x0000bb004d4d7a20 */ /* 0x000fe40000410000 */
[----:B------:R-:W-:Y:S01]  /*22c0*/  FMUL.FTZ R78, R78, c[0x0][0x2ec] ;  /* 0x0000bb004e4e7a20 */ /* 0x000fe20000410000 */
[C---:B------:R-:W-:Y:S01]  /*22d0*/  IADD3 R221, R13.reuse, 0x8, RZ ;  /* 0x000000080ddd7810 */ /* 0x040fe20007ffe0ff */
[----:B------:R-:W-:Y:S01]  /*22e0*/  FMUL.FTZ R72, R72, c[0x0][0x2ec] ;  /* 0x0000bb0048487a20 */ /* 0x000fe20000410000 */
[-C--:B------:R-:W-:Y:S01]  /*22f0*/  IMNMX R226, R13, R112.reuse, PT ;  /* 0x000000700de27217 */ /* 0x080fe20003800200 */
[----:B------:R-:W-:Y:S01]  /*2300*/  MUFU.TANH R167, R76 ;  /* 0x0000004c00a77308 */ /* 0x000fe20000002400 */
[----:B------:R-:W-:Y:S01]  /*2310*/  IMNMX R221, R221, R112, PT ;  /* 0x00000070dddd7217 */ /* 0x000fe20003800200 */
[----:B------:R-:W-:Y:S01]  /*2320*/  FMUL.FTZ R79, R79, c[0x0][0x2ec] ;  /* 0x0000bb004f4f7a20 */ /* 0x000fe20000410000 */
[CC--:B------:R-:W-:Y:S01]  /*2330*/  ISETP.GE.AND P6, PT, R6.reuse, R226.reuse, PT ;  /* 0x000000e20600720c */ /* 0x0c0fe20003fc6270 */
[----:B------:R-:W-:Y:S01]  /*2340*/  FMUL.FTZ R73, R73, c[0x0][0x2ec] ;  /* 0x0000bb0049497a20 */ /* 0x000fe20000410000 */
[-C--:B------:R-:W-:Y:S01]  /*2350*/  ISETP.GE.AND P3, PT, R6, R221.reuse, PT ;  /* 0x000000dd0600720c */ /* 0x080fe20003f66270 */
[C---:B------:R-:W-:Y:S01]  /*2360*/  HMMA.16816.F32 R68, R56.reuse, R20, R68 ;  /* 0x000000143844723c */ /* 0x040fe20000001844 */
[----:B------:R-:W-:Y:S01]  /*2370*/  IADD3 R6, R26, 0x10, RZ ;  /* 0x000000101a067810 */ /* 0x000fe20007ffe0ff */
[----:B------:R-:W1:Y:S01]  /*2380*/  MUFU.TANH R159, R72 ;  /* 0x00000048009f7308 */ /* 0x000e620000002400 */
[----:B------:R-:W-:Y:S01]  /*2390*/  FSEL R17, R36, -INF , !P6 ;  /* 0xff80000024117808 */ /* 0x000fe20007000000 */
[----:B------:R-:W-:Y:S01]  /*23a0*/  FMUL.FTZ R74, R74, c[0x0][0x2ec] ;  /* 0x0000bb004a4a7a20 */ /* 0x000fe20000410000 */
[-C--:B------:R-:W-:Y:S01]  /*23b0*/  ISETP.GE.AND P4, PT, R8, R226.reuse, PT ;  /* 0x000000e20800720c */ /* 0x080fe20003f86270 */
[----:B------:R-:W-:Y:S01]  /*23c0*/  FMUL.FTZ R75, R75, c[0x0][0x2ec] ;  /* 0x0000bb004b4b7a20 */ /* 0x000fe20000410000 */
[C---:B------:R-:W-:Y:S01]  /*23d0*/  ISETP.GE.AND P2, PT, R6.reuse, R226, PT ;  /* 0x000000e20600720c */ /* 0x040fe20003f46270 */
[----:B------:R-:W-:Y:S01]  /*23e0*/  HMMA.16816.F32 R20, R56, R22, R92 ;  /* 0x000000163814723c */ /* 0x000fe2000000185c */
[----:B------:R-:W-:Y:S01]  /*23f0*/  ISETP.GE.AND P6, PT, R6, R221, PT ;  /* 0x000000dd0600720c */ /* 0x000fe20003fc6270 */
[----:B------:R-:W-:Y:S01]  /*2400*/  MUFU.TANH R161, R77 ;  /* 0x0000004d00a17308 */ /* 0x000fe20000002400 */
[----:B------:R-:W-:-:S02]  /*2410*/  IADD3 R6, R26, 0x11, RZ ;  /* 0x000000111a067810 */ /* 0x000fc40007ffe0ff */
[----:B------:R-:W-:Y:S02]  /*2420*/  FSEL R24, R37, -INF , !P3 ;  /* 0xff80000025187808 */ /* 0x000fe40005800000 */
[----:B-----5:R-:W-:Y:S02]  /*2430*/  FSEL R27, R38, -INF , !P4 ;  /* 0xff800000261b7808 */ /* 0x020fe40006000000 */
[-C--:B------:R-:W-:Y:S01]  /*2440*/  ISETP.GE.AND P1, PT, R8, R221.reuse, PT ;  /* 0x000000dd0800720c */ /* 0x080fe20003f26270 */
[----:B------:R-:W-:Y:S01]  /*2450*/  MUFU.TANH R164, R78 ;  /* 0x0000004e00a47308 */ /* 0x000fe20000002400 */
[-C--:B------:R-:W-:Y:S02]  /*2460*/  ISETP.GE.AND P0, PT, R9, R226.reuse, PT ;  /* 0x000000e20900720c */ /* 0x080fe40003f06270 */
[CC--:B------:R-:W-:Y:S02]  /*2470*/  ISETP.GE.AND P3, PT, R6.reuse, R226.reuse, PT ;  /* 0x000000e20600720c */ /* 0x0c0fe40003f66270 */
[-C--:B------:R-:W-:Y:S01]  /*2480*/  ISETP.GE.AND P4, PT, R6, R221.reuse, PT ;  /* 0x000000dd0600720c */ /* 0x080fe20003f86270 */
[----:B------:R-:W-:Y:S01]  /*2490*/  FMUL.FTZ R71, R71, c[0x0][0x2ec] ;  /* 0x0000bb0047477a20 */ /* 0x000fe20000410000 */
[----:B------:R-:W-:Y:S01]  /*24a0*/  IADD3 R6, R26, 0x18, RZ ;  /* 0x000000181a067810 */ /* 0x000fe20007ffe0ff */
[----:B------:R-:W-:Y:S01]  /*24b0*/  MUFU.TANH R174, R79 ;  /* 0x0000004f00ae7308 */ /* 0x000fe20000002400 */
[-C--:B------:R-:W-:Y:S01]  /*24c0*/  ISETP.GE.AND P5, PT, R9, R221.reuse, PT ;  /* 0x000000dd0900720c */ /* 0x080fe20003fa6270 */
[----:B------:R-:W-:Y:S01]  /*24d0*/  FMUL.FTZ R68, R68, c[0x0][0x2ec] ;  /* 0x0000bb0044447a20 */ /* 0x000fe20000410000 */
[----:B------:R-:W-:Y:S01]  /*24e0*/  IADD3 R8, R26, 0x19, RZ ;  /* 0x000000191a087810 */ /* 0x000fe20007ffe0ff */
[----:B------:R-:W-:Y:S01]  /*24f0*/  FMUL.FTZ R69, R69, c[0x0][0x2ec] ;  /* 0x0000bb0045457a20 */ /* 0x000fe20000410000 */
[----:B---3--:R-:W-:Y:S01]  /*2500*/  FSEL R16, R35, -INF , !P1 ;  /* 0xff80000023107808 */ /* 0x008fe20004800000 */
[----:B------:R-:W-:Y:S01]  /*2510*/  FMUL.FTZ R70, R70, c[0x0][0x2ec] ;  /* 0x0000bb0046467a20 */ /* 0x000fe20000410000 */
[----:B------:R-:W-:Y:S01]  /*2520*/  FSEL R19, R34, -INF , !P0 ;  /* 0xff80000022137808 */ /* 0x000fe20004000000 */
[----:B------:R-:W3:Y:S01]  /*2530*/  MUFU.TANH R142, R71 ;  /* 0x00000047008e7308 */ /* 0x000ee20000002400 */
[-C--:B------:R-:W-:Y:S01]  /*2540*/  ISETP.GE.AND P1, PT, R6, R226.reuse, PT ;  /* 0x000000e20600720c */ /* 0x080fe20003f26270 */
[----:B------:R-:W-:Y:S01]  /*2550*/  FMUL.FTZ R20, R20, c[0x0][0x2ec] ;  /* 0x0000bb0014147a20 */ /* 0x000fe20000410000 */
[----:B------:R-:W-:Y:S01]  /*2560*/  ISETP.GE.AND P0, PT, R6, R221, PT ;  /* 0x000000dd0600720c */ /* 0x000fe20003f06270 */
[----:B------:R-:W-:Y:S01]  /*2570*/  FMUL.FTZ R21, R21, c[0x0][0x2ec] ;  /* 0x0000bb0015157a20 */ /* 0x000fe20000410000 */
[----:B------:R-:W-:Y:S01]  /*2580*/  FSEL R6, R39, -INF , !P5 ;  /* 0xff80000027067808 */ /* 0x000fe20006800000 */
[----:B------:R-:W-:Y:S01]  /*2590*/  FMUL.FTZ R22, R22, c[0x0][0x2ec] ;  /* 0x0000bb0016167a20 */ /* 0x000fe20000410000 */
[----:B-1----:R-:W-:Y:S01]  /*25a0*/  FSEL R15, R44, -INF , !P2 ;  /* 0xff8000002c0f7808 */ /* 0x002fe20005000000 */
[----:B------:R-:W-:Y:S01]  /*25b0*/  MUFU.TANH R165, R73 ;  /* 0x0000004900a57308 */ /* 0x000fe20000002400 */
[----:B------:R-:W-:Y:S01]  /*25c0*/  IADD3 R9, R26, 0x20, RZ ;  /* 0x000000201a097810 */ /* 0x000fe20007ffe0ff */
[----:B------:R-:W-:Y:S01]  /*25d0*/  FMUL.FTZ R23, R23, c[0x0][0x2ec] ;  /* 0x0000bb0017177a20 */ /* 0x000fe20000410000 */
[----:B------:R-:W-:-:S02]  /*25e0*/  ISETP.GE.AND P5, PT, R8, R226, PT ;  /* 0x000000e20800720c */ /* 0x000fc40003fa6270 */
[-C--:B------:R-:W-:Y:S02]  /*25f0*/  ISETP.GE.AND P2, PT, R8, R221.reuse, PT ;  /* 0x000000dd0800720c */ /* 0x080fe40003f46270 */
[----:B------:R-:W-:Y:S01]  /*2600*/  IADD3 R8, R26, 0x21, RZ ;  /* 0x000000211a087810 */ /* 0x000fe20007ffe0ff */
[----:B------:R-:W1:Y:S01]  /*2610*/  MUFU.TANH R172, R74 ;  /* 0x0000004a00ac7308 */ /* 0x000e620000002400 */
[----:B----4-:R-:W-:Y:S02]  /*2620*/  FSEL R14, R41, -INF , !P6 ;  /* 0xff800000290e7808 */ /* 0x010fe40007000000 */
[----:B------:R-:W-:Y:S02]  /*2630*/  FSEL R13, R40, -INF , !P3 ;  /* 0xff800000280d7808 */ /* 0x000fe40005800000 */
[C---:B------:R-:W-:Y:S02]  /*2640*/  ISETP.GE.AND P6, PT, R9.reuse, R226, PT ;  /* 0x000000e20900720c */ /* 0x040fe40003fc6270 */
[----:B------:R-:W-:Y:S01]  /*2650*/  ISETP.GE.AND P3, PT, R9, R221, PT ;  /* 0x000000dd0900720c */ /* 0x000fe20003f66270 */
[----:B------:R-:W4:Y:S01]  /*2660*/  MUFU.TANH R170, R75 ;  /* 0x0000004b00aa7308 */ /* 0x000f220000002400 */
[----:B------:R-:W-:-:S02]  /*2670*/  FSEL R12, R42, -INF , !P4 ;  /* 0xff8000002a0c7808 */ /* 0x000fc40006000000 */
[----:B------:R-:W-:Y:S02]  /*2680*/  FSEL R9, R43, -INF , !P1 ;  /* 0xff8000002b097808 */ /* 0x000fe40004800000 */
[C---:B------:R-:W-:Y:S02]  /*2690*/  ISETP.GE.AND P4, PT, R8.reuse, R226, PT ;  /* 0x000000e20800720c */ /* 0x040fe40003f86270 */
[----:B------:R-:W-:Y:S01]  /*26a0*/  ISETP.GE.AND P1, PT, R8, R221, PT ;  /* 0x000000dd0800720c */ /* 0x000fe20003f26270 */
[----:B------:R-:W5:Y:S01]  /*26b0*/  MUFU.TANH R171, R68 ;  /* 0x0000004400ab7308 */ /* 0x000f620000002400 */
[----:B------:R-:W-:Y:S02]  /*26c0*/  IADD3 R8, R26, 0x28, RZ ;  /* 0x000000281a087810 */ /* 0x000fe40007ffe0ff */
[----:B--2---:R-:W-:Y:S02]  /*26d0*/  FSEL R10, R28, -INF , !P0 ;  /* 0xff8000001c0a7808 */ /* 0x004fe40004000000 */
[----:B------:R-:W-:-:S02]  /*26e0*/  FSEL R11, R45, -INF , !P5 ;  /* 0xff8000002d0b7808 */ /* 0x000fc40006800000 */
[C---:B------:R-:W-:Y:S01]  /*26f0*/  ISETP.GE.AND P0, PT, R8.reuse, R226, PT ;  /* 0x000000e20800720c */ /* 0x040fe20003f06270 */
[----:B------:R-:W-:Y:S01]  /*2700*/  MUFU.TANH R169, R69 ;  /* 0x0000004500a97308 */ /* 0x000fe20000002400 */
[----:B------:R-:W-:Y:S02]  /*2710*/  ISETP.GE.AND P5, PT, R8, R221, PT ;  /* 0x000000dd0800720c */ /* 0x000fe40003fa6270 */
[----:B------:R-:W-:Y:S02]  /*2720*/  FSEL R8, R25, -INF , !P2 ;  /* 0xff80000019087808 */ /* 0x000fe40005000000 */
[C---:B------:R-:W-:Y:S02]  /*2730*/  IADD3 R25, R26.reuse, 0x31, RZ ;  /* 0x000000311a197810 */ /* 0x040fe40007ffe0ff */
[----:B------:R-:W-:Y:S01]  /*2740*/  IADD3 R18, R26, 0x29, RZ ;  /* 0x000000291a127810 */ /* 0x000fe20007ffe0ff */
[----:B------:R-:W2:Y:S01]  /*2750*/  MUFU.TANH R166, R70 ;  /* 0x0000004600a67308 */ /* 0x000ea20000002400 */
[----:B------:R-:W-:-:S02]  /*2760*/  FSEL R159, R159, -INF , !P0 ;  /* 0xff8000009f9f7808 */ /* 0x000fc40004000000 */
[----:B------:R-:W-:Y:S02]  /*2770*/  FSEL R167, R167, -INF , !P6 ;  /* 0xff800000a7a77808 */ /* 0x000fe40007000000 */
[-C--:B------:R-:W-:Y:S02]  /*2780*/  ISETP.GE.AND P0, PT, R25, R221.reuse, PT ;  /* 0x000000dd1900720c */ /* 0x080fe40003f06270 */
[C---:B------:R-:W-:Y:S01]  /*2790*/  ISETP.GE.AND P2, PT, R18.reuse, R226, PT ;  /* 0x000000e21200720c */ /* 0x040fe20003f46270 */
[----:B------:R-:W1:Y:S01]  /*27a0*/  MUFU.TANH R143, R20 ;  /* 0x00000014008f7308 */ /* 0x000e620000002400 */
[----:B------:R-:W-:Y:S02]  /*27b0*/  ISETP.GE.AND P6, PT, R18, R221, PT ;  /* 0x000000dd1200720c */ /* 0x000fe40003fc6270 */
[----:B------:R-:W-:Y:S02]  /*27c0*/  IADD3 R18, R26, 0x30, RZ ;  /* 0x000000301a127810 */ /* 0x000fe40007ffe0ff */
[----:B---3--:R-:W-:-:S02]  /*27d0*/  FSEL R142, R142, -INF , !P0 ;  /* 0xff8000008e8e7808 */ /* 0x008fc40004000000 */
[----:B------:R-:W-:Y:S01]  /*27e0*/  FSEL R164, R164, -INF , !P3 ;  /* 0xff800000a4a47808 */ /* 0x000fe20005800000 */
[----:B------:R-:W-:Y:S01]  /*27f0*/  MUFU.TANH R141, R21 ;  /* 0x00000015008d7308 */ /* 0x000fe20000002400 */
[----:B------:R-:W-:Y:S02]  /*2800*/  FSEL R161, R161, -INF , !P4 ;  /* 0xff800000a1a17808 */ /* 0x000fe40006000000 */
[----:B------:R-:W-:Y:S02]  /*2810*/  ISETP.GE.AND P0, PT, R2, 0x2, PT ;  /* 0x000000020200780c */ /* 0x000fe40003f06270 */
[C---:B------:R-:W-:Y:S02]  /*2820*/  ISETP.GE.AND P3, PT, R18.reuse, R226, PT ;  /* 0x000000e21200720c */ /* 0x040fe40003f66270 */
[----:B------:R-:W-:Y:S01]  /*2830*/  ISETP.GE.AND P4, PT, R18, R221, PT ;  /* 0x000000dd1200720c */ /* 0x000fe20003f86270 */
[----:B------:R-:W3:Y:S01]  /*2840*/  MUFU.TANH R140, R22 ;  /* 0x00000016008c7308 */ /* 0x000ee20000002400 */
[----:B------:R-:W-:-:S02]  /*2850*/  IADD3 R18, R26, 0x38, RZ ;  /* 0x000000381a127810 */ /* 0x000fc40007ffe0ff */
[----:B------:R-:W-:Y:S02]  /*2860*/  FSEL R174, R174, -INF , !P1 ;  /* 0xff800000aeae7808 */ /* 0x000fe40004800000 */
[----:B-1----:R-:W-:Y:S02]  /*2870*/  FSEL R172, R172, -INF , !P5 ;  /* 0xff800000acac7808 */ /* 0x002fe40006800000 */
[----:B------:R-:W-:Y:S01]  /*2880*/  FSEL R165, R165, -INF , !P2 ;  /* 0xff800000a5a57808 */ /* 0x000fe20005000000 */
[----:B------:R-:W1:Y:S01]  /*2890*/  MUFU.TANH R162, R23 ;  /* 0x0000001700a27308 */ /* 0x000e620000002400 */
[----:B------:R-:W-:Y:S01]  /*28a0*/  BAR.SYNC.DEFER_BLOCKING 0x0 ;  /* 0x0000000000007b1d */ /* 0x000fe20000010000 */
[-C--:B------:R-:W-:Y:S02]  /*28b0*/  ISETP.GE.AND P1, PT, R25, R226.reuse, PT ;  /* 0x000000e21900720c */ /* 0x080fe40003f26270 */
[C---:B------:R-:W-:Y:S02]  /*28c0*/  ISETP.GE.AND P5, PT, R18.reuse, R226, PT ;  /* 0x000000e21200720c */ /* 0x040fe40003fa6270 */
[----:B------:R-:W-:-:S02]  /*28d0*/  ISETP.GE.AND P2, PT, R18, R221, PT ;  /* 0x000000dd1200720c */ /* 0x000fc40003f46270 */
[----:B------:R-:W-:Y:S02]  /*28e0*/  IADD3 R18, R26, 0x39, RZ ;  /* 0x000000391a127810 */ /* 0x000fe40007ffe0ff */
[----:B----4-:R-:W-:Y:S02]  /*28f0*/  FSEL R170, R170, -INF , !P6 ;  /* 0xff800000aaaa7808 */ /* 0x010fe40007000000 */
[----:B-----5:R-:W-:Y:S02]  /*2900*/  FSEL R171, R171, -INF , !P3 ;  /* 0xff800000abab7808 */ /* 0x020fe40005800000 */
[----:B--2---:R-:W-:Y:S02]  /*2910*/  FSEL R166, R166, -INF , !P4 ;  /* 0xff800000a6a67808 */ /* 0x004fe40006000000 */
[----:B------:R-:W-:Y:S02]  /*2920*/  FSEL R169, R169, -INF , !P1 ;  /* 0xff800000a9a97808 */ /* 0x000fe40004800000 */
[----:B------:R-:W-:-:S02]  /*2930*/  ISETP.GE.AND P6, PT, R26, R226, PT ;  /* 0x000000e21a00720c */ /* 0x000fc40003fc6270 */
[-C--:B------:R-:W-:Y:S02]  /*2940*/  ISETP.GE.AND P3, PT, R26, R221.reuse, PT ;  /* 0x000000dd1a00720c */ /* 0x080fe40003f66270 */
[C---:B------:R-:W-:Y:S02]  /*2950*/  ISETP.GE.AND P4, PT, R18.reuse, R226, PT ;  /* 0x000000e21200720c */ /* 0x040fe40003f86270 */
[----:B------:R-:W-:Y:S02]  /*2960*/  ISETP.GE.AND P1, PT, R18, R221, PT ;  /* 0x000000dd1200720c */ /* 0x000fe40003f26270 */
[----:B------:R-:W-:Y:S02]  /*2970*/  FSEL R143, R143, -INF , !P5 ;  /* 0xff8000008f8f7808 */ /* 0x000fe40006800000 */
[----:B---3--:R-:W-:Y:S02]  /*2980*/  FSEL R140, R140, -INF , !P2 ;  /* 0xff8000008c8c7808 */ /* 0x008fe40005000000 */
[----:B------:R-:W-:-:S02]  /*2990*/  FSEL R32, R32, -INF , !P6 ;  /* 0xff80000020207808 */ /* 0x000fc40007000000 */
[----:B------:R-:W-:Y:S02]  /*29a0*/  FSEL R33, R33, -INF , !P3 ;  /* 0xff80000021217808 */ /* 0x000fe40005800000 */
[----:B------:R-:W-:Y:S02]  /*29b0*/  FSEL R141, R141, -INF , !P4 ;  /* 0xff8000008d8d7808 */ /* 0x000fe40006000000 */
[----:B-1----:R-:W-:Y:S01]  /*29c0*/  FSEL R162, R162, -INF , !P1 ;  /* 0xff800000a2a27808 */ /* 0x002fe20004800000 */
        /* <DEDUP_REMOVED lines=21> */
.L_x_36:
        /* <DEDUP_REMOVED lines=31> */
[----:B-1----:R-:W1:Y:S03]  /*2d10*/  SHFL.BFLY PT, R21, R18, 0x2, 0x1f ;  /* 0x0c401f0012157f89 */ /* 0x002e6600000e0000 */
        /* <DEDUP_REMOVED lines=34> */
[--C-:B------:R-:W-:Y:S01]  /*2f40*/  FFMA.FTZ R155, R33, c[0x0][0x23c], -R163.reuse ;  /* 0x00008f00219b7a23 */ /* 0x100fe200000108a3 */
[----:B------:R-:W-:Y:S01]  /*2f50*/  LDSM.16.MT88.4 R28, [R196+0x12800] ;  /* 0x01280000c41c783b */ /* 0x000fe20000004200 */
[----:B------:R-:W-:-:S02]  /*2f60*/  FFMA.FTZ R156, R24, c[0x0][0x23c], -R163 ;  /* 0x00008f00189c7a23 */ /* 0x000fc400000108a3 */
[--C-:B------:R-:W-:Y:S01]  /*2f70*/  FFMA.FTZ R157, R16, c[0x0][0x23c], -R163.reuse ;  /* 0x00008f00109d7a23 */ /* 0x100fe200000108a3 */
[----:B------:R-:W-:Y:S01]  /*2f80*/  LDSM.16.MT88.4 R32, [R197+0x12800] ;  /* 0x01280000c520783b */ /* 0x000fe20000004200 */
[--C-:B------:R-:W-:Y:S01]  /*2f90*/  FFMA.FTZ R150, R6, c[0x0][0x23c], -R163.reuse ;  /* 0x00008f0006967a23 */ /* 0x100fe200000108a3 */
[----:B------:R-:W1:Y:S01]  /*2fa0*/  MUFU.EX2 R153, R153 ;  /* 0x0000009900997308 */ /* 0x000e620000000800 */
[--C-:B------:R-:W-:Y:S01]  /*2fb0*/  FFMA.FTZ R145, R9, c[0x0][0x23c], -R168.reuse ;  /* 0x00008f0009917a23 */ /* 0x100fe200000108a8 */
[----:B------:R-:W2:Y:S01]  /*2fc0*/  LDSM.16.MT88.4 R4, [R196+0x16000] ;  /* 0x01600000c404783b */ /* 0x000ea20000004200 */
[--C-:B------:R-:W-:Y:S02]  /*2fd0*/  FFMA.FTZ R0, R11, c[0x0][0x23c], -R168.reuse ;  /* 0x00008f000b007a23 */ /* 0x100fe400000108a8 */
[--C-:B------:R-:W-:Y:S01]  /*2fe0*/  FFMA.FTZ R148, R10, c[0x0][0x23c], -R163.reuse ;  /* 0x00008f000a947a23 */ /* 0x100fe200000108a3 */
[----:B------:R-:W-:Y:S01]  /*2ff0*/  LDSM.16.MT88.4 R16, [R197+0x14800] ;  /* 0x01480000c510783b */ /* 0x000fe20000004200 */
[----:B------:R-:W-:Y:S01]  /*3000*/  FFMA.FTZ R135, R8, c[0x0][0x23c], -R163 ;  /* 0x00008f0008877a23 */ /* 0x000fe200000108a3 */
[----:B------:R-:W-:Y:S01]  /*3010*/  MUFU.EX2 R152, R152 ;  /* 0x0000009800987308 */ /* 0x000fe20000000800 */
[--C-:B------:R-:W-:Y:S01]  /*3020*/  FFMA.FTZ R151, R15, c[0x0][0x23c], -R168.reuse ;  /* 0x00008f000f977a23 */ /* 0x100fe200000108a8 */
[----:B------:R-:W2:Y:S01]  /*3030*/  LDSM.16.MT88.4 R8, [R200+0x14800] ;  /* 0x01480000c808783b */ /* 0x000ea20000004200 */
[----:B------:R-:W-:-:S02]  /*3040*/  FFMA.FTZ R146, R13, c[0x0][0x23c], -R168 ;  /* 0x00008f000d927a23 */ /* 0x000fc400000108a8 */
[--C-:B------:R-:W-:Y:S01]  /*3050*/  FFMA.FTZ R149, R14, c[0x0][0x23c], -R163.reuse ;  /* 0x00008f000e957a23 */ /* 0x100fe200000108a3 */
[----:B------:R-:W-:Y:S01]  /*3060*/  LDSM.16.MT88.4 R24, [R198+0x14800] ;  /* 0x01480000c618783b */ /* 0x000fe20000004200 */
[----:B------:R-:W-:Y:S01]  /*3070*/  FFMA.FTZ R144, R12, c[0x0][0x23c], -R163 ;  /* 0x00008f000c907a23 */ /* 0x000fe200000108a3 */
[----:B------:R-:W3:Y:S01]  /*3080*/  MUFU.EX2 R147, R147 ;  /* 0x0000009300937308 */ /* 0x000ee20000000800 */
[----:B-1----:R-:W-:Y:S01]  /*3090*/  F2FP.PACK_AB R96, R153, R154 ;  /* 0x0000009a9960723e */ /* 0x002fe200000000ff */
[----:B------:R-:W1:Y:S01]  /*30a0*/  LDSM.16.MT88.4 R12, [R196+0x14800] ;  /* 0x01480000c40c783b */ /* 0x000e620000004200 */
[--C-:B------:R-:W-:Y:S02]  /*30b0*/  FFMA.FTZ R158, R167, c[0x0][0x23c], -R168.reuse ;  /* 0x00008f00a79e7a23 */ /* 0x100fe400000108a8 */
[--C-:B------:R-:W-:Y:S02]  /*30c0*/  FFMA.FTZ R160, R165, c[0x0][0x23c], -R168.reuse ;  /* 0x00008f00a5a07a23 */ /* 0x100fe400000108a8 */
[--C-:B------:R-:W-:Y:S01]  /*30d0*/  FFMA.FTZ R161, R161, c[0x0][0x23c], -R168.reuse ;  /* 0x00008f00a1a17a23 */ /* 0x100fe200000108a8 */
[----:B------:R-:W-:Y:S01]  /*30e0*/  MUFU.EX2 R155, R155 ;  /* 0x0000009b009b7308 */ /* 0x000fe20000000800 */
[----:B------:R-:W-:-:S02]  /*30f0*/  FFMA.FTZ R159, R159, c[0x0][0x23c], -R168 ;  /* 0x00008f009f9f7a23 */ /* 0x000fc400000108a8 */
[--C-:B------:R-:W-:Y:S02]  /*3100*/  FFMA.FTZ R164, R164, c[0x0][0x23c], -R163.reuse ;  /* 0x00008f00a4a47a23 */ /* 0x100fe400000108a3 */
[--C-:B------:R-:W-:Y:S02]  /*3110*/  FFMA.FTZ R165, R174, c[0x0][0x23c], -R163.reuse ;  /* 0x00008f00aea57a23 */ /* 0x100fe400000108a3 */
[--C-:B------:R-:W-:Y:S01]  /*3120*/  FFMA.FTZ R167, R172, c[0x0][0x23c], -R163.reuse ;  /* 0x00008f00aca77a23 */ /* 0x100fe200000108a3 */
[----:B------:R-:W4:Y:S01]  /*3130*/  MUFU.EX2 R156, R156 ;  /* 0x0000009c009c7308 */ /* 0x000f220000000800 */
[----:B---3--:R-:W-:Y:S01]  /*3140*/  F2FP.PACK_AB R98, R147, R152 ;  /* 0x000000989362723e */ /* 0x008fe200000000ff */
[----:B------:R-:W-:Y:S02]  /*3150*/  FFMA.FTZ R170, R170, c[0x0][0x23c], -R163 ;  /* 0x00008f00aaaa7a23 */ /* 0x000fe400000108a3 */
[--C-:B------:R-:W-:Y:S02]  /*3160*/  FFMA.FTZ R172, R169, c[0x0][0x23c], -R168.reuse ;  /* 0x00008f00a9ac7a23 */ /* 0x100fe400000108a8 */
        /* <DEDUP_REMOVED lines=9> */
[----:B------:R-:W-:Y:S01]  /*3200*/  FFMA.FTZ R227, R162, c[0x0][0x23c], -R163 ;  /* 0x00008f00a2e37a23 */ /* 0x000fe200000108a3 */
[----:B------:R-:W-:Y:S01]  /*3210*/  LDSM.16.MT88.4 R140, [R198+0x13800] ;  /* 0x01380000c68c783b */ /* 0x000fe20000004200 */
[----:B------:R-:W-:Y:S02]  /*3220*/  FADD.FTZ R153, R154, R153 ;  /* 0x000000999a997221 */ /* 0x000fe40000010000 */
[----:B------:R-:W-:Y:S01]  /*3230*/  MUFU.EX2 R151, R151 ;  /* 0x0000009700977308 */ /* 0x000fe20000000800 */
[----:B------:R-:W-:Y:S02]  /*3240*/  FADD.FTZ R156, R155, R156 ;  /* 0x0000009c9b9c7221 */ /* 0x000fe40000010000 */
[----:B------:R-:W-:-:S04]  /*3250*/  FADD.FTZ R152, R152, R153 ;  /* 0x0000009998987221 */ /* 0x000fc80000010000 */
[----:B------:R-:W-:Y:S01]  /*3260*/  FADD.FTZ R152, R147, R152 ;  /* 0x0000009893987221 */ /* 0x000fe20000010000 */
[----:B---3--:R-:W-:Y:S01]  /*3270*/  F2FP.PACK_AB R99, R150, R157 ;  /* 0x0000009d9663723e */ /* 0x008fe200000000ff */
[----:B------:R-:W3:Y:S01]  /*3280*/  MUFU.EX2 R146, R146 ;  /* 0x0000009200927308 */ /* 0x000ee20000000800 */
[----:B------:R-:W-:-:S04]  /*3290*/  FADD.FTZ R157, R157, R156 ;  /* 0x0000009c9d9d7221 */ /* 0x000fc80000010000 */
        /* <DEDUP_REMOVED lines=195> */
[----:B------:R-:W-:-:S05]  /*3ed0*/  IMAD.IADD R5, R7, 0x1, R0 ;  /* 0x0000000107057824 */ /* 0x000fca00078e0200 */
        /* <DEDUP_REMOVED lines=16> */
[----:B------:R-:W-:Y:S04]  /*3fe0*/  LDSM.16.M88.4 R144, [R204] ;  /* 0x00000000cc90783b */ /* 0x000fe80000000200 */
[----:B------:R-:W5:Y:S04]  /*3ff0*/  LDSM.16.M88.4 R20, [R203] ;  /* 0x00000000cb14783b */ /* 0x000f680000000200 */
[----:B------:R-:W4:Y:S04]  /*4000*/  LDSM.16.M88.4 R156, [R205+0xd000] ;  /* 0x00d00000cd9c783b */ /* 0x000f280000000200 */
[----:B------:R-:W5:Y:S04]  /*4010*/  LDSM.16.M88.4 R164, [R205+0xd800] ;  /* 0x00d80000cda4783b */ /* 0x000f680000000200 */
[----:B-1----:R-:W1:Y:S04]  /*4020*/  LDSM.16.M88.4 R8, [R195] ;  /* 0x00000000c308783b */ /* 0x002e680000000200 */
[----:B------:R-:W-:Y:S04]  /*4030*/  LDSM.16.M88.4 R148, [R202] ;  /* 0x00000000ca94783b */ /* 0x000fe80000000200 */
[----:B------:R-:W1:Y:S04]  /*4040*/  LDSM.16.M88.4 R32, [R199+0xc000] ;  /* 0x00c00000c720783b */ /* 0x000e680000000200 */
[----:B------:R-:W1:Y:S01]  /*4050*/  LDSM.16.M88.4 R24, [R194] ;  /* 0x00000000c218783b */ /* 0x000e620000000200 */
[C---:B---3--:R-:W-:Y:S03]  /*4060*/  HMMA.16816.F32 R16, R172.reuse, R12, RZ ;  /* 0x0000000cac10723c */ /* 0x048fe600000018ff */
[----:B------:R-:W3:Y:S04]  /*4070*/  LDSM.16.M88.4 R168, [R193] ;  /* 0x00000000c1a8783b */ /* 0x000ee80000000200 */
[----:B--2---:R-:W2:Y:S01]  /*4080*/  LDSM.16.M88.4 R4, [R199+0xc800] ;  /* 0x00c80000c704783b */ /* 0x004ea20000000200 */
[C---:B------:R-:W-:Y:S03]  /*4090*/  HMMA.16816.F32 R12, R172.reuse, R14, RZ ;  /* 0x0000000eac0c723c */ /* 0x040fe600000018ff */
[----:B------:R-:W-:Y:S04]  /*40a0*/  LDSM.16.M88.4 R136, [R199+0xd000] ;  /* 0x00d00000c788783b */ /* 0x000fe80000000200 */
[----:B------:R-:W-:Y:S01]  /*40b0*/  LDSM.16.M88.4 R176, [R199+0xd800] ;  /* 0x00d80000c7b0783b */ /* 0x000fe20000000200 */
[C---:B----4-:R-:W-:Y:S03]  /*40c0*/  HMMA.16816.F32 R28, R172.reuse, R140, RZ ;  /* 0x0000008cac1c723c */ /* 0x050fe600000018ff */
[----:B------:R-:W-:Y:S04]  /*40d0*/  LDSM.16.M88.4 R236, [R192+0x2800] ;  /* 0x00280000c0ec783b */ /* 0x000fe80000000200 */
[----:B------:R-:W-:Y:S01]  /*40e0*/  LDSM.16.M88.4 R180, [R205+0x10800] ;  /* 0x01080000cdb4783b */ /* 0x000fe20000000200 */
[----:B------:R-:W-:Y:S03]  /*40f0*/  HMMA.16816.F32 R140, R172, R142, RZ ;  /* 0x0000008eac8c723c */ /* 0x000fe600000018ff */
[----:B------:R-:W-:Y:S04]  /*4100*/  LDSM.16.M88.4 R232, [R199+0xf800] ;  /* 0x00f80000c7e8783b */ /* 0x000fe80000000200 */
[----:B------:R-:W0:Y:S01]  /*4110*/  LDGDEPBAR ;  /* 0x00000000000079af */ /* 0x000e220000000000 */
[C---:B-----5:R-:W-:Y:S08]  /*4120*/  HMMA.16816.F32 R16, R144.reuse, R20, R16 ;  /* 0x000000149010723c */ /* 0x060ff00000001810 */
[----:B------:R-:W-:Y:S01]  /*4130*/  HMMA.16816.F32 R12, R144, R22, R12 ;  /* 0x00000016900c723c */ /* 0x000fe2000000180c */
[----:B------:R-:W-:Y:S07]  /*4140*/  LDSM.16.M88.4 R20, [R192] ;  /* 0x00000000c014783b */ /* 0x000fee0000000200 */
[C---:B------:R-:W-:Y:S08]  /*4150*/  HMMA.16816.F32 R160, R172.reuse, R156, RZ ;  /* 0x0000009caca0723c */ /* 0x040ff000000018ff */
[C---:B------:R-:W-:Y:S08]  /*4160*/  HMMA.16816.F32 R156, R172.reuse, R158, RZ ;  /* 0x0000009eac9c723c */ /* 0x040ff000000018ff */
[C---:B------:R-:W-:Y:S08]  /*4170*/  HMMA.16816.F32 R152, R172.reuse, R164, RZ ;  /* 0x000000a4ac98723c */ /* 0x040ff000000018ff */
[----:B------:R-:W-:Y:S01]  /*4180*/  HMMA.16816.F32 R172, R172, R166, RZ ;  /* 0x000000a6acac723c */ /* 0x000fe200000018ff */
[----:B------:R-:W4:Y:S07]  /*4190*/  LDSM.16.M88.4 R164, [R201] ;  /* 0x00000000c9a4783b */ /* 0x000f2e0000000200 */
[C---:B-1----:R-:W-:Y:S08]  /*41a0*/  HMMA.16816.F32 R28, R144.reuse, R8, R28 ;  /* 0x00000008901c723c */ /* 0x042ff0000000181c */
[----:B------:R-:W-:Y:S01]  /*41b0*/  HMMA.16816.F32 R140, R144, R10, R140 ;  /* 0x0000000a908c723c */ /* 0x000fe2000000188c */
[----:B------:R-:W1:Y:S07]  /*41c0*/  LDSM.16.M88.4 R8, [R192+0x800] ;  /* 0x00080000c008783b */ /* 0x000e6e0000000200 */
[C---:B------:R-:W-:Y:S08]  /*41d0*/  HMMA.16816.F32 R16, R148.reuse, R32, R16 ;  /* 0x000000209410723c */ /* 0x040ff00000001810 */
[----:B------:R-:W-:Y:S01]  /*41e0*/  HMMA.16816.F32 R12, R148, R34, R12 ;  /* 0x00000022940c723c */ /* 0x000fe2000000180c */
[----:B------:R-:W-:Y:S07]  /*41f0*/  LDSM.16.M88.4 R32, [R205+0xe000] ;  /* 0x00e00000cd20783b */ /* 0x000fee0000000200 */
[C---:B------:R-:W-:Y:S08]  /*4200*/  HMMA.16816.F32 R160, R144.reuse, R24, R160 ;  /* 0x0000001890a0723c */ /* 0x040ff000000018a0 */
[C---:B------:R-:W-:Y:S01]  /*4210*/  HMMA.16816.F32 R156, R144.reuse, R26, R156 ;  /* 0x0000001a909c723c */ /* 0x040fe2000000189c */
[----:B------:R-:W-:Y:S07]  /*4220*/  LDSM.16.M88.4 R24, [R192+0x1000] ;  /* 0x00100000c018783b */ /* 0x000fee0000000200 */
[C---:B---3--:R-:W-:Y:S08]  /*4230*/  HMMA.16816.F32 R152, R144.reuse, R168, R152 ;  /* 0x000000a89098723c */ /* 0x048ff00000001898 */
[----:B------:R-:W-:Y:S01]  /*4240*/  HMMA.16816.F32 R172, R144, R170, R172 ;  /* 0x000000aa90ac723c */ /* 0x000fe200000018ac */
[----:B------:R-:W3:Y:S04]  /*4250*/  LDSM.16.M88.4 R144, [R206+0x4000] ;  /* 0x00400000ce90783b */ /* 0x000ee80000000200 */
[----:B------:R-:W-:Y:S03]  /*4260*/  LDSM.16.M88.4 R168, [R192+0x1800] ;  /* 0x00180000c0a8783b */ /* 0x000fe60000000200 */
[C---:B--2---:R-:W-:Y:S08]  /*4270*/  HMMA.16816.F32 R28, R148.reuse, R4, R28 ;  /* 0x00000004941c723c */ /* 0x044ff0000000181c */
[----:B------:R-:W-:Y:S01]  /*4280*/  HMMA.16816.F32 R140, R148, R6, R140 ;  /* 0x00000006948c723c */ /* 0x000fe2000000188c */
[----:B------:R-:W2:Y:S07]  /*4290*/  LDSM.16.M88.4 R4, [R205+0xe800] ;  /* 0x00e80000cd04783b */ /* 0x000eae0000000200 */
[C---:B----4-:R-:W-:Y:S08]  /*42a0*/  HMMA.16816.F32 R16, R164.reuse, R20, R16 ;  /* 0x00000014a410723c */ /* 0x050ff00000001810 */
[----:B------:R-:W-:Y:S01]  /*42b0*/  HMMA.16816.F32 R12, R164, R22, R12 ;  /* 0x00000016a40c723c */ /* 0x000fe2000000180c */
[----:B------:R-:W-:Y:S07]  /*42c0*/  LDSM.16.M88.4 R20, [R191] ;  /* 0x00000000bf14783b */ /* 0x000fee0000000200 */
[C---:B------:R-:W-:Y:S08]  /*42d0*/  HMMA.16816.F32 R160, R148.reuse, R136, R160 ;  /* 0x0000008894a0723c */ /* 0x040ff000000018a0 */
[----:B------:R-:W-:Y:S01]  /*42e0*/  HMMA.16816.F32 R156, R148, R138, R156 ;  /* 0x0000008a949c723c */ /* 0x000fe2000000189c */
[----:B------:R-:W-:Y:S07]  /*42f0*/  LDSM.16.M88.4 R136, [R205+0xf000] ;  /* 0x00f00000cd88783b */ /* 0x000fee0000000200 */
[C---:B-1----:R-:W-:Y:S08]  /*4300*/  HMMA.16816.F32 R28, R164.reuse, R8, R28 ;  /* 0x00000008a41c723c */ /* 0x042ff0000000181c */
[----:B------:R-:W-:Y:S01]  /*4310*/  HMMA.16816.F32 R140, R164, R10, R140 ;  /* 0x0000000aa48c723c */ /* 0x000fe2000000188c */
[----:B------:R-:W1:Y:S07]  /*4320*/  LDSM.16.M88.4 R8, [R204+0x4000] ;  /* 0x00400000cc08783b */ /* 0x000e6e0000000200 */
[C---:B------:R-:W-:Y:S08]  /*4330*/  HMMA.16816.F32 R152, R148.reuse, R176, R152 ;  /* 0x000000b09498723c */ /* 0x040ff00000001898 */
[----:B------:R-:W-:Y:S01]  /*4340*/  HMMA.16816.F32 R172, R148, R178, R172 ;  /* 0x000000b294ac723c */ /* 0x000fe200000018ac */
[----:B------:R-:W4:Y:S04]  /*4350*/  LDSM.16.M88.4 R148, [R205+0xf800] ;  /* 0x00f80000cd94783b */ /* 0x000f280000000200 */
[----:B------:R-:W-:Y:S03]  /*4360*/  LDSM.16.M88.4 R176, [R202+0x4000] ;  /* 0x00400000cab0783b */ /* 0x000fe60000000200 */
[C---:B---3--:R-:W-:Y:S08]  /*4370*/  HMMA.16816.F32 R16, R144.reuse, R32, R16 ;  /* 0x000000209010723c */ /* 0x048ff00000001810 */
[----:B------:R-:W-:Y:S01]  /*4380*/  HMMA.16816.F32 R12, R144, R34, R12 ;  /* 0x00000022900c723c */ /* 0x000fe2000000180c */
[----:B------:R-:W-:Y:S07]  /*4390*/  LDSM.16.M88.4 R32, [R199+0xe000] ;  /* 0x00e00000c720783b */ /* 0x000fee0000000200 */
[C---:B------:R-:W-:Y:S08]  /*43a0*/  HMMA.16816.F32 R160, R164.reuse, R24, R160 ;  /* 0x00000018a4a0723c */ /* 0x040ff000000018a0 */
[----:B------:R-:W-:Y:S01]  /*43b0*/  HMMA.16816.F32 R156, R164, R26, R156 ;  /* 0x0000001aa49c723c */ /* 0x000fe2000000189c */
[----:B------:R-:W3:Y:S07]  /*43c0*/  LDSM.16.M88.4 R24, [R190] ;  /* 0x00000000be18783b */ /* 0x000eee0000000200 */
[C---:B--2---:R-:W-:Y:S08]  /*43d0*/  HMMA.16816.F32 R28, R144.reuse, R4, R28 ;  /* 0x00000004901c723c */ /* 0x044ff0000000181c */
[----:B------:R-:W-:Y:S01]  /*43e0*/  HMMA.16816.F32 R140, R144, R6, R140 ;  /* 0x00000006908c723c */ /* 0x000fe2000000188c */
[----:B------:R-:W2:Y:S07]  /*43f0*/  LDSM.16.M88.4 R4, [R189] ;  /* 0x00000000bd04783b */ /* 0x000eae0000000200 */
[C---:B------:R-:W-:Y:S08]  /*4400*/  HMMA.16816.F32 R152, R164.reuse, R168, R152 ;  /* 0x000000a8a498723c */ /* 0x040ff00000001898 */
[----:B------:R-:W-:Y:S01]  /*4410*/  HMMA.16816.F32 R172, R164, R170, R172 ;  /* 0x000000aaa4ac723c */ /* 0x000fe200000018ac */
[----:B------:R-:W-:Y:S04]  /*4420*/  LDSM.16.M88.4 R168, [R201+0x4000] ;  /* 0x00400000c9a8783b */ /* 0x000fe80000000200 */
[----:B------:R-:W-:Y:S03]  /*4430*/  LDSM.16.M88.4 R164, [R192+0x3000] ;  /* 0x00300000c0a4783b */ /* 0x000fe60000000200 */
[C---:B-1----:R-:W-:Y:S08]  /*4440*/  HMMA.16816.F32 R16, R8.reuse, R20, R16 ;  /* 0x000000140810723c */ /* 0x042ff00000001810 */
[----:B------:R-:W-:Y:S01]  /*4450*/  HMMA.16816.F32 R12, R8, R22, R12 ;  /* 0x00000016080c723c */ /* 0x000fe2000000180c */
[----:B------:R-:W-:Y:S07]  /*4460*/  LDSM.16.M88.4 R20, [R192+0x2000] ;  /* 0x00200000c014783b */ /* 0x000fee0000000200 */
[C---:B------:R-:W-:Y:S08]  /*4470*/  HMMA.16816.F32 R160, R144.reuse, R136, R160 ;  /* 0x0000008890a0723c */ /* 0x040ff000000018a0 */
[C---:B------:R-:W-:Y:S01]  /*4480*/  HMMA.16816.F32 R156, R144.reuse, R138, R156 ;  /* 0x0000008a909c723c */ /* 0x040fe2000000189c */
[----:B------:R-:W1:Y:S07]  /*4490*/  LDSM.16.M88.4 R136, [R188] ;  /* 0x00000000bc88783b */ /* 0x000e6e0000000200 */
[C---:B----4-:R-:W-:Y:S08]  /*44a0*/  HMMA.16816.F32 R152, R144.reuse, R148, R152 ;  /* 0x000000949098723c */ /* 0x050ff00000001898 */
[----:B------:R-:W-:Y:S01]  /*44b0*/  HMMA.16816.F32 R172, R144, R150, R172 ;  /* 0x0000009690ac723c */ /* 0x000fe200000018ac */
[----:B------:R-:W-:Y:S04]  /*44c0*/  LDSM.16.M88.4 R148, [R206+0x8000] ;  /* 0x00800000ce94783b */ /* 0x000fe80000000200 */
[----:B------:R-:W-:Y:S03]  /*44d0*/  LDSM.16.M88.4 R144, [R187] ;  /* 0x00000000bb90783b */ /* 0x000fe60000000200 */
[C---:B---3--:R-:W-:Y:S08]  /*44e0*/  HMMA.16816.F32 R28, R8.reuse, R24, R28 ;  /* 0x00000018081c723c */ /* 0x048ff0000000181c */
[----:B------:R-:W-:Y:S01]  /*44f0*/  HMMA.16816.F32 R140, R8, R26, R140 ;  /* 0x0000001a088c723c */ /* 0x000fe2000000188c */
[----:B------:R-:W3:Y:S07]  /*4500*/  LDSM.16.M88.4 R24, [R199+0xe800] ;  /* 0x00e80000c718783b */ /* 0x000eee0000000200 */
[C---:B------:R-:W-:Y:S08]  /*4510*/  HMMA.16816.F32 R16, R176.reuse, R32, R16 ;  /* 0x00000020b010723c */ /* 0x040ff00000001810 */
[----:B------:R-:W-:Y:S01]  /*4520*/  HMMA.16816.F32 R12, R176, R34, R12 ;  /* 0x00000022b00c723c */ /* 0x000fe2000000180c */
[----:B------:R-:W-:Y:S07]  /*4530*/  LDSM.16.M88.4 R32, [R186] ;  /* 0x00000000ba20783b */ /* 0x000fee0000000200 */
[C---:B--2---:R-:W-:Y:S08]  /*4540*/  HMMA.16816.F32 R160, R8.reuse, R4, R160 ;  /* 0x0000000408a0723c */ /* 0x044ff000000018a0 */
[C---:B------:R-:W-:Y:S01]  /*4550*/  HMMA.16816.F32 R156, R8.reuse, R6, R156 ;  /* 0x00000006089c723c */ /* 0x040fe2000000189c */
[----:B------:R-:W2:Y:S07]  /*4560*/  LDSM.16.M88.4 R4, [R205+0x10000] ;  /* 0x01000000cd04783b */ /* 0x000eae0000000200 */
[C---:B-1----:R-:W-:Y:S08]  /*4570*/  HMMA.16816.F32 R152, R8.reuse, R136, R152 ;  /* 0x000000880898723c */ /* 0x042ff00000001898 */
[----:B------:R-:W-:Y:S01]  /*4580*/  HMMA.16816.F32 R172, R8, R138, R172 ;  /* 0x0000008a08ac723c */ /* 0x000fe200000018ac */
[----:B------:R-:W1:Y:S04]  /*4590*/  LDSM.16.M88.4 R8, [R199+0xf000] ;  /* 0x00f00000c708783b */ /* 0x000e680000000200 */
[----:B------:R-:W4:Y:S03]  /*45a0*/  LDSM.16.M88.4 R136, [R204+0x8000] ;  /* 0x00800000cc88783b */ /* 0x000f260000000200 */
[C---:B------:R-:W-:Y:S08]  /*45b0*/  HMMA.16816.F32 R16, R168.reuse, R20, R16 ;  /* 0x00000014a810723c */ /* 0x040ff00000001810 */
[----:B------:R-:W-:Y:S01]  /*45c0*/  HMMA.16816.F32 R12, R168, R22, R12 ;  /* 0x00000016a80c723c */ /* 0x000fe2000000180c */
[----:B------:R-:W-:Y:S07]  /*45d0*/  LDSM.16.M88.4 R20, [R199+0x10000] ;  /* 0x01000000c714783b */ /* 0x000fee0000000200 */
[C---:B---3--:R-:W-:Y:S08]  /*45e0*/  HMMA.16816.F32 R28, R176.reuse, R24, R28 ;  /* 0x00000018b01c723c */ /* 0x048ff0000000181c */
[----:B------:R-:W-:Y:S01]  /*45f0*/  HMMA.16816.F32 R140, R176, R26, R140 ;  /* 0x0000001ab08c723c */ /* 0x000fe2000000188c */
[----:B------:R-:W3:Y:S07]  /*4600*/  LDSM.16.M88.4 R24, [R202+0x8000] ;  /* 0x00800000ca18783b */ /* 0x000eee0000000200 */
[C---:B--2---:R-:W-:Y:S08]  /*4610*/  HMMA.16816.F32 R16, R148.reuse, R4, R16 ;  /* 0x000000049410723c */ /* 0x044ff00000001810 */
[----:B------:R-:W-:Y:S01]  /*4620*/  HMMA.16816.F32 R12, R148, R6, R12 ;  /* 0x00000006940c723c */ /* 0x000fe2000000180c */
[----:B------:R-:W-:Y:S07]  /*4630*/  LDSM.16.M88.4 R4, [R192+0x4000] ;  /* 0x00400000c004783b */ /* 0x000fee0000000200 */
[----:B-1----:R-:W-:Y:S08]  /*4640*/  HMMA.16816.F32 R160, R176, R8, R160 ;  /* 0x00000008b0a0723c */ /* 0x002ff000000018a0 */
[----:B------:R-:W-:Y:S08]  /*4650*/  HMMA.16816.F32 R28, R168, R236, R28 ;  /* 0x000000eca81c723c */ /* 0x000ff0000000181c */
[----:B------:R-:W-:Y:S01]  /*4660*/  HMMA.16816.F32 R156, R176, R10, R156 ;  /* 0x0000000ab09c723c */ /* 0x000fe2000000189c */
[----:B------:R-:W-:Y:S07]  /*4670*/  LDSM.16.M88.4 R8, [R201+0x8000] ;  /* 0x00800000c908783b */ /* 0x000fee0000000200 */
[----:B------:R-:W-:Y:S08]  /*4680*/  HMMA.16816.F32 R140, R168, R238, R140 ;  /* 0x000000eea88c723c */ /* 0x000ff0000000188c */
[C---:B----4-:R-:W-:Y:S08]  /*4690*/  HMMA.16816.F32 R16, R136.reuse, R144, R16 ;  /* 0x000000908810723c */ /* 0x050ff00000001810 */
[----:B------:R-:W-:Y:S01]  /*46a0*/  HMMA.16816.F32 R12, R136, R146, R12 ;  /* 0x00000092880c723c */ /* 0x000fe2000000180c */
[----:B------:R-:W1:Y:S07]  /*46b0*/  LDSM.16.M88.4 R144, [R205+0x11000] ;  /* 0x01100000cd90783b */ /* 0x000e6e0000000200 */
[----:B------:R-:W-:Y:S08]  /*46c0*/  HMMA.16816.F32 R28, R148, R180, R28 ;  /* 0x000000b4941c723c */ /* 0x000ff0000000181c */
[----:B------:R-:W-:Y:S08]  /*46d0*/  HMMA.16816.F32 R160, R168, R164, R160 ;  /* 0x000000a4a8a0723c */ /* 0x000ff000000018a0 */
[----:B------:R-:W-:Y:S01]  /*46e0*/  HMMA.16816.F32 R140, R148, R182, R140 ;  /* 0x000000b6948c723c */ /* 0x000fe2000000188c */
[----:B------:R-:W2:Y:S07]  /*46f0*/  LDSM.16.M88.4 R180, [R192+0x3800] ;  /* 0x00380000c0b4783b */ /* 0x000eae0000000200 */
[----:B------:R-:W-:Y:S01]  /*4700*/  HMMA.16816.F32 R164, R168, R166, R156 ;  /* 0x000000a6a8a4723c */ /* 0x000fe2000000189c */
[----:B------:R-:W-:Y:S07]  /*4710*/  LDSM.16.M88.4 R156, [R192+0x4800] ;  /* 0x00480000c09c783b */ /* 0x000fee0000000200 */
[C---:B------:R-:W-:Y:S08]  /*4720*/  HMMA.16816.F32 R152, R176.reuse, R232, R152 ;  /* 0x000000e8b098723c */ /* 0x040ff00000001898 */
[----:B------:R-:W-:Y:S01]  /*4730*/  HMMA.16816.F32 R176, R176, R234, R172 ;  /* 0x000000eab0b0723c */ /* 0x000fe200000018ac */
[----:B------:R-:W4:Y:S07]  /*4740*/  LDSM.16.M88.4 R172, [R199+0x10800] ;  /* 0x01080000c7ac783b */ /* 0x000f2e0000000200 */
[C---:B---3--:R-:W-:Y:S08]  /*4750*/  HMMA.16816.F32 R16, R24.reuse, R20, R16 ;  /* 0x000000141810723c */ /* 0x048ff00000001810 */
[----:B------:R-:W-:Y:S01]  /*4760*/  HMMA.16816.F32 R12, R24, R22, R12 ;  /* 0x00000016180c723c */ /* 0x000fe2000000180c */
[----:B------:R-:W3:Y:S07]  /*4770*/  LDSM.16.M88.4 R20, [R185] ;  /* 0x00000000b914783b */ /* 0x000eee0000000200 */
[----:B------:R-:W-:Y:S08]  /*4780*/  HMMA.16816.F32 R28, R136, R32, R28 ;  /* 0x00000020881c723c */ /* 0x000ff0000000181c */
[----:B-1----:R-:W-:Y:S08]  /*4790*/  HMMA.16816.F32 R160, R148, R144, R160 ;  /* 0x0000009094a0723c */ /* 0x002ff000000018a0 */
[----:B------:R-:W-:Y:S01]  /*47a0*/  HMMA.16816.F32 R140, R136, R34, R140 ;  /* 0x00000022888c723c */ /* 0x000fe2000000188c */
[----:B------:R-:W1:Y:S07]  /*47b0*/  LDSM.16.M88.4 R32, [R205+0x11800] ;  /* 0x01180000cd20783b */ /* 0x000e6e0000000200 */
[----:B------:R-:W-:Y:S08]  /*47c0*/  HMMA.16816.F32 R164, R148, R146, R164 ;  /* 0x0000009294a4723c */ /* 0x000ff000000018a4 */
[----:B--2---:R-:W-:Y:S08]  /*47d0*/  HMMA.16816.F32 R152, R168, R180, R152 ;  /* 0x000000b4a898723c */ /* 0x004ff00000001898 */
[----:B------:R-:W-:Y:S08]  /*47e0*/  HMMA.16816.F32 R12, R8, R6, R12 ;  /* 0x00000006080c723c */ /* 0x000ff0000000180c */
[----:B----4-:R-:W-:Y:S08]  /*47f0*/  HMMA.16816.F32 R28, R24, R172, R28 ;  /* 0x000000ac181c723c */ /* 0x010ff0000000181c */
[C---:B---3--:R-:W-:Y:S08]  /*4800*/  HMMA.16816.F32 R160, R136.reuse, R20, R160 ;  /* 0x0000001488a0723c */ /* 0x048ff000000018a0 */
[----:B------:R-:W-:Y:S01]  /*4810*/  HMMA.16816.F32 R164, R136, R22, R164 ;  /* 0x0000001688a4723c */ /* 0x000fe200000018a4 */
[----:B------:R-:W2:Y:S01]  /*4820*/  LDSM.16.M88.4 R20, [R184] ;  /* 0x00000000b814783b */ /* 0x000ea20000000200 */
[----:B------:R-:W-:-:S02]  /*4830*/  FMUL.FTZ R12, R12, c[0x0][0x2ec] ;  /* 0x0000bb000c0c7a20 */ /* 0x000fc40000410000 */
[----:B------:R-:W-:Y:S02]  /*4840*/  FMUL.FTZ R13, R13, c[0x0][0x2ec] ;  /* 0x0000bb000d0d7a20 */ /* 0x000fe40000410000 */
[----:B------:R-:W-:Y:S01]  /*4850*/  FMUL.FTZ R14, R14, c[0x0][0x2ec] ;  /* 0x0000bb000e0e7a20 */ /* 0x000fe20000410000 */
[----:B------:R-:W-:Y:S01]  /*4860*/  MUFU.TANH R145, R12 ;  /* 0x0000000c00917308 */ /* 0x000fe20000002400 */
[----:B------:R-:W-:Y:S01]  /*4870*/  HMMA.16816.F32 R16, R8, R4, R16 ;  /* 0x000000040810723c */ /* 0x000fe20000001810 */
[----:B------:R-:W3:Y:S06]  /*4880*/  LDSM.16.M88.4 R4, [R199+0x11000] ;  /* 0x01100000c704783b */ /* 0x000eec0000000200 */
[----:B------:R-:W-:Y:S01]  /*4890*/  MUFU.TANH R146, R13 ;  /* 0x0000000d00927308 */ /* 0x000fe20000002400 */
[----:B------:R-:W-:Y:S07]  /*48a0*/  HMMA.16816.F32 R176, R168, R182, R176 ;  /* 0x000000b6a8b0723c */ /* 0x000fee00000018b0 */
[----:B------:R4:W-:Y:S01]  /*48b0*/  MUFU.TANH R147, R14 ;  /* 0x0000000e00937308 */ /* 0x0009e20000002400 */
[----:B-1----:R-:W-:Y:S08]  /*48c0*/  HMMA.16816.F32 R152, R148, R32, R152 ;  /* 0x000000209498723c */ /* 0x002ff00000001898 */
[----:B------:R-:W-:Y:S01]  /*48d0*/  HMMA.16816.F32 R28, R8, R156, R28 ;  /* 0x0000009c081c723c */ /* 0x000fe2000000181c */
[----:B------:R-:W-:-:S02]  /*48e0*/  FMUL.FTZ R17, R17, c[0x0][0x2ec] ;  /* 0x0000bb0011117a20 */ /* 0x000fc40000410000 */
[----:B------:R-:W-:Y:S02]  /*48f0*/  FMUL.FTZ R0, R16, c[0x0][0x2ec] ;  /* 0x0000bb0010007a20 */ /* 0x000fe40000410000 */
[----:B------:R1:W5:Y:S01]  /*4900*/  MUFU.TANH R135, R17 ;  /* 0x0000001100877308 */ /* 0x0003620000002400 */
[----:B------:R-:W-:Y:S02]  /*4910*/  FMUL.FTZ R134, R18, c[0x0][0x2ec] ;  /* 0x0000bb0012867a20 */ /* 0x000fe40000410000 */
[----:B------:R-:W-:Y:S01]  /*4920*/  FMUL.FTZ R156, R15, c[0x0][0x2ec] ;  /* 0x0000bb000f9c7a20 */ /* 0x000fe20000410000 */
[----:B------:R-:W-:Y:S01]  /*4930*/  HMMA.16816.F32 R176, R148, R34, R176 ;  /* 0x0000002294b0723c */ /* 0x000fe200000018b0 */
[----:B----4-:R-:W4:Y:S01]  /*4940*/  LDSM.16.M88.4 R12, [R199+0x11800] ;  /* 0x01180000c70c783b */ /* 0x010f220000000200 */
[----:B------:R-:W-:Y:S02]  /*4950*/  FMUL.FTZ R144, R19, c[0x0][0x2ec] ;  /* 0x0000bb0013907a20 */ /* 0x000fe40000410000 */
[----:B------:R-:W-:Y:S04]  /*4960*/  MUFU.TANH R0, R0 ;  /* 0x0000000000007308 */ /* 0x000fe80000002400 */
[----:B--2---:R-:W-:Y:S01]  /*4970*/  HMMA.16816.F32 R152, R136, R20, R152 ;  /* 0x000000148898723c */ /* 0x004fe20000001898 */
[----:B-1----:R-:W1:Y:S03]  /*4980*/  LDSM.16.M88.4 R16, [R192+0x5000] ;  /* 0x00500000c010783b */ /* 0x002e660000000200 */
[----:B------:R-:W2:Y:S03]  /*4990*/  MUFU.TANH R144, R144 ;  /* 0x0000009000907308 */ /* 0x000ea60000002400 */
[----:B------:R-:W-:Y:S01]  /*49a0*/  FMUL.FTZ R28, R28, c[0x0][0x2ec] ;  /* 0x0000bb001c1c7a20 */ /* 0x000fe20000410000 */
[----:B---3--:R-:W-:Y:S01]  /*49b0*/  HMMA.16816.F32 R160, R24, R4, R160 ;  /* 0x0000000418a0723c */ /* 0x008fe200000018a0 */
[----:B------:R-:W-:-:S02]  /*49c0*/  FMUL.FTZ R29, R29, c[0x0][0x2ec] ;  /* 0x0000bb001d1d7a20 */ /* 0x000fc40000410000 */
[----:B------:R-:W-:Y:S02]  /*49d0*/  FMUL.FTZ R30, R30, c[0x0][0x2ec] ;  /* 0x0000bb001e1e7a20 */ /* 0x000fe40000410000 */
[----:B------:R-:W-:Y:S01]  /*49e0*/  FMUL.FTZ R31, R31, c[0x0][0x2ec] ;  /* 0x0000bb001f1f7a20 */ /* 0x000fe20000410000 */
[----:B------:R-:W3:Y:S02]  /*49f0*/  MUFU.TANH R28, R28 ;  /* 0x0000001c001c7308 */ /* 0x000ee40000002400 */
[----:B------:R-:W-:Y:S01]  /*4a00*/  HMMA.16816.F32 R164, R24, R6, R164 ;  /* 0x0000000618a4723c */ /* 0x000fe200000018a4 */
[----:B------:R-:W2:Y:S01]  /*4a10*/  LDSM.16.M88.4 R4, [R192+0x5800] ;  /* 0x00580000c004783b */ /* 0x000ea20000000200 */
[----:B------:R-:W-:-:S04]  /*4a20*/  DEPBAR.LE SB0, 0x0 ;  /* 0x000080000000791a */ /* 0x000fc80000000000 */
[----:B------:R-:W-:Y:S02]  /*4a30*/  MUFU.TANH R29, R29 ;  /* 0x0000001d001d7308 */ /* 0x000fe40000002400 */
[----:B------:R-:W-:Y:S06]  /*4a40*/  HMMA.16816.F32 R140, R24, R174, R140 ;  /* 0x000000ae188c723c */ /* 0x000fec000000188c */
[----:B------:R-:W1:Y:S02]  /*4a50*/  MUFU.TANH R30, R30 ;  /* 0x0000001e001e7308 */ /* 0x000e640000002400 */
[----:B------:R-:W-:Y:S06]  /*4a60*/  HMMA.16816.F32 R176, R136, R22, R176 ;  /* 0x0000001688b0723c */ /* 0x000fec00000018b0 */
[----:B------:R-:W1:Y:S02]  /*4a70*/  MUFU.TANH R31, R31 ;  /* 0x0000001f001f7308 */ /* 0x000e640000002400 */
[----:B----4-:R-:W-:Y:S06]  /*4a80*/  HMMA.16816.F32 R152, R24, R12, R152 ;  /* 0x0000000c1898723c */ /* 0x010fec0000001898 */
[----:B------:R-:W-:Y:S01]  /*4a90*/  MUFU.TANH R156, R156 ;  /* 0x0000009c009c7308 */ /* 0x000fe20000002400 */
[----:B------:R-:W-:Y:S01]  /*4aa0*/  IMAD R12, R133, 0x40, R228 ;  /* 0x00000040850c7824 */ /* 0x000fe200078e02e4 */
[----:B------:R-:W-:Y:S04]  /*4ab0*/  HMMA.16816.F32 R140, R8, R158, R140 ;  /* 0x0000009e088c723c */ /* 0x000fe8000000188c */
[----:B------:R-:W-:-:S02]  /*4ac0*/  IADD3 R13, R12, 0x1, RZ ;  /* 0x000000010c0d7810 */ /* 0x000fc40007ffe0ff */
[----:B------:R-:W-:Y:S02]  /*4ad0*/  MUFU.TANH R134, R134 ;  /* 0x0000008600867308 */ /* 0x000fe40000002400 */
[----:B-1----:R-:W-:Y:S01]  /*4ae0*/  HMMA.16816.F32 R160, R8, R16, R160 ;  /* 0x0000001008a0723c */ /* 0x002fe200000018a0 */
[C---:B------:R-:W-:Y:S02]  /*4af0*/  ISETP.GE.AND P5, PT, R13.reuse, R226, PT ;  /* 0x000000e20d00720c */ /* 0x040fe40003fa6270 */
[----:B------:R-:W-:Y:S02]  /*4b00*/  ISETP.GE.AND P2, PT, R13, R221, PT ;  /* 0x000000dd0d00720c */ /* 0x000fe40003f46270 */
[----:B-----5:R-:W-:-:S03]  /*4b10*/  FSEL R135, R135, -INF , !P5 ;  /* 0xff80000087877808 */ /* 0x020fc60006800000 */
[----:B------:R-:W-:Y:S07]  /*4b20*/  HMMA.16816.F32 R176, R24, R14, R176 ;  /* 0x0000000e18b0723c */ /* 0x000fee00000018b0 */
[----:B------:R-:W-:Y:S01]  /*4b30*/  IADD3 R15, R12, 0x18, RZ ;  /* 0x000000180c0f7810 */ /* 0x000fe20007ffe0ff */
[----:B------:R-:W-:Y:S01]  /*4b40*/  HMMA.16816.F32 R164, R8, R18, R164 ;  /* 0x0000001208a4723c */ /* 0x000fe200000018a4 */
[----:B------:R-:W-:Y:S02]  /*4b50*/  FMUL.FTZ R16, R140, c[0x0][0x2ec] ;  /* 0x0000bb008c107a20 */ /* 0x000fe40000410000 */
[----:B------:R-:W-:-:S02]  /*4b60*/  FMUL.FTZ R17, R142, c[0x0][0x2ec] ;  /* 0x0000bb008e117a20 */ /* 0x000fc40000410000 */
[----:B------:R-:W-:Y:S02]  /*4b70*/  FMUL.FTZ R20, R143, c[0x0][0x2ec] ;  /* 0x0000bb008f147a20 */ /* 0x000fe40000410000 */
[----:B------:R-:W1:Y:S01]  /*4b80*/  MUFU.TANH R16, R16 ;  /* 0x0000001000107308 */ /* 0x000e620000002400 */
[C---:B--2---:R-:W-:Y:S01]  /*4b90*/  HMMA.16816.F32 R152, R8.reuse, R4, R152 ;  /* 0x000000040898723c */ /* 0x044fe20000001898 */
[----:B------:R-:W-:Y:S01]  /*4ba0*/  FMUL.FTZ R160, R160, c[0x0][0x2ec] ;  /* 0x0000bb00a0a07a20 */ /* 0x000fe20000410000 */
[----:B------:R-:W-:Y:S01]  /*4bb0*/  IADD3 R18, R12, 0x8, RZ ;  /* 0x000000080c127810 */ /* 0x000fe20007ffe0ff */
[----:B------:R-:W-:Y:S02]  /*4bc0*/  FMUL.FTZ R141, R141, c[0x0][0x2ec] ;  /* 0x0000bb008d8d7a20 */ /* 0x000fe40000410000 */
[----:B------:R-:W-:Y:S01]  /*4bd0*/  FMUL.FTZ R163, R163, c[0x0][0x2ec] ;  /* 0x0000bb00a3a37a20 */ /* 0x000fe20000410000 */
[----:B------:R-:W-:Y:S01]  /*4be0*/  ISETP.GE.AND P4, PT, R18, R226, PT ;  /* 0x000000e21200720c */ /* 0x000fe20003f86270 */
[----:B------:R-:W2:Y:S01]  /*4bf0*/  MUFU.TANH R17, R17 ;  /* 0x0000001100117308 */ /* 0x000ea20000002400 */
[----:B------:R-:W-:Y:S01]  /*4c00*/  HMMA.16816.F32 R176, R8, R6, R176 ;  /* 0x0000000608b0723c */ /* 0x000fe200000018b0 */
[C---:B------:R-:W-:Y:S01]  /*4c10*/  IADD3 R5, R12.reuse, 0x9, RZ ;  /* 0x000000090c057810 */ /* 0x040fe20007ffe0ff */
[----:B------:R-:W-:Y:S01]  /*4c20*/  FMUL.FTZ R161, R161, c[0x0][0x2ec] ;  /* 0x0000bb00a1a17a20 */ /* 0x000fe20000410000 */
[----:B------:R-:W-:Y:S01]  /*4c30*/  IADD3 R4, R12, 0x10, RZ ;  /* 0x000000100c047810 */ /* 0x000fe20007ffe0ff */
[----:B------:R-:W-:Y:S01]  /*4c40*/  FMUL.FTZ R162, R162, c[0x0][0x2ec] ;  /* 0x0000bb00a2a27a20 */ /* 0x000fe20000410000 */
[----:B------:R-:W-:-:S02]  /*4c50*/  ISETP.GE.AND P1, PT, R18, R221, PT ;  /* 0x000000dd1200720c */ /* 0x000fc40003f26270 */
[----:B------:R-:W4:Y:S01]  /*4c60*/  MUFU.TANH R20, R20 ;  /* 0x0000001400147308 */ /* 0x000f220000002400 */
[----:B------:R-:W-:Y:S01]  /*4c70*/  FMUL.FTZ R164, R164, c[0x0][0x2ec] ;  /* 0x0000bb00a4a47a20 */ /* 0x000fe20000410000 */
[-C--:B------:R-:W-:Y:S01]  /*4c80*/  ISETP.GE.AND P0, PT, R5, R226.reuse, PT ;  /* 0x000000e20500720c */ /* 0x080fe20003f06270 */
[----:B------:R-:W-:Y:S01]  /*4c90*/  FMUL.FTZ R165, R165, c[0x0][0x2ec] ;  /* 0x0000bb00a5a57a20 */ /* 0x000fe20000410000 */
[-C--:B------:R-:W-:Y:S01]  /*4ca0*/  ISETP.GE.AND P6, PT, R5, R221.reuse, PT ;  /* 0x000000dd0500720c */ /* 0x080fe20003fc6270 */
[----:B------:R-:W-:Y:S01]  /*4cb0*/  FMUL.FTZ R166, R166, c[0x0][0x2ec] ;  /* 0x0000bb00a6a67a20 */ /* 0x000fe20000410000 */
[----:B------:R-:W-:Y:S02]  /*4cc0*/  IADD3 R5, R12, 0x11, RZ ;  /* 0x000000110c057810 */ /* 0x000fe40007ffe0ff */
[----:B------:R-:W5:Y:S01]  /*4cd0*/  MUFU.TANH R169, R160 ;  /* 0x000000a000a97308 */ /* 0x000f620000002400 */
[----:B------:R-:W-:Y:S01]  /*4ce0*/  FMUL.FTZ R140, R155, c[0x0][0x2ec] ;  /* 0x0000bb009b8c7a20 */ /* 0x000fe20000410000 */
[----:B------:R-:W-:Y:S01]  /*4cf0*/  ISETP.GE.AND P3, PT, R4, R226, PT ;  /* 0x000000e20400720c */ /* 0x000fe20003f66270 */
[----:B------:R-:W-:Y:S01]  /*4d00*/  FMUL.FTZ R152, R152, c[0x0][0x2ec] ;  /* 0x0000bb0098987a20 */ /* 0x000fe20000410000 */
[----:B------:R-:W-:Y:S01]  /*4d10*/  ISETP.GE.AND P5, PT, R4, R221, PT ;  /* 0x000000dd0400720c */ /* 0x000fe20003fa6270 */
[----:B------:R-:W-:Y:S01]  /*4d20*/  FMUL.FTZ R153, R153, c[0x0][0x2ec] ;  /* 0x0000bb0099997a20 */ /* 0x000fe20000410000 */
[----:B------:R-:W-:-:S02]  /*4d30*/  FSEL R4, R144, -INF , !P2 ;  /* 0xff80000090047808 */ /* 0x000fc40005000000 */
[----:B------:R1:W1:Y:S01]  /*4d40*/  MUFU.TANH R13, R164 ;  /* 0x000000a4000d7308 */ /* 0x0002620000002400 */
[----:B------:R-:W-:Y:S01]  /*4d50*/  FSEL R145, R145, -INF , !P4 ;  /* 0xff80000091917808 */ /* 0x000fe20006000000 */
[----:B------:R-:W-:Y:S01]  /*4d60*/  FMUL.FTZ R143, R176, c[0x0][0x2ec] ;  /* 0x0000bb00b08f7a20 */ /* 0x000fe20000410000 */
[----:B------:R-:W-:Y:S01]  /*4d70*/  FSEL R14, R147, -INF , !P1 ;  /* 0xff800000930e7808 */ /* 0x000fe20004800000 */
[----:B------:R-:W-:Y:S01]  /*4d80*/  FMUL.FTZ R142, R178, c[0x0][0x2ec] ;  /* 0x0000bb00b28e7a20 */ /* 0x000fe20000410000 */
[-C--:B------:R-:W-:Y:S01]  /*4d90*/  ISETP.GE.AND P2, PT, R5, R226.reuse, PT ;  /* 0x000000e20500720c */ /* 0x080fe20003f46270 */
[----:B------:R-:W-:Y:S01]  /*4da0*/  FMUL.FTZ R150, R179, c[0x0][0x2ec] ;  /* 0x0000bb00b3967a20 */ /* 0x000fe20000410000 */
[----:B------:R-:W-:Y:S01]  /*4db0*/  ISETP.GE.AND P4, PT, R5, R221, PT ;  /* 0x000000dd0500720c */ /* 0x000fe20003f86270 */
[----:B------:R-:W2:Y:S01]  /*4dc0*/  MUFU.TANH R140, R140 ;  /* 0x0000008c008c7308 */ /* 0x000ea20000002400 */
[----:B------:R-:W-:Y:S02]  /*4dd0*/  ISETP.GE.AND P1, PT, R15, R226, PT ;  /* 0x000000e20f00720c */ /* 0x000fe40003f26270 */
[----:B------:R-:W-:-:S02]  /*4de0*/  IADD3 R18, R12, 0x19, RZ ;  /* 0x000000190c127810 */ /* 0x000fc40007ffe0ff */
[C---:B------:R-:W-:Y:S02]  /*4df0*/  IADD3 R7, R12.reuse, 0x20, RZ ;  /* 0x000000200c077810 */ /* 0x040fe40007ffe0ff */
[----:B------:R-:W-:Y:S01]  /*4e00*/  IADD3 R6, R12, 0x21, RZ ;  /* 0x000000210c067810 */ /* 0x000fe20007ffe0ff */
[----:B------:R2:W2:Y:S01]  /*4e10*/  MUFU.TANH R21, R141 ;  /* 0x0000008d00157308 */ /* 0x0004a20000002400 */
[----:B------:R-:W-:Y:S01]  /*4e20*/  FSEL R5, R146, -INF , !P0 ;  /* 0xff80000092057808 */ /* 0x000fe20004000000 */
[----:B-1----:R-:W-:Y:S01]  /*4e30*/  FMUL.FTZ R164, R167, c[0x0][0x2ec] ;  /* 0x0000bb00a7a47a20 */ /* 0x002fe20000410000 */
[----:B---3--:R-:W-:Y:S02]  /*4e40*/  FSEL R25, R28, -INF , !P3 ;  /* 0xff8000001c197808 */ /* 0x008fe40005800000 */
[----:B------:R-:W-:Y:S02]  /*4e50*/  FSEL R26, R30, -INF , !P5 ;  /* 0xff8000001e1a7808 */ /* 0x000fe40006800000 */
[----:B------:R-:W-:Y:S01]  /*4e60*/  FSEL R27, R29, -INF , !P2 ;  /* 0xff8000001d1b7808 */ /* 0x000fe20005000000 */
[----:B------:R-:W1:Y:S01]  /*4e70*/  MUFU.TANH R168, R163 ;  /* 0x000000a300a87308 */ /* 0x000e620000002400 */
[----:B------:R-:W-:-:S02]  /*4e80*/  FSEL R24, R31, -INF , !P4 ;  /* 0xff8000001f187808 */ /* 0x000fc40006000000 */
[----:B------:R-:W-:Y:S02]  /*4e90*/  FSEL R23, R16, -INF , !P1 ;  /* 0xff80000010177808 */ /* 0x000fe40004800000 */
[-C--:B------:R-:W-:Y:S02]  /*4ea0*/  ISETP.GE.AND P0, PT, R15, R221.reuse, PT ;  /* 0x000000dd0f00720c */ /* 0x080fe40003f06270 */
[-C--:B------:R-:W-:Y:S01]  /*4eb0*/  ISETP.GE.AND P3, PT, R18, R221.reuse, PT ;  /* 0x000000dd1200720c */ /* 0x080fe20003f66270 */
[----:B------:R3:W-:Y:S01]  /*4ec0*/  MUFU.TANH R15, R152 ;  /* 0x00000098000f7308 */ /* 0x0007e20000002400 */
[-C--:B------:R-:W-:Y:S01]  /*4ed0*/  ISETP.GE.AND P5, PT, R7, R226.reuse, PT ;  /* 0x000000e20700720c */ /* 0x080fe20003fa6270 */
[----:B--2---:R-:W-:Y:S01]  /*4ee0*/  FMUL.FTZ R141, R177, c[0x0][0x2ec] ;  /* 0x0000bb00b18d7a20 */ /* 0x004fe20000410000 */
[----:B------:R-:W-:Y:S02]  /*4ef0*/  ISETP.GE.AND P2, PT, R7, R221, PT ;  /* 0x000000dd0700720c */ /* 0x000fe40003f46270 */
[----:B------:R-:W-:-:S02]  /*4f00*/  ISETP.GE.AND P4, PT, R6, R226, PT ;  /* 0x000000e20600720c */ /* 0x000fc40003f86270 */
[----:B------:R-:W-:Y:S01]  /*4f10*/  ISETP.GE.AND P1, PT, R6, R221, PT ;  /* 0x000000dd0600720c */ /* 0x000fe20003f26270 */
[----:B------:R-:W-:Y:S01]  /*4f20*/  MUFU.TANH R171, R161 ;  /* 0x000000a100ab7308 */ /* 0x000fe20000002400 */
[C---:B------:R-:W-:Y:S02]  /*4f30*/  IADD3 R7, R12.reuse, 0x28, RZ ;  /* 0x000000280c077810 */ /* 0x040fe40007ffe0ff */
[----:B------:R-:W-:Y:S02]  /*4f40*/  IADD3 R6, R12, 0x29, RZ ;  /* 0x000000290c067810 */ /* 0x000fe40007ffe0ff */
[----:B------:R-:W-:Y:S02]  /*4f50*/  FSEL R22, R17, -INF , !P0 ;  /* 0xff80000011167808 */ /* 0x000fe40004000000 */
[----:B----4-:R-:W-:Y:S01]  /*4f60*/  FSEL R20, R20, -INF , !P3 ;  /* 0xff80000014147808 */ /* 0x010fe20005800000 */
[----:B---3--:R-:W-:Y:S01]  /*4f70*/  FMUL.FTZ R152, R154, c[0x0][0x2ec] ;  /* 0x0000bb009a987a20 */ /* 0x008fe20000410000 */
[----:B------:R-:W2:Y:S01]  /*4f80*/  MUFU.TANH R170, R162 ;  /* 0x000000a200aa7308 */ /* 0x000ea20000002400 */
[----:B-----5:R-:W-:-:S02]  /*4f90*/  FSEL R169, R169, -INF , !P5 ;  /* 0xff800000a9a97808 */ /* 0x020fc40006800000 */
[-C--:B------:R-:W-:Y:S02]  /*4fa0*/  ISETP.GE.AND P0, PT, R7, R226.reuse, PT ;  /* 0x000000e20700720c */ /* 0x080fe40003f06270 */
[C---:B------:R-:W-:Y:S02]  /*4fb0*/  ISETP.GE.AND P3, PT, R6.reuse, R226, PT ;  /* 0x000000e20600720c */ /* 0x040fe40003f66270 */
[----:B------:R-:W-:Y:S01]  /*4fc0*/  ISETP.GE.AND P5, PT, R6, R221, PT ;  /* 0x000000dd0600720c */ /* 0x000fe20003fa6270 */
[----:B------:R-:W-:Y:S01]  /*4fd0*/  MUFU.TANH R165, R165 ;  /* 0x000000a500a57308 */ /* 0x000fe20000002400 */
[----:B------:R-:W-:Y:S02]  /*4fe0*/  IADD3 R6, R12, 0x31, RZ ;  /* 0x000000310c067810 */ /* 0x000fe40007ffe0ff */
[----:B------:R-:W-:Y:S02]  /*4ff0*/  FSEL R167, R13, -INF , !P0 ;  /* 0xff8000000da77808 */ /* 0x000fe40004000000 */
[----:B------:R-:W-:-:S02]  /*5000*/  FSEL R156, R156, -INF , !P6 ;  /* 0xff8000009c9c7808 */ /* 0x000fc40007000000 */
[-C--:B------:R-:W-:Y:S01]  /*5010*/  ISETP.GE.AND P0, PT, R6, R221.reuse, PT ;  /* 0x000000dd0600720c */ /* 0x080fe20003f06270 */
[----:B------:R-:W3:Y:S01]  /*5020*/  MUFU.TANH R166, R166 ;  /* 0x000000a600a67308 */ /* 0x000ee20000002400 */
[----:B------:R-:W-:Y:S02]  /*5030*/  ISETP.GE.AND P6, PT, R18, R226, PT ;  /* 0x000000e21200720c */ /* 0x000fe40003fc6270 */
[----:B------:R-:W-:Y:S02]  /*5040*/  FSEL R140, R140, -INF , !P0 ;  /* 0xff8000008c8c7808 */ /* 0x000fe40004000000 */
[----:B------:R-:W-:Y:S02]  /*5050*/  FSEL R21, R21, -INF , !P6 ;  /* 0xff80000015157808 */ /* 0x000fe40007000000 */
[----:B------:R-:W-:Y:S01]  /*5060*/  ISETP.NE.AND P0, PT, R2, 0x2, PT ;  /* 0x000000020200780c */ /* 0x000fe20003f05270 */
[----:B------:R-:W4:Y:S01]  /*5070*/  MUFU.TANH R164, R164 ;  /* 0x000000a400a47308 */ /* 0x000f220000002400 */
[----:B------:R-:W-:-:S02]  /*5080*/  ISETP.GE.AND P6, PT, R7, R221, PT ;  /* 0x000000dd0700720c */ /* 0x000fc40003fc6270 */
[----:B------:R-:W-:Y:S02]  /*5090*/  IADD3 R7, R12, 0x30, RZ ;  /* 0x000000300c077810 */ /* 0x000fe40007ffe0ff */
[----:B-1----:R-:W-:Y:S02]  /*50a0*/  FSEL R168, R168, -INF , !P1 ;  /* 0xff800000a8a87808 */ /* 0x002fe40004800000 */
[----:B--2---:R-:W-:Y:S01]  /*50b0*/  FSEL R170, R170, -INF , !P2 ;  /* 0xff800000aaaa7808 */ /* 0x004fe20005000000 */
[----:B------:R-:W-:Y:S01]  /*50c0*/  MUFU.TANH R153, R153 ;  /* 0x0000009900997308 */ /* 0x000fe20000002400 */
[----:B------:R-:W-:Y:S02]  /*50d0*/  FSEL R171, R171, -INF , !P4 ;  /* 0xff800000abab7808 */ /* 0x000fe40006000000 */
[----:B------:R-:W-:Y:S02]  /*50e0*/  ISETP.GE.AND P1, PT, R6, R226, PT ;  /* 0x000000e20600720c */ /* 0x000fe40003f26270 */
[----:B---3--:R-:W-:-:S02]  /*50f0*/  FSEL R166, R166, -INF , !P6 ;  /* 0xff800000a6a67808 */ /* 0x008fc40007000000 */
[----:B------:R-:W-:Y:S01]  /*5100*/  FSEL R165, R165, -INF , !P3 ;  /* 0xff800000a5a57808 */ /* 0x000fe20005800000 */
[----:B------:R-:W1:Y:S01]  /*5110*/  MUFU.TANH R152, R152 ;  /* 0x0000009800987308 */ /* 0x000e620000002400 */
[CC--:B------:R-:W-:Y:S02]  /*5120*/  ISETP.GE.AND P2, PT, R7.reuse, R226.reuse, PT ;  /* 0x000000e20700720c */ /* 0x0c0fe40003f46270 */
[-C--:B------:R-:W-:Y:S02]  /*5130*/  ISETP.GE.AND P4, PT, R7, R221.reuse, PT ;  /* 0x000000dd0700720c */ /* 0x080fe40003f86270 */
[C---:B------:R-:W-:Y:S02]  /*5140*/  ISETP.GE.AND P6, PT, R12.reuse, R226, PT ;  /* 0x000000e20c00720c */ /* 0x040fe40003fc6270 */
[C---:B------:R-:W-:Y:S01]  /*5150*/  ISETP.GE.AND P3, PT, R12.reuse, R221, PT ;  /* 0x000000dd0c00720c */ /* 0x040fe20003f66270 */
[----:B------:R-:W2:Y:S01]  /*5160*/  MUFU.TANH R143, R143 ;  /* 0x0000008f008f7308 */ /* 0x000ea20000002400 */
[----:B------:R-:W-:-:S02]  /*5170*/  IADD3 R6, R12, 0x38, RZ ;  /* 0x000000380c067810 */ /* 0x000fc40007ffe0ff */
[----:B------:R-:W-:Y:S02]  /*5180*/  IADD3 R12, R12, 0x39, RZ ;  /* 0x000000390c0c7810 */ /* 0x000fe40007ffe0ff */
[----:B----4-:R-:W-:Y:S02]  /*5190*/  FSEL R164, R164, -INF , !P5 ;  /* 0xff800000a4a47808 */ /* 0x010fe40006800000 */
[----:B------:R-:W-:Y:S01]  /*51a0*/  FSEL R155, R15, -INF , !P2 ;  /* 0xff8000000f9b7808 */ /* 0x000fe20005000000 */
[----:B------:R-:W3:Y:S01]  /*51b0*/  MUFU.TANH R141, R141 ;  /* 0x0000008d008d7308 */ /* 0x000ee20000002400 */
[----:B-1----:R-:W-:Y:S02]  /*51c0*/  FSEL R152, R152, -INF , !P4 ;  /* 0xff80000098987808 */ /* 0x002fe40006000000 */
[----:B------:R-:W-:Y:S02]  /*51d0*/  FSEL R153, R153, -INF , !P1 ;  /* 0xff80000099997808 */ /* 0x000fe40004800000 */
[----:B------:R-:W-:-:S02]  /*51e0*/  ISETP.GE.AND P5, PT, R6, R226, PT ;  /* 0x000000e20600720c */ /* 0x000fc40003fa6270 */
[-C--:B------:R-:W-:Y:S01]  /*51f0*/  ISETP.GE.AND P2, PT, R6, R221.reuse, PT ;  /* 0x000000dd0600720c */ /* 0x080fe20003f46270 */
[----:B------:R-:W1:Y:S01]  /*5200*/  MUFU.TANH R142, R142 ;  /* 0x0000008e008e7308 */ /* 0x000e620000002400 */
[----:B------:R-:W-:Y:S01]  /*5210*/  BAR.SYNC.DEFER_BLOCKING 0x0 ;  /* 0x0000000000007b1d */ /* 0x000fe20000010000 */
[C---:B------:R-:W-:Y:S02]  /*5220*/  ISETP.GE.AND P4, PT, R12.reuse, R226, PT ;  /* 0x000000e20c00720c */ /* 0x040fe40003f86270 */
[----:B------:R-:W-:Y:S02]  /*5230*/  ISETP.GE.AND P1, PT, R12, R221, PT ;  /* 0x000000dd0c00720c */ /* 0x000fe40003f26270 */
[----:B--2---:R-:W-:Y:S02]  /*5240*/  FSEL R143, R143, -INF , !P5 ;  /* 0xff8000008f8f7808 */ /* 0x004fe40006800000 */
[----:B------:R-:W2:Y:S01]  /*5250*/  MUFU.TANH R150, R150 ;  /* 0x0000009600967308 */ /* 0x000ea20000002400 */
[----:B------:R-:W-:-:S02]  /*5260*/  FSEL R7, R0, -INF , !P6 ;  /* 0xff80000000077808 */ /* 0x000fc40007000000 */
[----:B------:R-:W-:Y:S02]  /*5270*/  FSEL R134, R134, -INF , !P3 ;  /* 0xff80000086867808 */ /* 0x000fe40005800000 */
[----:B---3--:R-:W-:Y:S02]  /*5280*/  FSEL R141, R141, -INF , !P4 ;  /* 0xff8000008d8d7808 */ /* 0x008fe40006000000 */
[----:B-1----:R-:W-:Y:S02]  /*5290*/  FSEL R142, R142, -INF , !P2 ;  /* 0xff8000008e8e7808 */ /* 0x002fe40005000000 */
[----:B--2---:R-:W-:Y:S01]  /*52a0*/  FSEL R150, R150, -INF , !P1 ;  /* 0xff80000096967808 */ /* 0x004fe20004800000 */
[----:B------:R-:W-:Y:S05]  /*52b0*/  @!P0 BRA `(.L_x_38) ;  /* 0x0000016000008947 */ /* 0x000fea0003800000 */
[----:B------:R-:W-:-:S04]  /*52c0*/  IADD3 R9, R2, -0x3, RZ ;  /* 0xfffffffd02097810 */ /* 0x000fc80007ffe0ff */
[----:B------:R-:W-:Y:S01]  /*52d0*/  SHF.R.S32.HI R0, RZ, 0x1f, R9 ;  /* 0x0000001fff007819 */ /* 0x000fe20000011409 */
[----:B------:R-:W-:-:S04]  /*52e0*/  IMAD.WIDE.U32 R10, R9, c[0x0][0x198], RZ ;  /* 0x00006600090a7a25 */ /* 0x000fc800078e00ff */
[----:B------:R-:W-:Y:S01]  /*52f0*/  IMAD R0, R0, c[0x0][0x198], RZ ;  /* 0x0000660000007a24 */ /* 0x000fe200078e02ff */
[----:B------:R-:W-:-:S03]  /*5300*/  LEA R6, P0, R10, R214, 0x6 ;  /* 0x000000d60a067211 */ /* 0x000fc600078030ff */
[----:B------:R-:W-:Y:S01]  /*5310*/  IMAD R0, R9, c[0x0][0x19c], R0 ;  /* 0x0000670009007a24 */ /* 0x000fe200078e0200 */
[----:B------:R-:W-:-:S03]  /*5320*/  LEA R8, P1, R6, c[0x0][0x168], 0x1 ;  /* 0x00005a0006087a11 */ /* 0x000fc600078208ff */
[----:B------:R-:W-:-:S05]  /*5330*/  IMAD.IADD R9, R11, 0x1, R0 ;  /* 0x000000010b097824 */ /* 0x000fca00078e0200 */
        /* <DEDUP_REMOVED lines=14> */
.L_x_38:
[----:B-1----:R-:W-:Y:S01]  /*5420*/  FMNMX.FTZ R9, R3, R134, !PT ;  /* 0x0000008603097209 */ /* 0x002fe20007810000 */
[----:B------:R-:W-:Y:S01]  /*5430*/  LDSM.16.MT88.4 R16, [R200+0x12000] ;  /* 0x01200000c810783b */ /* 0x000fe20000004200 */
        /* <DEDUP_REMOVED lines=43> */
[----:B------:R-:W-:Y:S01]  /*56f0*/  FSETP.NEU.FTZ.AND P0, PT, R0, -INF , PT ;  /* 0xff8000000000780b */ /* 0x000fe20003f1d000 */
[----:B------:R-:W-:Y:S01]  /*5700*/  LDSM.16.MT88.4 R8, [R197+0x12000] ;  /* 0x01200000c508783b */ /* 0x000fe20000004200 */
[C---:B------:R-:W-:Y:S01]  /*5710*/  FSETP.NEU.FTZ.AND P1, PT, R236.reuse, -INF , PT ;  /* 0xff800000ec00780b */ /* 0x040fe20003f3d000 */
[----:B------:R-:W-:Y:S01]  /*5720*/  FMUL.FTZ R154, R236, c[0x0][0x23c] ;  /* 0x00008f00ec9a7a20 */ /* 0x000fe20000410000 */
[----:B------:R-:W-:Y:S02]  /*5730*/  FSEL R151, R151, RZ, P0 ;  /* 0x000000ff97977208 */ /* 0x000fe40000000000 */
[----:B------:R-:W-:Y:S02]  /*5740*/  FSEL R6, R0, RZ, P0 ;  /* 0x000000ff00067208 */ /* 0x000fe40000000000 */
[----:B------:R-:W-:Y:S01]  /*5750*/  FSEL R154, R154, RZ, P1 ;  /* 0x000000ff9a9a7208 */ /* 0x000fe20000800000 */
[--C-:B------:R-:W-:Y:S01]  /*5760*/  FFMA.FTZ R144, R134, c[0x0][0x23c], -R151.reuse ;  /* 0x00008f0086907a23 */ /* 0x100fe20000010897 */
[----:B------:R-:W-:Y:S01]  /*5770*/  ISETP.GE.AND P0, PT, R2, 0x3, PT ;  /* 0x000000030200780c */ /* 0x000fe20003f06270 */
[----:B------:R-:W-:-:S02]  /*5780*/  FFMA.FTZ R134, R14, c[0x0][0x23c], -R151 ;  /* 0x00008f000e867a23 */ /* 0x000fc40000010897 */
[--C-:B------:R-:W-:Y:S01]  /*5790*/  FFMA.FTZ R146, R145, c[0x0][0x23c], -R154.reuse ;  /* 0x00008f0091927a23 */ /* 0x100fe2000001089a */
[----:B------:R-:W1:Y:S01]  /*57a0*/  LDSM.16.MT88.4 R12, [R198+0x12000] ;  /* 0x01200000c60c783b */ /* 0x000e620000004200 */
[--C-:B------:R-:W-:Y:S01]  /*57b0*/  FFMA.FTZ R145, R5, c[0x0][0x23c], -R154.reuse ;  /* 0x00008f0005917a23 */ /* 0x100fe2000001089a */
[----:B------:R-:W-:Y:S01]  /*57c0*/  FSEL R5, R236, RZ, P1 ;  /* 0x000000ffec057208 */ /* 0x000fe20000800000 */
[----:B------:R-:W-:Y:S01]  /*57d0*/  FFMA.FTZ R147, R135, c[0x0][0x23c], -R154 ;  /* 0x00008f0087937a23 */ /* 0x000fe2000001089a */
[----:B------:R-:W-:Y:S01]  /*57e0*/  MUFU.EX2 R144, R144 ;  /* 0x0000009000907308 */ /* 0x000fe20000000800 */
[----:B------:R-:W-:Y:S02]  /*57f0*/  FFMA.FTZ R135, R4, c[0x0][0x23c], -R151 ;  /* 0x00008f0004877a23 */ /* 0x000fe40000010897 */
[----:B------:R-:W-:Y:S02]  /*5800*/  FADD.FTZ R4, R132, -R5 ;  /* 0x8000000584047221 */ /* 0x000fe40000010000 */
[----:B------:R-:W-:-:S02]  /*5810*/  FADD.FTZ R6, R3, -R6 ;  /* 0x8000000603067221 */ /* 0x000fc40000010000 */
[--C-:B------:R-:W-:Y:S01]  /*5820*/  FFMA.FTZ R148, R7, c[0x0][0x23c], -R154.reuse ;  /* 0x00008f0007947a23 */ /* 0x100fe2000001089a */
[----:B------:R-:W-:Y:S01]  /*5830*/  MUFU.EX2 R147, R147 ;  /* 0x0000009300937308 */ /* 0x000fe20000000800 */
[----:B------:R-:W-:Y:S02]  /*5840*/  FFMA.FTZ R149, R156, c[0x0][0x23c], -R151 ;  /* 0x00008f009c957a23 */ /* 0x000fe40000010897 */
[----:B------:R-:W-:Y:S02]  /*5850*/  FMUL.FTZ R132, R4, c[0x0][0x23c] ;  /* 0x00008f0004847a20 */ /* 0x000fe40000410000 */
[----:B------:R-:W-:Y:S02]  /*5860*/  FMUL.FTZ R3, R6, c[0x0][0x23c] ;  /* 0x00008f0006037a20 */ /* 0x000fe40000410000 */
[--C-:B------:R-:W-:Y:S01]  /*5870*/  FFMA.FTZ R156, R25, c[0x0][0x23c], -R154.reuse ;  /* 0x00008f00199c7a23 */ /* 0x100fe2000001089a */
[----:B------:R-:W2:Y:S01]  /*5880*/  MUFU.EX2 R148, R148 ;  /* 0x0000009400947308 */ /* 0x000ea20000000800 */
[----:B------:R-:W-:-:S02]  /*5890*/  FFMA.FTZ R157, R27, c[0x0][0x23c], -R154 ;  /* 0x00008f001b9d7a23 */ /* 0x000fc4000001089a */
[--C-:B------:R-:W-:Y:S02]  /*58a0*/  FFMA.FTZ R158, R23, c[0x0][0x23c], -R154.reuse ;  /* 0x00008f00179e7a23 */ /* 0x100fe4000001089a */
[----:B------:R-:W-:Y:S02]  /*58b0*/  FFMA.FTZ R159, R21, c[0x0][0x23c], -R154 ;  /* 0x00008f00159f7a23 */ /* 0x000fe4000001089a */
[--C-:B------:R-:W-:Y:S01]  /*58c0*/  FFMA.FTZ R160, R26, c[0x0][0x23c], -R151.reuse ;  /* 0x00008f001aa07a23 */ /* 0x100fe20000010897 */
[----:B------:R-:W-:Y:S01]  /*58d0*/  MUFU.EX2 R146, R146 ;  /* 0x0000009200927308 */ /* 0x000fe20000000800 */
[--C-:B------:R-:W-:Y:S02]  /*58e0*/  FFMA.FTZ R163, R24, c[0x0][0x23c], -R151.reuse ;  /* 0x00008f0018a37a23 */ /* 0x100fe40000010897 */
[--C-:B------:R-:W-:Y:S01]  /*58f0*/  FFMA.FTZ R161, R22, c[0x0][0x23c], -R151.reuse ;  /* 0x00008f0016a17a23 */ /* 0x100fe20000010897 */
[----:B------:R-:W-:Y:S01]  /*5900*/  LDSM.16.MT88.4 R24, [R200+0x14800] ;  /* 0x01480000c818783b */ /* 0x000fe20000004200 */
[----:B------:R-:W-:-:S02]  /*5910*/  FFMA.FTZ R162, R20, c[0x0][0x23c], -R151 ;  /* 0x00008f0014a27a23 */ /* 0x000fc40000010897 */
[--C-:B------:R-:W-:Y:S01]  /*5920*/  FFMA.FTZ R172, R171, c[0x0][0x23c], -R154.reuse ;  /* 0x00008f00abac7a23 */ /* 0x100fe2000001089a */
[----:B------:R-:W3:Y:S01]  /*5930*/  MUFU.EX2 R145, R145 ;  /* 0x0000009100917308 */ /* 0x000ee20000000800 */
[----:B--2---:R-:W-:Y:S01]  /*5940*/  F2FP.PACK_AB R4, R147, R148 ;  /* 0x000000949304723e */ /* 0x004fe200000000ff */
[----:B------:R-:W-:Y:S01]  /*5950*/  LDSM.16.MT88.4 R20, [R198+0x14800] ;  /* 0x01480000c614783b */ /* 0x000fe20000004200 */
[--C-:B------:R-:W-:Y:S02]  /*5960*/  FFMA.FTZ R174, R165, c[0x0][0x23c], -R154.reuse ;  /* 0x00008f00a5ae7a23 */ /* 0x100fe4000001089a */
[--C-:B------:R-:W-:Y:S02]  /*5970*/  FFMA.FTZ R169, R169, c[0x0][0x23c], -R154.reuse ;  /* 0x00008f00a9a97a23 */ /* 0x100fe4000001089a */
[----:B------:R-:W-:Y:S01]  /*5980*/  FFMA.FTZ R167, R167, c[0x0][0x23c], -R154 ;  /* 0x00008f00a7a77a23 */ /* 0x000fe2000001089a */
[----:B------:R-:W2:Y:S01]  /*5990*/  MUFU.EX2 R135, R135 ;  /* 0x0000008700877308 */ /* 0x000ea20000000800 */
[----:B------:R-:W-:-:S02]  /*59a0*/  FFMA.FTZ R165, R170, c[0x0][0x23c], -R151 ;  /* 0x00008f00aaa57a23 */ /* 0x000fc40000010897 */
[--C-:B------:R-:W-:Y:S02]  /*59b0*/  FFMA.FTZ R168, R168, c[0x0][0x23c], -R151.reuse ;  /* 0x00008f00a8a87a23 */ /* 0x100fe40000010897 */
[--C-:B------:R-:W-:Y:S02]  /*59c0*/  FFMA.FTZ R166, R166, c[0x0][0x23c], -R151.reuse ;  /* 0x00008f00a6a67a23 */ /* 0x100fe40000010897 */
[----:B------:R-:W-:Y:S01]  /*59d0*/  FFMA.FTZ R171, R164, c[0x0][0x23c], -R151 ;  /* 0x00008f00a4ab7a23 */ /* 0x000fe20000010897 */
[----:B------:R-:W-:Y:S01]  /*59e0*/  MUFU.EX2 R134, R134 ;  /* 0x0000008600867308 */ /* 0x000fe20000000800 */
[----:B---3--:R-:W-:Y:S01]  /*59f0*/  F2FP.PACK_AB R6, R145, R146 ;  /* 0x000000929106723e */ /* 0x008fe200000000ff */
[--C-:B------:R-:W-:Y:S02]  /*5a00*/  FFMA.FTZ R164, R153, c[0x0][0x23c], -R154.reuse ;  /* 0x00008f0099a47a23 */ /* 0x100fe4000001089a */
[--C-:B------:R-:W-:Y:S02]  /*5a10*/  FFMA.FTZ R155, R155, c[0x0][0x23c], -R154.reuse ;  /* 0x00008f009b9b7a23 */ /* 0x100fe4000001089a */
[----:B------:R-:W-:-:S02]  /*5a20*/  FFMA.FTZ R153, R143, c[0x0][0x23c], -R154 ;  /* 0x00008f008f997a23 */ /* 0x000fc4000001089a */
[----:B------:R-:W3:Y:S01]  /*5a30*/  MUFU.EX2 R149, R149 ;  /* 0x0000009500957308 */ /* 0x000ee20000000800 */
[----:B--2---:R-:W-:Y:S01]  /*5a40*/  F2FP.PACK_AB R5, R135, R144 ;  /* 0x000000908705723e */ /* 0x004fe200000000ff */
[--C-:B------:R-:W-:Y:S02]  /*5a50*/  FFMA.FTZ R152, R152, c[0x0][0x23c], -R151.reuse ;  /* 0x00008f0098987a23 */ /* 0x100fe40000010897 */
[--C-:B------:R-:W-:Y:S02]  /*5a60*/  FFMA.FTZ R173, R140, c[0x0][0x23c], -R151.reuse ;  /* 0x00008f008cad7a23 */ /* 0x100fe40000010897 */
[--C-:B------:R-:W-:Y:S02]  /*5a70*/  FFMA.FTZ R170, R142, c[0x0][0x23c], -R151.reuse ;  /* 0x00008f008eaa7a23 */ /* 0x100fe40000010897 */
        /* <DEDUP_REMOVED lines=17> */
[C---:B-1----:R-:W-:Y:S01]  /*5b90*/  HMMA.16816.F32 R120, R4.reuse, R12, R120 ;  /* 0x0000000c0478723c */ /* 0x042fe20000001878 */
[-C--:B------:R-:W-:Y:S01]  /*5ba0*/  FMUL.FTZ R129, R129, R132.reuse ;  /* 0x0000008481817220 */ /* 0x080fe20000410000 */
[----:B------:R-:W-:Y:S01]  /*5bb0*/  MUFU.EX2 R158, R158 ;  /* 0x0000009e009e7308 */ /* 0x000fe20000000800 */
[-C--:B------:R-:W-:Y:S02]  /*5bc0*/  FMUL.FTZ R130, R130, R3.reuse ;  /* 0x0000000382827220 */ /* 0x080fe40000410000 */
[-C--:B------:R-:W-:Y:S02]  /*5bd0*/  FMUL.FTZ R131, R131, R3.reuse ;  /* 0x0000000383837220 */ /* 0x080fe40000410000 */
[-C--:B------:R-:W-:Y:S01]  /*5be0*/  FMUL.FTZ R124, R124, R132.reuse ;  /* 0x000000847c7c7220 */ /* 0x080fe20000410000 */
[----:B------:R-:W-:Y:S01]  /*5bf0*/  HMMA.16816.F32 R116, R4, R14, R116 ;  /* 0x0000000e0474723c */ /* 0x000fe20000001874 */
[----:B------:R-:W1:Y:S01]  /*5c00*/  LDSM.16.MT88.4 R12, [R200+0x14000] ;  /* 0x01400000c80c783b */ /* 0x000e620000004200 */
        /* <DEDUP_REMOVED lines=13> */
[----:B------:R-:W3:Y:S01]  /*5ce0*/  LDSM.16.MT88.4 R16, [R196+0x12000] ;  /* 0x01200000c410783b */ /* 0x000ee20000004200 */
[-C--:B------:R-:W-:Y:S01]  /*5cf0*/  FMUL.FTZ R110, R110, R3.reuse ;  /* 0x000000036e6e7220 */ /* 0x080fe20000410000 */
[----:B------:R-:W4:Y:S01]  /*5d00*/  MUFU.EX2 R163, R163 ;  /* 0x000000a300a37308 */ /* 0x000f220000000800 */
[----:B------:R-:W-:-:S02]  /*5d10*/  FMUL.FTZ R111, R111, R3 ;  /* 0x000000036f6f7220 */ /* 0x000fc40000410000 */
[-C--:B------:R-:W-:Y:S01]  /*5d20*/  FMUL.FTZ R36, R36, R132.reuse ;  /* 0x0000008424247220 */ /* 0x080fe20000410000 */
[C---:B------:R-:W-:Y:S01]  /*5d30*/  HMMA.16816.F32 R112, R4.reuse, R8, R112 ;  /* 0x000000080470723c */ /* 0x040fe20000001870 */
[-C--:B------:R-:W-:Y:S02]  /*5d40*/  FMUL.FTZ R37, R37, R132.reuse ;  /* 0x0000008425257220 */ /* 0x080fe40000410000 */
[-C--:B------:R-:W-:Y:S01]  /*5d50*/  FMUL.FTZ R38, R38, R3.reuse ;  /* 0x0000000326267220 */ /* 0x080fe20000410000 */
[----:B------:R-:W-:Y:S01]  /*5d60*/  MUFU.EX2 R161, R161 ;  /* 0x000000a100a17308 */ /* 0x000fe20000000800 */
[----:B------:R-:W-:Y:S02]  /*5d70*/  FMUL.FTZ R39, R39, R3 ;  /* 0x0000000327277220 */ /* 0x000fe40000410000 */
[-C--:B------:R-:W-:Y:S01]  /*5d80*/  FMUL.FTZ R40, R40, R132.reuse ;  /* 0x0000008428287220 */ /* 0x080fe20000410000 */
[----:B------:R-:W-:Y:S01]  /*5d90*/  HMMA.16816.F32 R108, R4, R10, R108 ;  /* 0x0000000a046c723c */ /* 0x000fe2000000186c */
[----:B------:R-:W5:Y:S01]  /*5da0*/  LDSM.16.MT88.4 R8, [R198+0x14000] ;  /* 0x01400000c608783b */ /* 0x000f620000004200 */
[----:B------:R-:W-:-:S02]  /*5db0*/  FMUL.FTZ R41, R41, R132 ;  /* 0x0000008429297220 */ /* 0x000fc40000410000 */
[-C--:B------:R-:W-:Y:S01]  /*5dc0*/  FMUL.FTZ R42, R42, R3.reuse ;  /* 0x000000032a2a7220 */ /* 0x080fe20000410000 */
[----:B------:R-:W2:Y:S01]  /*5dd0*/  MUFU.EX2 R162, R162 ;  /* 0x000000a200a27308 */ /* 0x000ea20000000800 */
[-C--:B------:R-:W-:Y:S02]  /*5de0*/  FMUL.FTZ R43, R43, R3.reuse ;  /* 0x000000032b2b7220 */ /* 0x080fe40000410000 */
[C---:B-1----:R-:W-:Y:S01]  /*5df0*/  HMMA.16816.F32 R36, R4.reuse, R12, R36 ;  /* 0x0000000c0424723c */ /* 0x042fe20000001824 */
[-C--:B------:R-:W-:Y:S02]  /*5e00*/  FMUL.FTZ R104, R104, R132.reuse ;  /* 0x0000008468687220 */ /* 0x080fe40000410000 */
[-C--:B------:R-:W-:Y:S02]  /*5e10*/  FMUL.FTZ R105, R105, R132.reuse ;  /* 0x0000008469697220 */ /* 0x080fe40000410000 */
[-C--:B------:R-:W-:Y:S01]  /*5e20*/  FMUL.FTZ R106, R106, R3.reuse ;  /* 0x000000036a6a7220 */ /* 0x080fe20000410000 */
[----:B------:R-:W-:Y:S01]  /*5e30*/  MUFU.EX2 R169, R169 ;  /* 0x000000a900a97308 */ /* 0x000fe20000000800 */
[----:B------:R-:W-:Y:S01]  /*5e40*/  FMUL.FTZ R107, R107, R3 ;  /* 0x000000036b6b7220 */ /* 0x000fe20000410000 */
[----:B------:R-:W-:Y:S01]  /*5e50*/  HMMA.16816.F32 R40, R4, R14, R40 ;  /* 0x0000000e0428723c */ /* 0x000fe20000001828 */
[----:B------:R-:W1:Y:S01]  /*5e60*/  LDSM.16.MT88.4 R12, [R196+0x14000] ;  /* 0x01400000c40c783b */ /* 0x000e620000004200 */
[----:B------:R-:W-:-:S02]  /*5e70*/  FMUL.FTZ R100, R100, R132 ;  /* 0x0000008464647220 */ /* 0x000fc40000410000 */
[-C--:B------:R-:W-:Y:S02]  /*5e80*/  FMUL.FTZ R101, R101, R132.reuse ;  /* 0x0000008465657220 */ /* 0x080fe40000410000 */
[-C--:B------:R-:W-:Y:S01]  /*5e90*/  FMUL.FTZ R102, R102, R3.reuse ;  /* 0x0000000366667220 */ /* 0x080fe20000410000 */
[----:B------:R-:W1:Y:S01]  /*5ea0*/  MUFU.EX2 R172, R172 ;  /* 0x000000ac00ac7308 */ /* 0x000e620000000800 */
[-C--:B------:R-:W-:Y:S02]  /*5eb0*/  FMUL.FTZ R103, R103, R3.reuse ;  /* 0x0000000367677220 */ /* 0x080fe40000410000 */
[-C--:B------:R-:W-:Y:S01]  /*5ec0*/  FMUL.FTZ R44, R44, R132.reuse ;  /* 0x000000842c2c7220 */ /* 0x080fe20000410000 */
[----:B---3--:R-:W-:Y:S01]  /*5ed0*/  HMMA.16816.F32 R104, R4, R16, R104 ;  /* 0x000000100468723c */ /* 0x008fe20000001868 */
[----:B------:R-:W-:Y:S02]  /*5ee0*/  FMUL.FTZ R45, R45, R132 ;  /* 0x000000842d2d7220 */ /* 0x000fe40000410000 */
[-C--:B------:R-:W-:Y:S01]  /*5ef0*/  FMUL.FTZ R46, R46, R3.reuse ;  /* 0x000000032e2e7220 */ /* 0x080fe20000410000 */
[----:B------:R-:W-:Y:S01]  /*5f00*/  MUFU.EX2 R167, R167 ;  /* 0x000000a700a77308 */ /* 0x000fe20000000800 */
[----:B------:R-:W-:-:S02]  /*5f10*/  FMUL.FTZ R47, R47, R3 ;  /* 0x000000032f2f7220 */ /* 0x000fc40000410000 */
[-C--:B------:R-:W-:Y:S01]  /*5f20*/  FMUL.FTZ R48, R48, R132.reuse ;  /* 0x0000008430307220 */ /* 0x080fe20000410000 */
[C---:B------:R-:W-:Y:S01]  /*5f30*/  HMMA.16816.F32 R100, R4.reuse, R18, R100 ;  /* 0x000000120464723c */ /* 0x040fe20000001864 */
[-C--:B------:R-:W-:Y:S01]  /*5f40*/  FMUL.FTZ R49, R49, R132.reuse ;  /* 0x0000008431317220 */ /* 0x080fe20000410000 */
[----:B------:R-:W3:Y:S01]  /*5f50*/  LDSM.16.MT88.4 R16, [R197+0x14000] ;  /* 0x01400000c510783b */ /* 0x000ee20000004200 */
[-C--:B------:R-:W-:Y:S01]  /*5f60*/  FMUL.FTZ R50, R50, R3.reuse ;  /* 0x0000000332327220 */ /* 0x080fe20000410000 */
[----:B------:R-:W-:Y:S01]  /*5f70*/  MUFU.EX2 R174, R174 ;  /* 0x000000ae00ae7308 */ /* 0x000fe20000000800 */
[----:B------:R-:W-:Y:S02]  /*5f80*/  FMUL.FTZ R51, R51, R3 ;  /* 0x0000000333337220 */ /* 0x000fe40000410000 */
[-C--:B------:R-:W-:Y:S01]  /*5f90*/  FMUL.FTZ R60, R60, R132.reuse ;  /* 0x000000843c3c7220 */ /* 0x080fe20000410000 */
[----:B-----5:R-:W-:Y:S01]  /*5fa0*/  HMMA.16816.F32 R44, R4, R8, R44 ;  /* 0x00000008042c723c */ /* 0x020fe2000000182c */
[----:B------:R-:W-:-:S02]  /*5fb0*/  FMUL.FTZ R61, R61, R132 ;  /* 0x000000843d3d7220 */ /* 0x000fc40000410000 */
[-C--:B------:R-:W-:Y:S01]  /*5fc0*/  FMUL.FTZ R62, R62, R3.reuse ;  /* 0x000000033e3e7220 */ /* 0x080fe20000410000 */
[----:B------:R-:W-:Y:S01]  /*5fd0*/  MUFU.EX2 R165, R165 ;  /* 0x000000a500a57308 */ /* 0x000fe20000000800 */
[-C--:B------:R-:W-:Y:S02]  /*5fe0*/  FMUL.FTZ R63, R63, R3.reuse ;  /* 0x000000033f3f7220 */ /* 0x080fe40000410000 */
[-C--:B------:R-:W-:Y:S01]  /*5ff0*/  FMUL.FTZ R64, R64, R132.reuse ;  /* 0x0000008440407220 */ /* 0x080fe20000410000 */
[----:B------:R-:W-:Y:S01]  /*6000*/  HMMA.16816.F32 R48, R4, R10, R48 ;  /* 0x0000000a0430723c */ /* 0x000fe20000001830 */
[----:B------:R-:W5:Y:S01]  /*6010*/  LDSM.16.MT88.4 R8, [R200+0x16000] ;  /* 0x01600000c808783b */ /* 0x000f620000004200 */
[----:B------:R-:W-:Y:S02]  /*6020*/  FMUL.FTZ R65, R65, R132 ;  /* 0x0000008441417220 */ /* 0x000fe40000410000 */
[-C--:B------:R-:W-:Y:S01]  /*6030*/  FMUL.FTZ R66, R66, R3.reuse ;  /* 0x0000000342427220 */ /* 0x080fe20000410000 */
[----:B------:R-:W2:Y:S01]  /*6040*/  MUFU.EX2 R168, R168 ;  /* 0x000000a800a87308 */ /* 0x000ea20000000800 */
[----:B------:R-:W-:-:S02]  /*6050*/  FMUL.FTZ R67, R67, R3 ;  /* 0x0000000343437220 */ /* 0x000fc40000410000 */
        /* <DEDUP_REMOVED lines=24> */
[----:B------:R-:W1:Y:S01]  /*61e0*/  MUFU.EX2 R164, R164 ;  /* 0x000000a400a47308 */ /* 0x000e620000000800 */
        /* <DEDUP_REMOVED lines=12> */
[----:B------:R-:W-:Y:S01]  /*62b0*/  MUFU.EX2 R154, R154 ;  /* 0x0000009a009a7308 */ /* 0x000fe20000000800 */
        /* <DEDUP_REMOVED lines=26> */
[-C--:B------:R-:W-:Y:S02]  /*6460*/  FMUL.FTZ R99, R99, R3.reuse ;  /* 0x0000000363637220 */ /* 0x080fe40000410000 */
[----:B------:R-:W-:Y:S01]  /*6470*/  FFMA.FTZ R132, R229, R132, R148 ;  /* 0x00000084e5847223 */ /* 0x000fe20000010094 */
[----:B-----5:R-:W-:Y:S01]  /*6480*/  HMMA.16816.F32 R92, R4, R8, R92 ;  /* 0x00000008045c723c */ /* 0x020fe2000000185c */
[----:B------:R-:W-:-:S02]  /*6490*/  FFMA.FTZ R144, R227, R3, R144 ;  /* 0x00000003e3907223 */ /* 0x000fc40000010090 */
[----:B------:R-:W-:Y:S01]  /*64a0*/  FADD.FTZ R147, R147, R132 ;  /* 0x0000008493937221 */ /* 0x000fe20000010000 */
[----:B------:R-:W-:Y:S01]  /*64b0*/  MOV R132, R236 ;  /* 0x000000ec00847202 */ /* 0x000fe20000000f00 */
        /* <DEDUP_REMOVED lines=9> */
[----:B----4-:R-:W-:-:S02]  /*6550*/  F2FP.PACK_AB R5, R163, R160 ;  /* 0x000000a0a305723e */ /* 0x010fc400000000ff */
[----:B------:R-:W-:Y:S01]  /*6560*/  F2FP.PACK_AB R6, R159, R158 ;  /* 0x0000009e9f06723e */ /* 0x000fe200000000ff */
[----:B------:R-:W-:Y:S01]  /*6570*/  FADD.FTZ R157, R157, R156 ;  /* 0x0000009c9d9d7221 */ /* 0x000fe20000010000 */
[----:B------:R-:W-:-:S03]  /*6580*/  F2FP.PACK_AB R7, R162, R161 ;  /* 0x000000a1a207723e */ /* 0x000fc600000000ff */
[----:B------:R-:W-:-:S04]  /*6590*/  FADD.FTZ R158, R158, R157 ;  /* 0x0000009d9e9e7221 */ /* 0x000fc80000010000 */
[C---:B-1----:R-:W-:Y:S08]  /*65a0*/  HMMA.16816.F32 R128, R4.reuse, R12, R128 ;  /* 0x0000000c0480723c */ /* 0x042ff00000001880 */
[C---:B------:R-:W-:Y:S01]  /*65b0*/  HMMA.16816.F32 R124, R4.reuse, R14, R124 ;  /* 0x0000000e047c723c */ /* 0x040fe2000000187c */
[----:B------:R-:W1:Y:S07]  /*65c0*/  LDSM.16.MT88.4 R12, [R200+0x16800] ;  /* 0x01680000c80c783b */ /* 0x000e6e0000004200 */
[C---:B------:R-:W-:Y:S08]  /*65d0*/  HMMA.16816.F32 R36, R4.reuse, R24, R36 ;  /* 0x000000180424723c */ /* 0x040ff00000001824 */
[C---:B------:R-:W-:Y:S01]  /*65e0*/  HMMA.16816.F32 R40, R4.reuse, R26, R40 ;  /* 0x0000001a0428723c */ /* 0x040fe20000001828 */
[----:B------:R-:W2:Y:S07]  /*65f0*/  LDSM.16.MT88.4 R24, [R198+0x16800] ;  /* 0x01680000c618783b */ /* 0x000eae0000004200 */
[C---:B------:R-:W-:Y:S08]  /*6600*/  HMMA.16816.F32 R44, R4.reuse, R20, R44 ;  /* 0x00000014042c723c */ /* 0x040ff0000000182c */
[C---:B------:R-:W-:Y:S01]  /*6610*/  HMMA.16816.F32 R48, R4.reuse, R22, R48 ;  /* 0x000000160430723c */ /* 0x040fe20000001830 */
[----:B------:R-:W4:Y:S07]  /*6620*/  LDSM.16.MT88.4 R20, [R197+0x16800] ;  /* 0x01680000c514783b */ /* 0x000f2e0000004200 */
[C---:B---3--:R-:W-:Y:S08]  /*6630*/  HMMA.16816.F32 R52, R4.reuse, R16, R52 ;  /* 0x000000100434723c */ /* 0x048ff00000001834 */
[C---:B------:R-:W-:Y:S01]  /*6640*/  HMMA.16816.F32 R56, R4.reuse, R18, R56 ;  /* 0x000000120438723c */ /* 0x040fe20000001838 */
[----:B------:R-:W3:Y:S07]  /*6650*/  LDSM.16.MT88.4 R16, [R196+0x16800] ;  /* 0x01680000c410783b */ /* 0x000eee0000004200 */
        /* <DEDUP_REMOVED lines=18> */
[C---:B----4-:R-:W-:Y:S08]  /*6780*/  HMMA.16816.F32 R84, R4.reuse, R20, R84 ;  /* 0x000000140454723c */ /* 0x050ff00000001854 */
[C---:B------:R-:W-:Y:S01]  /*6790*/  HMMA.16816.F32 R88, R4.reuse, R22, R88 ;  /* 0x000000160458723c */ /* 0x040fe20000001858 */
[----:B------:R-:W-:Y:S07]  /*67a0*/  LDSM.16.MT88.4 R20, [R198+0x15000] ;  /* 0x01500000c614783b */ /* 0x000fee0000004200 */
[C---:B---3--:R-:W-:Y:S08]  /*67b0*/  HMMA.16816.F32 R92, R4.reuse, R16, R92 ;  /* 0x00000010045c723c */ /* 0x048ff0000000185c */
        /* <DEDUP_REMOVED lines=73> */
[----:B------:R-:W-:Y:S01]  /*6c50*/  MOV R3, R0 ;  /* 0x0000000000037202 */ /* 0x000fe20000000f00 */
        /* <DEDUP_REMOVED lines=51> */
[----:B------:R-:W2:Y:S04]  /*6f90*/  LDSM.16.M88.4 R136, [R205+0xc800] ;  /* 0x00c80000cd88783b */ /* 0x000ea80000000200 */
[----:B------:R-:W-:Y:S04]  /*6fa0*/  LDSM.16.M88.4 R140, [R204] ;  /* 0x00000000cc8c783b */ /* 0x000fe80000000200 */
[----:B------:R-:W4:Y:S04]  /*6fb0*/  LDSM.16.M88.4 R20, [R203] ;  /* 0x00000000cb14783b */ /* 0x000f280000000200 */
[----:B------:R-:W5:Y:S04]  /*6fc0*/  LDSM.16.M88.4 R152, [R205+0xd000] ;  /* 0x00d00000cd98783b */ /* 0x000f680000000200 */
[----:B------:R-:W4:Y:S04]  /*6fd0*/  LDSM.16.M88.4 R160, [R205+0xd800] ;  /* 0x00d80000cda0783b */ /* 0x000f280000000200 */
[----:B-1----:R-:W1:Y:S04]  /*6fe0*/  LDSM.16.M88.4 R8, [R195] ;  /* 0x00000000c308783b */ /* 0x002e680000000200 */
[----:B------:R-:W-:Y:S04]  /*6ff0*/  LDSM.16.M88.4 R144, [R202] ;  /* 0x00000000ca90783b */ /* 0x000fe80000000200 */
[----:B------:R-:W1:Y:S04]  /*7000*/  LDSM.16.M88.4 R32, [R199+0xc000] ;  /* 0x00c00000c720783b */ /* 0x000e680000000200 */
[----:B------:R-:W1:Y:S01]  /*7010*/  LDSM.16.M88.4 R24, [R194] ;  /* 0x00000000c218783b */ /* 0x000e620000000200 */
[C---:B---3--:R-:W-:Y:S03]  /*7020*/  HMMA.16816.F32 R16, R168.reuse, R12, RZ ;  /* 0x0000000ca810723c */ /* 0x048fe600000018ff */
[----:B------:R-:W3:Y:S04]  /*7030*/  LDSM.16.M88.4 R164, [R193] ;  /* 0x00000000c1a4783b */ /* 0x000ee80000000200 */
[----:B------:R-:W1:Y:S01]  /*7040*/  LDSM.16.M88.4 R4, [R199+0xc800] ;  /* 0x00c80000c704783b */ /* 0x000e620000000200 */
[C---:B------:R-:W-:Y:S03]  /*7050*/  HMMA.16816.F32 R12, R168.reuse, R14, RZ ;  /* 0x0000000ea80c723c */ /* 0x040fe600000018ff */
[----:B------:R-:W-:Y:S04]  /*7060*/  LDSM.16.M88.4 R132, [R199+0xd000] ;  /* 0x00d00000c784783b */ /* 0x000fe80000000200 */
[----:B------:R-:W-:Y:S01]  /*7070*/  LDSM.16.M88.4 R172, [R199+0xd800] ;  /* 0x00d80000c7ac783b */ /* 0x000fe20000000200 */
[C---:B--2---:R-:W-:Y:S03]  /*7080*/  HMMA.16816.F32 R28, R168.reuse, R136, RZ ;  /* 0x00000088a81c723c */ /* 0x044fe600000018ff */
[----:B------:R-:W-:Y:S04]  /*7090*/  LDSM.16.M88.4 R232, [R192+0x2800] ;  /* 0x00280000c0e8783b */ /* 0x000fe80000000200 */
[----:B------:R-:W-:Y:S01]  /*70a0*/  LDSM.16.M88.4 R176, [R205+0x10800] ;  /* 0x01080000cdb0783b */ /* 0x000fe20000000200 */
[----:B------:R-:W-:Y:S03]  /*70b0*/  HMMA.16816.F32 R136, R168, R138, RZ ;  /* 0x0000008aa888723c */ /* 0x000fe600000018ff */
[----:B------:R-:W-:Y:S04]  /*70c0*/  LDSM.16.M88.4 R180, [R199+0xf800] ;  /* 0x00f80000c7b4783b */ /* 0x000fe80000000200 */
[----:B------:R-:W0:Y:S01]  /*70d0*/  LDGDEPBAR ;  /* 0x00000000000079af */ /* 0x000e220000000000 */
[C---:B----4-:R-:W-:Y:S08]  /*70e0*/  HMMA.16816.F32 R16, R140.reuse, R20, R16 ;  /* 0x000000148c10723c */ /* 0x050ff00000001810 */
[----:B------:R-:W-:Y:S01]  /*70f0*/  HMMA.16816.F32 R12, R140, R22, R12 ;  /* 0x000000168c0c723c */ /* 0x000fe2000000180c */
[----:B------:R-:W-:Y:S07]  /*7100*/  LDSM.16.M88.4 R20, [R192] ;  /* 0x00000000c014783b */ /* 0x000fee0000000200 */
[C---:B-----5:R-:W-:Y:S08]  /*7110*/  HMMA.16816.F32 R156, R168.reuse, R152, RZ ;  /* 0x00000098a89c723c */ /* 0x060ff000000018ff */
[C---:B------:R-:W-:Y:S08]  /*7120*/  HMMA.16816.F32 R152, R168.reuse, R154, RZ ;  /* 0x0000009aa898723c */ /* 0x040ff000000018ff */
[C---:B------:R-:W-:Y:S08]  /*7130*/  HMMA.16816.F32 R148, R168.reuse, R160, RZ ;  /* 0x000000a0a894723c */ /* 0x040ff000000018ff */
[----:B------:R-:W-:Y:S01]  /*7140*/  HMMA.16816.F32 R168, R168, R162, RZ ;  /* 0x000000a2a8a8723c */ /* 0x000fe200000018ff */
[----:B------:R-:W2:Y:S07]  /*7150*/  LDSM.16.M88.4 R160, [R201] ;  /* 0x00000000c9a0783b */ /* 0x000eae0000000200 */
        /* <DEDUP_REMOVED lines=13> */
[C---:B------:R-:W-:Y:S08]  /*7230*/  HMMA.16816.F32 R28, R144.reuse, R4, R28 ;  /* 0x00000004901c723c */ /* 0x040ff0000000181c */
[----:B------:R-:W-:Y:S01]  /*7240*/  HMMA.16816.F32 R136, R144, R6, R136 ;  /* 0x000000069088723c */ /* 0x000fe20000001888 */
[----:B------:R-:W4:Y:S07]  /*7250*/  LDSM.16.M88.4 R4, [R205+0xe800] ;  /* 0x00e80000cd04783b */ /* 0x000f2e0000000200 */
[C---:B--2---:R-:W-:Y:S08]  /*7260*/  HMMA.16816.F32 R16, R160.reuse, R20, R16 ;  /* 0x00000014a010723c */ /* 0x044ff00000001810 */
        /* <DEDUP_REMOVED lines=10> */
[----:B------:R-:W2:Y:S04]  /*7310*/  LDSM.16.M88.4 R144, [R205+0xf800] ;  /* 0x00f80000cd90783b */ /* 0x000ea80000000200 */
[----:B------:R-:W-:Y:S03]  /*7320*/  LDSM.16.M88.4 R172, [R202+0x4000] ;  /* 0x00400000caac783b */ /* 0x000fe60000000200 */
[C---:B---3--:R-:W-:Y:S08]  /*7330*/  HMMA.16816.F32 R16, R140.reuse, R32, R16 ;  /* 0x000000208c10723c */ /* 0x048ff00000001810 */
[----:B------:R-:W-:Y:S01]  /*7340*/  HMMA.16816.F32 R12, R140, R34, R12 ;  /* 0x000000228c0c723c */ /* 0x000fe2000000180c */
[----:B------:R-:W-:Y:S07]  /*7350*/  LDSM.16.M88.4 R32, [R199+0xe000] ;  /* 0x00e00000c720783b */ /* 0x000fee0000000200 */
[C---:B------:R-:W-:Y:S08]  /*7360*/  HMMA.16816.F32 R156, R160.reuse, R24, R156 ;  /* 0x00000018a09c723c */ /* 0x040ff0000000189c */
[----:B------:R-:W-:Y:S01]  /*7370*/  HMMA.16816.F32 R152, R160, R26, R152 ;  /* 0x0000001aa098723c */ /* 0x000fe20000001898 */
[----:B------:R-:W3:Y:S07]  /*7380*/  LDSM.16.M88.4 R24, [R190] ;  /* 0x00000000be18783b */ /* 0x000eee0000000200 */
[C---:B----4-:R-:W-:Y:S08]  /*7390*/  HMMA.16816.F32 R28, R140.reuse, R4, R28 ;  /* 0x000000048c1c723c */ /* 0x050ff0000000181c */
[----:B------:R-:W-:Y:S01]  /*73a0*/  HMMA.16816.F32 R136, R140, R6, R136 ;  /* 0x000000068c88723c */ /* 0x000fe20000001888 */
[----:B------:R-:W4:Y:S07]  /*73b0*/  LDSM.16.M88.4 R4, [R189] ;  /* 0x00000000bd04783b */ /* 0x000f2e0000000200 */
        /* <DEDUP_REMOVED lines=10> */
[C---:B--2---:R-:W-:Y:S08]  /*7460*/  HMMA.16816.F32 R148, R140.reuse, R144, R148 ;  /* 0x000000908c94723c */ /* 0x044ff00000001894 */
[----:B------:R-:W-:Y:S01]  /*7470*/  HMMA.16816.F32 R168, R140, R146, R168 ;  /* 0x000000928ca8723c */ /* 0x000fe200000018a8 */
[----:B------:R-:W-:Y:S04]  /*7480*/  LDSM.16.M88.4 R144, [R206+0x8000] ;  /* 0x00800000ce90783b */ /* 0x000fe80000000200 */
[----:B------:R-:W-:Y:S03]  /*7490*/  LDSM.16.M88.4 R140, [R187] ;  /* 0x00000000bb8c783b */ /* 0x000fe60000000200 */
[C---:B---3--:R-:W-:Y:S08]  /*74a0*/  HMMA.16816.F32 R28, R8.reuse, R24, R28 ;  /* 0x00000018081c723c */ /* 0x048ff0000000181c */
[----:B------:R-:W-:Y:S01]  /*74b0*/  HMMA.16816.F32 R136, R8, R26, R136 ;  /* 0x0000001a0888723c */ /* 0x000fe20000001888 */
[----:B------:R-:W2:Y:S07]  /*74c0*/  LDSM.16.M88.4 R24, [R199+0xe800] ;  /* 0x00e80000c718783b */ /* 0x000eae0000000200 */
[C---:B------:R-:W-:Y:S08]  /*74d0*/  HMMA.16816.F32 R16, R172.reuse, R32, R16 ;  /* 0x00000020ac10723c */ /* 0x040ff00000001810 */
[----:B------:R-:W-:Y:S01]  /*74e0*/  HMMA.16816.F32 R12, R172, R34, R12 ;  /* 0x00000022ac0c723c */ /* 0x000fe2000000180c */
[----:B------:R-:W-:Y:S07]  /*74f0*/  LDSM.16.M88.4 R32, [R186] ;  /* 0x00000000ba20783b */ /* 0x000fee0000000200 */
[C---:B----4-:R-:W-:Y:S08]  /*7500*/  HMMA.16816.F32 R156, R8.reuse, R4, R156 ;  /* 0x00000004089c723c */ /* 0x050ff0000000189c */
[C---:B------:R-:W-:Y:S01]  /*7510*/  HMMA.16816.F32 R152, R8.reuse, R6, R152 ;  /* 0x000000060898723c */ /* 0x040fe20000001898 */
[----:B------:R-:W3:Y:S07]  /*7520*/  LDSM.16.M88.4 R4, [R205+0x10000] ;  /* 0x01000000cd04783b */ /* 0x000eee0000000200 */
[C---:B-1----:R-:W-:Y:S08]  /*7530*/  HMMA.16816.F32 R148, R8.reuse, R132, R148 ;  /* 0x000000840894723c */ /* 0x042ff00000001894 */
[----:B------:R-:W-:Y:S01]  /*7540*/  HMMA.16816.F32 R168, R8, R134, R168 ;  /* 0x0000008608a8723c */ /* 0x000fe200000018a8 */
[----:B------:R-:W1:Y:S04]  /*7550*/  LDSM.16.M88.4 R8, [R199+0xf000] ;  /* 0x00f00000c708783b */ /* 0x000e680000000200 */
[----:B------:R-:W4:Y:S03]  /*7560*/  LDSM.16.M88.4 R132, [R204+0x8000] ;  /* 0x00800000cc84783b */ /* 0x000f260000000200 */
[C---:B------:R-:W-:Y:S08]  /*7570*/  HMMA.16816.F32 R16, R164.reuse, R20, R16 ;  /* 0x00000014a410723c */ /* 0x040ff00000001810 */
[----:B------:R-:W-:Y:S01]  /*7580*/  HMMA.16816.F32 R12, R164, R22, R12 ;  /* 0x00000016a40c723c */ /* 0x000fe2000000180c */
[----:B------:R-:W-:Y:S07]  /*7590*/  LDSM.16.M88.4 R20, [R199+0x10000] ;  /* 0x01000000c714783b */ /* 0x000fee0000000200 */
[C---:B--2---:R-:W-:Y:S08]  /*75a0*/  HMMA.16816.F32 R28, R172.reuse, R24, R28 ;  /* 0x00000018ac1c723c */ /* 0x044ff0000000181c */
[----:B------:R-:W-:Y:S01]  /*75b0*/  HMMA.16816.F32 R136, R172, R26, R136 ;  /* 0x0000001aac88723c */ /* 0x000fe20000001888 */
[----:B------:R-:W2:Y:S07]  /*75c0*/  LDSM.16.M88.4 R24, [R202+0x8000] ;  /* 0x00800000ca18783b */ /* 0x000eae0000000200 */
[C---:B---3--:R-:W-:Y:S08]  /*75d0*/  HMMA.16816.F32 R16, R144.reuse, R4, R16 ;  /* 0x000000049010723c */ /* 0x048ff00000001810 */
        /* <DEDUP_REMOVED lines=13> */
[----:B------:R-:W3:Y:S07]  /*76b0*/  LDSM.16.M88.4 R176, [R192+0x3800] ;  /* 0x00380000c0b0783b */ /* 0x000eee0000000200 */
[----:B------:R-:W-:Y:S01]  /*76c0*/  HMMA.16816.F32 R160, R164, R162, R152 ;  /* 0x000000a2a4a0723c */ /* 0x000fe20000001898 */
[----:B------:R-:W-:Y:S07]  /*76d0*/  LDSM.16.M88.4 R152, [R192+0x4800] ;  /* 0x00480000c098783b */ /* 0x000fee0000000200 */
[C---:B------:R-:W-:Y:S08]  /*76e0*/  HMMA.16816.F32 R148, R172.reuse, R180, R148 ;  /* 0x000000b4ac94723c */ /* 0x040ff00000001894 */
[----:B------:R-:W-:Y:S01]  /*76f0*/  HMMA.16816.F32 R172, R172, R182, R168 ;  /* 0x000000b6acac723c */ /* 0x000fe200000018a8 */
[----:B------:R-:W4:Y:S07]  /*7700*/  LDSM.16.M88.4 R168, [R199+0x10800] ;  /* 0x01080000c7a8783b */ /* 0x000f2e0000000200 */
[C---:B--2---:R-:W-:Y:S08]  /*7710*/  HMMA.16816.F32 R16, R24.reuse, R20, R16 ;  /* 0x000000141810723c */ /* 0x044ff00000001810 */
[----:B------:R-:W-:Y:S01]  /*7720*/  HMMA.16816.F32 R12, R24, R22, R12 ;  /* 0x00000016180c723c */ /* 0x000fe2000000180c */
[----:B------:R-:W2:Y:S07]  /*7730*/  LDSM.16.M88.4 R20, [R185] ;  /* 0x00000000b914783b */ /* 0x000eae0000000200 */
[----:B------:R-:W-:Y:S08]  /*7740*/  HMMA.16816.F32 R28, R132, R32, R28 ;  /* 0x00000020841c723c */ /* 0x000ff0000000181c */
[----:B-1----:R-:W-:Y:S08]  /*7750*/  HMMA.16816.F32 R156, R144, R140, R156 ;  /* 0x0000008c909c723c */ /* 0x002ff0000000189c */
[----:B------:R-:W-:Y:S01]  /*7760*/  HMMA.16816.F32 R136, R132, R34, R136 ;  /* 0x000000228488723c */ /* 0x000fe20000001888 */
[----:B------:R-:W1:Y:S07]  /*7770*/  LDSM.16.M88.4 R32, [R205+0x11800] ;  /* 0x01180000cd20783b */ /* 0x000e6e0000000200 */
[----:B------:R-:W-:Y:S08]  /*7780*/  HMMA.16816.F32 R160, R144, R142, R160 ;  /* 0x0000008e90a0723c */ /* 0x000ff000000018a0 */
[----:B---3--:R-:W-:Y:S08]  /*7790*/  HMMA.16816.F32 R148, R164, R176, R148 ;  /* 0x000000b0a494723c */ /* 0x008ff00000001894 */
[----:B------:R-:W-:Y:S08]  /*77a0*/  HMMA.16816.F32 R12, R8, R6, R12 ;  /* 0x00000006080c723c */ /* 0x000ff0000000180c */
[----:B----4-:R-:W-:Y:S08]  /*77b0*/  HMMA.16816.F32 R28, R24, R168, R28 ;  /* 0x000000a8181c723c */ /* 0x010ff0000000181c */
[C---:B--2---:R-:W-:Y:S08]  /*77c0*/  HMMA.16816.F32 R156, R132.reuse, R20, R156 ;  /* 0x00000014849c723c */ /* 0x044ff0000000189c */
[----:B------:R-:W-:Y:S01]  /*77d0*/  HMMA.16816.F32 R160, R132, R22, R160 ;  /* 0x0000001684a0723c */ /* 0x000fe200000018a0 */
[----:B------:R-:W2:Y:S01]  /*77e0*/  LDSM.16.M88.4 R20, [R184] ;  /* 0x00000000b814783b */ /* 0x000ea20000000200 */
[----:B------:R-:W-:-:S02]  /*77f0*/  FMUL.FTZ R12, R12, c[0x0][0x2ec] ;  /* 0x0000bb000c0c7a20 */ /* 0x000fc40000410000 */
[----:B------:R-:W-:Y:S02]  /*7800*/  FMUL.FTZ R13, R13, c[0x0][0x2ec] ;  /* 0x0000bb000d0d7a20 */ /* 0x000fe40000410000 */
[----:B------:R-:W-:Y:S02]  /*7810*/  FMUL.FTZ R14, R14, c[0x0][0x2ec] ;  /* 0x0000bb000e0e7a20 */ /* 0x000fe40000410000 */
[----:B------:R-:W-:Y:S01]  /*7820*/  HMMA.16816.F32 R16, R8, R4, R16 ;  /* 0x000000040810723c */ /* 0x000fe20000001810 */
[----:B------:R-:W3:Y:S01]  /*7830*/  LDSM.16.M88.4 R4, [R199+0x11000] ;  /* 0x01100000c704783b */ /* 0x000ee20000000200 */
[----:B------:R-:W-:Y:S01]  /*7840*/  MUFU.TANH R168, R14 ;  /* 0x0000000e00a87308 */ /* 0x000fe20000002400 */
[----:B------:R-:W-:-:S05]  /*7850*/  FMUL.FTZ R169, R15, c[0x0][0x2ec] ;  /* 0x0000bb000fa97a20 */ /* 0x000fca0000410000 */
[----:B------:R-:W-:Y:S02]  /*7860*/  HMMA.16816.F32 R172, R164, R178, R172 ;  /* 0x000000b2a4ac723c */ /* 0x000fe400000018ac */
[----:B------:R-:W-:Y:S06]  /*7870*/  MUFU.TANH R169, R169 ;  /* 0x000000a900a97308 */ /* 0x000fec0000002400 */
[----:B-1----:R-:W-:Y:S08]  /*7880*/  HMMA.16816.F32 R148, R144, R32, R148 ;  /* 0x000000209094723c */ /* 0x002ff00000001894 */
[----:B------:R-:W-:Y:S01]  /*7890*/  HMMA.16816.F32 R28, R8, R152, R28 ;  /* 0x00000098081c723c */ /* 0x000fe2000000181c */
[----:B------:R-:W-:Y:S01]  /*78a0*/  MUFU.TANH R152, R12 ;  /* 0x0000000c00987308 */ /* 0x000fe20000002400 */
[----:B------:R-:W-:-:S02]  /*78b0*/  FMUL.FTZ R16, R16, c[0x0][0x2ec] ;  /* 0x0000bb0010107a20 */ /* 0x000fc40000410000 */
[----:B------:R-:W-:Y:S02]  /*78c0*/  FMUL.FTZ R17, R17, c[0x0][0x2ec] ;  /* 0x0000bb0011117a20 */ /* 0x000fe40000410000 */
[----:B------:R-:W-:Y:S02]  /*78d0*/  FMUL.FTZ R143, R18, c[0x0][0x2ec] ;  /* 0x0000bb00128f7a20 */ /* 0x000fe40000410000 */
[----:B------:R-:W-:Y:S01]  /*78e0*/  HMMA.16816.F32 R172, R144, R34, R172 ;  /* 0x0000002290ac723c */ /* 0x000fe200000018ac */
[----:B------:R1:W-:Y:S01]  /*78f0*/  MUFU.TANH R153, R13 ;  /* 0x0000000d00997308 */ /* 0x0003e20000002400 */
[----:B------:R-:W-:-:S06]  /*7900*/  FMUL.FTZ R142, R19, c[0x0][0x2ec] ;  /* 0x0000bb00138e7a20 */ /* 0x000fcc0000410000 */
[----:B--2---:R-:W-:Y:S01]  /*7910*/  HMMA.16816.F32 R148, R132, R20, R148 ;  /* 0x000000148494723c */ /* 0x004fe20000001894 */
[----:B------:R-:W-:Y:S07]  /*7920*/  MUFU.TANH R140, R16 ;  /* 0x00000010008c7308 */ /* 0x000fee0000002400 */
[----:B---3--:R-:W-:Y:S01]  /*7930*/  HMMA.16816.F32 R156, R24, R4, R156 ;  /* 0x00000004189c723c */ /* 0x008fe2000000189c */
[----:B-1----:R-:W1:Y:S01]  /*7940*/  LDSM.16.M88.4 R12, [R199+0x11800] ;  /* 0x01180000c70c783b */ /* 0x002e620000000200 */
[----:B------:R2:W-:Y:S01]  /*7950*/  MUFU.TANH R141, R17 ;  /* 0x00000011008d7308 */ /* 0x0005e20000002400 */
[----:B------:R-:W-:-:S02]  /*7960*/  FMUL.FTZ R29, R29, c[0x0][0x2ec] ;  /* 0x0000bb001d1d7a20 */ /* 0x000fc40000410000 */
[----:B------:R-:W-:Y:S02]  /*7970*/  FMUL.FTZ R30, R30, c[0x0][0x2ec] ;  /* 0x0000bb001e1e7a20 */ /* 0x000fe40000410000 */
[----:B------:R-:W-:Y:S01]  /*7980*/  FMUL.FTZ R28, R28, c[0x0][0x2ec] ;  /* 0x0000bb001c1c7a20 */ /* 0x000fe20000410000 */
[----:B------:R-:W-:Y:S01]  /*7990*/  HMMA.16816.F32 R160, R24, R6, R160 ;  /* 0x0000000618a0723c */ /* 0x000fe200000018a0 */
[----:B------:R-:W-:Y:S01]  /*79a0*/  LDSM.16.M88.4 R4, [R192+0x5800] ;  /* 0x00580000c004783b */ /* 0x000fe20000000200 */
[----:B------:R-:W3:Y:S01]  /*79b0*/  MUFU.TANH R142, R142 ;  /* 0x0000008e008e7308 */ /* 0x000ee20000002400 */
[----:B------:R-:W-:-:S05]  /*79c0*/  FMUL.FTZ R31, R31, c[0x0][0x2ec] ;  /* 0x0000bb001f1f7a20 */ /* 0x000fca0000410000 */
[----:B------:R-:W-:Y:S01]  /*79d0*/  HMMA.16816.F32 R136, R24, R170, R136 ;  /* 0x000000aa1888723c */ /* 0x000fe20000001888 */
[----:B--2---:R-:W2:Y:S01]  /*79e0*/  LDSM.16.M88.4 R16, [R192+0x5000] ;  /* 0x00500000c010783b */ /* 0x004ea20000000200 */
[----:B------:R-:W-:Y:S01]  /*79f0*/  MUFU.TANH R29, R29 ;  /* 0x0000001d001d7308 */ /* 0x000fe20000002400 */
[----:B------:R-:W-:-:S05]  /*7a00*/  DEPBAR.LE SB0, 0x0 ;  /* 0x000080000000791a */ /* 0x000fca0000000000 */
[----:B------:R-:W-:Y:S02]  /*7a10*/  HMMA.16816.F32 R172, R132, R22, R172 ;  /* 0x0000001684ac723c */ /* 0x000fe400000018ac */
[----:B------:R-:W4:Y:S05]  /*7a20*/  MUFU.TANH R30, R30 ;  /* 0x0000001e001e7308 */ /* 0x000f2a0000002400 */
[C---:B------:R-:W-:Y:S01]  /*7a30*/  IADD3 R22, R228.reuse, 0x19, RZ ;  /* 0x00000019e4167810 */ /* 0x040fe20007ffe0ff */
[----:B------:R-:W-:Y:S02]  /*7a40*/  IMAD.MOV.U32 R133, RZ, RZ, R3 ;  /* 0x000000ffff857224 */ /* 0x000fe400078e0003 */
[----:B------:R-:W5:Y:S06]  /*7a50*/  MUFU.TANH R28, R28 ;  /* 0x0000001c001c7308 */ /* 0x000f6c0000002400 */
[----:B------:R-:W-:Y:S02]  /*7a60*/  HMMA.16816.F32 R136, R8, R154, R136 ;  /* 0x0000009a0888723c */ /* 0x000fe40000001888 */
[----:B------:R-:W2:Y:S06]  /*7a70*/  MUFU.TANH R31, R31 ;  /* 0x0000001f001f7308 */ /* 0x000eac0000002400 */
[C---:B-1----:R-:W-:Y:S02]  /*7a80*/  HMMA.16816.F32 R148, R24.reuse, R12, R148 ;  /* 0x0000000c1894723c */ /* 0x042fe40000001894 */
[----:B------:R-:W-:Y:S05]  /*7a90*/  MUFU.TANH R143, R143 ;  /* 0x0000008f008f7308 */ /* 0x000fea0000002400 */
[----:B------:R-:W-:Y:S01]  /*7aa0*/  IADD3 R13, R228, 0x1, RZ ;  /* 0x00000001e40d7810 */ /* 0x000fe20007ffe0ff */
[----:B------:R-:W-:Y:S03]  /*7ab0*/  HMMA.16816.F32 R172, R24, R14, R172 ;  /* 0x0000000e18ac723c */ /* 0x000fe600000018ac */
[C---:B------:R-:W-:Y:S01]  /*7ac0*/  ISETP.GE.AND P5, PT, R13.reuse, R226, PT ;  /* 0x000000e20d00720c */ /* 0x040fe20003fa6270 */
[----:B------:R-:W-:Y:S01]  /*7ad0*/  BAR.SYNC.DEFER_BLOCKING 0x0 ;  /* 0x0000000000007b1d */ /* 0x000fe20000010000 */
[----:B------:R-:W-:-:S02]  /*7ae0*/  ISETP.GE.AND P2, PT, R13, R221, PT ;  /* 0x000000dd0d00720c */ /* 0x000fc40003f46270 */
[----:B------:R-:W-:Y:S01]  /*7af0*/  IADD3 R13, R228, 0x8, RZ ;  /* 0x00000008e40d7810 */ /* 0x000fe20007ffe0ff */
[C---:B--2---:R-:W-:Y:S01]  /*7b00*/  HMMA.16816.F32 R156, R8.reuse, R16, R156 ;  /* 0x00000010089c723c */ /* 0x044fe2000000189c */
[----:B------:R-:W-:Y:S02]  /*7b10*/  FMUL.FTZ R137, R137, c[0x0][0x2ec] ;  /* 0x0000bb0089897a20 */ /* 0x000fe40000410000 */
[----:B------:R-:W-:Y:S01]  /*7b20*/  FMUL.FTZ R21, R139, c[0x0][0x2ec] ;  /* 0x0000bb008b157a20 */ /* 0x000fe20000410000 */
[C---:B------:R-:W-:Y:S01]  /*7b30*/  ISETP.GE.AND P4, PT, R13.reuse, R226, PT ;  /* 0x000000e20d00720c */ /* 0x040fe20003f86270 */
[----:B------:R-:W-:Y:S01]  /*7b40*/  MUFU.TANH R20, R137 ;  /* 0x0000008900147308 */ /* 0x000fe20000002400 */
[----:B------:R-:W-:Y:S01]  /*7b50*/  ISETP.GE.AND P1, PT, R13, R221, PT ;  /* 0x000000dd0d00720c */ /* 0x000fe20003f26270 */
[----:B------:R-:W-:Y:S01]  /*7b60*/  FMUL.FTZ R16, R136, c[0x0][0x2ec] ;  /* 0x0000bb0088107a20 */ /* 0x000fe20000410000 */
[----:B------:R-:W-:Y:S01]  /*7b70*/  HMMA.16816.F32 R160, R8, R18, R160 ;  /* 0x0000001208a0723c */ /* 0x000fe200000018a0 */
[----:B------:R-:W-:Y:S01]  /*7b80*/  FMUL.FTZ R17, R138, c[0x0][0x2ec] ;  /* 0x0000bb008a117a20 */ /* 0x000fe20000410000 */
[----:B---3--:R-:W-:-:S02]  /*7b90*/  FSEL R13, R142, -INF , !P2 ;  /* 0xff8000008e0d7808 */ /* 0x008fc40005000000 */
[----:B------:R-:W-:Y:S01]  /*7ba0*/  FSEL R152, R152, -INF , !P4 ;  /* 0xff80000098987808 */ /* 0x000fe20006000000 */
[----:B------:R-:W1:Y:S01]  /*7bb0*/  MUFU.TANH R16, R16 ;  /* 0x0000001000107308 */ /* 0x000e620000002400 */
[----:B------:R-:W-:Y:S02]  /*7bc0*/  FSEL R15, R168, -INF , !P1 ;  /* 0xff800000a80f7808 */ /* 0x000fe40004800000 */
[C---:B------:R-:W-:Y:S05]  /*7bd0*/  HMMA.16816.F32 R148, R8.reuse, R4, R148 ;  /* 0x000000040894723c */ /* 0x040fea0000001894 */
[----:B------:R-:W2:Y:S02]  /*7be0*/  MUFU.TANH R17, R17 ;  /* 0x0000001100117308 */ /* 0x000ea40000002400 */
[C---:B------:R-:W-:Y:S01]  /*7bf0*/  IADD3 R4, R228.reuse, 0x9, RZ ;  /* 0x00000009e4047810 */ /* 0x040fe20007ffe0ff */
[----:B------:R-:W-:Y:S01]  /*7c00*/  FMUL.FTZ R19, R159, c[0x0][0x2ec] ;  /* 0x0000bb009f137a20 */ /* 0x000fe20000410000 */
[----:B------:R-:W-:Y:S01]  /*7c10*/  IADD3 R5, R228, 0x10, RZ ;  /* 0x00000010e4057810 */ /* 0x000fe20007ffe0ff */
[----:B------:R-:W-:Y:S01]  /*7c20*/  HMMA.16816.F32 R172, R8, R6, R172 ;  /* 0x0000000608ac723c */ /* 0x000fe200000018ac */
[-C--:B------:R-:W-:Y:S01]  /*7c30*/  ISETP.GE.AND P0, PT, R4, R226.reuse, PT ;  /* 0x000000e20400720c */ /* 0x080fe20003f06270 */
[----:B------:R-:W-:Y:S01]  /*7c40*/  FMUL.FTZ R156, R156, c[0x0][0x2ec] ;  /* 0x0000bb009c9c7a20 */ /* 0x000fe20000410000 */
[-C--:B------:R-:W-:Y:S01]  /*7c50*/  ISETP.GE.AND P6, PT, R4, R221.reuse, PT ;  /* 0x000000dd0400720c */ /* 0x080fe20003fc6270 */
[----:B------:R-:W3:Y:S01]  /*7c60*/  MUFU.TANH R21, R21 ;  /* 0x0000001500157308 */ /* 0x000ee20000002400 */
[----:B------:R-:W-:Y:S01]  /*7c70*/  FSEL R4, R141, -INF , !P5 ;  /* 0xff8000008d047808 */ /* 0x000fe20006800000 */
[----:B------:R-:W-:Y:S01]  /*7c80*/  FMUL.FTZ R18, R160, c[0x0][0x2ec] ;  /* 0x0000bb00a0127a20 */ /* 0x000fe20000410000 */
[-C--:B------:R-:W-:Y:S01]  /*7c90*/  ISETP.GE.AND P3, PT, R5, R226.reuse, PT ;  /* 0x000000e20500720c */ /* 0x080fe20003f66270 */
[----:B------:R-:W-:Y:S01]  /*7ca0*/  FMUL.FTZ R157, R157, c[0x0][0x2ec] ;  /* 0x0000bb009d9d7a20 */ /* 0x000fe20000410000 */
[-C--:B------:R-:W-:Y:S01]  /*7cb0*/  ISETP.GE.AND P5, PT, R5, R221.reuse, PT ;  /* 0x000000dd0500720c */ /* 0x080fe20003fa6270 */
[----:B------:R-:W-:Y:S01]  /*7cc0*/  FMUL.FTZ R158, R158, c[0x0][0x2ec] ;  /* 0x0000bb009e9e7a20 */ /* 0x000fe20000410000 */
[C---:B------:R-:W-:Y:S01]  /*7cd0*/  IADD3 R5, R228.reuse, 0x11, RZ ;  /* 0x00000011e4057810 */ /* 0x040fe20007ffe0ff */
[----:B------:R-:W1:Y:S01]  /*7ce0*/  MUFU.TANH R170, R156 ;  /* 0x0000009c00aa7308 */ /* 0x000e620000002400 */
[----:B------:R-:W-:Y:S01]  /*7cf0*/  IADD3 R7, R228, 0x20, RZ ;  /* 0x00000020e4077810 */ /* 0x000fe20007ffe0ff */
[----:B------:R-:W-:Y:S01]  /*7d00*/  FMUL.FTZ R141, R151, c[0x0][0x2ec] ;  /* 0x0000bb00978d7a20 */ /* 0x000fe20000410000 */
[-C--:B------:R-:W-:Y:S01]  /*7d10*/  ISETP.GE.AND P2, PT, R5, R226.reuse, PT ;  /* 0x000000e20500720c */ /* 0x080fe20003f46270 */
[----:B------:R-:W-:Y:S01]  /*7d20*/  FMUL.FTZ R161, R161, c[0x0][0x2ec] ;  /* 0x0000bb00a1a17a20 */ /* 0x000fe20000410000 */
[-C--:B------:R-:W-:Y:S01]  /*7d30*/  ISETP.GE.AND P4, PT, R5, R221.reuse, PT ;  /* 0x000000dd0500720c */ /* 0x080fe20003f86270 */
[----:B------:R-:W-:Y:S01]  /*7d40*/  FMUL.FTZ R162, R162, c[0x0][0x2ec] ;  /* 0x0000bb00a2a27a20 */ /* 0x000fe20000410000 */
[----:B------:R-:W-:Y:S01]  /*7d50*/  IADD3 R5, R228, 0x18, RZ ;  /* 0x00000018e4057810 */ /* 0x000fe20007ffe0ff */
[----:B------:R-:W1:Y:S01]  /*7d60*/  MUFU.TANH R19, R19 ;  /* 0x0000001300137308 */ /* 0x000e620000002400 */
[----:B------:R-:W-:Y:S01]  /*7d70*/  FSEL R14, R153, -INF , !P0 ;  /* 0xff800000990e7808 */ /* 0x000fe20004000000 */
[----:B------:R-:W-:Y:S01]  /*7d80*/  FMUL.FTZ R163, R163, c[0x0][0x2ec] ;  /* 0x0000bb00a3a37a20 */ /* 0x000fe20000410000 */
[CC--:B------:R-:W-:Y:S01]  /*7d90*/  ISETP.GE.AND P1, PT, R5.reuse, R226.reuse, PT ;  /* 0x000000e20500720c */ /* 0x0c0fe20003f26270 */
[----:B------:R-:W-:Y:S01]  /*7da0*/  FMUL.FTZ R148, R148, c[0x0][0x2ec] ;  /* 0x0000bb0094947a20 */ /* 0x000fe20000410000 */
[-C--:B------:R-:W-:Y:S01]  /*7db0*/  ISETP.GE.AND P0, PT, R5, R221.reuse, PT ;  /* 0x000000dd0500720c */ /* 0x080fe20003f06270 */
[----:B------:R-:W-:Y:S01]  /*7dc0*/  FMUL.FTZ R149, R149, c[0x0][0x2ec] ;  /* 0x0000bb0095957a20 */ /* 0x000fe20000410000 */
[----:B------:R-:W-:Y:S01]  /*7dd0*/  FSEL R5, R169, -INF , !P6 ;  /* 0xff800000a9057808 */ /* 0x000fe20007000000 */
[----:B------:R-:W1:Y:S01]  /*7de0*/  MUFU.TANH R18, R18 ;  /* 0x0000001200127308 */ /* 0x000e620000002400 */
[----:B----4-:R-:W-:Y:S01]  /*7df0*/  FSEL R27, R30, -INF , !P5 ;  /* 0xff8000001e1b7808 */ /* 0x010fe20006800000 */
[----:B------:R-:W-:Y:S01]  /*7e00*/  FMUL.FTZ R150, R150, c[0x0][0x2ec] ;  /* 0x0000bb0096967a20 */ /* 0x000fe20000410000 */
[----:B------:R-:W-:Y:S01]  /*7e10*/  FSEL R26, R29, -INF , !P2 ;  /* 0xff8000001d1a7808 */ /* 0x000fe20005000000 */
[----:B------:R-:W-:Y:S01]  /*7e20*/  FMUL.FTZ R142, R172, c[0x0][0x2ec] ;  /* 0x0000bb00ac8e7a20 */ /* 0x000fe20000410000 */
[-C--:B------:R-:W-:Y:S01]  /*7e30*/  ISETP.GE.AND P6, PT, R22, R226.reuse, PT ;  /* 0x000000e21600720c */ /* 0x080fe20003fc6270 */
[----:B------:R-:W-:Y:S01]  /*7e40*/  FMUL.FTZ R151, R175, c[0x0][0x2ec] ;  /* 0x0000bb00af977a20 */ /* 0x000fe20000410000 */
[C---:B------:R-:W-:Y:S01]  /*7e50*/  ISETP.GE.AND P5, PT, R7.reuse, R226, PT ;  /* 0x000000e20700720c */ /* 0x040fe20003fa6270 */
[----:B------:R-:W-:Y:S01]  /*7e60*/  MUFU.TANH R12, R157 ;  /* 0x0000009d000c7308 */ /* 0x000fe20000002400 */
[----:B------:R-:W-:Y:S01]  /*7e70*/  ISETP.GE.AND P2, PT, R7, R221, PT ;  /* 0x000000dd0700720c */ /* 0x000fe20003f46270 */
[----:B------:R-:W-:Y:S01]  /*7e80*/  FMUL.FTZ R173, R173, c[0x0][0x2ec] ;  /* 0x0000bb00adad7a20 */ /* 0x000fe20000410000 */
[----:B------:R-:W-:-:S02]  /*7e90*/  IADD3 R6, R228, 0x21, RZ ;  /* 0x00000021e4067810 */ /* 0x000fc40007ffe0ff */
[----:B------:R-:W-:Y:S02]  /*7ea0*/  IADD3 R7, R228, 0x28, RZ ;  /* 0x00000028e4077810 */ /* 0x000fe40007ffe0ff */
[----:B-----5:R-:W-:Y:S01]  /*7eb0*/  FSEL R24, R28, -INF , !P3 ;  /* 0xff8000001c187808 */ /* 0x020fe20005800000 */
[----:B------:R-:W4:Y:S01]  /*7ec0*/  MUFU.TANH R171, R158 ;  /* 0x0000009e00ab7308 */ /* 0x000f220000002400 */
[----:B------:R-:W-:Y:S02]  /*7ed0*/  ISETP.GE.AND P3, PT, R22, R221, PT ;  /* 0x000000dd1600720c */ /* 0x000fe40003f66270 */
[----:B------:R-:W-:Y:S02]  /*7ee0*/  FSEL R25, R31, -INF , !P4 ;  /* 0xff8000001f197808 */ /* 0x000fe40006000000 */
[----:B-1----:R-:W-:Y:S02]  /*7ef0*/  FSEL R22, R16, -INF , !P1 ;  /* 0xff80000010167808 */ /* 0x002fe40004800000 */
[----:B--2---:R-:W-:Y:S01]  /*7f00*/  FSEL R23, R17, -INF , !P0 ;  /* 0xff80000011177808 */ /* 0x004fe20004000000 */
[----:B------:R-:W1:Y:S01]  /*7f10*/  MUFU.TANH R141, R141 ;  /* 0x0000008d008d7308 */ /* 0x000e620000002400 */
[----:B------:R-:W-:-:S02]  /*7f20*/  FSEL R20, R20, -INF , !P6 ;  /* 0xff80000014147808 */ /* 0x000fc40007000000 */
[CC--:B------:R-:W-:Y:S02]  /*7f30*/  ISETP.GE.AND P4, PT, R6.reuse, R226.reuse, PT ;  /* 0x000000e20600720c */ /* 0x0c0fe40003f86270 */
[-C--:B------:R-:W-:Y:S02]  /*7f40*/  ISETP.GE.AND P1, PT, R6, R221.reuse, PT ;  /* 0x000000dd0600720c */ /* 0x080fe40003f26270 */
[C---:B------:R-:W-:Y:S01]  /*7f50*/  ISETP.GE.AND P0, PT, R7.reuse, R226, PT ;  /* 0x000000e20700720c */ /* 0x040fe20003f06270 */
[----:B------:R-:W-:Y:S01]  /*7f60*/  MUFU.TANH R166, R161 ;  /* 0x000000a100a67308 */ /* 0x000fe20000002400 */
[----:B------:R-:W-:Y:S02]  /*7f70*/  ISETP.GE.AND P6, PT, R7, R221, PT ;  /* 0x000000dd0700720c */ /* 0x000fe40003fc6270 */
[C---:B------:R-:W-:Y:S02]  /*7f80*/  IADD3 R6, R228.reuse, 0x29, RZ ;  /* 0x00000029e4067810 */ /* 0x040fe40007ffe0ff */
[----:B------:R-:W-:-:S02]  /*7f90*/  IADD3 R7, R228, 0x31, RZ ;  /* 0x00000031e4077810 */ /* 0x000fc40007ffe0ff */
[----:B---3--:R-:W-:Y:S01]  /*7fa0*/  FSEL R21, R21, -INF , !P3 ;  /* 0xff80000015157808 */ /* 0x008fe20005800000 */
[----:B------:R-:W2:Y:S01]  /*7fb0*/  MUFU.TANH R167, R162 ;  /* 0x000000a200a77308 */ /* 0x000ea20000002400 */
[----:B------:R-:W-:Y:S02]  /*7fc0*/  FSEL R170, R170, -INF , !P5 ;  /* 0xff800000aaaa7808 */ /* 0x000fe40006800000 */
[----:B------:R-:W-:Y:S02]  /*7fd0*/  FSEL R169, R19, -INF , !P1 ;  /* 0xff80000013a97808 */ /* 0x000fe40004800000 */
[----:B------:R-:W-:Y:S02]  /*7fe0*/  FSEL R168, R18, -INF , !P0 ;  /* 0xff80000012a87808 */ /* 0x000fe40004000000 */
[C---:B------:R-:W-:Y:S01]  /*7ff0*/  ISETP.GE.AND P3, PT, R6.reuse, R226, PT ;  /* 0x000000e20600720c */ /* 0x040fe20003f66270 */
[----:B------:R-:W3:Y:S01]  /*8000*/  MUFU.TANH R165, R163 ;  /* 0x000000a300a57308 */ /* 0x000ee20000002400 */
[----:B------:R-:W-:-:S02]  /*8010*/  ISETP.GE.AND P5, PT, R6, R221, PT ;  /* 0x000000dd0600720c */ /* 0x000fc40003fa6270 */
[CC--:B------:R-:W-:Y:S02]  /*8020*/  ISETP.GE.AND P1, PT, R7.reuse, R226.reuse, PT ;  /* 0x000000e20700720c */ /* 0x0c0fe40003f26270 */
[----:B------:R-:W-:Y:S01]  /*8030*/  ISETP.GE.AND P0, PT, R7, R221, PT ;  /* 0x000000dd0700720c */ /* 0x000fe20003f06270 */
[----:B------:R-:W-:Y:S01]  /*8040*/  FMUL.FTZ R7, R174, c[0x0][0x2ec] ;  /* 0x0000bb00ae077a20 */ /* 0x000fe20000410000 */
[----:B------:R-:W-:Y:S01]  /*8050*/  IADD3 R6, R228, 0x30, RZ ;  /* 0x00000030e4067810 */ /* 0x000fe20007ffe0ff */
[----:B------:R-:W5:Y:S01]  /*8060*/  MUFU.TANH R156, R148 ;  /* 0x00000094009c7308 */ /* 0x000f620000002400 */
[----:B----4-:R-:W-:Y:S02]  /*8070*/  FSEL R171, R171, -INF , !P2 ;  /* 0xff800000abab7808 */ /* 0x010fe40005000000 */
[----:B------:R-:W-:Y:S02]  /*8080*/  FSEL R172, R12, -INF , !P4 ;  /* 0xff8000000cac7808 */ /* 0x000fe40006000000 */
[----:B------:R-:W-:-:S02]  /*8090*/  ISETP.GE.AND P2, PT, R6, R226, PT ;  /* 0x000000e20600720c */ /* 0x000fc40003f46270 */
[----:B------:R-:W-:Y:S01]  /*80a0*/  ISETP.GE.AND P4, PT, R6, R221, PT ;  /* 0x000000dd0600720c */ /* 0x000fe20003f86270 */
[----:B------:R-:W4:Y:S01]  /*80b0*/  MUFU.TANH R154, R149 ;  /* 0x00000095009a7308 */ /* 0x000f220000002400 */
[----:B-1----:R-:W-:Y:S02]  /*80c0*/  FSEL R141, R141, -INF , !P0 ;  /* 0xff8000008d8d7808 */ /* 0x002fe40004000000 */
[----:B------:R-:W-:Y:S02]  /*80d0*/  ISETP.NE.AND P0, PT, R2, 0x3, PT ;  /* 0x000000030200780c */ /* 0x000fe40003f05270 */
[----:B--2---:R-:W-:Y:S02]  /*80e0*/  FSEL R167, R167, -INF , !P6 ;  /* 0xff800000a7a77808 */ /* 0x004fe40007000000 */
[----:B------:R-:W-:Y:S01]  /*80f0*/  FSEL R166, R166, -INF , !P3 ;  /* 0xff800000a6a67808 */ /* 0x000fe20005800000 */
[----:B------:R-:W1:Y:S01]  /*8100*/  MUFU.TANH R153, R150 ;  /* 0x0000009600997308 */ /* 0x000e620000002400 */
[----:B------:R-:W-:-:S02]  /*8110*/  ISETP.GE.AND P6, PT, R228, R226, PT ;  /* 0x000000e2e400720c */ /* 0x000fc40003fc6270 */
[C---:B------:R-:W-:Y:S02]  /*8120*/  ISETP.GE.AND P3, PT, R228.reuse, R221, PT ;  /* 0x000000dde400720c */ /* 0x040fe40003f66270 */
[C---:B------:R-:W-:Y:S02]  /*8130*/  IADD3 R8, R228.reuse, 0x38, RZ ;  /* 0x00000038e4087810 */ /* 0x040fe40007ffe0ff */
[----:B------:R-:W-:Y:S01]  /*8140*/  IADD3 R228, R228, 0x39, RZ ;  /* 0x00000039e4e47810 */ /* 0x000fe20007ffe0ff */
[----:B------:R-:W2:Y:S01]  /*8150*/  MUFU.TANH R142, R142 ;  /* 0x0000008e008e7308 */ /* 0x000ea20000002400 */
[----:B---3--:R-:W-:Y:S02]  /*8160*/  FSEL R165, R165, -INF , !P5 ;  /* 0xff800000a5a57808 */ /* 0x008fe40006800000 */
[----:B-----5:R-:W-:Y:S02]  /*8170*/  FSEL R156, R156, -INF , !P2 ;  /* 0xff8000009c9c7808 */ /* 0x020fe40005000000 */
[----:B----4-:R-:W-:-:S02]  /*8180*/  FSEL R154, R154, -INF , !P1 ;  /* 0xff8000009a9a7808 */ /* 0x010fc40004800000 */
[CC--:B------:R-:W-:Y:S01]  /*8190*/  ISETP.GE.AND P5, PT, R8.reuse, R226.reuse, PT ;  /* 0x000000e20800720c */ /* 0x0c0fe20003fa6270 */
[----:B------:R-:W3:Y:S01]  /*81a0*/  MUFU.TANH R6, R173 ;  /* 0x000000ad00067308 */ /* 0x000ee20000002400 */
[----:B-1----:R-:W-:Y:S02]  /*81b0*/  FSEL R153, R153, -INF , !P4 ;  /* 0xff80000099997808 */ /* 0x002fe40006000000 */
[-C--:B------:R-:W-:Y:S02]  /*81c0*/  ISETP.GE.AND P2, PT, R8, R221.reuse, PT ;  /* 0x000000dd0800720c */ /* 0x080fe40003f46270 */
[C---:B------:R-:W-:Y:S02]  /*81d0*/  ISETP.GE.AND P4, PT, R228.reuse, R226, PT ;  /* 0x000000e2e400720c */ /* 0x040fe40003f86270 */
[----:B------:R-:W-:Y:S01]  /*81e0*/  ISETP.GE.AND P1, PT, R228, R221, PT ;  /* 0x000000dde400720c */ /* 0x000fe20003f26270 */
[----:B------:R-:W1:Y:S01]  /*81f0*/  MUFU.TANH R7, R7 ;  /* 0x0000000700077308 */ /* 0x000e620000002400 */
[----:B------:R-:W-:-:S02]  /*8200*/  FSEL R3, R140, -INF , !P6 ;  /* 0xff8000008c037808 */ /* 0x000fc40007000000 */
[----:B------:R-:W-:Y:S02]  /*8210*/  FSEL R9, R143, -INF , !P3 ;  /* 0xff8000008f097808 */ /* 0x000fe40005800000 */
[----:B--2---:R-:W-:-:S03]  /*8220*/  FSEL R142, R142, -INF , !P5 ;  /* 0xff8000008e8e7808 */ /* 0x004fc60006800000 */
[----:B------:R-:W2:Y:S01]  /*8230*/  MUFU.TANH R151, R151 ;  /* 0x0000009700977308 */ /* 0x000ea20000002400 */
[----:B---3--:R-:W-:Y:S02]  /*8240*/  FSEL R140, R6, -INF , !P4 ;  /* 0xff800000068c7808 */ /* 0x008fe40006000000 */
[----:B-1----:R-:W-:Y:S02]  /*8250*/  FSEL R143, R7, -INF , !P2 ;  /* 0xff800000078f7808 */ /* 0x002fe40005000000 */
[----:B--2---:R-:W-:Y:S01]  /*8260*/  FSEL R151, R151, -INF , !P1 ;  /* 0xff80000097977808 */ /* 0x004fe20004800000 */
        /* <DEDUP_REMOVED lines=23> */
.L_x_39:
        /* <DEDUP_REMOVED lines=42> */
[----:B-1----:R-:W-:-:S04]  /*8680*/  FMNMX.FTZ R132, R11, R132, !PT ;  /* 0x000000840b847209 */ /* 0x002fc80007810000 */
[C---:B------:R-:W-:Y:S01]  /*8690*/  FSETP.NEU.FTZ.AND P1, PT, R132.reuse, -INF , PT ;  /* 0xff8000008400780b */ /* 0x040fe20003f3d000 */
[----:B------:R-:W-:-:S05]  /*86a0*/  FMUL.FTZ R155, R132, c[0x0][0x23c] ;  /* 0x00008f00849b7a20 */ /* 0x000fca0000410000 */
[----:B------:R-:W-:-:S05]  /*86b0*/  FSEL R155, R155, RZ, P1 ;  /* 0x000000ff9b9b7208 */ /* 0x000fca0000800000 */
[--C-:B------:R-:W-:Y:S01]  /*86c0*/  FFMA.FTZ R148, R3, c[0x0][0x23c], -R155.reuse ;  /* 0x00008f0003947a23 */ /* 0x100fe2000001089b */
[----:B--2---:R-:W-:Y:S01]  /*86d0*/  FMNMX.FTZ R3, R7, R6, !PT ;  /* 0x0000000607037209 */ /* 0x004fe20007810000 */
[--C-:B------:R-:W-:Y:S01]  /*86e0*/  FFMA.FTZ R147, R4, c[0x0][0x23c], -R155.reuse ;  /* 0x00008f0004937a23 */ /* 0x100fe2000001089b */
[----:B------:R-:W-:Y:S01]  /*86f0*/  FSEL R7, R132, RZ, P1 ;  /* 0x000000ff84077208 */ /* 0x000fe20000800000 */
[--C-:B------:R-:W-:Y:S01]  /*8700*/  FFMA.FTZ R146, R152, c[0x0][0x23c], -R155.reuse ;  /* 0x00008f0098927a23 */ /* 0x100fe2000001089b */
[C---:B------:R-:W-:Y:S01]  /*8710*/  FSETP.NEU.FTZ.AND P0, PT, R3.reuse, -INF , PT ;  /* 0xff8000000300780b */ /* 0x040fe20003f1d000 */
[----:B------:R-:W-:Y:S01]  /*8720*/  FMUL.FTZ R4, R3, c[0x0][0x23c] ;  /* 0x00008f0003047a20 */ /* 0x000fe20000410000 */
[----:B------:R-:W-:Y:S01]  /*8730*/  MUFU.EX2 R148, R148 ;  /* 0x0000009400947308 */ /* 0x000fe20000000800 */
[--C-:B------:R-:W-:Y:S02]  /*8740*/  FFMA.FTZ R145, R14, c[0x0][0x23c], -R155.reuse ;  /* 0x00008f000e917a23 */ /* 0x100fe4000001089b */
[----:B------:R-:W-:Y:S01]  /*8750*/  FFMA.FTZ R157, R24, c[0x0][0x23c], -R155 ;  /* 0x00008f00189d7a23 */ /* 0x000fe2000001089b */
[----:B------:R-:W-:Y:S01]  /*8760*/  FSEL R152, R4, RZ, P0 ;  /* 0x000000ff04987208 */ /* 0x000fe20000000000 */
[----:B------:R-:W-:-:S02]  /*8770*/  FADD.FTZ R4, R236, -R7 ;  /* 0x80000007ec047221 */ /* 0x000fc40000010000 */
[----:B------:R-:W-:Y:S01]  /*8780*/  FFMA.FTZ R158, R26, c[0x0][0x23c], -R155 ;  /* 0x00008f001a9e7a23 */ /* 0x000fe2000001089b */
[----:B------:R-:W1:Y:S01]  /*8790*/  MUFU.EX2 R147, R147 ;  /* 0x0000009300937308 */ /* 0x000e620000000800 */
[--C-:B------:R-:W-:Y:S02]  /*87a0*/  FFMA.FTZ R135, R13, c[0x0][0x23c], -R152.reuse ;  /* 0x00008f000d877a23 */ /* 0x100fe40000010898 */
[--C-:B------:R-:W-:Y:S02]  /*87b0*/  FFMA.FTZ R134, R15, c[0x0][0x23c], -R152.reuse ;  /* 0x00008f000f867a23 */ /* 0x100fe40000010898 */
[----:B------:R-:W2:Y:S01]  /*87c0*/  LDSM.16.MT88.4 R12, [R198+0x12000] ;  /* 0x01200000c60c783b */ /* 0x000ea20000004200 */
[--C-:B------:R-:W-:Y:S01]  /*87d0*/  FFMA.FTZ R149, R5, c[0x0][0x23c], -R152.reuse ;  /* 0x00008f0005957a23 */ /* 0x100fe20000010898 */
[----:B------:R-:W-:Y:S01]  /*87e0*/  FSEL R5, R3, RZ, P0 ;  /* 0x000000ff03057208 */ /* 0x000fe20000000000 */
[----:B------:R-:W-:Y:S01]  /*87f0*/  FFMA.FTZ R144, R9, c[0x0][0x23c], -R152 ;  /* 0x00008f0009907a23 */ /* 0x000fe20000010898 */
[----:B------:R-:W-:Y:S01]  /*8800*/  MUFU.EX2 R146, R146 ;  /* 0x0000009200927308 */ /* 0x000fe20000000800 */
[----:B------:R-:W-:Y:S01]  /*8810*/  FMUL.FTZ R150, R4, c[0x0][0x23c] ;  /* 0x00008f0004967a20 */ /* 0x000fe20000410000 */
[----:B------:R-:W3:Y:S01]  /*8820*/  LDSM.16.MT88.4 R8, [R197+0x12000] ;  /* 0x01200000c508783b */ /* 0x000ee20000004200 */
[----:B------:R-:W-:Y:S01]  /*8830*/  FADD.FTZ R5, R0, -R5 ;  /* 0x8000000500057221 */ /* 0x000fe20000010000 */
[----:B------:R-:W-:Y:S01]  /*8840*/  ISETP.GE.AND P0, PT, R2, 0x4, PT ;  /* 0x000000040200780c */ /* 0x000fe20003f06270 */
[----:B------:R-:W-:-:S02]  /*8850*/  FFMA.FTZ R159, R22, c[0x0][0x23c], -R155 ;  /* 0x00008f00169f7a23 */ /* 0x000fc4000001089b */
[----:B------:R-:W-:Y:S01]  /*8860*/  FMUL.FTZ R0, R5, c[0x0][0x23c] ;  /* 0x00008f0005007a20 */ /* 0x000fe20000410000 */
[----:B------:R-:W4:Y:S01]  /*8870*/  MUFU.EX2 R145, R145 ;  /* 0x0000009100917308 */ /* 0x000f220000000800 */
[----:B-1----:R-:W-:Y:S01]  /*8880*/  F2FP.PACK_AB R4, R147, R148 ;  /* 0x000000949304723e */ /* 0x002fe200000000ff */
[--C-:B------:R-:W-:Y:S02]  /*8890*/  FFMA.FTZ R160, R20, c[0x0][0x23c], -R155.reuse ;  /* 0x00008f0014a07a23 */ /* 0x100fe4000001089b */
[--C-:B------:R-:W-:Y:S02]  /*88a0*/  FFMA.FTZ R161, R27, c[0x0][0x23c], -R152.reuse ;  /* 0x00008f001ba17a23 */ /* 0x100fe40000010898 */
[--C-:B------:R-:W-:Y:S02]  /*88b0*/  FFMA.FTZ R164, R25, c[0x0][0x23c], -R152.reuse ;  /* 0x00008f0019a47a23 */ /* 0x100fe40000010898 */
[----:B------:R-:W-:Y:S01]  /*88c0*/  MUFU.EX2 R144, R144 ;  /* 0x0000009000907308 */ /* 0x000fe20000000800 */
[--C-:B------:R-:W-:Y:S01]  /*88d0*/  FFMA.FTZ R162, R23, c[0x0][0x23c], -R152.reuse ;  /* 0x00008f0017a27a23 */ /* 0x100fe20000010898 */
[----:B------:R-:W-:Y:S01]  /*88e0*/  LDSM.16.MT88.4 R24, [R200+0x14800] ;  /* 0x01480000c818783b */ /* 0x000fe20000004200 */
[----:B------:R-:W-:Y:S01]  /*88f0*/  FFMA.FTZ R163, R21, c[0x0][0x23c], -R152 ;  /* 0x00008f0015a37a23 */ /* 0x000fe20000010898 */
[----:B------:R-:W-:Y:S01]  /*8900*/  @P0 IADD3 R221, R2, -0x4, RZ ;  /* 0xfffffffc02dd0810 */ /* 0x000fe20007ffe0ff */
[--C-:B------:R-:W-:Y:S01]  /*8910*/  FFMA.FTZ R173, R172, c[0x0][0x23c], -R155.reuse ;  /* 0x00008f00acad7a23 */ /* 0x100fe2000001089b */
[----:B------:R-:W-:Y:S01]  /*8920*/  LDSM.16.MT88.4 R20, [R198+0x14800] ;  /* 0x01480000c614783b */ /* 0x000fe20000004200 */
[--C-:B------:R-:W-:Y:S01]  /*8930*/  FFMA.FTZ R175, R166, c[0x0][0x23c], -R155.reuse ;  /* 0x00008f00a6af7a23 */ /* 0x100fe2000001089b */
[----:B------:R-:W1:Y:S01]  /*8940*/  MUFU.EX2 R135, R135 ;  /* 0x0000008700877308 */ /* 0x000e620000000800 */
[----:B----4-:R-:W-:Y:S01]  /*8950*/  F2FP.PACK_AB R6, R145, R146 ;  /* 0x000000929106723e */ /* 0x010fe200000000ff */
[----:B------:R-:W-:-:S02]  /*8960*/  FFMA.FTZ R170, R170, c[0x0][0x23c], -R155 ;  /* 0x00008f00aaaa7a23 */ /* 0x000fc4000001089b */
[--C-:B------:R-:W-:Y:S02]  /*8970*/  FFMA.FTZ R168, R168, c[0x0][0x23c], -R155.reuse ;  /* 0x00008f00a8a87a23 */ /* 0x100fe4000001089b */
[--C-:B------:R-:W-:Y:S02]  /*8980*/  FFMA.FTZ R166, R171, c[0x0][0x23c], -R152.reuse ;  /* 0x00008f00aba67a23 */ /* 0x100fe40000010898 */
[----:B------:R-:W-:Y:S01]  /*8990*/  MUFU.EX2 R134, R134 ;  /* 0x0000008600867308 */ /* 0x000fe20000000800 */
[--C-:B------:R-:W-:Y:S02]  /*89a0*/  FFMA.FTZ R169, R169, c[0x0][0x23c], -R152.reuse ;  /* 0x00008f00a9a97a23 */ /* 0x100fe40000010898 */
[--C-:B------:R-:W-:Y:S02]  /*89b0*/  FFMA.FTZ R167, R167, c[0x0][0x23c], -R152.reuse ;  /* 0x00008f00a7a77a23 */ /* 0x100fe40000010898 */
[----:B------:R-:W-:Y:S02]  /*89c0*/  FFMA.FTZ R172, R165, c[0x0][0x23c], -R152 ;  /* 0x00008f00a5ac7a23 */ /* 0x000fe40000010898 */
[--C-:B------:R-:W-:Y:S01]  /*89d0*/  FFMA.FTZ R165, R154, c[0x0][0x23c], -R155.reuse ;  /* 0x00008f009aa57a23 */ /* 0x100fe2000001089b */
[----:B------:R-:W4:Y:S01]  /*89e0*/  MUFU.EX2 R149, R149 ;  /* 0x0000009500957308 */ /* 0x000f220000000800 */
[----:B-1----:R-:W-:Y:S01]  /*89f0*/  F2FP.PACK_AB R5, R135, R144 ;  /* 0x000000908705723e */ /* 0x002fe200000000ff */
[----:B------:R-:W-:-:S02]  /*8a00*/  FFMA.FTZ R156, R156, c[0x0][0x23c], -R155 ;  /* 0x00008f009c9c7a23 */ /* 0x000fc4000001089b */
[--C-:B------:R-:W-:Y:S02]  /*8a10*/  FFMA.FTZ R154, R142, c[0x0][0x23c], -R155.reuse ;  /* 0x00008f008e9a7a23 */ /* 0x100fe4000001089b */
[--C-:B------:R-:W-:Y:S02]  /*8a20*/  FFMA.FTZ R153, R153, c[0x0][0x23c], -R152.reuse ;  /* 0x00008f0099997a23 */ /* 0x100fe40000010898 */
[----:B------:R-:W1:Y:S01]  /*8a30*/  MUFU.EX2 R150, R150 ;  /* 0x0000009600967308 */ /* 0x000e620000000800 */
[--C-:B------:R-:W-:Y:S02]  /*8a40*/  FFMA.FTZ R174, R141, c[0x0][0x23c], -R152.reuse ;  /* 0x00008f008dae7a23 */ /* 0x100fe40000010898 */
[--C-:B------:R-:W-:Y:S02]  /*8a50*/  FFMA.FTZ R171, R143, c[0x0][0x23c], -R152.reuse ;  /* 0x00008f008fab7a23 */ /* 0x100fe40000010898 */
[----:B------:R-:W-:Y:S02]  /*8a60*/  FFMA.FTZ R155, R140, c[0x0][0x23c], -R155 ;  /* 0x00008f008c9b7a23 */ /* 0x000fe4000001089b */
[----:B------:R-:W-:Y:S01]  /*8a70*/  FFMA.FTZ R152, R151, c[0x0][0x23c], -R152 ;  /* 0x00008f0097987a23 */ /* 0x000fe20000010898 */
[----:B------:R-:W5:Y:S01]  /*8a80*/  MUFU.EX2 R0, R0 ;  /* 0x0000000000007308 */ /* 0x000f620000000800 */
[----:B----4-:R-:W-:Y:S01]  /*8a90*/  F2FP.PACK_AB R7, R149, R134 ;  /* 0x000000869507723e */ /* 0x010fe200000000ff */
[----:B------:R-:W-:Y:S01]  /*8aa0*/  LDSM.16.MT88.4 R140, [R198+0x13800] ;  /* 0x01380000c68c783b */ /* 0x000fe20000004200 */
[----:B-1----:R-:W-:-:S05]  /*8ab0*/  FMUL.FTZ R120, R120, R150 ;  /* 0x0000009678787220 */ /* 0x002fca0000410000 */
[----:B------:R-:W-:Y:S01]  /*8ac0*/  MUFU.EX2 R157, R157 ;  /* 0x0000009d009d7308 */ /* 0x000fe20000000800 */
[-C--:B------:R-:W-:Y:S02]  /*8ad0*/  FMUL.FTZ R121, R121, R150.reuse ;  /* 0x0000009679797220 */ /* 0x080fe40000410000 */
[-C--:B------:R-:W-:Y:S02]  /*8ae0*/  FMUL.FTZ R116, R116, R150.reuse ;  /* 0x0000009674747220 */ /* 0x080fe40000410000 */
[----:B------:R-:W-:Y:S02]  /*8af0*/  FMUL.FTZ R117, R117, R150 ;  /* 0x0000009675757220 */ /* 0x000fe40000410000 */
[-C--:B-----5:R-:W-:Y:S01]  /*8b00*/  FMUL.FTZ R122, R122, R0.reuse ;  /* 0x000000007a7a7220 */ /* 0x0a0fe20000410000 */
[----:B------:R-:W1:Y:S01]  /*8b10*/  MUFU.EX2 R158, R158 ;  /* 0x0000009e009e7308 */ /* 0x000e620000000800 */
[-C--:B------:R-:W-:Y:S02]  /*8b20*/  FMUL.FTZ R123, R123, R0.reuse ;  /* 0x000000007b7b7220 */ /* 0x080fe40000410000 */
[----:B------:R-:W-:-:S02]  /*8b30*/  FMUL.FTZ R118, R118, R0 ;  /* 0x0000000076767220 */ /* 0x000fc40000410000 */
[----:B------:R-:W-:Y:S02]  /*8b40*/  FMUL.FTZ R119, R119, R0 ;  /* 0x0000000077777220 */ /* 0x000fe40000410000 */
[-C--:B------:R-:W-:Y:S01]  /*8b50*/  FMUL.FTZ R128, R128, R150.reuse ;  /* 0x0000009680807220 */ /* 0x080fe20000410000 */
[C---:B--2---:R-:W-:Y:S01]  /*8b60*/  HMMA.16816.F32 R120, R4.reuse, R12, R120 ;  /* 0x0000000c0478723c */ /* 0x044fe20000001878 */
[----:B------:R-:W-:Y:S01]  /*8b70*/  FMUL.FTZ R129, R129, R150 ;  /* 0x0000009681817220 */ /* 0x000fe20000410000 */
[----:B------:R-:W-:Y:S01]  /*8b80*/  MUFU.EX2 R159, R159 ;  /* 0x0000009f009f7308 */ /* 0x000fe20000000800 */
[-C--:B------:R-:W-:Y:S02]  /*8b90*/  FMUL.FTZ R130, R130, R0.reuse ;  /* 0x0000000082827220 */ /* 0x080fe40000410000 */
[----:B------:R-:W-:Y:S02]  /*8ba0*/  FMUL.FTZ R131, R131, R0 ;  /* 0x0000000083837220 */ /* 0x000fe40000410000 */
[-C--:B------:R-:W-:Y:S01]  /*8bb0*/  FMUL.FTZ R124, R124, R150.reuse ;  /* 0x000000967c7c7220 */ /* 0x080fe20000410000 */
[----:B------:R-:W-:Y:S01]  /*8bc0*/  HMMA.16816.F32 R116, R4, R14, R116 ;  /* 0x0000000e0474723c */ /* 0x000fe20000001874 */
[----:B------:R-:W2:Y:S01]  /*8bd0*/  LDSM.16.MT88.4 R12, [R200+0x14000] ;  /* 0x01400000c80c783b */ /* 0x000ea20000004200 */
        /* <DEDUP_REMOVED lines=18> */
[C---:B---3--:R-:W-:Y:S01]  /*8d00*/  HMMA.16816.F32 R112, R4.reuse, R8, R112 ;  /* 0x000000080470723c */ /* 0x048fe20000001870 */
[----:B------:R-:W-:Y:S02]  /*8d10*/  FMUL.FTZ R37, R37, R150 ;  /* 0x0000009625257220 */ /* 0x000fe40000410000 */
[-C--:B------:R-:W-:Y:S01]  /*8d20*/  FMUL.FTZ R38, R38, R0.reuse ;  /* 0x0000000026267220 */ /* 0x080fe20000410000 */
[----:B------:R-:W-:Y:S01]  /*8d30*/  MUFU.EX2 R162, R162 ;  /* 0x000000a200a27308 */ /* 0x000fe20000000800 */
[----:B------:R-:W-:Y:S02]  /*8d40*/  FMUL.FTZ R39, R39, R0 ;  /* 0x0000000027277220 */ /* 0x000fe40000410000 */
[-C--:B------:R-:W-:Y:S01]  /*8d50*/  FMUL.FTZ R40, R40, R150.reuse ;  /* 0x0000009628287220 */ /* 0x080fe20000410000 */
[----:B------:R-:W-:Y:S01]  /*8d60*/  HMMA.16816.F32 R108, R4, R10, R108 ;  /* 0x0000000a046c723c */ /* 0x000fe2000000186c */
[----:B------:R-:W3:Y:S01]  /*8d70*/  LDSM.16.MT88.4 R8, [R198+0x14000] ;  /* 0x01400000c608783b */ /* 0x000ee20000004200 */
[----:B------:R-:W-:-:S02]  /*8d80*/  FMUL.FTZ R41, R41, R150 ;  /* 0x0000009629297220 */ /* 0x000fc40000410000 */
[-C--:B------:R-:W-:Y:S01]  /*8d90*/  FMUL.FTZ R42, R42, R0.reuse ;  /* 0x000000002a2a7220 */ /* 0x080fe20000410000 */
[----:B------:R-:W1:Y:S01]  /*8da0*/  MUFU.EX2 R163, R163 ;  /* 0x000000a300a37308 */ /* 0x000e620000000800 */
[----:B------:R-:W-:Y:S02]  /*8db0*/  FMUL.FTZ R43, R43, R0 ;  /* 0x000000002b2b7220 */ /* 0x000fe40000410000 */
[C---:B--2---:R-:W-:Y:S01]  /*8dc0*/  HMMA.16816.F32 R36, R4.reuse, R12, R36 ;  /* 0x0000000c0424723c */ /* 0x044fe20000001824 */
[-C--:B------:R-:W-:Y:S02]  /*8dd0*/  FMUL.FTZ R104, R104, R150.reuse ;  /* 0x0000009668687220 */ /* 0x080fe40000410000 */
[----:B------:R-:W-:Y:S02]  /*8de0*/  FMUL.FTZ R105, R105, R150 ;  /* 0x0000009669697220 */ /* 0x000fe40000410000 */
[-C--:B------:R-:W-:Y:S01]  /*8df0*/  FMUL.FTZ R106, R106, R0.reuse ;  /* 0x000000006a6a7220 */ /* 0x080fe20000410000 */
[----:B------:R-:W-:Y:S01]  /*8e00*/  MUFU.EX2 R170, R170 ;  /* 0x000000aa00aa7308 */ /* 0x000fe20000000800 */
[----:B------:R-:W-:Y:S01]  /*8e10*/  FMUL.FTZ R107, R107, R0 ;  /* 0x000000006b6b7220 */ /* 0x000fe20000410000 */
[----:B------:R-:W-:Y:S01]  /*8e20*/  HMMA.16816.F32 R40, R4, R14, R40 ;  /* 0x0000000e0428723c */ /* 0x000fe20000001828 */
[----:B------:R-:W2:Y:S01]  /*8e30*/  LDSM.16.MT88.4 R12, [R196+0x14000] ;  /* 0x01400000c40c783b */ /* 0x000ea20000004200 */
        /* <DEDUP_REMOVED lines=19> */
[----:B---3--:R-:W-:Y:S01]  /*8f70*/  HMMA.16816.F32 R44, R4, R8, R44 ;  /* 0x00000008042c723c */ /* 0x008fe2000000182c */
[----:B------:R-:W-:-:S02]  /*8f80*/  FMUL.FTZ R61, R61, R150 ;  /* 0x000000963d3d7220 */ /* 0x000fc40000410000 */
[-C--:B------:R-:W-:Y:S01]  /*8f90*/  FMUL.FTZ R62, R62, R0.reuse ;  /* 0x000000003e3e7220 */ /* 0x080fe20000410000 */
[----:B------:R-:W-:Y:S01]  /*8fa0*/  MUFU.EX2 R166, R166 ;  /* 0x000000a600a67308 */ /* 0x000fe20000000800 */
[----:B------:R-:W-:Y:S02]  /*8fb0*/  FMUL.FTZ R63, R63, R0 ;  /* 0x000000003f3f7220 */ /* 0x000fe40000410000 */
[-C--:B------:R-:W-:Y:S01]  /*8fc0*/  FMUL.FTZ R64, R64, R150.reuse ;  /* 0x0000009640407220 */ /* 0x080fe20000410000 */
[----:B------:R-:W-:Y:S01]  /*8fd0*/  HMMA.16816.F32 R48, R4, R10, R48 ;  /* 0x0000000a0430723c */ /* 0x000fe20000001830 */
[----:B------:R-:W3:Y:S01]  /*8fe0*/  LDSM.16.MT88.4 R8, [R200+0x16000] ;  /* 0x01600000c808783b */ /* 0x000ee20000004200 */
[----:B------:R-:W-:Y:S02]  /*8ff0*/  FMUL.FTZ R65, R65, R150 ;  /* 0x0000009641417220 */ /* 0x000fe40000410000 */
[-C--:B------:R-:W-:Y:S01]  /*9000*/  FMUL.FTZ R66, R66, R0.reuse ;  /* 0x0000000042427220 */ /* 0x080fe20000410000 */
[----:B------:R-:W1:Y:S01]  /*9010*/  MUFU.EX2 R169, R169 ;  /* 0x000000a900a97308 */ /* 0x000e620000000800 */
[----:B------:R-:W-:-:S02]  /*9020*/  FMUL.FTZ R67, R67, R0 ;  /* 0x0000000043437220 */ /* 0x000fc40000410000 */
        /* <DEDUP_REMOVED lines=37> */
[----:B------:R-:W-:Y:S01]  /*9280*/  MUFU.EX2 R155, R155 ;  /* 0x0000009b009b7308 */ /* 0x000fe20000000800 */
        /* <DEDUP_REMOVED lines=28> */
[----:B---3--:R-:W-:Y:S01]  /*9450*/  HMMA.16816.F32 R92, R4, R8, R92 ;  /* 0x00000008045c723c */ /* 0x008fe2000000185c */
[----:B------:R-:W-:-:S02]  /*9460*/  FFMA.FTZ R0, R227, R0, R144 ;  /* 0x00000000e3007223 */ /* 0x000fc40000010090 */
[----:B------:R-:W-:Y:S02]  /*9470*/  FADD.FTZ R147, R147, R148 ;  /* 0x0000009493937221 */ /* 0x000fe40000010000 */
[----:B------:R-:W-:Y:S02]  /*9480*/  FADD.FTZ R135, R135, R0 ;  /* 0x0000000087877221 */ /* 0x000fe40000010000 */
[----:B------:R-:W-:Y:S01]  /*9490*/  FADD.FTZ R0, R146, R147 ;  /* 0x0000009392007221 */ /* 0x000fe20000010000 */
[----:B------:R-:W-:Y:S01]  /*94a0*/  HMMA.16816.F32 R96, R4, R10, R96 ;  /* 0x0000000a0460723c */ /* 0x000fe20000001860 */
[----:B------:R-:W-:Y:S02]  /*94b0*/  LDSM.16.MT88.4 R8, [R196+0x14800] ;  /* 0x01480000c408783b */ /* 0x000fe40000004200 */
[----:B------:R-:W-:-:S04]  /*94c0*/  FADD.FTZ R0, R145, R0 ;  /* 0x0000000091007221 */ /* 0x000fc80000010000 */
[----:B-1----:R-:W-:Y:S01]  /*94d0*/  F2FP.PACK_AB R4, R158, R157 ;  /* 0x0000009d9e04723e */ /* 0x002fe200000000ff */
[----:B------:R-:W-:Y:S01]  /*94e0*/  FADD.FTZ R157, R157, R0 ;  /* 0x000000009d9d7221 */ /* 0x000fe20000010000 */
[----:B-----5:R-:W-:Y:S02]  /*94f0*/  F2FP.PACK_AB R5, R164, R161 ;  /* 0x000000a1a405723e */ /* 0x020fe400000000ff */
[----:B------:R-:W-:Y:S01]  /*9500*/  F2FP.PACK_AB R6, R160, R159 ;  /* 0x0000009fa006723e */ /* 0x000fe200000000ff */
[----:B------:R-:W-:Y:S01]  /*9510*/  FADD.FTZ R158, R158, R157 ;  /* 0x0000009d9e9e7221 */ /* 0x000fe20000010000 */
[----:B------:R-:W-:-:S03]  /*9520*/  F2FP.PACK_AB R7, R163, R162 ;  /* 0x000000a2a307723e */ /* 0x000fc600000000ff */
[----:B------:R-:W-:-:S04]  /*9530*/  FADD.FTZ R159, R159, R158 ;  /* 0x0000009e9f9f7221 */ /* 0x000fc80000010000 */
[C---:B--2---:R-:W-:Y:S08]  /*9540*/  HMMA.16816.F32 R128, R4.reuse, R12, R128 ;  /* 0x0000000c0480723c */ /* 0x044ff00000001880 */
        /* <DEDUP_REMOVED lines=108> */
[----:B------:R-:W-:Y:S02]  /*9c10*/  FADD.FTZ R175, R175, R168 ;  /* 0x000000a8afaf7221 */ /* 0x000fe40000010000 */
        /* <DEDUP_REMOVED lines=22> */
.L_x_37:
[----:B------:R-:W-:-:S07]  /*9d80*/  IADD3 R221, R133, -0x1, RZ ;  /* 0xffffffff85dd7810 */ /* 0x000fce0007ffe0ff */
.L_x_40:
        /* <DEDUP_REMOVED lines=13> */
.L_x_44:
        /* <DEDUP_REMOVED lines=23> */
.L_x_42:
[----:B------:R-:W-:Y:S04]  /*9fd0*/  DEPBAR.LE SB0, 0x0 ;  /* 0x000080000000791a */ /* 0x000fe80000000000 */
[----:B------:R-:W-:Y:S01]  /*9fe0*/  BAR.SYNC.DEFER_BLOCKING 0x0 ;  /* 0x0000000000007b1d */ /* 0x000fe20000010000 */
[----:B------:R-:W-:Y:S01]  /*9ff0*/  SHF.R.S32.HI R3, RZ, 0x1f, R221 ;  /* 0x0000001fff037819 */ /* 0x000fe200000114dd */
[C---:B------:R-:W-:Y:S02]  /*a000*/  IMAD R2, R221.reuse, UR5, RZ ;  /* 0x00000005dd027c24 */ /* 0x040fe4000f8e02ff */
[----:B------:R-:W-:Y:S04]  /*a010*/  IMAD.WIDE.U32 R132, R221, UR4, R216 ;  /* 0x00000004dd847c25 */ /* 0x000fe8000f8e00d8 */
[----:B------:R-:W-:Y:S01]  /*a020*/  IMAD R2, R3, UR4, R2 ;  /* 0x0000000403027c24 */ /* 0x000fe2000f8e0202 */
[----:B------:R-:W-:Y:S04]  /*a030*/  LEA R230, P1, R132, c[0x0][0x170], 0x1 ;  /* 0x00005c0084e67a11 */ /* 0x000fe800078208ff */
[----:B------:R-:W-:Y:S02]  /*a040*/  IADD3 R2, R133, R2, RZ ;  /* 0x0000000285027210 */ /* 0x000fe40007ffe0ff */
[----:B------:R-:W-:Y:S02]  /*a050*/  IADD3 R232, P0, R230, UR7, RZ ;  /* 0x00000007e6e87c10 */ /* 0x000fe4000ff1e0ff */
[----:B------:R-:W-:Y:S04]  /*a060*/  LEA.HI.X R231, R132, c[0x0][0x174], R2, 0x1, P1 ;  /* 0x00005d0084e77a11 */ /* 0x000fe800008f0c02 */
[----:B------:R-:W-:Y:S02]  /*a070*/  IADD3.X R233, R231, UR6, RZ, P0, !PT ;  /* 0x00000006e7e97c10 */ /* 0x000fe400087fe4ff */
[----:B------:R-:W-:Y:S01]  /*a080*/  ISETP.GT.AND P0, PT, R221, RZ, PT ;  /* 0x000000ffdd00720c */ /* 0x000fe20003f04270 */
[----:B------:R-:W-:Y:S01]  /*a090*/  @!PT LDS RZ, [RZ] ;  /* 0x00000000fffff984 */ /* 0x000fe20000000800 */
[----:B------:R-:W-:Y:S01]  /*a0a0*/  @!PT LDS RZ, [RZ] ;  /* 0x00000000fffff984 */ /* 0x000fe20000000800 */
[----:B------:R-:W-:Y:S01]  /*a0b0*/  @!PT LDS RZ, [RZ] ;  /* 0x00000000fffff984 */ /* 0x000fe20000000800 */
[----:B------:R1:W-:Y:S07]  /*a0c0*/  LDGSTS.E.BYPASS.LTC128B.128 [R211+0x12000], [R230.64] ;  /* 0x12000000e6d37fae */ /* 0x0003ee000b901d48 */
[----:B------:R1:W-:Y:S07]  /*a0d0*/  LDGSTS.E.BYPASS.LTC128B.128 [R211+0x14000], [R230.64+0x80] ;  /* 0x14000080e6d37fae */ /* 0x0003ee000b901d48 */
[----:B------:R1:W-:Y:S07]  /*a0e0*/  LDGSTS.E.BYPASS.LTC128B.128 [R211+0x16000], [R230.64+0x100] ;  /* 0x16000100e6d37fae */ /* 0x0003ee000b901d48 */
[----:B------:R2:W-:Y:S07]  /*a0f0*/  LDGSTS.E.BYPASS.LTC128B.128 [R211+0x13000], [R232.64] ;  /* 0x13000000e8d37fae */ /* 0x0005ee000b901d48 */
[----:B------:R2:W-:Y:S07]  /*a100*/  LDGSTS.E.BYPASS.LTC128B.128 [R211+0x15000], [R232.64+0x80] ;  /* 0x15000080e8d37fae */ /* 0x0005ee000b901d48 */
[----:B------:R2:W-:Y:S07]  /*a110*/  LDGSTS.E.BYPASS.LTC128B.128 [R211+0x17000], [R232.64+0x100] ;  /* 0x17000100e8d37fae */ /* 0x0005ee000b901d48 */
[----:B------:R-:W-:Y:S07]  /*a120*/  LDSM.16.M88.4 R136, [R206] ;  /* 0x00000000ce88783b */ /* 0x000fee0000000200 */
[----:B------:R-:W3:Y:S07]  /*a130*/  LDSM.16.M88.4 R140, [R205+0xc000] ;  /* 0x00c00000cd8c783b */ /* 0x000eee0000000200 */
[----:B------:R-:W4:Y:S07]  /*a140*/  LDSM.16.M88.4 R144, [R205+0xc800] ;  /* 0x00c80000cd90783b */ /* 0x000f2e0000000200 */
[----:B------:R-:W5:Y:S07]  /*a150*/  LDSM.16.M88.4 R148, [R205+0xd000] ;  /* 0x00d00000cd94783b */ /* 0x000f6e0000000200 */
[----:B------:R-:W0:Y:S07]  /*a160*/  LDGDEPBAR ;  /* 0x00000000000079af */ /* 0x000e2e0000000000 */
[----:B------:R-:W1:Y:S07]  /*a170*/  LDSM.16.M88.4 R152, [R205+0xd800] ;  /* 0x00d80000cd98783b */ /* 0x000e6e0000000200 */
[----:B------:R-:W-:Y:S01]  /*a180*/  LDSM.16.M88.4 R156, [R204] ;  /* 0x00000000cc9c783b */ /* 0x000fe20000000200 */
[C---:B---3--:R-:W-:Y:S06]  /*a190*/  HMMA.16816.F32 R4, R136.reuse, R140, RZ ;  /* 0x0000008c8804723c */ /* 0x048fec00000018ff */
[----:B------:R-:W3:Y:S02]  /*a1a0*/  LDSM.16.M88.4 R160, [R203] ;  /* 0x00000000cba0783b */ /* 0x000ee40000000200 */
[C---:B------:R-:W-:Y:S05]  /*a1b0*/  HMMA.16816.F32 R8, R136.reuse, R142, RZ ;  /* 0x0000008e8808723c */ /* 0x040fea00000018ff */
[----:B------:R-:W2:Y:S03]  /*a1c0*/  LDSM.16.M88.4 R164, [R195] ;  /* 0x00000000c3a4783b */ /* 0x000ea60000000200 */
[C---:B----4-:R-:W-:Y:S04]  /*a1d0*/  HMMA.16816.F32 R12, R136.reuse, R144, RZ ;  /* 0x00000090880c723c */ /* 0x050fe800000018ff */
[----:B------:R-:W4:Y:S04]  /*a1e0*/  LDSM.16.M88.4 R168, [R194] ;  /* 0x00000000c2a8783b */ /* 0x000f280000000200 */
[C---:B------:R-:W-:Y:S03]  /*a1f0*/  HMMA.16816.F32 R16, R136.reuse, R146, RZ ;  /* 0x000000928810723c */ /* 0x040fe600000018ff */
[----:B------:R-:W2:Y:S05]  /*a200*/  LDSM.16.M88.4 R172, [R193] ;  /* 0x00000000c1ac783b */ /* 0x000eaa0000000200 */
[C---:B-----5:R-:W-:Y:S02]  /*a210*/  HMMA.16816.F32 R20, R136.reuse, R148, RZ ;  /* 0x000000948814723c */ /* 0x060fe400000018ff */
[----:B------:R-:W-:Y:S06]  /*a220*/  LDSM.16.M88.4 R176, [R202] ;  /* 0x00000000cab0783b */ /* 0x000fec0000000200 */
[C---:B------:R-:W-:Y:S01]  /*a230*/  HMMA.16816.F32 R24, R136.reuse, R150, RZ ;  /* 0x000000968818723c */ /* 0x040fe200000018ff */
[----:B------:R-:W5:Y:S07]  /*a240*/  LDSM.16.M88.4 R180, [R199+0xc000] ;  /* 0x00c00000c7b4783b */ /* 0x000f6e0000000200 */
[C---:B-1----:R-:W-:Y:S01]  /*a250*/  HMMA.16816.F32 R28, R136.reuse, R152, RZ ;  /* 0x00000098881c723c */ /* 0x042fe200000018ff */
[----:B------:R-:W-:Y:S07]  /*a260*/  LDSM.16.M88.4 R140, [R199+0xd000] ;  /* 0x00d00000c78c783b */ /* 0x000fee0000000200 */
[----:B------:R-:W-:Y:S01]  /*a270*/  HMMA.16816.F32 R32, R136, R154, RZ ;  /* 0x0000009a8820723c */ /* 0x000fe200000018ff */
[----:B------:R-:W1:Y:S07]  /*a280*/  LDSM.16.M88.4 R136, [R199+0xc800] ;  /* 0x00c80000c788783b */ /* 0x000e6e0000000200 */
[C---:B---3--:R-:W-:Y:S01]  /*a290*/  HMMA.16816.F32 R4, R156.reuse, R160, R4 ;  /* 0x000000a09c04723c */ /* 0x048fe20000001804 */
[----:B------:R-:W3:Y:S07]  /*a2a0*/  LDSM.16.M88.4 R144, [R199+0xd800] ;  /* 0x00d80000c790783b */ /* 0x000eee0000000200 */
[C---:B------:R-:W-:Y:S01]  /*a2b0*/  HMMA.16816.F32 R8, R156.reuse, R162, R8 ;  /* 0x000000a29c08723c */ /* 0x040fe20000001808 */
[----:B------:R-:W-:Y:S07]  /*a2c0*/  LDSM.16.M88.4 R148, [R201] ;  /* 0x00000000c994783b */ /* 0x000fee0000000200 */
[C---:B--2---:R-:W-:Y:S01]  /*a2d0*/  HMMA.16816.F32 R12, R156.reuse, R164, R12 ;  /* 0x000000a49c0c723c */ /* 0x044fe2000000180c */
[----:B------:R-:W2:Y:S07]  /*a2e0*/  LDSM.16.M88.4 R152, [R192] ;  /* 0x00000000c098783b */ /* 0x000eae0000000200 */
[C---:B------:R-:W-:Y:S01]  /*a2f0*/  HMMA.16816.F32 R16, R156.reuse, R166, R16 ;  /* 0x000000a69c10723c */ /* 0x040fe20000001810 */
[----:B------:R-:W-:Y:S07]  /*a300*/  LDSM.16.M88.4 R160, [R192+0x1000] ;  /* 0x00100000c0a0783b */ /* 0x000fee0000000200 */
[C---:B----4-:R-:W-:Y:S01]  /*a310*/  HMMA.16816.F32 R20, R156.reuse, R168, R20 ;  /* 0x000000a89c14723c */ /* 0x050fe20000001814 */
[----:B------:R-:W-:Y:S07]  /*a320*/  LDSM.16.M88.4 R164, [R192+0x1800] ;  /* 0x00180000c0a4783b */ /* 0x000fee0000000200 */
[C---:B------:R-:W-:Y:S01]  /*a330*/  HMMA.16816.F32 R24, R156.reuse, R170, R24 ;  /* 0x000000aa9c18723c */ /* 0x040fe20000001818 */
[----:B------:R-:W-:Y:S07]  /*a340*/  LDSM.16.M88.4 R168, [R206+0x4000] ;  /* 0x00400000cea8783b */ /* 0x000fee0000000200 */
[C---:B------:R-:W-:Y:S08]  /*a350*/  HMMA.16816.F32 R28, R156.reuse, R172, R28 ;  /* 0x000000ac9c1c723c */ /* 0x040ff0000000181c */
[----:B------:R-:W-:Y:S01]  /*a360*/  HMMA.16816.F32 R32, R156, R174, R32 ;  /* 0x000000ae9c20723c */ /* 0x000fe20000001820 */
[----:B------:R-:W4:Y:S07]  /*a370*/  LDSM.16.M88.4 R156, [R192+0x800] ;  /* 0x00080000c09c783b */ /* 0x000f2e0000000200 */
[C---:B-----5:R-:W-:Y:S01]  /*a380*/  HMMA.16816.F32 R4, R176.reuse, R180, R4 ;  /* 0x000000b4b004723c */ /* 0x060fe20000001804 */
[----:B------:R-:W5:Y:S07]  /*a390*/  LDSM.16.M88.4 R172, [R205+0xe000] ;  /* 0x00e00000cdac783b */ /* 0x000f6e0000000200 */
[C---:B------:R-:W-:Y:S01]  /*a3a0*/  HMMA.16816.F32 R8, R176.reuse, R182, R8 ;  /* 0x000000b6b008723c */ /* 0x040fe20000001808 */
[----:B------:R-:W-:Y:S07]  /*a3b0*/  LDSM.16.M88.4 R180, [R191] ;  /* 0x00000000bfb4783b */ /* 0x000fee0000000200 */
[C---:B-1----:R-:W-:Y:S08]  /*a3c0*/  HMMA.16816.F32 R12, R176.reuse, R136, R12 ;  /* 0x00000088b00c723c */ /* 0x042ff0000000180c */
[C---:B------:R-:W-:Y:S01]  /*a3d0*/  HMMA.16816.F32 R16, R176.reuse, R138, R16 ;  /* 0x0000008ab010723c */ /* 0x040fe20000001810 */
[----:B------:R-:W1:Y:S07]  /*a3e0*/  LDSM.16.M88.4 R136, [R205+0xe800] ;  /* 0x00e80000cd88783b */ /* 0x000e6e0000000200 */
[C---:B------:R-:W-:Y:S08]  /*a3f0*/  HMMA.16816.F32 R20, R176.reuse, R140, R20 ;  /* 0x0000008cb014723c */ /* 0x040ff00000001814 */
[C---:B------:R-:W-:Y:S01]  /*a400*/  HMMA.16816.F32 R24, R176.reuse, R142, R24 ;  /* 0x0000008eb018723c */ /* 0x040fe20000001818 */
[----:B------:R-:W1:Y:S07]  /*a410*/  LDSM.16.M88.4 R140, [R205+0xf000] ;  /* 0x00f00000cd8c783b */ /* 0x000e6e0000000200 */
[C---:B---3--:R-:W-:Y:S08]  /*a420*/  HMMA.16816.F32 R28, R176.reuse, R144, R28 ;  /* 0x00000090b01c723c */ /* 0x048ff0000000181c */
[----:B------:R-:W-:Y:S01]  /*a430*/  HMMA.16816.F32 R32, R176, R146, R32 ;  /* 0x00000092b020723c */ /* 0x000fe20000001820 */
[----:B------:R-:W3:Y:S07]  /*a440*/  LDSM.16.M88.4 R144, [R205+0xf800] ;  /* 0x00f80000cd90783b */ /* 0x000eee0000000200 */
[C---:B--2---:R-:W-:Y:S01]  /*a450*/  HMMA.16816.F32 R4, R148.reuse, R152, R4 ;  /* 0x000000989404723c */ /* 0x044fe20000001804 */
[----:B------:R-:W2:Y:S07]  /*a460*/  LDSM.16.M88.4 R176, [R204+0x4000] ;  /* 0x00400000ccb0783b */ /* 0x000eae0000000200 */
[C---:B------:R-:W-:Y:S01]  /*a470*/  HMMA.16816.F32 R8, R148.reuse, R154, R8 ;  /* 0x0000009a9408723c */ /* 0x040fe20000001808 */
[----:B------:R-:W-:Y:S07]  /*a480*/  LDSM.16.M88.4 R152, [R189] ;  /* 0x00000000bd98783b */ /* 0x000fee0000000200 */
[C---:B----4-:R-:W-:Y:S08]  /*a490*/  HMMA.16816.F32 R12, R148.reuse, R156, R12 ;  /* 0x0000009c940c723c */ /* 0x050ff0000000180c */
[C---:B------:R-:W-:Y:S01]  /*a4a0*/  HMMA.16816.F32 R16, R148.reuse, R158, R16 ;  /* 0x0000009e9410723c */ /* 0x040fe20000001810 */
[----:B------:R-:W-:Y:S07]  /*a4b0*/  LDSM.16.M88.4 R156, [R188] ;  /* 0x00000000bc9c783b */ /* 0x000fee0000000200 */
[C---:B------:R-:W-:Y:S08]  /*a4c0*/  HMMA.16816.F32 R20, R148.reuse, R160, R20 ;  /* 0x000000a09414723c */ /* 0x040ff00000001814 */
[C---:B------:R-:W-:Y:S01]  /*a4d0*/  HMMA.16816.F32 R24, R148.reuse, R162, R24 ;  /* 0x000000a29418723c */ /* 0x040fe20000001818 */
[----:B------:R-:W-:Y:S07]  /*a4e0*/  LDSM.16.M88.4 R160, [R202+0x4000] ;  /* 0x00400000caa0783b */ /* 0x000fee0000000200 */
[C---:B------:R-:W-:Y:S08]  /*a4f0*/  HMMA.16816.F32 R28, R148.reuse, R164, R28 ;  /* 0x000000a4941c723c */ /* 0x040ff0000000181c */
[----:B------:R-:W-:Y:S01]  /*a500*/  HMMA.16816.F32 R32, R148, R166, R32 ;  /* 0x000000a69420723c */ /* 0x000fe20000001820 */
[----:B------:R-:W4:Y:S07]  /*a510*/  LDSM.16.M88.4 R148, [R190] ;  /* 0x00000000be94783b */ /* 0x000f2e0000000200 */
[C---:B-----5:R-:W-:Y:S01]  /*a520*/  HMMA.16816.F32 R4, R168.reuse, R172, R4 ;  /* 0x000000aca804723c */ /* 0x060fe20000001804 */
[----:B------:R-:W5:Y:S07]  /*a530*/  LDSM.16.M88.4 R164, [R199+0xe000] ;  /* 0x00e00000c7a4783b */ /* 0x000f6e0000000200 */
[C---:B------:R-:W-:Y:S01]  /*a540*/  HMMA.16816.F32 R8, R168.reuse, R174, R8 ;  /* 0x000000aea808723c */ /* 0x040fe20000001808 */
[----:B------:R-:W-:Y:S07]  /*a550*/  LDSM.16.M88.4 R172, [R192+0x2000] ;  /* 0x00200000c0ac783b */ /* 0x000fee0000000200 */
        /* <DEDUP_REMOVED lines=12> */
[----:B------:R-:W-:Y:S07]  /*a620*/  LDSM.16.M88.4 R180, [R205+0x10000] ;  /* 0x01000000cdb4783b */ /* 0x000fee0000000200 */
[C---:B----4-:R-:W-:Y:S08]  /*a630*/  HMMA.16816.F32 R12, R176.reuse, R148, R12 ;  /* 0x00000094b00c723c */ /* 0x050ff0000000180c */
[C---:B------:R-:W-:Y:S01]  /*a640*/  HMMA.16816.F32 R16, R176.reuse, R150, R16 ;  /* 0x00000096b010723c */ /* 0x040fe20000001810 */
[----:B------:R-:W4:Y:S07]  /*a650*/  LDSM.16.M88.4 R148, [R192+0x2800] ;  /* 0x00280000c094783b */ /* 0x000f2e0000000200 */
[C---:B------:R-:W-:Y:S08]  /*a660*/  HMMA.16816.F32 R20, R176.reuse, R152, R20 ;  /* 0x00000098b014723c */ /* 0x040ff00000001814 */
[C---:B------:R-:W-:Y:S01]  /*a670*/  HMMA.16816.F32 R24, R176.reuse, R154, R24 ;  /* 0x0000009ab018723c */ /* 0x040fe20000001818 */
[----:B------:R-:W2:Y:S07]  /*a680*/  LDSM.16.M88.4 R152, [R192+0x3000] ;  /* 0x00300000c098783b */ /* 0x000eae0000000200 */
[C---:B------:R-:W-:Y:S08]  /*a690*/  HMMA.16816.F32 R28, R176.reuse, R156, R28 ;  /* 0x0000009cb01c723c */ /* 0x040ff0000000181c */
[----:B------:R-:W-:Y:S01]  /*a6a0*/  HMMA.16816.F32 R32, R176, R158, R32 ;  /* 0x0000009eb020723c */ /* 0x000fe20000001820 */
[----:B------:R-:W2:Y:S07]  /*a6b0*/  LDSM.16.M88.4 R156, [R192+0x3800] ;  /* 0x00380000c09c783b */ /* 0x000eae0000000200 */
        /* <DEDUP_REMOVED lines=19> */
[----:B------:R-:W4:Y:S07]  /*a7f0*/  LDSM.16.M88.4 R148, [R186] ;  /* 0x00000000ba94783b */ /* 0x000f2e0000000200 */
[C---:B------:R-:W-:Y:S08]  /*a800*/  HMMA.16816.F32 R20, R168.reuse, R152, R20 ;  /* 0x00000098a814723c */ /* 0x040ff00000001814 */
[C---:B------:R-:W-:Y:S01]  /*a810*/  HMMA.16816.F32 R24, R168.reuse, R154, R24 ;  /* 0x0000009aa818723c */ /* 0x040fe20000001818 */
[----:B------:R-:W1:Y:S07]  /*a820*/  LDSM.16.M88.4 R152, [R185] ;  /* 0x00000000b998783b */ /* 0x000e6e0000000200 */
[C---:B------:R-:W-:Y:S08]  /*a830*/  HMMA.16816.F32 R28, R168.reuse, R156, R28 ;  /* 0x0000009ca81c723c */ /* 0x040ff0000000181c */
[----:B------:R-:W-:Y:S01]  /*a840*/  HMMA.16816.F32 R32, R168, R158, R32 ;  /* 0x0000009ea820723c */ /* 0x000fe20000001820 */
[----:B------:R-:W2:Y:S07]  /*a850*/  LDSM.16.M88.4 R156, [R184] ;  /* 0x00000000b89c783b */ /* 0x000eae0000000200 */
[----:B------:R-:W2:Y:S01]  /*a860*/  LDSM.16.M88.4 R168, [R202+0x8000] ;  /* 0x00800000caa8783b */ /* 0x000ea20000000200 */
[C---:B-----5:R-:W-:Y:S08]  /*a870*/  HMMA.16816.F32 R4, R176.reuse, R180, R4 ;  /* 0x000000b4b004723c */ /* 0x060ff00000001804 */
[C---:B------:R-:W-:Y:S01]  /*a880*/  HMMA.16816.F32 R8, R176.reuse, R182, R8 ;  /* 0x000000b6b008723c */ /* 0x040fe20000001808 */
[----:B------:R-:W-:Y:S07]  /*a890*/  LDSM.16.M88.4 R180, [R192+0x4000] ;  /* 0x00400000c0b4783b */ /* 0x000fee0000000200 */
[C---:B-1----:R-:W-:Y:S08]  /*a8a0*/  HMMA.16816.F32 R12, R176.reuse, R136, R12 ;  /* 0x00000088b00c723c */ /* 0x042ff0000000180c */
[C---:B------:R-:W-:Y:S01]  /*a8b0*/  HMMA.16816.F32 R16, R176.reuse, R138, R16 ;  /* 0x0000008ab010723c */ /* 0x040fe20000001810 */
[----:B------:R-:W1:Y:S07]  /*a8c0*/  LDSM.16.M88.4 R136, [R199+0x10800] ;  /* 0x01080000c788783b */ /* 0x000e6e0000000200 */
[C---:B------:R-:W-:Y:S08]  /*a8d0*/  HMMA.16816.F32 R20, R176.reuse, R140, R20 ;  /* 0x0000008cb014723c */ /* 0x040ff00000001814 */
[C---:B------:R-:W-:Y:S01]  /*a8e0*/  HMMA.16816.F32 R24, R176.reuse, R142, R24 ;  /* 0x0000008eb018723c */ /* 0x040fe20000001818 */
[----:B------:R-:W5:Y:S07]  /*a8f0*/  LDSM.16.M88.4 R140, [R199+0x11000] ;  /* 0x01100000c78c783b */ /* 0x000f6e0000000200 */
[C---:B---3--:R-:W-:Y:S08]  /*a900*/  HMMA.16816.F32 R28, R176.reuse, R144, R28 ;  /* 0x00000090b01c723c */ /* 0x048ff0000000181c */
[----:B------:R-:W-:Y:S01]  /*a910*/  HMMA.16816.F32 R32, R176, R146, R32 ;  /* 0x00000092b020723c */ /* 0x000fe20000001820 */
[----:B------:R-:W3:Y:S07]  /*a920*/  LDSM.16.M88.4 R144, [R199+0x11800] ;  /* 0x01180000c790783b */ /* 0x000eee0000000200 */
[----:B------:R-:W1:Y:S01]  /*a930*/  LDSM.16.M88.4 R176, [R201+0x8000] ;  /* 0x00800000c9b0783b */ /* 0x000e620000000200 */
[C---:B--2---:R-:W-:Y:S08]  /*a940*/  HMMA.16816.F32 R4, R160.reuse, R164, R4 ;  /* 0x000000a4a004723c */ /* 0x044ff00000001804 */
[C---:B------:R-:W-:Y:S08]  /*a950*/  HMMA.16816.F32 R8, R160.reuse, R166, R8 ;  /* 0x000000a6a008723c */ /* 0x040ff00000001808 */
[C---:B----4-:R-:W-:Y:S08]  /*a960*/  HMMA.16816.F32 R12, R160.reuse, R148, R12 ;  /* 0x00000094a00c723c */ /* 0x050ff0000000180c */
[C---:B------:R-:W-:Y:S08]  /*a970*/  HMMA.16816.F32 R16, R160.reuse, R150, R16 ;  /* 0x00000096a010723c */ /* 0x040ff00000001810 */
[C---:B------:R-:W-:Y:S08]  /*a980*/  HMMA.16816.F32 R20, R160.reuse, R152, R20 ;  /* 0x00000098a014723c */ /* 0x040ff00000001814 */
[C---:B------:R-:W-:Y:S08]  /*a990*/  HMMA.16816.F32 R24, R160.reuse, R154, R24 ;  /* 0x0000009aa018723c */ /* 0x040ff00000001818 */
[C---:B------:R-:W-:Y:S08]  /*a9a0*/  HMMA.16816.F32 R28, R160.reuse, R156, R28 ;  /* 0x0000009ca01c723c */ /* 0x040ff0000000181c */
[----:B------:R-:W-:Y:S08]  /*a9b0*/  HMMA.16816.F32 R32, R160, R158, R32 ;  /* 0x0000009ea020723c */ /* 0x000ff00000001820 */
[C---:B------:R-:W-:Y:S08]  /*a9c0*/  HMMA.16816.F32 R4, R168.reuse, R172, R4 ;  /* 0x000000aca804723c */ /* 0x040ff00000001804 */
[C---:B------:R-:W-:Y:S08]  /*a9d0*/  HMMA.16816.F32 R8, R168.reuse, R174, R8 ;  /* 0x000000aea808723c */ /* 0x040ff00000001808 */
[C---:B-1----:R-:W-:Y:S08]  /*a9e0*/  HMMA.16816.F32 R12, R168.reuse, R136, R12 ;  /* 0x00000088a80c723c */ /* 0x042ff0000000180c */
[C---:B------:R-:W-:Y:S01]  /*a9f0*/  HMMA.16816.F32 R16, R168.reuse, R138, R16 ;  /* 0x0000008aa810723c */ /* 0x040fe20000001810 */
[----:B------:R-:W1:Y:S07]  /*aa00*/  LDSM.16.M88.4 R136, [R192+0x4800] ;  /* 0x00480000c088783b */ /* 0x000e6e0000000200 */
[C---:B-----5:R-:W-:Y:S08]  /*aa10*/  HMMA.16816.F32 R20, R168.reuse, R140, R20 ;  /* 0x0000008ca814723c */ /* 0x060ff00000001814 */
[C---:B------:R-:W-:Y:S01]  /*aa20*/  HMMA.16816.F32 R24, R168.reuse, R142, R24 ;  /* 0x0000008ea818723c */ /* 0x040fe20000001818 */
[----:B------:R-:W2:Y:S07]  /*aa30*/  LDSM.16.M88.4 R140, [R192+0x5000] ;  /* 0x00500000c08c783b */ /* 0x000eae0000000200 */
[C---:B---3--:R-:W-:Y:S08]  /*aa40*/  HMMA.16816.F32 R28, R168.reuse, R144, R28 ;  /* 0x00000090a81c723c */ /* 0x048ff0000000181c */
[----:B------:R-:W-:Y:S08]  /*aa50*/  HMMA.16816.F32 R32, R168, R146, R32 ;  /* 0x00000092a820723c */ /* 0x000ff00000001820 */
[C---:B------:R-:W-:Y:S08]  /*aa60*/  HMMA.16816.F32 R4, R176.reuse, R180, R4 ;  /* 0x000000b4b004723c */ /* 0x040ff00000001804 */
[C---:B------:R-:W-:Y:S08]  /*aa70*/  HMMA.16816.F32 R8, R176.reuse, R182, R8 ;  /* 0x000000b6b008723c */ /* 0x040ff00000001808 */
[C---:B-1----:R-:W-:Y:S08]  /*aa80*/  HMMA.16816.F32 R12, R176.reuse, R136, R12 ;  /* 0x00000088b00c723c */ /* 0x042ff0000000180c */
[C---:B------:R-:W-:Y:S01]  /*aa90*/  HMMA.16816.F32 R16, R176.reuse, R138, R16 ;  /* 0x0000008ab010723c */ /* 0x040fe20000001810 */
[----:B------:R-:W1:Y:S01]  /*aaa0*/  LDSM.16.M88.4 R136, [R192+0x5800] ;  /* 0x00580000c088783b */ /* 0x000e620000000200 */
[----:B------:R-:W-:Y:S04]  /*aab0*/  DEPBAR.LE SB0, 0x0 ;  /* 0x000080000000791a */ /* 0x000fe80000000000 */
[----:B------:R-:W-:Y:S02]  /*aac0*/  FMUL.FTZ R3, R4, c[0x0][0x2ec] ;  /* 0x0000bb0004037a20 */ /* 0x000fe40000410000 */
[C---:B--2---:R-:W-:Y:S02]  /*aad0*/  HMMA.16816.F32 R20, R176.reuse, R140, R20 ;  /* 0x0000008cb014723c */ /* 0x044fe40000001814 */
[----:B------:R2:W3:Y:S01]  /*aae0*/  MUFU.TANH R170, R3 ;  /* 0x0000000300aa7308 */ /* 0x0004e20000002400 */
[----:B------:R-:W-:Y:S02]  /*aaf0*/  BAR.SYNC.DEFER_BLOCKING 0x0 ;  /* 0x0000000000007b1d */ /* 0x000fe40000010000 */
[----:B------:R-:W-:Y:S02]  /*ab00*/  FMUL.FTZ R2, R6, c[0x0][0x2ec] ;  /* 0x0000bb0006027a20 */ /* 0x000fe40000410000 */
[----:B------:R-:W-:Y:S01]  /*ab10*/  FMUL.FTZ R252, R5, c[0x0][0x2ec] ;  /* 0x0000bb0005fc7a20 */ /* 0x000fe20000410000 */
[C---:B------:R-:W-:Y:S04]  /*ab20*/  HMMA.16816.F32 R24, R176.reuse, R142, R24 ;  /* 0x0000008eb018723c */ /* 0x040fe80000001818 */
[----:B------:R4:W2:Y:S01]  /*ab30*/  MUFU.TANH R171, R2 ;  /* 0x0000000200ab7308 */ /* 0x0008a20000002400 */
[----:B------:R-:W-:Y:S02]  /*ab40*/  FMUL.FTZ R251, R7, c[0x0][0x2ec] ;  /* 0x0000bb0007fb7a20 */ /* 0x000fe40000410000 */
[----:B------:R-:W-:Y:S02]  /*ab50*/  FMUL.FTZ R250, R8, c[0x0][0x2ec] ;  /* 0x0000bb0008fa7a20 */ /* 0x000fe40000410000 */
[----:B------:R-:W-:Y:S03]  /*ab60*/  FMUL.FTZ R248, R12, c[0x0][0x2ec] ;  /* 0x0000bb000cf87a20 */ /* 0x000fe60000410000 */
[----:B------:R-:W-:Y:S02]  /*ab70*/  FMUL.FTZ R246, R13, c[0x0][0x2ec] ;  /* 0x0000bb000df67a20 */ /* 0x000fe40000410000 */
[----:B------:R-:W2:Y:S01]  /*ab80*/  MUFU.TANH R252, R252 ;  /* 0x000000fc00fc7308 */ /* 0x000ea20000002400 */
[----:B------:R-:W-:Y:S02]  /*ab90*/  FMUL.FTZ R249, R14, c[0x0][0x2ec] ;  /* 0x0000bb000ef97a20 */ /* 0x000fe40000410000 */
[----:B------:R-:W-:Y:S02]  /*aba0*/  FMUL.FTZ R247, R15, c[0x0][0x2ec] ;  /* 0x0000bb000ff77a20 */ /* 0x000fe40000410000 */
[----:B------:R-:W-:Y:S02]  /*abb0*/  FMUL.FTZ R244, R16, c[0x0][0x2ec] ;  /* 0x0000bb0010f47a20 */ /* 0x000fe40000410000 */
[----:B------:R-:W-:Y:S02]  /*abc0*/  FMUL.FTZ R242, R17, c[0x0][0x2ec] ;  /* 0x0000bb0011f27a20 */ /* 0x000fe40000410000 */
[----:B------:R-:W-:Y:S01]  /*abd0*/  FMUL.FTZ R245, R18, c[0x0][0x2ec] ;  /* 0x0000bb0012f57a20 */ /* 0x000fe20000410000 */
[----:B------:R-:W2:Y:S01]  /*abe0*/  MUFU.TANH R251, R251 ;  /* 0x000000fb00fb7308 */ /* 0x000ea20000002400 */
[C---:B-1----:R-:W-:Y:S03]  /*abf0*/  HMMA.16816.F32 R28, R176.reuse, R136, R28 ;  /* 0x00000088b01c723c */ /* 0x042fe6000000181c */
[----:B------:R-:W-:Y:S02]  /*ac00*/  FMUL.FTZ R243, R19, c[0x0][0x2ec] ;  /* 0x0000bb0013f37a20 */ /* 0x000fe40000410000 */
[----:B------:R-:W-:Y:S02]  /*ac10*/  FMUL.FTZ R240, R20, c[0x0][0x2ec] ;  /* 0x0000bb0014f07a20 */ /* 0x000fe40000410000 */
[----:B------:R-:W-:Y:S01]  /*ac20*/  FMUL.FTZ R238, R21, c[0x0][0x2ec] ;  /* 0x0000bb0015ee7a20 */ /* 0x000fe20000410000 */
[----:B------:R-:W-:Y:S01]  /*ac30*/  HMMA.16816.F32 R32, R176, R138, R32 ;  /* 0x0000008ab020723c */ /* 0x000fe20000001820 */
[----:B------:R-:W1:Y:S03]  /*ac40*/  MUFU.TANH R250, R250 ;  /* 0x000000fa00fa7308 */ /* 0x000e660000002400 */
[----:B------:R-:W-:Y:S02]  /*ac50*/  FMUL.FTZ R241, R22, c[0x0][0x2ec] ;  /* 0x0000bb0016f17a20 */ /* 0x000fe40000410000 */
[----:B------:R-:W-:Y:S02]  /*ac60*/  FMUL.FTZ R239, R23, c[0x0][0x2ec] ;  /* 0x0000bb0017ef7a20 */ /* 0x000fe40000410000 */
[----:B------:R-:W-:Y:S03]  /*ac70*/  FMUL.FTZ R236, R24, c[0x0][0x2ec] ;  /* 0x0000bb0018ec7a20 */ /* 0x000fe60000410000 */
[----:B------:R-:W1:Y:S01]  /*ac80*/  MUFU.TANH R248, R248 ;  /* 0x000000f800f87308 */ /* 0x000e620000002400 */
[----:B------:R-:W-:Y:S02]  /*ac90*/  FMUL.FTZ R234, R25, c[0x0][0x2ec] ;  /* 0x0000bb0019ea7a20 */ /* 0x000fe40000410000 */
[----:B------:R-:W-:Y:S02]  /*aca0*/  FMUL.FTZ R237, R26, c[0x0][0x2ec] ;  /* 0x0000bb001aed7a20 */ /* 0x000fe40000410000 */
[----:B------:R-:W-:Y:S02]  /*acb0*/  FMUL.FTZ R235, R27, c[0x0][0x2ec] ;  /* 0x0000bb001beb7a20 */ /* 0x000fe40000410000 */
[----:B------:R-:W-:Y:S02]  /*acc0*/  FMUL.FTZ R230, R28, c[0x0][0x2ec] ;  /* 0x0000bb001ce67a20 */ /* 0x000fe40000410000 */
[----:B------:R-:W-:Y:S01]  /*acd0*/  FMUL.FTZ R232, R29, c[0x0][0x2ec] ;  /* 0x0000bb001de87a20 */ /* 0x000fe20000410000 */
        /* <DEDUP_REMOVED lines=8> */
[----:B--2---:R-:W-:Y:S02]  /*ad60*/  FMUL.FTZ R3, R10, c[0x0][0x2ec] ;  /* 0x0000bb000a037a20 */ /* 0x004fe40000410000 */
[----:B----4-:R-:W-:Y:S02]  /*ad70*/  FMUL.FTZ R2, R11, c[0x0][0x2ec] ;  /* 0x0000bb000b027a20 */ /* 0x010fe40000410000 */
[----:B------:R-:W-:Y:S03]  /*ad80*/  FMUL.FTZ R35, R35, c[0x0][0x2ec] ;  /* 0x0000bb0023237a20 */ /* 0x000fe60000410000 */
[----:B------:R2:W4:Y:S10]  /*ad90*/  MUFU.TANH R182, R132 ;  /* 0x0000008400b67308 */ /* 0x0005340000002400 */
[----:B------:R2:W1:Y:S10]  /*ada0*/  MUFU.TANH R183, R3 ;  /* 0x0000000300b77308 */ /* 0x0004740000002400 */
[----:B------:R2:W1:Y:S10]  /*adb0*/  MUFU.TANH R181, R2 ;  /* 0x0000000200b57308 */ /* 0x0004740000002400 */
[----:B------:R-:W1:Y:S10]  /*adc0*/  MUFU.TANH R247, R247 ;  /* 0x000000f700f77308 */ /* 0x000e740000002400 */
        /* <DEDUP_REMOVED lines=19> */
[----:B------:R2:W1:Y:S02]  /*af00*/  MUFU.TANH R133, R35 ;  /* 0x0000002300857308 */ /* 0x0004640000002400 */
[----:B-1234-:R-:W-:-:S05]  /*af10*/  @P0 BRA `(.L_x_44) ;  /* 0xffffef4000000947 */ /* 0x01efca000383ffff */
.L_x_43:
        /* <DEDUP_REMOVED lines=39> */
[----:B-1----:R-:W-:Y:S02]  /*b190*/  FMNMX.FTZ R7, R133, R2, !PT ;  /* 0x0000000285077209 */ /* 0x002fe40007810000 */
[----:B------:R-:W-:Y:S01]  /*b1a0*/  IADD3 R221, R221, -0x1, RZ ;  /* 0xffffffffdddd7810 */ /* 0x000fe20007ffe0ff */
[----:B------:R-:W1:Y:S08]  /*b1b0*/  SHFL.BFLY PT, R6, R5, 0x2, 0x1f ;  /* 0x0c401f0005067f89 */ /* 0x000e7000000e0000 */
[----:B------:R-:W2:Y:S08]  /*b1c0*/  SHFL.BFLY PT, R2, R7, 0x2, 0x1f ;  /* 0x0c401f0007027f89 */ /* 0x000eb000000e0000 */
[----:B------:R-:W-:Y:S08]  /*b1d0*/  LDSM.16.MT88.4 R160, [R196+0x15800] ;  /* 0x01580000c4a0783b */ /* 0x000ff00000004200 */
[----:B------:R-:W-:Y:S01]  /*b1e0*/  LDSM.16.MT88.4 R164, [R200+0x17800] ;  /* 0x01780000c8a4783b */ /* 0x000fe20000004200 */
[----:B-1----:R-:W-:Y:S02]  /*b1f0*/  FMNMX.FTZ R9, R5, R6, !PT ;  /* 0x0000000605097209 */ /* 0x002fe40007810000 */
[----:B--2---:R-:W-:Y:S05]  /*b200*/  FMNMX.FTZ R4, R7, R2, !PT ;  /* 0x0000000207047209 */ /* 0x004fea0007810000 */
[----:B------:R-:W1:Y:S08]  /*b210*/  SHFL.BFLY PT, R132, R9, 0x1, 0x1f ;  /* 0x0c201f0009847f89 */ /* 0x000e7000000e0000 */
[----:B------:R-:W2:Y:S01]  /*b220*/  SHFL.BFLY PT, R3, R4, 0x1, 0x1f ;  /* 0x0c201f0004037f89 */ /* 0x000ea200000e0000 */
[----:B-1----:R-:W-:Y:S04]  /*b230*/  FMNMX.FTZ R132, R9, R132, !PT ;  /* 0x0000008409847209 */ /* 0x002fe80007810000 */
[C---:B------:R-:W-:Y:S01]  /*b240*/  FSETP.NEU.FTZ.AND P1, PT, R132.reuse, -INF , PT ;  /* 0xff8000008400780b */ /* 0x040fe20003f3d000 */
[C---:B------:R-:W-:Y:S02]  /*b250*/  FMUL.FTZ R145, R132.reuse, c[0x0][0x23c] ;  /* 0x00008f0084917a20 */ /* 0x040fe40000410000 */
[----:B------:R-:W-:Y:S01]  /*b260*/  FADD.FTZ R2, -R132, R135 ;  /* 0x0000008784027221 */ /* 0x000fe20000010100 */
[----:B--2---:R-:W-:Y:S02]  /*b270*/  FMNMX.FTZ R3, R4, R3, !PT ;  /* 0x0000000304037209 */ /* 0x004fe40007810000 */
[----:B------:R-:W-:Y:S01]  /*b280*/  FSEL R145, R145, RZ, P1 ;  /* 0x000000ff91917208 */ /* 0x000fe20000800000 */
[----:B------:R-:W-:Y:S01]  /*b290*/  FMUL.FTZ R6, R2, c[0x0][0x23c] ;  /* 0x00008f0002067a20 */ /* 0x000fe20000410000 */
[C---:B------:R-:W-:Y:S01]  /*b2a0*/  FSETP.NEU.FTZ.AND P1, PT, R3.reuse, -INF , PT ;  /* 0xff8000000300780b */ /* 0x040fe20003f3d000 */
[C---:B------:R-:W-:Y:S01]  /*b2b0*/  FMUL.FTZ R144, R3.reuse, c[0x0][0x23c] ;  /* 0x00008f0003907a20 */ /* 0x040fe20000410000 */
[----:B------:R-:W-:Y:S01]  /*b2c0*/  MOV R135, R132 ;  /* 0x0000008400877202 */ /* 0x000fe20000000f00 */
[----:B------:R-:W-:Y:S01]  /*b2d0*/  FADD.FTZ R5, -R3, R0 ;  /* 0x0000000003057221 */ /* 0x000fe20000010100 */
[----:B------:R-:W1:Y:S01]  /*b2e0*/  MUFU.EX2 R2, R6 ;  /* 0x0000000600027308 */ /* 0x000e620000000800 */
[--C-:B------:R-:W-:Y:S01]  /*b2f0*/  FFMA.FTZ R175, R170, c[0x0][0x23c], -R145.reuse ;  /* 0x00008f00aaaf7a23 */ /* 0x100fe20000010891 */
[----:B------:R-:W-:Y:S01]  /*b300*/  FSEL R144, R144, RZ, P1 ;  /* 0x000000ff90907208 */ /* 0x000fe20000800000 */
[--C-:B------:R-:W-:Y:S02]  /*b310*/  FFMA.FTZ R174, R252, c[0x0][0x23c], -R145.reuse ;  /* 0x00008f00fcae7a23 */ /* 0x100fe40000010891 */
[--C-:B------:R-:W-:Y:S02]  /*b320*/  FFMA.FTZ R173, R250, c[0x0][0x23c], -R145.reuse ;  /* 0x00008f00faad7a23 */ /* 0x100fe40000010891 */
[--C-:B------:R-:W-:Y:S02]  /*b330*/  FFMA.FTZ R171, R171, c[0x0][0x23c], -R144.reuse ;  /* 0x00008f00abab7a23 */ /* 0x100fe40000010890 */
[--C-:B------:R-:W-:Y:S01]  /*b340*/  FFMA.FTZ R170, R251, c[0x0][0x23c], -R144.reuse ;  /* 0x00008f00fbaa7a23 */ /* 0x100fe20000010890 */
[----:B------:R-:W-:Y:S01]  /*b350*/  MUFU.EX2 R175, R175 ;  /* 0x000000af00af7308 */ /* 0x000fe20000000800 */
[--C-:B------:R-:W-:Y:S02]  /*b360*/  FFMA.FTZ R172, R182, c[0x0][0x23c], -R145.reuse ;  /* 0x00008f00b6ac7a23 */ /* 0x100fe40000010891 */
[--C-:B------:R-:W-:Y:S02]  /*b370*/  FFMA.FTZ R169, R183, c[0x0][0x23c], -R144.reuse ;  /* 0x00008f00b7a97a23 */ /* 0x100fe40000010890 */
[--C-:B------:R-:W-:Y:S02]  /*b380*/  FFMA.FTZ R168, R181, c[0x0][0x23c], -R144.reuse ;  /* 0x00008f00b5a87a23 */ /* 0x100fe40000010890 */
[----:B------:R-:W-:Y:S02]  /*b390*/  FMUL.FTZ R0, R5, c[0x0][0x23c] ;  /* 0x00008f0005007a20 */ /* 0x000fe40000410000 */
[--C-:B------:R-:W-:Y:S01]  /*b3a0*/  FFMA.FTZ R176, R248, c[0x0][0x23c], -R145.reuse ;  /* 0x00008f00f8b07a23 */ /* 0x100fe20000010891 */
[----:B------:R-:W2:Y:S01]  /*b3b0*/  MUFU.EX2 R174, R174 ;  /* 0x000000ae00ae7308 */ /* 0x000ea20000000800 */
[--C-:B------:R-:W-:Y:S02]  /*b3c0*/  FFMA.FTZ R177, R246, c[0x0][0x23c], -R145.reuse ;  /* 0x00008f00f6b17a23 */ /* 0x100fe40000010891 */
[--C-:B------:R-:W-:Y:S02]  /*b3d0*/  FFMA.FTZ R178, R249, c[0x0][0x23c], -R144.reuse ;  /* 0x00008f00f9b27a23 */ /* 0x100fe40000010890 */
[C---:B-1----:R-:W-:Y:S02]  /*b3e0*/  FMUL.FTZ R4, R2.reuse, R128 ;  /* 0x0000008002047220 */ /* 0x042fe40000410000 */
[C---:B------:R-:W-:Y:S02]  /*b3f0*/  FMUL.FTZ R5, R2.reuse, R129 ;  /* 0x0000008102057220 */ /* 0x040fe40000410000 */
[C---:B------:R-:W-:Y:S01]  /*b400*/  FMUL.FTZ R8, R2.reuse, R124 ;  /* 0x0000007c02087220 */ /* 0x040fe20000410000 */
[----:B------:R-:W1:Y:S01]  /*b410*/  MUFU.EX2 R0, R0 ;  /* 0x0000000000007308 */ /* 0x000e620000000800 */
[C---:B------:R-:W-:Y:S02]  /*b420*/  FMUL.FTZ R9, R2.reuse, R125 ;  /* 0x0000007d02097220 */ /* 0x040fe40000410000 */
[C---:B------:R-:W-:Y:S02]  /*b430*/  FMUL.FTZ R16, R2.reuse, R116 ;  /* 0x0000007402107220 */ /* 0x040fe40000410000 */
[C---:B------:R-:W-:Y:S02]  /*b440*/  FMUL.FTZ R17, R2.reuse, R117 ;  /* 0x0000007502117220 */ /* 0x040fe40000410000 */
[C---:B------:R-:W-:Y:S02]  /*b450*/  FMUL.FTZ R24, R2.reuse, R108 ;  /* 0x0000006c02187220 */ /* 0x040fe40000410000 */
[C---:B------:R-:W-:Y:S01]  /*b460*/  FMUL.FTZ R25, R2.reuse, R109 ;  /* 0x0000006d02197220 */ /* 0x040fe20000410000 */
[----:B------:R-:W-:Y:S01]  /*b470*/  MUFU.EX2 R171, R171 ;  /* 0x000000ab00ab7308 */ /* 0x000fe20000000800 */
[C---:B------:R-:W-:Y:S02]  /*b480*/  FMUL.FTZ R32, R2.reuse, R100 ;  /* 0x0000006402207220 */ /* 0x040fe40000410000 */
[----:B------:R-:W-:Y:S01]  /*b490*/  FMUL.FTZ R33, R2, R101 ;  /* 0x0000006502217220 */ /* 0x000fe20000410000 */
[----:B--2---:R-:W-:Y:S01]  /*b4a0*/  F2FP.PACK_AB R128, R174, R175 ;  /* 0x000000afae80723e */ /* 0x004fe200000000ff */
[C---:B------:R-:W-:Y:S02]  /*b4b0*/  FMUL.FTZ R36, R2.reuse, R36 ;  /* 0x0000002402247220 */ /* 0x040fe40000410000 */
[C---:B------:R-:W-:Y:S02]  /*b4c0*/  FMUL.FTZ R37, R2.reuse, R37 ;  /* 0x0000002502257220 */ /* 0x040fe40000410000 */
[C---:B------:R-:W-:Y:S01]  /*b4d0*/  FMUL.FTZ R40, R2.reuse, R40 ;  /* 0x0000002802287220 */ /* 0x040fe20000410000 */
[----:B------:R-:W2:Y:S01]  /*b4e0*/  MUFU.EX2 R170, R170 ;  /* 0x000000aa00aa7308 */ /* 0x000ea20000000800 */
[C---:B------:R-:W-:Y:S02]  /*b4f0*/  FMUL.FTZ R41, R2.reuse, R41 ;  /* 0x0000002902297220 */ /* 0x040fe40000410000 */
[----:B------:R-:W-:Y:S02]  /*b500*/  FMUL.FTZ R44, R2, R44 ;  /* 0x0000002c022c7220 */ /* 0x000fe40000410000 */
[C---:B-1----:R-:W-:Y:S02]  /*b510*/  FMUL.FTZ R6, R0.reuse, R130 ;  /* 0x0000008200067220 */ /* 0x042fe40000410000 */
[C---:B------:R-:W-:Y:S02]  /*b520*/  FMUL.FTZ R7, R0.reuse, R131 ;  /* 0x0000008300077220 */ /* 0x040fe40000410000 */
[C---:B------:R-:W-:Y:S01]  /*b530*/  FMUL.FTZ R10, R0.reuse, R126 ;  /* 0x0000007e000a7220 */ /* 0x040fe20000410000 */
[----:B------:R-:W-:Y:S01]  /*b540*/  MUFU.EX2 R173, R173 ;  /* 0x000000ad00ad7308 */ /* 0x000fe20000000800 */
[C---:B------:R-:W-:Y:S02]  /*b550*/  FMUL.FTZ R11, R0.reuse, R127 ;  /* 0x0000007f000b7220 */ /* 0x040fe40000410000 */
[C---:B------:R-:W-:Y:S01]  /*b560*/  FMUL.FTZ R18, R0.reuse, R118 ;  /* 0x0000007600127220 */ /* 0x040fe20000410000 */
[----:B------:R-:W-:Y:S01]  /*b570*/  LDSM.16.MT88.4 R124, [R200+0x14800] ;  /* 0x01480000c87c783b */ /* 0x000fe20000004200 */
[C---:B------:R-:W-:Y:S02]  /*b580*/  FMUL.FTZ R19, R0.reuse, R119 ;  /* 0x0000007700137220 */ /* 0x040fe40000410000 */
[C---:B------:R-:W-:Y:S02]  /*b590*/  FMUL.FTZ R26, R0.reuse, R110 ;  /* 0x0000006e001a7220 */ /* 0x040fe40000410000 */
[C---:B------:R-:W-:Y:S01]  /*b5a0*/  FMUL.FTZ R27, R0.reuse, R111 ;  /* 0x0000006f001b7220 */ /* 0x040fe20000410000 */
[----:B------:R-:W1:Y:S01]  /*b5b0*/  MUFU.EX2 R172, R172 ;  /* 0x000000ac00ac7308 */ /* 0x000e620000000800 */
[C---:B------:R-:W-:Y:S01]  /*b5c0*/  FMUL.FTZ R34, R0.reuse, R102 ;  /* 0x0000006600227220 */ /* 0x040fe20000410000 */
[----:B------:R-:W-:Y:S01]  /*b5d0*/  LDSM.16.MT88.4 R108, [R196+0x14000] ;  /* 0x01400000c46c783b */ /* 0x000fe20000004200 */
[----:B------:R-:W-:Y:S01]  /*b5e0*/  FMUL.FTZ R35, R0, R103 ;  /* 0x0000006700237220 */ /* 0x000fe20000410000 */
[----:B--2---:R-:W-:Y:S01]  /*b5f0*/  F2FP.PACK_AB R129, R170, R171 ;  /* 0x000000abaa81723e */ /* 0x004fe200000000ff */
[C---:B------:R-:W-:Y:S02]  /*b600*/  FMUL.FTZ R38, R0.reuse, R38 ;  /* 0x0000002600267220 */ /* 0x040fe40000410000 */
[C---:B------:R-:W-:Y:S02]  /*b610*/  FMUL.FTZ R39, R0.reuse, R39 ;  /* 0x0000002700277220 */ /* 0x040fe40000410000 */
[C---:B------:R-:W-:Y:S01]  /*b620*/  FMUL.FTZ R42, R0.reuse, R42 ;  /* 0x0000002a002a7220 */ /* 0x040fe20000410000 */
[----:B------:R-:W-:Y:S01]  /*b630*/  MUFU.EX2 R169, R169 ;  /* 0x000000a900a97308 */ /* 0x000fe20000000800 */
[----:B------:R-:W-:Y:S01]  /*b640*/  LDSM.16.MT88.4 R100, [R197+0x14000] ;  /* 0x01400000c564783b */ /* 0x000fe20000004200 */
[----:B------:R-:W-:Y:S02]  /*b650*/  FMUL.FTZ R43, R0, R43 ;  /* 0x0000002b002b7220 */ /* 0x000fe40000410000 */
[----:B------:R-:W-:Y:S02]  /*b660*/  FMUL.FTZ R45, R2, R45 ;  /* 0x0000002d022d7220 */ /* 0x000fe40000410000 */
[C---:B------:R-:W-:Y:S02]  /*b670*/  FMUL.FTZ R46, R0.reuse, R46 ;  /* 0x0000002e002e7220 */ /* 0x040fe40000410000 */
[----:B------:R-:W-:Y:S01]  /*b680*/  FMUL.FTZ R47, R0, R47 ;  /* 0x0000002f002f7220 */ /* 0x000fe20000410000 */
[----:B------:R-:W-:Y:S01]  /*b690*/  LDSM.16.MT88.4 R116, [R198+0x12800] ;  /* 0x01280000c674783b */ /* 0x000fe20000004200 */
[----:B------:R-:W2:Y:S01]  /*b6a0*/  MUFU.EX2 R168, R168 ;  /* 0x000000a800a87308 */ /* 0x000ea20000000800 */
[C---:B------:R-:W-:Y:S02]  /*b6b0*/  FMUL.FTZ R48, R2.reuse, R48 ;  /* 0x0000003002307220 */ /* 0x040fe40000410000 */
[----:B------:R-:W-:Y:S01]  /*b6c0*/  FMUL.FTZ R49, R2, R49 ;  /* 0x0000003102317220 */ /* 0x000fe20000410000 */
[----:B-1----:R-:W-:Y:S01]  /*b6d0*/  F2FP.PACK_AB R130, R172, R173 ;  /* 0x000000adac82723e */ /* 0x002fe200000000ff */
        /* <DEDUP_REMOVED lines=9> */
[----:B------:R-:W1:Y:S01]  /*b770*/  MUFU.EX2 R177, R177 ;  /* 0x000000b100b17308 */ /* 0x000e620000000800 */
[C---:B------:R-:W-:Y:S02]  /*b780*/  FMUL.FTZ R58, R0.reuse, R58 ;  /* 0x0000003a003a7220 */ /* 0x040fe40000410000 */
[----:B------:R-:W-:Y:S01]  /*b790*/  FMUL.FTZ R59, R0, R59 ;  /* 0x0000003b003b7220 */ /* 0x000fe20000410000 */
[----:B--2---:R-:W-:Y:S01]  /*b7a0*/  F2FP.PACK_AB R131, R168, R169 ;  /* 0x000000a9a883723e */ /* 0x004fe200000000ff */
[C---:B------:R-:W-:Y:S02]  /*b7b0*/  FMUL.FTZ R60, R2.reuse, R60 ;  /* 0x0000003c023c7220 */ /* 0x040fe40000410000 */
[----:B------:R-:W-:Y:S02]  /*b7c0*/  FMUL.FTZ R61, R2, R61 ;  /* 0x0000003d023d7220 */ /* 0x000fe40000410000 */
[C---:B------:R-:W-:Y:S01]  /*b7d0*/  FMUL.FTZ R62, R0.reuse, R62 ;  /* 0x0000003e003e7220 */ /* 0x040fe20000410000 */
[----:B------:R-:W-:Y:S01]  /*b7e0*/  MUFU.EX2 R178, R178 ;  /* 0x000000b200b27308 */ /* 0x000fe20000000800 */
[C---:B------:R-:W-:Y:S05]  /*b7f0*/  HMMA.16816.F32 R4, R128.reuse, R12, R4 ;  /* 0x0000000c8004723c */ /* 0x040fea0000001804 */
[----:B------:R-:W-:Y:S02]  /*b800*/  FMUL.FTZ R63, R0, R63 ;  /* 0x0000003f003f7220 */ /* 0x000fe40000410000 */
[C---:B------:R-:W-:Y:S01]  /*b810*/  FMUL.FTZ R12, R2.reuse, R120 ;  /* 0x00000078020c7220 */ /* 0x040fe20000410000 */
[C---:B------:R-:W-:Y:S04]  /*b820*/  HMMA.16816.F32 R8, R128.reuse, R14, R8 ;  /* 0x0000000e8008723c */ /* 0x040fe80000001808 */
[C---:B------:R-:W-:Y:S02]  /*b830*/  FMUL.FTZ R13, R2.reuse, R121 ;  /* 0x00000079020d7220 */ /* 0x040fe40000410000 */
[----:B------:R-:W-:Y:S02]  /*b840*/  FMUL.FTZ R64, R2, R64 ;  /* 0x0000004002407220 */ /* 0x000fe40000410000 */
[C---:B------:R-:W-:Y:S04]  /*b850*/  FMUL.FTZ R14, R0.reuse, R122 ;  /* 0x0000007a000e7220 */ /* 0x040fe80000410000 */
[----:B------:R-:W-:Y:S02]  /*b860*/  FMUL.FTZ R15, R0, R123 ;  /* 0x0000007b000f7220 */ /* 0x000fe40000410000 */
[----:B------:R-:W2:Y:S01]  /*b870*/  LDSM.16.MT88.4 R120, [R196+0x12000] ;  /* 0x01200000c478783b */ /* 0x000ea20000004200 */
[----:B------:R-:W-:Y:S02]  /*b880*/  FMUL.FTZ R65, R2, R65 ;  /* 0x0000004102417220 */ /* 0x000fe40000410000 */
[C---:B------:R-:W-:Y:S02]  /*b890*/  FMUL.FTZ R66, R0.reuse, R66 ;  /* 0x0000004200427220 */ /* 0x040fe40000410000 */
[C---:B------:R-:W-:Y:S03]  /*b8a0*/  HMMA.16816.F32 R12, R128.reuse, R20, R12 ;  /* 0x00000014800c723c */ /* 0x040fe6000000180c */
[----:B------:R-:W-:Y:S02]  /*b8b0*/  FMUL.FTZ R67, R0, R67 ;  /* 0x0000004300437220 */ /* 0x000fe40000410000 */
[C---:B------:R-:W-:Y:S02]  /*b8c0*/  FMUL.FTZ R68, R2.reuse, R68 ;  /* 0x0000004402447220 */ /* 0x040fe40000410000 */
[C---:B------:R-:W-:Y:S01]  /*b8d0*/  FMUL.FTZ R20, R2.reuse, R112 ;  /* 0x0000007002147220 */ /* 0x040fe20000410000 */
[C---:B------:R-:W-:Y:S04]  /*b8e0*/  HMMA.16816.F32 R16, R128.reuse, R22, R16 ;  /* 0x000000168010723c */ /* 0x040fe80000001810 */
[C---:B------:R-:W-:Y:S02]  /*b8f0*/  FMUL.FTZ R21, R2.reuse, R113 ;  /* 0x0000007102157220 */ /* 0x040fe40000410000 */
[----:B------:R-:W-:Y:S02]  /*b900*/  FMUL.FTZ R69, R2, R69 ;  /* 0x0000004502457220 */ /* 0x000fe40000410000 */
[C---:B------:R-:W-:Y:S04]  /*b910*/  FMUL.FTZ R22, R0.reuse, R114 ;  /* 0x0000007200167220 */ /* 0x040fe80000410000 */
[C---:B------:R-:W-:Y:S02]  /*b920*/  FMUL.FTZ R23, R0.reuse, R115 ;  /* 0x0000007300177220 */ /* 0x040fe40000410000 */
[----:B------:R-:W3:Y:S01]  /*b930*/  LDSM.16.MT88.4 R112, [R200+0x14000] ;  /* 0x01400000c870783b */ /* 0x000ee20000004200 */
[C---:B------:R-:W-:Y:S02]  /*b940*/  FMUL.FTZ R70, R0.reuse, R70 ;  /* 0x0000004600467220 */ /* 0x040fe40000410000 */
[----:B------:R-:W-:Y:S02]  /*b950*/  FMUL.FTZ R71, R0, R71 ;  /* 0x0000004700477220 */ /* 0x000fe40000410000 */
[C---:B------:R-:W-:Y:S03]  /*b960*/  HMMA.16816.F32 R20, R128.reuse, R28, R20 ;  /* 0x0000001c8014723c */ /* 0x040fe60000001814 */
[C---:B------:R-:W-:Y:S02]  /*b970*/  FMUL.FTZ R72, R2.reuse, R72 ;  /* 0x0000004802487220 */ /* 0x040fe40000410000 */
[C---:B------:R-:W-:Y:S02]  /*b980*/  FMUL.FTZ R73, R2.reuse, R73 ;  /* 0x0000004902497220 */ /* 0x040fe40000410000 */
[C---:B------:R-:W-:Y:S01]  /*b990*/  FMUL.FTZ R28, R2.reuse, R104 ;  /* 0x00000068021c7220 */ /* 0x040fe20000410000 */
[C---:B------:R-:W-:Y:S04]  /*b9a0*/  HMMA.16816.F32 R24, R128.reuse, R30, R24 ;  /* 0x0000001e8018723c */ /* 0x040fe80000001818 */
[----:B------:R-:W-:Y:S02]  /*b9b0*/  FMUL.FTZ R29, R2, R105 ;  /* 0x00000069021d7220 */ /* 0x000fe40000410000 */
[C---:B------:R-:W-:Y:S02]  /*b9c0*/  FMUL.FTZ R74, R0.reuse, R74 ;  /* 0x0000004a004a7220 */ /* 0x040fe40000410000 */
[C---:B------:R-:W-:Y:S04]  /*b9d0*/  FMUL.FTZ R30, R0.reuse, R106 ;  /* 0x0000006a001e7220 */ /* 0x040fe80000410000 */
[C---:B------:R-:W-:Y:S02]  /*b9e0*/  FMUL.FTZ R31, R0.reuse, R107 ;  /* 0x0000006b001f7220 */ /* 0x040fe40000410000 */
[----:B------:R-:W4:Y:S01]  /*b9f0*/  LDSM.16.MT88.4 R104, [R198+0x14000] ;  /* 0x01400000c668783b */ /* 0x000f220000004200 */
[----:B------:R-:W-:Y:S02]  /*ba00*/  FMUL.FTZ R75, R0, R75 ;  /* 0x0000004b004b7220 */ /* 0x000fe40000410000 */
[C---:B------:R-:W-:Y:S02]  /*ba10*/  FMUL.FTZ R76, R2.reuse, R76 ;  /* 0x0000004c024c7220 */ /* 0x040fe40000410000 */
[C---:B--2---:R-:W-:Y:S03]  /*ba20*/  HMMA.16816.F32 R28, R128.reuse, R120, R28 ;  /* 0x00000078801c723c */ /* 0x044fe6000000181c */
[----:B------:R-:W-:Y:S02]  /*ba30*/  FMUL.FTZ R77, R2, R77 ;  /* 0x0000004d024d7220 */ /* 0x000fe40000410000 */
[C---:B------:R-:W-:Y:S02]  /*ba40*/  FMUL.FTZ R78, R0.reuse, R78 ;  /* 0x0000004e004e7220 */ /* 0x040fe40000410000 */
[----:B------:R-:W-:Y:S01]  /*ba50*/  FMUL.FTZ R79, R0, R79 ;  /* 0x0000004f004f7220 */ /* 0x000fe20000410000 */
[C---:B------:R-:W-:Y:S01]  /*ba60*/  HMMA.16816.F32 R32, R128.reuse, R122, R32 ;  /* 0x0000007a8020723c */ /* 0x040fe20000001820 */
[----:B------:R-:W-:Y:S03]  /*ba70*/  LDSM.16.MT88.4 R120, [R196+0x12800] ;  /* 0x01280000c478783b */ /* 0x000fe60000004200 */
[C---:B------:R-:W-:Y:S02]  /*ba80*/  FMUL.FTZ R80, R2.reuse, R80 ;  /* 0x0000005002507220 */ /* 0x040fe40000410000 */
[----:B------:R-:W-:Y:S02]  /*ba90*/  FMUL.FTZ R81, R2, R81 ;  /* 0x0000005102517220 */ /* 0x000fe40000410000 */
[C---:B---3--:R-:W-:Y:S04]  /*baa0*/  HMMA.16816.F32 R36, R128.reuse, R112, R36 ;  /* 0x000000708024723c */ /* 0x048fe80000001824 */
[C---:B------:R-:W-:Y:S02]  /*bab0*/  FMUL.FTZ R82, R0.reuse, R82 ;  /* 0x0000005200527220 */ /* 0x040fe40000410000 */
[----:B------:R-:W-:Y:S02]  /*bac0*/  FMUL.FTZ R83, R0, R83 ;  /* 0x0000005300537220 */ /* 0x000fe40000410000 */
[C---:B------:R-:W-:Y:S01]  /*bad0*/  HMMA.16816.F32 R40, R128.reuse, R114, R40 ;  /* 0x000000728028723c */ /* 0x040fe20000001828 */
[----:B------:R-:W-:Y:S03]  /*bae0*/  LDSM.16.MT88.4 R112, [R200+0x12800] ;  /* 0x01280000c870783b */ /* 0x000fe60000004200 */
[C---:B------:R-:W-:Y:S02]  /*baf0*/  FMUL.FTZ R84, R2.reuse, R84 ;  /* 0x0000005402547220 */ /* 0x040fe40000410000 */
[----:B------:R-:W-:Y:S02]  /*bb00*/  FMUL.FTZ R85, R2, R85 ;  /* 0x0000005502557220 */ /* 0x000fe40000410000 */
[C---:B------:R-:W-:Y:S01]  /*bb10*/  FMUL.FTZ R86, R0.reuse, R86 ;  /* 0x0000005600567220 */ /* 0x040fe20000410000 */
[C---:B----4-:R-:W-:Y:S03]  /*bb20*/  HMMA.16816.F32 R44, R128.reuse, R104, R44 ;  /* 0x00000068802c723c */ /* 0x050fe6000000182c */
[----:B------:R-:W-:Y:S02]  /*bb30*/  FMUL.FTZ R87, R0, R87 ;  /* 0x0000005700577220 */ /* 0x000fe40000410000 */
[--C-:B------:R-:W-:Y:S02]  /*bb40*/  FFMA.FTZ R179, R247, c[0x0][0x23c], -R144.reuse ;  /* 0x00008f00f7b37a23 */ /* 0x100fe40000010890 */
[--C-:B------:R-:W-:Y:S01]  /*bb50*/  FFMA.FTZ R181, R244, c[0x0][0x23c], -R145.reuse ;  /* 0x00008f00f4b57a23 */ /* 0x100fe20000010891 */
[C---:B------:R-:W-:Y:S01]  /*bb60*/  HMMA.16816.F32 R48, R128.reuse, R106, R48 ;  /* 0x0000006a8030723c */ /* 0x040fe20000001830 */
[----:B------:R-:W2:Y:S02]  /*bb70*/  LDSM.16.MT88.4 R104, [R200+0x16000] ;  /* 0x01600000c868783b */ /* 0x000ea40000004200 */
[----:B------:R-:W3:Y:S01]  /*bb80*/  MUFU.EX2 R179, R179 ;  /* 0x000000b300b37308 */ /* 0x000ee20000000800 */
[--C-:B------:R-:W-:Y:S02]  /*bb90*/  FFMA.FTZ R180, R242, c[0x0][0x23c], -R145.reuse ;  /* 0x00008f00f2b47a23 */ /* 0x100fe40000010891 */
[--C-:B------:R-:W-:Y:S02]  /*bba0*/  FFMA.FTZ R182, R245, c[0x0][0x23c], -R144.reuse ;  /* 0x00008f00f5b67a23 */ /* 0x100fe40000010890 */
[C---:B------:R-:W-:Y:S04]  /*bbb0*/  HMMA.16816.F32 R52, R128.reuse, R100, R52 ;  /* 0x000000648034723c */ /* 0x040fe80000001834 */
[--C-:B------:R-:W-:Y:S01]  /*bbc0*/  FFMA.FTZ R183, R243, c[0x0][0x23c], -R144.reuse ;  /* 0x00008f00f3b77a23 */ /* 0x100fe20000010890 */
[----:B------:R-:W-:Y:S01]  /*bbd0*/  MUFU.EX2 R181, R181 ;  /* 0x000000b500b57308 */ /* 0x000fe20000000800 */
[C---:B------:R-:W-:Y:S02]  /*bbe0*/  FMUL.FTZ R88, R2.reuse, R88 ;  /* 0x0000005802587220 */ /* 0x040fe40000410000 */
[C---:B------:R-:W-:Y:S01]  /*bbf0*/  HMMA.16816.F32 R56, R128.reuse, R102, R56 ;  /* 0x000000668038723c */ /* 0x040fe20000001838 */
[----:B------:R-:W4:Y:S03]  /*bc00*/  LDSM.16.MT88.4 R100, [R198+0x16000] ;  /* 0x01600000c664783b */ /* 0x000f260000004200 */
[----:B------:R-:W-:Y:S02]  /*bc10*/  FMUL.FTZ R89, R2, R89 ;  /* 0x0000005902597220 */ /* 0x000fe40000410000 */
[C---:B------:R-:W-:Y:S01]  /*bc20*/  FMUL.FTZ R90, R0.reuse, R90 ;  /* 0x0000005a005a7220 */ /* 0x040fe20000410000 */
[----:B------:R-:W5:Y:S01]  /*bc30*/  MUFU.EX2 R180, R180 ;  /* 0x000000b400b47308 */ /* 0x000f620000000800 */
[C---:B------:R-:W-:Y:S04]  /*bc40*/  HMMA.16816.F32 R60, R128.reuse, R108, R60 ;  /* 0x0000006c803c723c */ /* 0x040fe8000000183c */
[----:B------:R-:W-:Y:S02]  /*bc50*/  FMUL.FTZ R91, R0, R91 ;  /* 0x0000005b005b7220 */ /* 0x000fe40000410000 */
[C---:B------:R-:W-:Y:S02]  /*bc60*/  FMUL.FTZ R92, R2.reuse, R92 ;  /* 0x0000005c025c7220 */ /* 0x040fe40000410000 */
[C---:B------:R-:W-:Y:S01]  /*bc70*/  HMMA.16816.F32 R64, R128.reuse, R110, R64 ;  /* 0x0000006e8040723c */ /* 0x040fe20000001840 */
[----:B------:R-:W5:Y:S01]  /*bc80*/  LDSM.16.MT88.4 R108, [R197+0x16000] ;  /* 0x01600000c56c783b */ /* 0x000f620000004200 */
[----:B------:R-:W-:Y:S02]  /*bc90*/  MUFU.EX2 R182, R182 ;  /* 0x000000b600b67308 */ /* 0x000fe40000000800 */
[----:B------:R-:W-:Y:S02]  /*bca0*/  FMUL.FTZ R93, R2, R93 ;  /* 0x0000005d025d7220 */ /* 0x000fe40000410000 */
[C---:B------:R-:W-:Y:S02]  /*bcb0*/  FMUL.FTZ R94, R0.reuse, R94 ;  /* 0x0000005e005e7220 */ /* 0x040fe40000410000 */
[----:B------:R-:W-:Y:S01]  /*bcc0*/  FMUL.FTZ R95, R0, R95 ;  /* 0x0000005f005f7220 */ /* 0x000fe20000410000 */
[C---:B--2---:R-:W-:Y:S03]  /*bcd0*/  HMMA.16816.F32 R68, R128.reuse, R104, R68 ;  /* 0x000000688044723c */ /* 0x044fe60000001844 */
[C---:B------:R-:W-:Y:S01]  /*bce0*/  FMUL.FTZ R96, R2.reuse, R96 ;  /* 0x0000006002607220 */ /* 0x040fe20000410000 */
[----:B------:R-:W2:Y:S01]  /*bcf0*/  MUFU.EX2 R183, R183 ;  /* 0x000000b700b77308 */ /* 0x000ea20000000800 */
[----:B------:R-:W-:Y:S02]  /*bd00*/  FMUL.FTZ R97, R2, R97 ;  /* 0x0000006102617220 */ /* 0x000fe40000410000 */
[C---:B------:R-:W-:Y:S01]  /*bd10*/  FMUL.FTZ R98, R0.reuse, R98 ;  /* 0x0000006200627220 */ /* 0x040fe20000410000 */
[C---:B------:R-:W-:Y:S01]  /*bd20*/  HMMA.16816.F32 R72, R128.reuse, R106, R72 ;  /* 0x0000006a8048723c */ /* 0x040fe20000001848 */
[----:B------:R-:W2:Y:S03]  /*bd30*/  LDSM.16.MT88.4 R104, [R196+0x16000] ;  /* 0x01600000c468783b */ /* 0x000ea60000004200 */
[----:B------:R-:W-:Y:S02]  /*bd40*/  FMUL.FTZ R99, R0, R99 ;  /* 0x0000006300637220 */ /* 0x000fe40000410000 */
[--C-:B------:R-:W-:Y:S02]  /*bd50*/  FFMA.FTZ R240, R240, c[0x0][0x23c], -R145.reuse ;  /* 0x00008f00f0f07a23 */ /* 0x100fe40000010891 */
[C---:B----4-:R-:W-:Y:S04]  /*bd60*/  HMMA.16816.F32 R76, R128.reuse, R100, R76 ;  /* 0x00000064804c723c */ /* 0x050fe8000000184c */
[--C-:B------:R-:W-:Y:S01]  /*bd70*/  FFMA.FTZ R243, R238, c[0x0][0x23c], -R145.reuse ;  /* 0x00008f00eef37a23 */ /* 0x100fe20000010891 */
[----:B------:R-:W-:Y:S01]  /*bd80*/  MUFU.EX2 R240, R240 ;  /* 0x000000f000f07308 */ /* 0x000fe20000000800 */
[--C-:B------:R-:W-:Y:S01]  /*bd90*/  FFMA.FTZ R238, R241, c[0x0][0x23c], -R144.reuse ;  /* 0x00008f00f1ee7a23 */ /* 0x100fe20000010890 */
[----:B-1----:R-:W-:Y:S01]  /*bda0*/  F2FP.PACK_AB R100, R177, R176 ;  /* 0x000000b0b164723e */ /* 0x002fe200000000ff */
[C---:B------:R-:W-:Y:S04]  /*bdb0*/  HMMA.16816.F32 R80, R128.reuse, R102, R80 ;  /* 0x000000668050723c */ /* 0x040fe80000001850 */
[----:B---3--:R-:W-:Y:S01]  /*bdc0*/  F2FP.PACK_AB R101, R179, R178 ;  /* 0x000000b2b365723e */ /* 0x008fe200000000ff */
[--C-:B------:R-:W-:Y:S02]  /*bdd0*/  FFMA.FTZ R239, R239, c[0x0][0x23c], -R144.reuse ;  /* 0x00008f00efef7a23 */ /* 0x100fe40000010890 */
[----:B-----5:R-:W-:Y:S01]  /*bde0*/  F2FP.PACK_AB R102, R180, R181 ;  /* 0x000000b5b466723e */ /* 0x020fe200000000ff */
[C---:B------:R-:W-:Y:S01]  /*bdf0*/  HMMA.16816.F32 R84, R128.reuse, R108, R84 ;  /* 0x0000006c8054723c */ /* 0x040fe20000001854 */
[----:B------:R-:W1:Y:S03]  /*be00*/  MUFU.EX2 R243, R243 ;  /* 0x000000f300f37308 */ /* 0x000e660000000800 */
[----:B--2---:R-:W-:Y:S01]  /*be10*/  F2FP.PACK_AB R103, R183, R182 ;  /* 0x000000b6b767723e */ /* 0x004fe200000000ff */
[--C-:B------:R-:W-:Y:S02]  /*be20*/  FFMA.FTZ R236, R236, c[0x0][0x23c], -R145.reuse ;  /* 0x00008f00ecec7a23 */ /* 0x100fe40000010891 */
[--C-:B------:R-:W-:Y:S01]  /*be30*/  FFMA.FTZ R241, R234, c[0x0][0x23c], -R145.reuse ;  /* 0x00008f00eaf17a23 */ /* 0x100fe20000010891 */
[C---:B------:R-:W-:Y:S01]  /*be40*/  HMMA.16816.F32 R88, R128.reuse, R110, R88 ;  /* 0x0000006e8058723c */ /* 0x040fe20000001858 */
[----:B------:R-:W2:Y:S02]  /*be50*/  LDSM.16.MT88.4 R108, [R197+0x12800] ;  /* 0x01280000c56c783b */ /* 0x000ea40000004200 */
[----:B------:R-:W-:Y:S01]  /*be60*/  MUFU.EX2 R238, R238 ;  /* 0x000000ee00ee7308 */ /* 0x000fe20000000800 */
[--C-:B------:R-:W-:Y:S02]  /*be70*/  FFMA.FTZ R234, R237, c[0x0][0x23c], -R144.reuse ;  /* 0x00008f00edea7a23 */ /* 0x100fe40000010890 */
[--C-:B------:R-:W-:Y:S02]  /*be80*/  FFMA.FTZ R235, R235, c[0x0][0x23c], -R144.reuse ;  /* 0x00008f00ebeb7a23 */ /* 0x100fe40000010890 */
[--C-:B------:R-:W-:Y:S01]  /*be90*/  FFMA.FTZ R230, R230, c[0x0][0x23c], -R145.reuse ;  /* 0x00008f00e6e67a23 */ /* 0x100fe20000010891 */
[C---:B------:R-:W-:Y:S03]  /*bea0*/  HMMA.16816.F32 R92, R128.reuse, R104, R92 ;  /* 0x00000068805c723c */ /* 0x040fe6000000185c */
[--C-:B------:R-:W-:Y:S01]  /*beb0*/  FFMA.FTZ R237, R232, c[0x0][0x23c], -R145.reuse ;  /* 0x00008f00e8ed7a23 */ /* 0x100fe20000010891 */
[----:B------:R-:W3:Y:S01]  /*bec0*/  MUFU.EX2 R239, R239 ;  /* 0x000000ef00ef7308 */ /* 0x000ee20000000800 */
[--C-:B------:R-:W-:Y:S02]  /*bed0*/  FFMA.FTZ R232, R233, c[0x0][0x23c], -R144.reuse ;  /* 0x00008f00e9e87a23 */ /* 0x100fe40000010890 */
[--C-:B------:R-:W-:Y:S01]  /*bee0*/  FFMA.FTZ R231, R231, c[0x0][0x23c], -R144.reuse ;  /* 0x00008f00e7e77a23 */ /* 0x100fe20000010890 */
[----:B------:R-:W-:Y:S01]  /*bef0*/  HMMA.16816.F32 R96, R128, R106, R96 ;  /* 0x0000006a8060723c */ /* 0x000fe20000001860 */
[----:B------:R-:W4:Y:S03]  /*bf00*/  LDSM.16.MT88.4 R104, [R196+0x14800] ;  /* 0x01480000c468783b */ /* 0x000f260000004200 */
[--C-:B------:R-:W-:Y:S02]  /*bf10*/  FFMA.FTZ R228, R228, c[0x0][0x23c], -R145.reuse ;  /* 0x00008f00e4e47a23 */ /* 0x100fe40000010891 */
[----:B------:R-:W-:Y:S01]  /*bf20*/  FFMA.FTZ R145, R226, c[0x0][0x23c], -R145 ;  /* 0x00008f00e2917a23 */ /* 0x000fe20000010891 */
[----:B------:R-:W-:Y:S01]  /*bf30*/  MUFU.EX2 R236, R236 ;  /* 0x000000ec00ec7308 */ /* 0x000fe20000000800 */
[C---:B------:R-:W-:Y:S01]  /*bf40*/  HMMA.16816.F32 R4, R100.reuse, R112, R4 ;  /* 0x000000706404723c */ /* 0x040fe20000001804 */
[----:B------:R-:W-:Y:S04]  /*bf50*/  LDSM.16.MT88.4 R128, [R198+0x15000] ;  /* 0x01500000c680783b */ /* 0x000fe80000004200 */
[--C-:B------:R-:W-:Y:S02]  /*bf60*/  FFMA.FTZ R134, R134, c[0x0][0x23c], -R144.reuse ;  /* 0x00008f0086867a23 */ /* 0x100fe40000010890 */
[----:B------:R-:W-:Y:S01]  /*bf70*/  FFMA.FTZ R144, R133, c[0x0][0x23c], -R144 ;  /* 0x00008f0085907a23 */ /* 0x000fe20000010890 */
[C---:B------:R-:W-:Y:S01]  /*bf80*/  HMMA.16816.F32 R8, R100.reuse, R114, R8 ;  /* 0x000000726408723c */ /* 0x040fe20000001808 */
[----:B------:R-:W-:Y:S01]  /*bf90*/  LDSM.16.MT88.4 R112, [R198+0x16800] ;  /* 0x01680000c670783b */ /* 0x000fe20000004200 */
[----:B------:R-:W-:Y:S02]  /*bfa0*/  MUFU.EX2 R233, R145 ;  /* 0x0000009100e97308 */ /* 0x000fe40000000800 */
[----:B------:R-:W-:Y:S02]  /*bfb0*/  FFMA.FTZ R175, R2, R229, R175 ;  /* 0x000000e502af7223 */ /* 0x000fe400000100af */
[----:B------:R-:W-:Y:S01]  /*bfc0*/  FFMA.FTZ R171, R0, R227, R171 ;  /* 0x000000e300ab7223 */ /* 0x000fe200000100ab */
[----:B------:R-:W-:Y:S01]  /*bfd0*/  MOV R0, R3 ;  /* 0x0000000300007202 */ /* 0x000fe20000000f00 */
[C---:B------:R-:W-:Y:S04]  /*bfe0*/  HMMA.16816.F32 R12, R100.reuse, R116, R12 ;  /* 0x00000074640c723c */ /* 0x040fe8000000180c */
[----:B------:R5:W-:Y:S01]  /*bff0*/  MUFU.EX2 R133, R144 ;  /* 0x0000009000857308 */ /* 0x000be20000000800 */
[----:B------:R-:W-:Y:S02]  /*c000*/  FADD.FTZ R174, R174, R175 ;  /* 0x000000afaeae7221 */ /* 0x000fe40000010000 */
[----:B------:R-:W-:Y:S01]  /*c010*/  FADD.FTZ R170, R170, R171 ;  /* 0x000000abaaaa7221 */ /* 0x000fe20000010000 */
[C---:B------:R-:W-:Y:S01]  /*c020*/  HMMA.16816.F32 R16, R100.reuse, R118, R16 ;  /* 0x000000766410723c */ /* 0x040fe20000001810 */
[----:B------:R-:W-:Y:S03]  /*c030*/  LDSM.16.MT88.4 R116, [R197+0x16800] ;  /* 0x01680000c574783b */ /* 0x000fe60000004200 */
[----:B------:R-:W-:Y:S02]  /*c040*/  FADD.FTZ R173, R173, R174 ;  /* 0x000000aeadad7221 */ /* 0x000fe40000010000 */
[----:B------:R-:W1:Y:S02]  /*c050*/  MUFU.EX2 R241, R241 ;  /* 0x000000f100f17308 */ /* 0x000e640000000800 */
[C---:B--2---:R-:W-:Y:S04]  /*c060*/  HMMA.16816.F32 R20, R100.reuse, R108, R20 ;  /* 0x0000006c6414723c */ /* 0x044fe80000001814 */
[----:B------:R-:W-:Y:S04]  /*c070*/  FADD.FTZ R173, R172, R173 ;  /* 0x000000adacad7221 */ /* 0x000fe80000010000 */
[C---:B------:R-:W-:Y:S01]  /*c080*/  HMMA.16816.F32 R24, R100.reuse, R110, R24 ;  /* 0x0000006e6418723c */ /* 0x040fe20000001818 */
[----:B------:R-:W2:Y:S01]  /*c090*/  LDSM.16.MT88.4 R108, [R200+0x16800] ;  /* 0x01680000c86c783b */ /* 0x000ea20000004200 */
[----:B------:R-:W-:Y:S02]  /*c0a0*/  MUFU.EX2 R234, R234 ;  /* 0x000000ea00ea7308 */ /* 0x000fe40000000800 */
[----:B------:R-:W-:Y:S04]  /*c0b0*/  FADD.FTZ R176, R176, R173 ;  /* 0x000000adb0b07221 */ /* 0x000fe80000010000 */
[C---:B------:R-:W-:Y:S01]  /*c0c0*/  HMMA.16816.F32 R28, R100.reuse, R120, R28 ;  /* 0x00000078641c723c */ /* 0x040fe2000000181c */
[----:B-----5:R-:W-:Y:S03]  /*c0d0*/  LDSM.16.MT88.4 R144, [R196+0x13800] ;  /* 0x01380000c490783b */ /* 0x020fe60000004200 */
[----:B------:R-:W5:Y:S01]  /*c0e0*/  MUFU.EX2 R235, R235 ;  /* 0x000000eb00eb7308 */ /* 0x000f620000000800 */
[----:B------:R-:W-:Y:S03]  /*c0f0*/  FADD.FTZ R176, R177, R176 ;  /* 0x000000b0b1b07221 */ /* 0x000fe60000010000 */
[C---:B------:R-:W-:Y:S01]  /*c100*/  HMMA.16816.F32 R32, R100.reuse, R122, R32 ;  /* 0x0000007a6420723c */ /* 0x040fe20000001820 */
[----:B------:R-:W-:Y:S03]  /*c110*/  LDSM.16.MT88.4 R120, [R198+0x13000] ;  /* 0x01300000c678783b */ /* 0x000fe60000004200 */
[----:B------:R-:W-:Y:S02]  /*c120*/  FADD.FTZ R181, R181, R176 ;  /* 0x000000b0b5b57221 */ /* 0x000fe40000010000 */
[----:B------:R-:W-:Y:S02]  /*c130*/  MUFU.EX2 R230, R230 ;  /* 0x000000e600e67308 */ /* 0x000fe40000000800 */
[C---:B------:R-:W-:Y:S04]  /*c140*/  HMMA.16816.F32 R36, R100.reuse, R124, R36 ;  /* 0x0000007c6424723c */ /* 0x040fe80000001824 */
[----:B------:R-:W-:Y:S04]  /*c150*/  FADD.FTZ R181, R180, R181 ;  /* 0x000000b5b4b57221 */ /* 0x000fe80000010000 */
[C---:B------:R-:W-:Y:S01]  /*c160*/  HMMA.16816.F32 R40, R100.reuse, R126, R40 ;  /* 0x0000007e6428723c */ /* 0x040fe20000001828 */
[----:B------:R-:W-:Y:S01]  /*c170*/  LDSM.16.MT88.4 R124, [R196+0x13000] ;  /* 0x01300000c47c783b */ /* 0x000fe20000004200 */
[----:B------:R-:W1:Y:S06]  /*c180*/  MUFU.EX2 R237, R237 ;  /* 0x000000ed00ed7308 */ /* 0x000e6c0000000800 */
[C---:B------:R-:W-:Y:S04]  /*c190*/  HMMA.16816.F32 R44, R100.reuse, R136, R44 ;  /* 0x00000088642c723c */ /* 0x040fe8000000182c */
[----:B------:R-:W-:Y:S04]  /*c1a0*/  MUFU.EX2 R232, R232 ;  /* 0x000000e800e87308 */ /* 0x000fe80000000800 */
[C---:B------:R-:W-:Y:S01]  /*c1b0*/  HMMA.16816.F32 R48, R100.reuse, R138, R48 ;  /* 0x0000008a6430723c */ /* 0x040fe20000001830 */
[----:B------:R-:W-:Y:S05]  /*c1c0*/  LDSM.16.MT88.4 R136, [R197+0x15000] ;  /* 0x01500000c588783b */ /* 0x000fea0000004200 */
[----:B------:R-:W1:Y:S02]  /*c1d0*/  MUFU.EX2 R231, R231 ;  /* 0x000000e700e77308 */ /* 0x000e640000000800 */
[C---:B------:R-:W-:Y:S08]  /*c1e0*/  HMMA.16816.F32 R52, R100.reuse, R140, R52 ;  /* 0x0000008c6434723c */ /* 0x040ff00000001834 */
[C---:B------:R-:W-:Y:S01]  /*c1f0*/  HMMA.16816.F32 R56, R100.reuse, R142, R56 ;  /* 0x0000008e6438723c */ /* 0x040fe20000001838 */
[----:B------:R-:W-:Y:S01]  /*c200*/  LDSM.16.MT88.4 R140, [R197+0x13800] ;  /* 0x01380000c58c783b */ /* 0x000fe20000004200 */
[----:B------:R-:W1:Y:S06]  /*c210*/  MUFU.EX2 R228, R228 ;  /* 0x000000e400e47308 */ /* 0x000e6c0000000800 */
[C---:B----4-:R-:W-:Y:S04]  /*c220*/  HMMA.16816.F32 R60, R100.reuse, R104, R60 ;  /* 0x00000068643c723c */ /* 0x050fe8000000183c */
[----:B------:R-:W4:Y:S04]  /*c230*/  MUFU.EX2 R134, R134 ;  /* 0x0000008600867308 */ /* 0x000f280000000800 */
[C---:B------:R-:W-:Y:S01]  /*c240*/  HMMA.16816.F32 R64, R100.reuse, R106, R64 ;  /* 0x0000006a6440723c */ /* 0x040fe20000001840 */
[----:B------:R-:W1:Y:S07]  /*c250*/  LDSM.16.MT88.4 R104, [R196+0x16800] ;  /* 0x01680000c468783b */ /* 0x000e6e0000004200 */
[C---:B--2---:R-:W-:Y:S08]  /*c260*/  HMMA.16816.F32 R68, R100.reuse, R108, R68 ;  /* 0x0000006c6444723c */ /* 0x044ff00000001844 */
[C---:B------:R-:W-:Y:S01]  /*c270*/  HMMA.16816.F32 R72, R100.reuse, R110, R72 ;  /* 0x0000006e6448723c */ /* 0x040fe20000001848 */
[----:B------:R-:W2:Y:S07]  /*c280*/  LDSM.16.MT88.4 R108, [R200+0x13000] ;  /* 0x01300000c86c783b */ /* 0x000eae0000004200 */
[C---:B------:R-:W-:Y:S08]  /*c290*/  HMMA.16816.F32 R76, R100.reuse, R112, R76 ;  /* 0x00000070644c723c */ /* 0x040ff0000000184c */
[C---:B------:R-:W-:Y:S01]  /*c2a0*/  HMMA.16816.F32 R80, R100.reuse, R114, R80 ;  /* 0x000000726450723c */ /* 0x040fe20000001850 */
[----:B------:R-:W2:Y:S07]  /*c2b0*/  LDSM.16.MT88.4 R112, [R197+0x13000] ;  /* 0x01300000c570783b */ /* 0x000eae0000004200 */
[C---:B------:R-:W-:Y:S08]  /*c2c0*/  HMMA.16816.F32 R84, R100.reuse, R116, R84 ;  /* 0x000000746454723c */ /* 0x040ff00000001854 */
[C---:B------:R-:W-:Y:S01]  /*c2d0*/  HMMA.16816.F32 R88, R100.reuse, R118, R88 ;  /* 0x000000766458723c */ /* 0x040fe20000001858 */
[----:B------:R-:W4:Y:S07]  /*c2e0*/  LDSM.16.MT88.4 R116, [R200+0x15000] ;  /* 0x01500000c874783b */ /* 0x000f2e0000004200 */
[C---:B-1----:R-:W-:Y:S08]  /*c2f0*/  HMMA.16816.F32 R92, R100.reuse, R104, R92 ;  /* 0x00000068645c723c */ /* 0x042ff0000000185c */
[----:B------:R-:W-:Y:S01]  /*c300*/  HMMA.16816.F32 R96, R100, R106, R96 ;  /* 0x0000006a6460723c */ /* 0x000fe20000001860 */
[----:B------:R-:W1:Y:S06]  /*c310*/  LDSM.16.MT88.4 R104, [R196+0x15000] ;  /* 0x01500000c468783b */ /* 0x000e6c0000004200 */
[----:B------:R-:W-:Y:S01]  /*c320*/  F2FP.PACK_AB R100, R243, R240 ;  /* 0x000000f0f364723e */ /* 0x000fe200000000ff */
[----:B------:R-:W-:Y:S01]  /*c330*/  FADD.FTZ R240, R240, R181 ;  /* 0x000000b5f0f07221 */ /* 0x000fe20000010000 */
[----:B---3--:R-:W-:Y:S03]  /*c340*/  F2FP.PACK_AB R101, R239, R238 ;  /* 0x000000eeef65723e */ /* 0x008fe600000000ff */
[----:B------:R-:W-:Y:S01]  /*c350*/  F2FP.PACK_AB R102, R241, R236 ;  /* 0x000000ecf166723e */ /* 0x000fe200000000ff */
[----:B------:R-:W-:Y:S01]  /*c360*/  FADD.FTZ R243, R243, R240 ;  /* 0x000000f0f3f37221 */ /* 0x000fe20000010000 */
[----:B-----5:R-:W-:Y:S03]  /*c370*/  F2FP.PACK_AB R103, R235, R234 ;  /* 0x000000eaeb67723e */ /* 0x020fe600000000ff */
[----:B------:R-:W-:Y:S04]  /*c380*/  FADD.FTZ R236, R236, R243 ;  /* 0x000000f3ecec7221 */ /* 0x000fe80000010000 */
[C---:B--2---:R-:W-:Y:S03]  /*c390*/  HMMA.16816.F32 R4, R100.reuse, R108, R4 ;  /* 0x0000006c6404723c */ /* 0x044fe60000001804 */
[----:B------:R-:W-:Y:S05]  /*c3a0*/  FADD.FTZ R241, R241, R236 ;  /* 0x000000ecf1f17221 */ /* 0x000fea0000010000 */
[C---:B------:R-:W-:Y:S01]  /*c3b0*/  HMMA.16816.F32 R8, R100.reuse, R110, R8 ;  /* 0x0000006e6408723c */ /* 0x040fe20000001808 */
[----:B------:R-:W2:Y:S07]  /*c3c0*/  LDSM.16.MT88.4 R108, [R200+0x17000] ;  /* 0x01700000c86c783b */ /* 0x000eae0000004200 */
[C---:B------:R-:W-:Y:S08]  /*c3d0*/  HMMA.16816.F32 R12, R100.reuse, R120, R12 ;  /* 0x00000078640c723c */ /* 0x040ff0000000180c */
[C---:B------:R-:W-:Y:S08]  /*c3e0*/  HMMA.16816.F32 R16, R100.reuse, R122, R16 ;  /* 0x0000007a6410723c */ /* 0x040ff00000001810 */
[C---:B------:R-:W-:Y:S08]  /*c3f0*/  HMMA.16816.F32 R20, R100.reuse, R112, R20 ;  /* 0x000000706414723c */ /* 0x040ff00000001814 */
[C---:B------:R-:W-:Y:S01]  /*c400*/  HMMA.16816.F32 R24, R100.reuse, R114, R24 ;  /* 0x000000726418723c */ /* 0x040fe20000001818 */
[----:B------:R-:W3:Y:S07]  /*c410*/  LDSM.16.MT88.4 R112, [R198+0x17000] ;  /* 0x01700000c670783b */ /* 0x000eee0000004200 */
[C---:B------:R-:W-:Y:S08]  /*c420*/  HMMA.16816.F32 R28, R100.reuse, R124, R28 ;  /* 0x0000007c641c723c */ /* 0x040ff0000000181c */
[C---:B------:R-:W-:Y:S01]  /*c430*/  HMMA.16816.F32 R32, R100.reuse, R126, R32 ;  /* 0x0000007e6420723c */ /* 0x040fe20000001820 */
[----:B------:R-:W-:Y:S07]  /*c440*/  LDSM.16.MT88.4 R124, [R200+0x13800] ;  /* 0x01380000c87c783b */ /* 0x000fee0000004200 */
[C---:B----4-:R-:W-:Y:S08]  /*c450*/  HMMA.16816.F32 R36, R100.reuse, R116, R36 ;  /* 0x000000746424723c */ /* 0x050ff00000001824 */
[C---:B------:R-:W-:Y:S01]  /*c460*/  HMMA.16816.F32 R40, R100.reuse, R118, R40 ;  /* 0x000000766428723c */ /* 0x040fe20000001828 */
[----:B------:R-:W4:Y:S07]  /*c470*/  LDSM.16.MT88.4 R116, [R197+0x17000] ;  /* 0x01700000c574783b */ /* 0x000f2e0000004200 */
[C---:B------:R-:W-:Y:S08]  /*c480*/  HMMA.16816.F32 R44, R100.reuse, R128, R44 ;  /* 0x00000080642c723c */ /* 0x040ff0000000182c */
[C---:B------:R-:W-:Y:S08]  /*c490*/  HMMA.16816.F32 R48, R100.reuse, R130, R48 ;  /* 0x000000826430723c */ /* 0x040ff00000001830 */
[C---:B------:R-:W-:Y:S07]  /*c4a0*/  HMMA.16816.F32 R52, R100.reuse, R136, R52 ;  /* 0x000000886434723c */ /* 0x040fee0000001834 */
[----:B------:R-:W-:Y:S01]  /*c4b0*/  F2FP.PACK_AB R136, R237, R230 ;  /* 0x000000e6ed88723e */ /* 0x000fe200000000ff */
[C---:B------:R-:W-:Y:S04]  /*c4c0*/  HMMA.16816.F32 R56, R100.reuse, R138, R56 ;  /* 0x0000008a6438723c */ /* 0x040fe80000001838 */
[----:B------:R-:W-:Y:S01]  /*c4d0*/  F2FP.PACK_AB R137, R231, R232 ;  /* 0x000000e8e789723e */ /* 0x000fe200000000ff */
[----:B------:R-:W-:Y:S02]  /*c4e0*/  FADD.FTZ R230, R230, R241 ;  /* 0x000000f1e6e67221 */ /* 0x000fe40000010000 */
[----:B------:R-:W-:Y:S01]  /*c4f0*/  F2FP.PACK_AB R138, R233, R228 ;  /* 0x000000e4e98a723e */ /* 0x000fe200000000ff */
[C---:B-1----:R-:W-:Y:S04]  /*c500*/  HMMA.16816.F32 R60, R100.reuse, R104, R60 ;  /* 0x00000068643c723c */ /* 0x042fe8000000183c */
[----:B------:R-:W-:Y:S01]  /*c510*/  F2FP.PACK_AB R139, R133, R134 ;  /* 0x00000086858b723e */ /* 0x000fe200000000ff */
[----:B------:R-:W-:Y:S03]  /*c520*/  FADD.FTZ R237, R237, R230 ;  /* 0x000000e6eded7221 */ /* 0x000fe60000010000 */
[C---:B------:R-:W-:Y:S01]  /*c530*/  HMMA.16816.F32 R64, R100.reuse, R106, R64 ;  /* 0x0000006a6440723c */ /* 0x040fe20000001840 */
[----:B------:R-:W1:Y:S03]  /*c540*/  LDSM.16.MT88.4 R104, [R196+0x17000] ;  /* 0x01700000c468783b */ /* 0x000e660000004200 */
[----:B------:R-:W-:Y:S04]  /*c550*/  FADD.FTZ R228, R228, R237 ;  /* 0x000000ede4e47221 */ /* 0x000fe80000010000 */
[C---:B--2---:R-:W-:Y:S04]  /*c560*/  HMMA.16816.F32 R68, R100.reuse, R108, R68 ;  /* 0x0000006c6444723c */ /* 0x044fe80000001844 */
[----:B------:R-:W-:Y:S04]  /*c570*/  FADD.FTZ R229, R233, R228 ;  /* 0x000000e4e9e57221 */ /* 0x000fe80000010000 */
[C---:B------:R-:W-:Y:S01]  /*c580*/  HMMA.16816.F32 R72, R100.reuse, R110, R72 ;  /* 0x0000006e6448723c */ /* 0x040fe20000001848 */
[----:B------:R-:W2:Y:S07]  /*c590*/  LDSM.16.MT88.4 R108, [R198+0x13800] ;  /* 0x01380000c66c783b */ /* 0x000eae0000004200 */
[C---:B---3--:R-:W-:Y:S08]  /*c5a0*/  HMMA.16816.F32 R76, R100.reuse, R112, R76 ;  /* 0x00000070644c723c */ /* 0x048ff0000000184c */
[C---:B------:R-:W-:Y:S08]  /*c5b0*/  HMMA.16816.F32 R80, R100.reuse, R114, R80 ;  /* 0x000000726450723c */ /* 0x040ff00000001850 */
[C---:B----4-:R-:W-:Y:S08]  /*c5c0*/  HMMA.16816.F32 R84, R100.reuse, R116, R84 ;  /* 0x000000746454723c */ /* 0x050ff00000001854 */
[C---:B------:R-:W-:Y:S08]  /*c5d0*/  HMMA.16816.F32 R88, R100.reuse, R118, R88 ;  /* 0x000000766458723c */ /* 0x040ff00000001858 */
[C---:B-1----:R-:W-:Y:S08]  /*c5e0*/  HMMA.16816.F32 R92, R100.reuse, R104, R92 ;  /* 0x00000068645c723c */ /* 0x042ff0000000185c */
[----:B------:R-:W-:Y:S08]  /*c5f0*/  HMMA.16816.F32 R96, R100, R106, R96 ;  /* 0x0000006a6460723c */ /* 0x000ff00000001860 */
[C---:B------:R-:W-:Y:S01]  /*c600*/  HMMA.16816.F32 R128, R136.reuse, R124, R4 ;  /* 0x0000007c8880723c */ /* 0x040fe20000001804 */
[----:B------:R-:W1:Y:S07]  /*c610*/  LDSM.16.MT88.4 R4, [R198+0x17800] ;  /* 0x01780000c604783b */ /* 0x000e6e0000004200 */
[C---:B------:R-:W-:Y:S01]  /*c620*/  HMMA.16816.F32 R124, R136.reuse, R126, R8 ;  /* 0x0000007e887c723c */ /* 0x040fe20000001808 */
[----:B------:R-:W3:Y:S07]  /*c630*/  LDSM.16.MT88.4 R8, [R197+0x17800] ;  /* 0x01780000c508783b */ /* 0x000eee0000004200 */
[C---:B--2---:R-:W-:Y:S01]  /*c640*/  HMMA.16816.F32 R120, R136.reuse, R108, R12 ;  /* 0x0000006c8878723c */ /* 0x044fe2000000180c */
[----:B------:R-:W2:Y:S07]  /*c650*/  LDSM.16.MT88.4 R12, [R196+0x17800] ;  /* 0x01780000c40c783b */ /* 0x000eae0000004200 */
[C---:B------:R-:W-:Y:S08]  /*c660*/  HMMA.16816.F32 R116, R136.reuse, R110, R16 ;  /* 0x0000006e8874723c */ /* 0x040ff00000001810 */
        /* <DEDUP_REMOVED lines=14> */
[C---:B-1----:R-:W-:Y:S07]  /*c750*/  HMMA.16816.F32 R76, R136.reuse, R4, R76 ;  /* 0x00000004884c723c */ /* 0x042fee000000184c */
[----:B------:R-:W-:Y:S01]  /*c760*/  FADD.FTZ R5, R169, R170 ;  /* 0x000000aaa9057221 */ /* 0x000fe20000010000 */
[C---:B------:R-:W-:Y:S04]  /*c770*/  HMMA.16816.F32 R80, R136.reuse, R6, R80 ;  /* 0x000000068850723c */ /* 0x040fe80000001850 */
[----:B------:R-:W-:Y:S04]  /*c780*/  FADD.FTZ R5, R168, R5 ;  /* 0x00000005a8057221 */ /* 0x000fe80000010000 */
[C---:B---3--:R-:W-:Y:S04]  /*c790*/  HMMA.16816.F32 R84, R136.reuse, R8, R84 ;  /* 0x000000088854723c */ /* 0x048fe80000001854 */
[----:B------:R-:W-:Y:S04]  /*c7a0*/  FADD.FTZ R178, R178, R5 ;  /* 0x00000005b2b27221 */ /* 0x000fe80000010000 */
[C---:B------:R-:W-:Y:S04]  /*c7b0*/  HMMA.16816.F32 R88, R136.reuse, R10, R88 ;  /* 0x0000000a8858723c */ /* 0x040fe80000001858 */
[----:B------:R-:W-:Y:S04]  /*c7c0*/  FADD.FTZ R179, R179, R178 ;  /* 0x000000b2b3b37221 */ /* 0x000fe80000010000 */
[----:B------:R-:W-:Y:S01]  /*c7d0*/  FADD.FTZ R182, R182, R179 ;  /* 0x000000b3b6b67221 */ /* 0x000fe20000010000 */
[C---:B--2---:R-:W-:Y:S03]  /*c7e0*/  HMMA.16816.F32 R92, R136.reuse, R12, R92 ;  /* 0x0000000c885c723c */ /* 0x044fe6000000185c */
[----:B------:R-:W-:Y:S04]  /*c7f0*/  FADD.FTZ R183, R183, R182 ;  /* 0x000000b6b7b77221 */ /* 0x000fe80000010000 */
[----:B------:R-:W-:Y:S01]  /*c800*/  FADD.FTZ R238, R238, R183 ;  /* 0x000000b7eeee7221 */ /* 0x000fe20000010000 */
[----:B------:R-:W-:Y:S04]  /*c810*/  HMMA.16816.F32 R96, R136, R14, R96 ;  /* 0x0000000e8860723c */ /* 0x000fe80000001860 */
[----:B------:R-:W-:Y:S04]  /*c820*/  FADD.FTZ R239, R239, R238 ;  /* 0x000000eeefef7221 */ /* 0x000fe80000010000 */
[----:B------:R-:W-:Y:S04]  /*c830*/  FADD.FTZ R234, R234, R239 ;  /* 0x000000efeaea7221 */ /* 0x000fe80000010000 */
[----:B------:R-:W-:Y:S04]  /*c840*/  FADD.FTZ R235, R235, R234 ;  /* 0x000000eaebeb7221 */ /* 0x000fe80000010000 */
[----:B------:R-:W-:Y:S04]  /*c850*/  FADD.FTZ R232, R232, R235 ;  /* 0x000000ebe8e87221 */ /* 0x000fe80000010000 */
[----:B------:R-:W-:Y:S04]  /*c860*/  FADD.FTZ R231, R231, R232 ;  /* 0x000000e8e7e77221 */ /* 0x000fe80000010000 */
[----:B------:R-:W-:Y:S04]  /*c870*/  FADD.FTZ R134, R134, R231 ;  /* 0x000000e786867221 */ /* 0x000fe80000010000 */
[----:B------:R-:W-:Y:S01]  /*c880*/  FADD.FTZ R227, R133, R134 ;  /* 0x0000008685e37221 */ /* 0x000fe20000010000 */
[----:B------:R-:W-:-:S05]  /*c890*/  @P0 BRA `(.L_x_42) ;  /* 0xffffd73000000947 */ /* 0x000fca000383ffff */
.L_x_41:
        /* <DEDUP_REMOVED lines=218> */
[----:B------:R-:W-:Y:S04]  /*d640*/  STS [R25], R100 ;  /* 0x0000006419007388 */ /* 0x000fe80000000800 */
[----:B------:R-:W-:Y:S04]  /*d650*/  STS [R25+0x400], R102 ;  /* 0x0004006619007388 */ /* 0x000fe80000000800 */
        /* <DEDUP_REMOVED lines=12> */
[----:B------:R-:W2:Y:S04]  /*d720*/  S2R R7, SR_CTAID.Y ;  /* 0x0000000000077919 */ /* 0x000ea80000002600 */
[----:B------:R4:W-:Y:S04]  /*d730*/  STS [R23+0x4000], R60 ;  /* 0x0040003c17007388 */ /* 0x0009e80000000800 */
[----:B------:R5:W-:Y:S04]  /*d740*/  STS [R23+0x4400], R62 ;  /* 0x0044003e17007388 */ /* 0x000be80000000800 */
[----:B------:R1:W-:Y:S04]  /*d750*/  STS [R25+0x4000], R64 ;  /* 0x0040004019007388 */ /* 0x0003e80000000800 */
[----:B------:R-:W-:Y:S04]  /*d760*/  STS [R25+0x4400], R66 ;  /* 0x0044004219007388 */ /* 0x000fe80000000800 */
[----:B------:R-:W-:Y:S04]  /*d770*/  STS [R11+0x8000], R68 ;  /* 0x008000440b007388 */ /* 0x000fe80000000800 */
[----:B------:R3:W-:Y:S01]  /*d780*/  STS [R11+0x8400], R70 ;  /* 0x008400460b007388 */ /* 0x0007e20000000800 */
[----:B--2---:R-:W-:Y:S01]  /*d790*/  @!P0 SHF.R.S32.HI R12, RZ, 0x1f, R7 ;  /* 0x0000001fff0c8819 */ /* 0x004fe20000011407 */
[----:B------:R-:W-:-:S02]  /*d7a0*/  @!P3 IMAD R63, R7, c[0x0][0x214], RZ ;  /* 0x00008500073fba24 */ /* 0x000fc400078e02ff */
[----:B------:R2:W-:Y:S01]  /*d7b0*/  STS [R13+0x8000], R72 ;  /* 0x008000480d007388 */ /* 0x0005e20000000800 */
[----:B----4-:R-:W-:Y:S01]  /*d7c0*/  @P1 MOV R60, c[0x0][0x210] ;  /* 0x00008400003c1a02 */ /* 0x010fe20000000f00 */
[----:B------:R-:W-:Y:S01]  /*d7d0*/  @!P0 IMAD R12, R12, c[0x0][0x1e0], RZ ;  /* 0x000078000c0c8a24 */ /* 0x000fe200078e02ff */
[----:B------:R-:W-:Y:S01]  /*d7e0*/  @!P3 SEL R63, R63, R210, !P0 ;  /* 0x000000d23f3fb207 */ /* 0x000fe20004000000 */
[----:B------:R2:W-:Y:S01]  /*d7f0*/  STS [R13+0x8400], R74 ;  /* 0x0084004a0d007388 */ /* 0x0005e20000000800 */
[----:B-----5:R-:W-:Y:S01]  /*d800*/  @P1 MOV R62, 0x1 ;  /* 0x00000001003e1802 */ /* 0x020fe20000000f00 */
[C---:B------:R-:W-:Y:S02]  /*d810*/  @!P0 IMAD R61, R7.reuse, c[0x0][0x1e4], R12 ;  /* 0x00007900073d8a24 */ /* 0x040fe400078e020c */
[----:B------:R2:W-:Y:S01]  /*d820*/  STS [R15+0x8000], R76 ;  /* 0x0080004c0f007388 */ /* 0x0005e20000000800 */
[----:B------:R-:W-:Y:S02]  /*d830*/  @P1 IMAD R60, R60, c[0x0][0x214], RZ ;  /* 0x000085003c3c1a24 */ /* 0x000fe400078e02ff */
[----:B-1----:R-:W-:Y:S01]  /*d840*/  @!P0 IMAD.WIDE.U32 R64, R7, c[0x0][0x1e0], RZ ;  /* 0x0000780007408a25 */ /* 0x002fe200078e00ff */
[----:B------:R2:W-:Y:S04]  /*d850*/  STS [R15+0x8400], R78 ;  /* 0x0084004e0f007388 */ /* 0x0005e80000000800 */
[----:B------:R2:W-:Y:S01]  /*d860*/  STS [R17+0x8000], R80 ;  /* 0x0080005011007388 */ /* 0x0005e20000000800 */
[----:B------:R-:W-:-:S02]  /*d870*/  @!P0 IADD3 R5, R65, R61, RZ ;  /* 0x0000003d41058210 */ /* 0x000fc40007ffe0ff */
[----:B------:R-:W-:Y:S01]  /*d880*/  @!P0 MOV R4, R64 ;  /* 0x0000004000048202 */ /* 0x000fe20000000f00 */
[----:B------:R2:W-:Y:S01]  /*d890*/  STS [R17+0x8400], R82 ;  /* 0x0084005211007388 */ /* 0x0005e20000000800 */
[----:B---3--:R-:W-:Y:S01]  /*d8a0*/  @!P1 MOV R11, c[0x0][0x214] ;  /* 0x00008500000b9a02 */ /* 0x008fe20000000f00 */
[----:B------:R-:W-:Y:S01]  /*d8b0*/  CS2R R64, SRZ ;  /* 0x0000000000407805 */ /* 0x000fe2000001ff00 */
[----:B------:R-:W-:Y:S01]  /*d8c0*/  SHF.R.S32.HI R61, RZ, 0x1f, R8 ;  /* 0x0000001fff3d7819 */ /* 0x000fe20000011408 */
[----:B------:R2:W-:Y:S01]  /*d8d0*/  STS [R19+0x8000], R84 ;  /* 0x0080005413007388 */ /* 0x0005e20000000800 */
[----:B------:R-:W-:Y:S02]  /*d8e0*/  @!P1 SEL R60, R11, c[0x0][0x234], !P2 ;  /* 0x00008d000b3c9a07 */ /* 0x000fe40005000000 */
[----:B------:R-:W-:Y:S01]  /*d8f0*/  LOP3.LUT P0, RZ, R9, 0x3, RZ, 0xc0, !PT ;  /* 0x0000000309ff7812 */ /* 0x000fe2000780c0ff */
[----:B------:R2:W-:Y:S01]  /*d900*/  STS [R19+0x8400], R86 ;  /* 0x0084005613007388 */ /* 0x0005e20000000800 */
[----:B------:R-:W-:Y:S01]  /*d910*/  LEA.HI R61, R61, R8, RZ, 0x3 ;  /* 0x000000083d3d7211 */ /* 0x000fe200078f18ff */
[----:B------:R-:W-:Y:S01]  /*d920*/  @!P1 IMAD R62, R60, c[0x0][0x1c0], RZ ;  /* 0x000070003c3e9a24 */ /* 0x000fe200078e02ff */
[----:B------:R-:W-:Y:S01]  /*d930*/  @!P3 MOV R64, R63 ;  /* 0x0000003f0040b202 */ /* 0x000fe20000000f00 */
[----:B------:R2:W-:Y:S01]  /*d940*/  STS [R21+0x8000], R88 ;  /* 0x0080005815007388 */ /* 0x0005e20000000800 */
[----:B------:R-:W-:Y:S01]  /*d950*/  @!P3 SHF.R.S32.HI R65, RZ, 0x1f, R63 ;  /* 0x0000001fff41b819 */ /* 0x000fe2000001143f */
[----:B------:R-:W-:Y:S01]  /*d960*/  IMAD R62, R7, R62, RZ ;  /* 0x0000003e073e7224 */ /* 0x000fe200078e02ff */
[----:B------:R-:W-:Y:S01]  /*d970*/  @P1 MOV R7, c[0x0][0x210] ;  /* 0x0000840000071a02 */ /* 0x000fe20000000f00 */
[----:B------:R2:W-:Y:S01]  /*d980*/  STS [R21+0x8400], R90 ;  /* 0x0084005a15007388 */ /* 0x0005e20000000800 */
[----:B------:R-:W-:Y:S01]  /*d990*/  @!P1 MOV R7, 0x1 ;  /* 0x0000000100079802 */ /* 0x000fe20000000f00 */
[----:B------:R-:W-:Y:S01]  /*d9a0*/  @P5 FMUL.FTZ R63, R2, 0.69314718246459960938 ;  /* 0x3f317218023f5820 */ /* 0x000fe20000410000 */
[----:B------:R-:W-:Y:S01]  /*d9b0*/  SEL R62, R62, RZ, P3 ;  /* 0x000000ff3e3e7207 */ /* 0x000fe20001800000 */
[----:B------:R2:W-:Y:S01]  /*d9c0*/  STS [R23+0x8000], R92 ;  /* 0x0080005c17007388 */ /* 0x0005e20000000800 */
[----:B------:R-:W-:Y:S01]  /*d9d0*/  LOP3.LUT R61, R61, 0xffffff8, RZ, 0xc0, !PT ;  /* 0x0ffffff83d3d7812 */ /* 0x000fe200078ec0ff */
[----:B------:R-:W-:-:S02]  /*d9e0*/  @P4 FMUL.FTZ R2, R0, 0.69314718246459960938 ;  /* 0x3f31721800024820 */ /* 0x000fc40000410000 */
[----:B------:R2:W-:Y:S01]  /*d9f0*/  STS [R23+0x8400], R94 ;  /* 0x0084005e17007388 */ /* 0x0005e20000000800 */
[----:B------:R-:W-:Y:S02]  /*da00*/  IADD3 R61, R8, -R61, RZ ;  /* 0x8000003d083d7210 */ /* 0x000fe40007ffe0ff */
[----:B------:R-:W-:Y:S01]  /*da10*/  MOV R8, 0x7f800000 ;  /* 0x7f80000000087802 */ /* 0x000fe20000000f00 */
[----:B------:R2:W-:Y:S01]  /*da20*/  STS [R25+0x8000], R96 ;  /* 0x0080006019007388 */ /* 0x0005e20000000800 */
[----:B------:R-:W-:Y:S01]  /*da30*/  @P5 FFMA.FTZ R8, R132, c[0x0][0x238], R63 ;  /* 0x00008e0084085a23 */ /* 0x000fe2000001003f */
[----:B------:R-:W-:Y:S02]  /*da40*/  LEA R220, R61, R220, 0x4 ;  /* 0x000000dc3ddc7211 */ /* 0x000fe400078e20ff */
        /* <DEDUP_REMOVED lines=42> */
.L_x_46:
[----:B--2-4-:R-:W-:Y:S05]  /*dcf0*/  BSYNC B0 ;  /* 0x0000000000007941 */ /* 0x014fea0003800000 */
.L_x_45:
        /* <DEDUP_REMOVED lines=24> */
.L_x_48:
[----:B------:R-:W-:Y:S05]  /*de80*/  BSYNC B0 ;  /* 0x0000000000007941 */ /* 0x000fea0003800000 */
.L_x_47:
        /* <DEDUP_REMOVED lines=17> */
.L_x_50:
[----:B------:R-:W-:Y:S05]  /*dfa0*/  BSYNC B0 ;  /* 0x0000000000007941 */ /* 0x000fea0003800000 */
.L_x_49:
        /* <DEDUP_REMOVED lines=17> */
.L_x_52:
[----:B------:R-:W-:Y:S05]  /*e0c0*/  BSYNC B0 ;  /* 0x0000000000007941 */ /* 0x000fea0003800000 */
.L_x_51:
        /* <DEDUP_REMOVED lines=15> */
.L_x_33:
        /* <DEDUP_REMOVED lines=64> */
.L_x_54:
[----:B------:R-:W-:Y:S05]  /*e5c0*/  BSYNC B0 ;  /* 0x0000000000007941 */ /* 0x000fea0003800000 */
.L_x_53:
        /* <DEDUP_REMOVED lines=17> */
.L_x_56:
[----:B------:R-:W-:Y:S05]  /*e6e0*/  BSYNC B0 ;  /* 0x0000000000007941 */ /* 0x000fea0003800000 */
.L_x_55:
        /* <DEDUP_REMOVED lines=17> */
.L_x_58:
[----:B------:R-:W-:Y:S05]  /*e800*/  BSYNC B0 ;  /* 0x0000000000007941 */ /* 0x000fea0003800000 */
.L_x_57:
        /* <DEDUP_REMOVED lines=17> */
.L_x_60:
[----:B------:R-:W-:Y:S05]  /*e920*/  BSYNC B0 ;  /* 0x0000000000007941 */ /* 0x000fea0003800000 */
.L_x_59:
        /* <DEDUP_REMOVED lines=35> */
.L_x_61:
        /* <DEDUP_REMOVED lines=10> */
.L_x_683:


//--------------------- .text._ZN5flash16flash_fwd_kernelI23Flash_fwd_kernel_traitsILi192ELi128ELi64ELi8ELb0ELb0EN7cutlass6half_tE19Flash_kernel_traitsILi192ELi128ELi64ELi8ES3_EELb0ELb1ELb0ELb0ELb0ELb0ELb0ELb0EEEvNS_16Flash_fwd_paramsE --------------------------
	.section	.text._ZN5flash16flash_fwd_kernelI23Flash_fwd_kernel_traitsILi192ELi128ELi64ELi8ELb0ELb0EN7cutlass6half_tE19Flash_kernel_traitsILi192ELi128ELi64ELi8ES3_EELb0ELb1ELb0ELb0ELb0ELb0ELb0ELb0EEEvNS_16Flash_fwd_paramsE,"ax",@progbits
	.sectioninfo	@"SHI_REGISTERS=237"
	.align	128
        .global         _ZN5flash16flash_fwd_kernelI23Flash_fwd_kernel_traitsILi192ELi128ELi64ELi8ELb0ELb0EN7cutlass6half_tE19Flash_kernel_traitsILi192ELi128ELi64ELi8ES3_EELb0ELb1ELb0ELb0ELb0ELb0ELb0ELb0EEEvNS_16Flash_fwd_paramsE
        .type           _ZN5flash16flash_fwd_kernelI23Flash_fwd_kernel_traitsILi192ELi128ELi64ELi8ELb0ELb0EN7cutlass6half_tE19Flash_kernel_traitsILi192ELi128ELi64ELi8ES3_EELb0ELb1ELb0ELb0ELb0ELb0ELb0ELb0EEEvNS_16Flash_fwd_paramsE,@function
        .size           _ZN5flash16flash_fwd_kernelI23Flash_fwd_kernel_traitsILi192ELi128ELi64ELi8ELb0ELb0EN7cutlass6half_tE19Flash_kernel_traitsILi192ELi128ELi64ELi8ES3_EELb0ELb1ELb0ELb0ELb0ELb0ELb0ELb0EEEvNS_16Flash_fwd_paramsE,(.L_x_684 - _ZN5flash16flash_fwd_kernelI23Flash_fwd_kernel_traitsILi192ELi128ELi64ELi8ELb0ELb0EN7cutlass6half_tE19Flash_kernel_traitsILi192ELi128ELi64ELi8ES3_EELb0ELb1ELb0ELb0ELb0ELb0ELb0ELb0EEEvNS_16Flash_fwd_paramsE)
        .other          _ZN5flash16flash_fwd_kernelI23Flash_fwd_kernel_traitsILi192ELi128ELi64ELi8ELb0ELb0EN7cutlass6half_tE19Flash_kernel_traitsILi192ELi128ELi64ELi8ES3_EELb0ELb1ELb0ELb0ELb0ELb0ELb0ELb0EEEvNS_16Flash_fwd_paramsE,@"STO_CUDA_ENTRY STV_DEFAULT"
_ZN5flash16flash_fwd_kernelI23Flash_fwd_kernel_traitsILi192ELi128ELi64ELi8ELb0ELb0EN7cutlass6half_tE19Flash_kernel_traitsILi192ELi128ELi64ELi8ES3_EELb0ELb1ELb0ELb0ELb0ELb0ELb0ELb0EEEvNS_16Flash_fwd_paramsE:
.text._ZN5flash16flash_fwd_kernelI23Flash_fwd_kernel_traitsILi192ELi128ELi64ELi8ELb0ELb0EN7cutlass6half_tE19Flash_kernel_traitsILi192ELi128ELi64ELi8ES3_EELb0ELb1ELb0ELb0ELb0ELb0ELb0ELb0EEEvNS_16Flash_fwd_paramsE:
        /* <DEDUP_REMOVED lines=24> */
[----:B------:R-:W4:Y:S01]  /*0180*/  S2R R14, SR_CTAID.Z ;  /* 0x00000000000e7919 */ /* 0x000f220000002700 */
[----:B------:R-:W-:Y:S01]  /*0190*/  ISETP.NE.AND.EX P0, PT, RZ, c[0x0][0x24c], PT, P0 ;  /* 0x00009300ff007a0c */ /* 0x000fe20003f05300 */
[----:B--2---:R-:W-:Y:S02]  /*01a0*/  @P2 IMAD.IADD R205, R205, 0x1, -R200 ;  /* 0x00000001cdcd2824 */ /* 0x004fe400078e0ac8 */
[----:B------:R-:W-:-:S10]  /*01b0*/  @!P2 IMAD.MOV.U32 R205, RZ, RZ, c[0x0][0x214] ;  /* 0x00008500ffcda624 */ /* 0x000fd400078e00ff */
[----:B------:R-:W-:Y:S05]  /*01c0*/  @!P0 BRA `(.L_x_62) ;  /* 0x0000004000008947 */ /* 0x000fea0003800000 */
[----:B-1-34-:R-:W2:Y:S02]  /*01d0*/  @P3 LDG.E R4, [R6.64+0x4] ;  /* 0x0000040c06043981 */ /* 0x01aea4000c1e1900 */
[----:B--2--5:R-:W-:-:S06]  /*01e0*/  @P3 IADD3 R5, R4, -R9, RZ ;  /* 0x8000000904053210 */ /* 0x024fcc0007ffe0ff */
[----:B------:R1:W5:Y:S01]  /*01f0*/  @!P3 LDG.E R5, [R6.64] ;  /* 0x0000000c0605b981 */ /* 0x000362000c1e1900 */
[----:B------:R-:W-:Y:S05]  /*0200*/  BRA `(.L_x_63) ;  /* 0x0000001000007947 */ /* 0x000fea0003800000 */
.L_x_62:
[----:B-1-34-:R-:W-:Y:S02]  /*0210*/  MOV R5, c[0x0][0x218] ;  /* 0x0000860000057a02 */ /* 0x01afe40000000f00 */
.L_x_63:
[----:B------:R-:W-:-:S04]  /*0220*/  ISETP.NE.U32.AND P2, PT, RZ, c[0x0][0x258], PT ;  /* 0x00009600ff007a0c */ /* 0x000fc80003f45070 */
[----:B------:R-:W-:-:S13]  /*0230*/  ISETP.NE.AND.EX P2, PT, RZ, c[0x0][0x25c], PT, P2 ;  /* 0x00009700ff007a0c */ /* 0x000fda0003f45320 */
[----:B------:R-:W-:-:S05]  /*0240*/  @P2 IMAD.WIDE R10, R0, R3, c[0x0][0x258] ;  /* 0x00009600000a2625 */ /* 0x000fca00078e0203 */
[----:B-1----:R-:W2:Y:S01]  /*0250*/  @P2 LDG.E R7, [R10.64] ;  /* 0x0000000c0a072981 */ /* 0x002ea2000c1e1900 */
        /* <DEDUP_REMOVED lines=15> */
[----:B------:R-:W-:Y:S01]  /*0350*/  SHF.R.S32.HI R5, RZ, 0x6, R5 ;  /* 0x00000006ff057819 */ /* 0x000fe20000011405 */
[----:B------:R-:W1:Y:S01]  /*0360*/  S2R R3, SR_TID.X ;  /* 0x0000000000037919 */ /* 0x000e620000002100 */
        /* <DEDUP_REMOVED lines=10> */
[----:B------:R-:W-:-:S04]  /*0410*/  @!P1 IMAD.WIDE.U32 R12, R0, c[0x0][0x178], RZ ;  /* 0x00005e00000c9a25 */ /* 0x000fc800078e00ff */
[----:B------:R-:W-:Y:S01]  /*0420*/  @!P1 IMAD R5, R0, c[0x0][0x17c], R5 ;  /* 0x00005f0000059a24 */ /* 0x000fe200078e0205 */
[----:B------:R-:W-:Y:S01]  /*0430*/  @!P1 MOV R20, R12 ;  /* 0x0000000c00149202 */ /* 0x000fe20000000f00 */
[----:B------:R-:W-:-:S04]  /*0440*/  @P0 IMAD.WIDE.U32 R206, R16, c[0x0][0x198], RZ ;  /* 0x0000660010ce0a25 */ /* 0x000fc800078e00ff */
[----:B------:R-:W-:Y:S01]  /*0450*/  @P1 IMAD R11, R200, c[0x0][0x194], R21 ;  /* 0x00006500c80b1a24 */ /* 0x000fe200078e0215 */
[----:B------:R-:W-:Y:S01]  /*0460*/  @!P1 IADD3 R11, R13, R5, RZ ;  /* 0x000000050d0b9210 */ /* 0x000fe20007ffe0ff */
[----:B------:R-:W-:Y:S01]  /*0470*/  @P0 IMAD R16, R16, c[0x0][0x19c], R207 ;  /* 0x0000670010100a24 */ /* 0x000fe200078e02cf */
        /* <DEDUP_REMOVED lines=11> */
.L_x_65:
[----:B------:R-:W-:Y:S01]  /*0530*/  IABS R8, c[0x0][0x1c8] ;  /* 0x0000720000087a13 */ /* 0x000fe20000000000 */
[----:B------:R-:W-:Y:S01]  /*0540*/  IMAD.MOV.U32 R12, RZ, RZ, RZ ;  /* 0x000000ffff0c7224 */ /* 0x000fe200078e00ff */
[----:B------:R-:W-:Y:S01]  /*0550*/  SHF.R.S32.HI R17, RZ, 0x1f, R14 ;  /* 0x0000001fff117819 */ /* 0x000fe2000001140e */
[----:B------:R-:W-:Y:S01]  /*0560*/  @P0 IMAD.IADD R9, R2, 0x1, R9 ;  /* 0x0000000102090824 */ /* 0x000fe200078e0209 */
[----:B------:R-:W2:Y:S08]  /*0570*/  I2F.RP R10, R8 ;  /* 0x00000008000a7306 */ /* 0x000eb00000209400 */
[----:B--2---:R-:W2:Y:S02]  /*0580*/  MUFU.RCP R13, R10 ;  /* 0x0000000a000d7308 */ /* 0x004ea40000001000 */
[----:B--2---:R-:W-:-:S06]  /*0590*/  IADD3 R13, R13, 0xffffffe, RZ ;  /* 0x0ffffffe0d0d7810 */ /* 0x004fcc0007ffe0ff */
[----:B------:R-:W2:Y:S02]  /*05a0*/  F2I.FTZ.U32.TRUNC.NTZ R13, R13 ;  /* 0x0000000d000d7305 */ /* 0x000ea4000021f000 */
[----:B--2---:R-:W-:-:S04]  /*05b0*/  IMAD.MOV R5, RZ, RZ, -R13 ;  /* 0x000000ffff057224 */ /* 0x004fc800078e0a0d */
[----:B------:R-:W-:Y:S01]  /*05c0*/  IMAD R7, R5, R8, RZ ;  /* 0x0000000805077224 */ /* 0x000fe200078e02ff */
[----:B------:R-:W-:-:S03]  /*05d0*/  IABS R5, R14 ;  /* 0x0000000e00057213 */ /* 0x000fc60000000000 */
[----:B------:R-:W-:-:S04]  /*05e0*/  IMAD.HI.U32 R12, R13, R7, R12 ;  /* 0x000000070d0c7227 */ /* 0x000fc800078e000c */
[----:B------:R-:W-:-:S04]  /*05f0*/  IMAD.MOV.U32 R7, RZ, RZ, R5 ;  /* 0x000000ffff077224 */ /* 0x000fc800078e0005 */
[----:B------:R-:W-:-:S04]  /*0600*/  IMAD.HI.U32 R214, R12, R7, RZ ;  /* 0x000000070cd67227 */ /* 0x000fc800078e00ff */
[----:B------:R-:W-:Y:S02]  /*0610*/  IMAD.MOV R5, RZ, RZ, -R214 ;  /* 0x000000ffff057224 */ /* 0x000fe400078e0ad6 */
[----:B------:R-:W-:-:S04]  /*0620*/  @P0 IMAD.WIDE.U32 R12, R9, c[0x0][0x1a0], RZ ;  /* 0x00006800090c0a25 */ /* 0x000fc800078e00ff */
[----:B------:R-:W-:Y:S02]  /*0630*/  IMAD R5, R8, R5, R7 ;  /* 0x0000000508057224 */ /* 0x000fe400078e0207 */
[----:B------:R-:W-:-:S03]  /*0640*/  @P0 IMAD R9, R9, c[0x0][0x1a4], R13 ;  /* 0x0000690009090a24 */ /* 0x000fc600078e020d */
[----:B------:R-:W-:-:S13]  /*0650*/  ISETP.GT.U32.AND P2, PT, R8, R5, PT ;  /* 0x000000050800720c */ /* 0x000fda0003f44070 */
[-C--:B------:R-:W-:Y:S02]  /*0660*/  @!P2 IADD3 R5, R5, -R8.reuse, RZ ;  /* 0x800000080505a210 */ /* 0x080fe40007ffe0ff */
[----:B------:R-:W-:Y:S02]  /*0670*/  @!P2 IADD3 R214, R214, 0x1, RZ ;  /* 0x00000001d6d6a810 */ /* 0x000fe40007ffe0ff */
[----:B------:R-:W-:Y:S02]  /*0680*/  ISETP.GE.U32.AND P3, PT, R5, R8, PT ;  /* 0x000000080500720c */ /* 0x000fe40003f66070 */
[----:B------:R-:W-:Y:S02]  /*0690*/  LOP3.LUT R5, R14, c[0x0][0x1c8], RZ, 0x3c, !PT ;  /* 0x000072000e057a12 */ /* 0x000fe400078e3cff */
[----:B------:R-:W-:Y:S02]  /*06a0*/  ISETP.NE.AND P2, PT, RZ, c[0x0][0x1c8], PT ;  /* 0x00007200ff007a0c */ /* 0x000fe40003f45270 */
[----:B------:R-:W-:-:S02]  /*06b0*/  ISETP.GE.AND P1, PT, R5, RZ, PT ;  /* 0x000000ff0500720c */ /* 0x000fc40003f26270 */
[----:B------:R-:W-:-:S05]  /*06c0*/  @P0 MOV R8, R12 ;  /* 0x0000000c00080202 */ /* 0x000fca0000000f00 */
[----:B------:R-:W-:-:S06]  /*06d0*/  @P3 IADD3 R214, R214, 0x1, RZ ;  /* 0x00000001d6d63810 */ /* 0x000fcc0007ffe0ff */
        /* <DEDUP_REMOVED lines=13> */
.L_x_66:
[----:B-1----:R-:W-:Y:S01]  /*07b0*/  SHF.R.S32.HI R10, RZ, 0x1f, R3 ;  /* 0x0000001fff0a7819 */ /* 0x002fe20000011403 */
[----:B------:R-:W-:Y:S01]  /*07c0*/  IMAD R17, R17, c[0x0][0x1a8], RZ ;  /* 0x00006a0011117a24 */ /* 0x000fe200078e02ff */
[----:B------:R-:W-:Y:S01]  /*07d0*/  BSSY B0, `(.L_x_67) ;  /* 0x000006a000007945 */ /* 0x000fe20003800000 */
[----:B------:R-:W-:Y:S01]  /*07e0*/  IMAD.IADD R199, R205, 0x1, -R6 ;  /* 0x00000001cdc77824 */ /* 0x000fe200078e0a06 */
[-C--:B------:R-:W-:Y:S01]  /*07f0*/  LEA.HI R2, R10, R3.reuse, RZ, 0x3 ;  /* 0x000000030a027211 */ /* 0x080fe200078f18ff */
[----:B------:R-:W-:Y:S01]  /*0800*/  IMAD R17, R14, c[0x0][0x1ac], R17 ;  /* 0x00006b000e117a24 */ /* 0x000fe200078e0211 */
[----:B------:R-:W-:Y:S02]  /*0810*/  LEA.HI R197, R10, R3, RZ, 0x4 ;  /* 0x000000030ac57211 */ /* 0x000fe400078f20ff */
[----:B------:R-:W-:Y:S02]  /*0820*/  SHF.R.S32.HI R12, RZ, 0x3, R2 ;  /* 0x00000003ff0c7819 */ /* 0x000fe40000011402 */
[----:B------:R-:W-:-:S02]  /*0830*/  LOP3.LUT R2, R2, 0xfffffff8, RZ, 0xc0, !PT ;  /* 0xfffffff802027812 */ /* 0x000fc400078ec0ff */
[----:B------:R-:W-:Y:S01]  /*0840*/  LOP3.LUT R0, R197, 0xfffffff0, RZ, 0xc0, !PT ;  /* 0xfffffff0c5007812 */ /* 0x000fe200078ec0ff */
[----:B------:R-:W-:Y:S01]  /*0850*/  IMAD.SHL.U32 R5, R12, 0x40, RZ ;  /* 0x000000400c057824 */ /* 0x000fe200078e00ff */
[----:B------:R-:W-:Y:S01]  /*0860*/  SHF.R.S32.HI R18, RZ, 0x4, R197 ;  /* 0x00000004ff127819 */ /* 0x000fe200000114c5 */
[C---:B------:R-:W-:Y:S01]  /*0870*/  IMAD.IADD R2, R3.reuse, 0x1, -R2 ;  /* 0x0000000103027824 */ /* 0x040fe200078e0a02 */
[----:B------:R-:W-:Y:S01]  /*0880*/  SHF.R.S32.HI R13, RZ, 0x1f, R12 ;  /* 0x0000001fff0d7819 */ /* 0x000fe2000001140c */
[----:B------:R-:W-:Y:S01]  /*0890*/  IMAD.IADD R0, R3, 0x1, -R0 ;  /* 0x0000000103007824 */ /* 0x000fe200078e0a00 */
[----:B------:R-:W-:Y:S01]  /*08a0*/  LOP3.LUT R5, R5, 0x1c0, RZ, 0xc0, !PT ;  /* 0x000001c005057812 */ /* 0x000fe200078ec0ff */
[----:B------:R-:W-:Y:S01]  /*08b0*/  IMAD.SHL.U32 R210, R2, 0x8, RZ ;  /* 0x0000000802d27824 */ /* 0x000fe200078e00ff */
[----:B------:R-:W-:Y:S02]  /*08c0*/  LEA.HI R197, R197, R18, RZ, 0x1 ;  /* 0x00000012c5c57211 */ /* 0x000fe400078f08ff */
[----:B------:R-:W-:-:S02]  /*08d0*/  SHF.R.U32.HI R202, RZ, 0x3, R5 ;  /* 0x00000003ffca7819 */ /* 0x000fc40000011605 */
[----:B------:R-:W-:Y:S02]  /*08e0*/  LOP3.LUT R7, R5, 0x38, R210, 0xf8, !PT ;  /* 0x0000003805077812 */ /* 0x000fe400078ef8d2 */
[----:B------:R-:W-:Y:S02]  /*08f0*/  SHF.R.S32.HI R5, RZ, 0x1f, R0 ;  /* 0x0000001fff057819 */ /* 0x000fe40000011400 */
[----:B------:R-:W-:Y:S02]  /*0900*/  IADD3 R20, P0, R210, R20, RZ ;  /* 0x00000014d2147210 */ /* 0x000fe40007f1e0ff */
[----:B------:R-:W-:Y:S02]  /*0910*/  LEA.HI R5, R5, R0, RZ, 0x3 ;  /* 0x0000000005057211 */ /* 0x000fe400078f18ff */
[----:B------:R-:W-:Y:S02]  /*0920*/  SHF.R.S32.HI R211, RZ, 0x1f, R210 ;  /* 0x0000001fffd37819 */ /* 0x000fe400000114d2 */
[C---:B------:R-:W-:Y:S01]  /*0930*/  LOP3.LUT R19, R5.reuse, 0xfffffff8, RZ, 0xc0, !PT ;  /* 0xfffffff805137812 */ /* 0x040fe200078ec0ff */
[----:B------:R-:W-:Y:S01]  /*0940*/  IMAD.SHL.U32 R5, R5, 0x40, RZ ;  /* 0x0000004005057824 */ /* 0x000fe200078e00ff */
[----:B------:R-:W-:Y:S01]  /*0950*/  LOP3.LUT R202, R7, R202, RZ, 0x3c, !PT ;  /* 0x000000ca07ca7212 */ /* 0x000fe200078e3cff */
[----:B------:R-:W-:Y:S01]  /*0960*/  IMAD.X R21, R211, 0x1, R11, P0 ;  /* 0x00000001d3157824 */ /* 0x000fe200000e060b */
[----:B------:R-:W-:Y:S01]  /*0970*/  LEA.HI R7, R10, R3, RZ, 0x6 ;  /* 0x000000030a077211 */ /* 0x000fe200078f30ff */
[----:B------:R-:W-:Y:S01]  /*0980*/  IMAD.IADD R19, R0, 0x1, -R19 ;  /* 0x0000000100137824 */ /* 0x000fe200078e0a13 */
[----:B------:R-:W-:Y:S01]  /*0990*/  LOP3.LUT R197, R197, 0xfffffffe, RZ, 0xc0, !PT ;  /* 0xfffffffec5c57812 */ /* 0x000fe200078ec0ff */
[----:B------:R-:W-:Y:S01]  /*09a0*/  IMAD.WIDE.U32 R14, R14, c[0x0][0x1a8], R20 ;  /* 0x00006a000e0e7a25 */ /* 0x000fe200078e0014 */
[----:B------:R-:W-:-:S02]  /*09b0*/  SHF.R.S32.HI R11, RZ, 0x1f, R214 ;  /* 0x0000001fff0b7819 */ /* 0x000fc400000114d6 */
[----:B------:R-:W-:Y:S01]  /*09c0*/  LOP3.LUT P3, RZ, R19, 0x4, RZ, 0xc0, !PT ;  /* 0x0000000413ff7812 */ /* 0x000fe2000786c0ff */
[----:B------:R-:W-:Y:S01]  /*09d0*/  IMAD.SHL.U32 R7, R7, 0x8, RZ ;  /* 0x0000000807077824 */ /* 0x000fe200078e00ff */
[----:B------:R-:W-:Y:S01]  /*09e0*/  LOP3.LUT P2, RZ, R19, 0x2, RZ, 0xc0, !PT ;  /* 0x0000000213ff7812 */ /* 0x000fe2000784c0ff */
[----:B------:R-:W-:Y:S01]  /*09f0*/  IMAD R21, R13, c[0x0][0x1a0], RZ ;  /* 0x000068000d157a24 */ /* 0x000fe200078e02ff */
[----:B------:R-:W-:Y:S01]  /*0a00*/  LEA.HI R85, R10, R3, RZ, 0x5 ;  /* 0x000000030a557211 */ /* 0x000fe200078f28ff */
[----:B------:R-:W-:Y:S01]  /*0a10*/  IMAD.WIDE.U32 R22, R12, c[0x0][0x1a0], R210 ;  /* 0x000068000c167a25 */ /* 0x000fe200078e00d2 */
[----:B------:R-:W-:Y:S02]  /*0a20*/  LOP3.LUT R202, R202, 0xfffffe00, R7, 0xf8, !PT ;  /* 0xfffffe00caca7812 */ /* 0x000fe400078ef807 */
[----:B------:R-:W-:Y:S01]  /*0a30*/  IADD3 R204, R210, 0x40, RZ ;  /* 0x00000040d2cc7810 */ /* 0x000fe20007ffe0ff */
[----:B------:R-:W-:Y:S01]  /*0a40*/  IMAD.IADD R197, R18, 0x1, -R197 ;  /* 0x0000000112c57824 */ /* 0x000fe200078e0ac5 */
[----:B------:R-:W-:Y:S01]  /*0a50*/  IADD3 R8, P0, R8, R22, RZ ;  /* 0x0000001608087210 */ /* 0x000fe20007f1e0ff */
[----:B------:R-:W-:Y:S01]  /*0a60*/  IMAD.SHL.U32 R19, R19, 0x40, RZ ;  /* 0x0000004013137824 */ /* 0x000fe200078e00ff */
[----:B------:R-:W-:Y:S01]  /*0a70*/  IADD3 R203, R210, 0x80, RZ ;  /* 0x00000080d2cb7810 */ /* 0x000fe20007ffe0ff */
[----:B------:R-:W-:-:S02]  /*0a80*/  IMAD R7, R13, c[0x0][0x198], RZ ;  /* 0x000066000d077a24 */ /* 0x000fc400078e02ff */
[----:B------:R-:W-:Y:S01]  /*0a90*/  IMAD.WIDE.U32 R24, R12, c[0x0][0x198], R210 ;  /* 0x000066000c187a25 */ /* 0x000fe200078e00d2 */
[----:B------:R-:W-:-:S03]  /*0aa0*/  LOP3.LUT R19, R19, 0x1c0, RZ, 0xc0, !PT ;  /* 0x000001c013137812 */ /* 0x000fc600078ec0ff */
[----:B------:R-:W-:Y:S01]  /*0ab0*/  IMAD R0, R12, c[0x0][0x1a4], R21 ;  /* 0x000069000c007a24 */ /* 0x000fe200078e0215 */
[----:B------:R-:W-:Y:S01]  /*0ac0*/  IADD3 R206, P1, R206, R24, RZ ;  /* 0x00000018cece7210 */ /* 0x000fe20007f3e0ff */
[----:B------:R-:W-:Y:S02]  /*0ad0*/  IMAD.SHL.U32 R18, R197, 0x8, RZ ;  /* 0x00000008c5127824 */ /* 0x000fe400078e00ff */
[C---:B------:R-:W-:Y:S01]  /*0ae0*/  IMAD R7, R12.reuse, c[0x0][0x19c], R7 ;  /* 0x000067000c077a24 */ /* 0x040fe200078e0207 */
[----:B------:R-:W-:Y:S01]  /*0af0*/  IADD3.X R9, R9, R23, R0, P0, !PT ;  /* 0x0000001709097210 */ /* 0x000fe200007fe400 */
[----:B------:R-:W-:Y:S01]  /*0b00*/  IMAD R209, R11, c[0x0][0x1b0], RZ ;  /* 0x00006c000bd17a24 */ /* 0x000fe200078e02ff */
[----:B------:R-:W-:Y:S01]  /*0b10*/  LOP3.LUT R18, R19, 0x8, R18, 0xf8, !PT ;  /* 0x0000000813127812 */ /* 0x000fe200078ef812 */
[----:B------:R-:W-:Y:S01]  /*0b20*/  IMAD R219, R11, c[0x0][0x1b8], RZ ;  /* 0x00006e000bdb7a24 */ /* 0x000fe200078e02ff */
[----:B------:R-:W-:Y:S01]  /*0b30*/  ISETP.GE.AND P0, PT, R12, R199, PT ;  /* 0x000000c70c00720c */ /* 0x000fe20003f06270 */
[C---:B------:R-:W-:Y:S01]  /*0b40*/  IMAD R209, R214.reuse, c[0x0][0x1b4], R209 ;  /* 0x00006d00d6d17a24 */ /* 0x040fe200078e02d1 */
[----:B------:R-:W-:Y:S01]  /*0b50*/  SHF.R.U32.HI R19, RZ, 0x3, R19 ;  /* 0x00000003ff137819 */ /* 0x000fe20000011613 */
[----:B------:R-:W-:Y:S01]  /*0b60*/  IMAD R219, R214, c[0x0][0x1bc], R219 ;  /* 0x00006f00d6db7a24 */ /* 0x000fe200078e02db */
[----:B------:R-:W-:Y:S01]  /*0b70*/  IADD3.X R207, R16, R25, R7, P1, !PT ;  /* 0x0000001910cf7210 */ /* 0x000fe20000ffe407 */
[----:B------:R-:W-:Y:S01]  /*0b80*/  IMAD.MOV.U32 R7, RZ, RZ, 0x10 ;  /* 0x00000010ff077424 */ /* 0x000fe200078e00ff */
[----:B------:R-:W-:Y:S01]  /*0b90*/  LOP3.LUT R0, R18, R19, RZ, 0x3c, !PT ;  /* 0x0000001312007212 */ /* 0x000fe200078e3cff */
[----:B------:R-:W-:-:S03]  /*0ba0*/  IMAD.WIDE R18, R201, 0x80, R12 ;  /* 0x00000080c9127825 */ /* 0x000fc600078e020c */
[----:B------:R-:W-:Y:S01]  /*0bb0*/  LOP3.LUT R0, R0, 0xfffffe00, R5, 0xf8, !PT ;  /* 0xfffffe0000007812 */ /* 0x000fe200078ef805 */
[----:B------:R-:W-:Y:S01]  /*0bc0*/  IMAD.WIDE.U32 R206, R214, c[0x0][0x1b0], R206 ;  /* 0x00006c00d6ce7a25 */ /* 0x000fe200078e00ce */
[----:B------:R-:W-:-:S03]  /*0bd0*/  SEL R7, R7, 0xfffffff0, !P2 ;  /* 0xfffffff007077807 */ /* 0x000fc60005000000 */
[----:B------:R-:W-:Y:S01]  /*0be0*/  IMAD.WIDE.U32 R214, R214, c[0x0][0x1b8], R8 ;  /* 0x00006e00d6d67a25 */ /* 0x000fe200078e0008 */
[----:B------:R-:W-:Y:S02]  /*0bf0*/  LOP3.LUT R8, R85, 0xffffffe0, RZ, 0xc0, !PT ;  /* 0xffffffe055087812 */ /* 0x000fe400078ec0ff */
[----:B------:R-:W-:Y:S01]  /*0c00*/  SHF.R.S32.HI R85, RZ, 0x5, R85 ;  /* 0x00000005ff557819 */ /* 0x000fe20000011455 */
[----:B------:R-:W-:Y:S02]  /*0c10*/  IMAD.MOV.U32 R5, RZ, RZ, 0x20 ;  /* 0x00000020ff057424 */ /* 0x000fe400078e00ff */
[----:B------:R-:W-:Y:S02]  /*0c20*/  IMAD.IADD R9, R3, 0x1, -R8 ;  /* 0x0000000103097824 */ /* 0x000fe400078e0a08 */
[----:B------:R-:W-:Y:S01]  /*0c30*/  IMAD.SHL.U32 R202, R202, 0x2, RZ ;  /* 0x00000002caca7824 */ /* 0x000fe200078e00ff */
[----:B------:R-:W-:Y:S01]  /*0c40*/  SEL R5, R5, 0xffffffe0, !P3 ;  /* 0xffffffe005057807 */ /* 0x000fe20005800000 */
[----:B------:R-:W-:-:S02]  /*0c50*/  IMAD.IADD R17, R15, 0x1, R17 ;  /* 0x000000010f117824 */ /* 0x000fc400078e0211 */
[----:B------:R-:W-:Y:S02]  /*0c60*/  IMAD.IADD R209, R207, 0x1, R209 ;  /* 0x00000001cfd17824 */ /* 0x000fe400078e02d1 */
[----:B------:R-:W-:Y:S01]  /*0c70*/  IMAD.IADD R219, R215, 0x1, R219 ;  /* 0x00000001d7db7824 */ /* 0x000fe200078e02db */
[----:B------:R-:W-:Y:S05]  /*0c80*/  @P0 BRA `(.L_x_68) ;  /* 0x000001e000000947 */ /* 0x000fea0003800000 */
[----:B------:R-:W-:Y:S01]  /*0c90*/  ISETP.GE.AND P4, PT, R210, c[0x0][0x220], PT ;  /* 0x00008800d2007a0c */ /* 0x000fe20003f86270 */
[----:B------:R-:W-:Y:S01]  /*0ca0*/  IMAD R11, R19, c[0x0][0x190], RZ ;  /* 0x00006400130b7a24 */ /* 0x000fe200078e02ff */
[----:B------:R-:W-:Y:S01]  /*0cb0*/  ISETP.GE.AND P3, PT, R204, c[0x0][0x220], PT ;  /* 0x00008800cc007a0c */ /* 0x000fe20003f66270 */
[----:B------:R-:W-:Y:S01]  /*0cc0*/  IMAD.MOV.U32 R16, RZ, RZ, R14 ;  /* 0x000000ffff107224 */ /* 0x000fe200078e000e */
[----:B------:R-:W-:Y:S01]  /*0cd0*/  ISETP.GE.AND P2, PT, R203, c[0x0][0x220], PT ;  /* 0x00008800cb007a0c */ /* 0x000fe20003f46270 */
[C---:B------:R-:W-:Y:S02]  /*0ce0*/  IMAD R8, R18.reuse, c[0x0][0x194], R11 ;  /* 0x0000650012087a24 */ /* 0x040fe400078e020b */
[----:B------:R-:W-:-:S04]  /*0cf0*/  IMAD.WIDE.U32 R20, R18, c[0x0][0x190], R16 ;  /* 0x0000640012147a25 */ /* 0x000fc800078e0010 */
[----:B------:R-:W-:Y:S02]  /*0d00*/  IMAD.IADD R8, R21, 0x1, R8 ;  /* 0x0000000115087824 */ /* 0x000fe400078e0208 */
[C---:B------:R-:W-:Y:S01]  /*0d10*/  @!P4 LEA R22, P1, R20.reuse, c[0x0][0x160], 0x1 ;  /* 0x000058001416ca11 */ /* 0x040fe200078208ff */
[----:B------:R1:W-:Y:S01]  /*0d20*/  @P4 STS.128 [R202], RZ ;  /* 0x000000ffca004388 */ /* 0x0003e20000000c00 */
[C---:B------:R-:W-:Y:S02]  /*0d30*/  @!P3 LEA R10, P0, R20.reuse, c[0x0][0x160], 0x1 ;  /* 0x00005800140aba11 */ /* 0x040fe400078008ff */
[C-C-:B------:R-:W-:Y:S02]  /*0d40*/  @!P4 LEA.HI.X R23, R20.reuse, c[0x0][0x164], R8.reuse, 0x1, P1 ;  /* 0x000059001417ca11 */ /* 0x140fe400008f0c08 */
[----:B------:R-:W-:-:S03]  /*0d50*/  @!P3 LEA.HI.X R11, R20, c[0x0][0x164], R8, 0x1, P0 ;  /* 0x00005900140bba11 */ /* 0x000fc600000f0c08 */
[----:B------:R-:W-:Y:S01]  /*0d60*/  @!PT LDS RZ, [RZ] ;  /* 0x00000000fffff984 */ /* 0x000fe20000000800 */
[----:B------:R-:W-:Y:S01]  /*0d70*/  @!PT LDS RZ, [RZ] ;  /* 0x00000000fffff984 */ /* 0x000fe20000000800 */
[----:B------:R-:W-:Y:S01]  /*0d80*/  @!PT LDS RZ, [RZ] ;  /* 0x00000000fffff984 */ /* 0x000fe20000000800 */
[----:B------:R1:W-:Y:S04]  /*0d90*/  @!P4 LDGSTS.E.BYPASS.LTC128B.128 [R202], [R22.64] ;  /* 0x0000000016cacfae */ /* 0x0003e8000b901d4c */
[----:B------:R1:W-:Y:S04]  /*0da0*/  @P3 STS.128 [R202+0x4000], RZ ;  /* 0x004000ffca003388 */ /* 0x0003e80000000c00 */
[----:B------:R-:W-:Y:S01]  /*0db0*/  @!PT LDS RZ, [RZ] ;  /* 0x00000000fffff984 */ /* 0x000fe20000000800 */
[----:B------:R-:W-:Y:S01]  /*0dc0*/  @!PT LDS RZ, [RZ] ;  /* 0x00000000fffff984 */ /* 0x000fe20000000800 */
[----:B------:R-:W-:Y:S01]  /*0dd0*/  @!PT LDS RZ, [RZ] ;  /* 0x00000000fffff984 */ /* 0x000fe20000000800 */
[----:B------:R1:W-:Y:S04]  /*0de0*/  @!P3 LDGSTS.E.BYPASS.LTC128B.128 [R202+0x4000], [R10.64+0x80] ;  /* 0x040000800acabfae */ /* 0x0003e8000b901d4c */
[----:B------:R1:W-:Y:S01]  /*0df0*/  @P2 STS.128 [R202+0x8000], RZ ;  /* 0x008000ffca002388 */ /* 0x0003e20000000c00 */
[----:B------:R-:W-:Y:S05]  /*0e00*/  @P2 BRA `(.L_x_68) ;  /* 0x0000006000002947 */ /* 0x000fea0003800000 */
[----:B-1----:R-:W-:-:S04]  /*0e10*/  LEA R10, P0, R20, c[0x0][0x160], 0x1 ;  /* 0x00005800140a7a11 */ /* 0x002fc800078008ff */
[----:B------:R-:W-:-:S05]  /*0e20*/  LEA.HI.X R11, R20, c[0x0][0x164], R8, 0x1, P0 ;  /* 0x00005900140b7a11 */ /* 0x000fca00000f0c08 */
[----:B------:R-:W-:Y:S01]  /*0e30*/  @!PT LDS RZ, [RZ] ;  /* 0x00000000fffff984 */ /* 0x000fe20000000800 */
[----:B------:R-:W-:Y:S01]  /*0e40*/  @!PT LDS RZ, [RZ] ;  /* 0x00000000fffff984 */ /* 0x000fe20000000800 */
[----:B------:R-:W-:Y:S01]  /*0e50*/  @!PT LDS RZ, [RZ] ;  /* 0x00000000fffff984 */ /* 0x000fe20000000800 */
[----:B------:R1:W-:Y:S04]  /*0e60*/  LDGSTS.E.BYPASS.LTC128B.128 [R202+0x8000], [R10.64+0x100] ;  /* 0x080001000aca7fae */ /* 0x0003e8000b901d4c */
.L_x_68:
[----:B------:R-:W-:Y:S05]  /*0e70*/  BSYNC B0 ;  /* 0x0000000000007941 */ /* 0x000fea0003800000 */
.L_x_67:
[----:B------:R-:W-:Y:S01]  /*0e80*/  IADD3 R8, R12, 0x20, RZ ;  /* 0x000000200c087810 */ /* 0x000fe20007ffe0ff */
[----:B------:R-:W-:Y:S03]  /*0e90*/  BSSY B0, `(.L_x_69) ;  /* 0x0000024000007945 */ /* 0x000fe60003800000 */
[----:B------:R-:W-:-:S13]  /*0ea0*/  ISETP.GE.AND P0, PT, R8, R199, PT ;  /* 0x000000c70800720c */ /* 0x000fda0003f06270 */
[----:B------:R-:W-:Y:S05]  /*0eb0*/  @P0 BRA `(.L_x_70) ;  /* 0x0000021000000947 */ /* 0x000fea0003800000 */
[----:B-1----:R-:W-:Y:S01]  /*0ec0*/  IADD3 R11, P0, R18, 0x20, RZ ;  /* 0x00000020120b7810 */ /* 0x002fe20007f1e0ff */
[----:B------:R-:W-:Y:S01]  /*0ed0*/  IMAD.MOV.U32 R20, RZ, RZ, R14 ;  /* 0x000000ffff147224 */ /* 0x000fe200078e000e */
[----:B------:R-:W-:Y:S01]  /*0ee0*/  ISETP.GE.AND P3, PT, R210, c[0x0][0x220], PT ;  /* 0x00008800d2007a0c */ /* 0x000fe20003f66270 */
[----:B------:R-:W-:Y:S01]  /*0ef0*/  IMAD.MOV.U32 R21, RZ, RZ, R17 ;  /* 0x000000ffff157224 */ /* 0x000fe200078e0011 */
[----:B------:R-:W-:Y:S01]  /*0f00*/  ISETP.GE.AND P2, PT, R204, c[0x0][0x220], PT ;  /* 0x00008800cc007a0c */ /* 0x000fe20003f46270 */
[----:B------:R-:W-:Y:S01]  /*0f10*/  IMAD.X R10, RZ, RZ, R19, P0 ;  /* 0x000000ffff0a7224 */ /* 0x000fe200000e0613 */
[----:B------:R-:W-:Y:S01]  /*0f20*/  ISETP.GE.AND P0, PT, R203, c[0x0][0x220], PT ;  /* 0x00008800cb007a0c */ /* 0x000fe20003f06270 */
[----:B------:R-:W-:-:S04]  /*0f30*/  IMAD.WIDE.U32 R20, R11, c[0x0][0x190], R20 ;  /* 0x000064000b147a25 */ /* 0x000fc800078e0014 */
[----:B------:R-:W-:-:S04]  /*0f40*/  IMAD R10, R10, c[0x0][0x190], RZ ;  /* 0x000064000a0a7a24 */ /* 0x000fc800078e02ff */
[----:B------:R-:W-:Y:S01]  /*0f50*/  IMAD R10, R11, c[0x0][0x194], R10 ;  /* 0x000065000b0a7a24 */ /* 0x000fe200078e020a */
[C---:B------:R-:W-:Y:S01]  /*0f60*/  @!P3 LEA R22, P4, R20.reuse, c[0x0][0x160], 0x1 ;  /* 0x000058001416ba11 */ /* 0x040fe200078808ff */
[----:B------:R1:W-:Y:S01]  /*0f70*/  @P3 STS.128 [R202+0x1000], RZ ;  /* 0x001000ffca003388 */ /* 0x0003e20000000c00 */
[----:B------:R-:W-:Y:S01]  /*0f80*/  @!P2 LEA R24, P1, R20, c[0x0][0x160], 0x1 ;  /* 0x000058001418aa11 */ /* 0x000fe200078208ff */
[----:B------:R-:W-:-:S05]  /*0f90*/  IMAD.IADD R10, R21, 0x1, R10 ;  /* 0x00000001150a7824 */ /* 0x000fca00078e020a */
[C-C-:B------:R-:W-:Y:S02]  /*0fa0*/  @!P3 LEA.HI.X R23, R20.reuse, c[0x0][0x164], R10.reuse, 0x1, P4 ;  /* 0x000059001417ba11 */ /* 0x140fe400020f0c0a */
[----:B------:R-:W-:-:S03]  /*0fb0*/  @!P2 LEA.HI.X R25, R20, c[0x0][0x164], R10, 0x1, P1 ;  /* 0x000059001419aa11 */ /* 0x000fc600008f0c0a */
[----:B------:R-:W-:Y:S01]  /*0fc0*/  @!PT LDS RZ, [RZ] ;  /* 0x00000000fffff984 */ /* 0x000fe20000000800 */
[----:B------:R-:W-:Y:S01]  /*0fd0*/  @!PT LDS RZ, [RZ] ;  /* 0x00000000fffff984 */ /* 0x000fe20000000800 */
[----:B------:R-:W-:Y:S01]  /*0fe0*/  @!PT LDS RZ, [RZ] ;  /* 0x00000000fffff984 */ /* 0x000fe20000000800 */
[----:B------:R1:W-:Y:S04]  /*0ff0*/  @!P3 LDGSTS.E.BYPASS.LTC128B.128 [R202+0x1000], [R22.64] ;  /* 0x0100000016cabfae */ /* 0x0003e8000b901d4c */
        /* <DEDUP_REMOVED lines=13> */
.L_x_70:
[----:B------:R-:W-:Y:S05]  /*10d0*/  BSYNC B0 ;  /* 0x0000000000007941 */ /* 0x000fea0003800000 */
.L_x_69:
[----:B-1----:R-:W-:Y:S01]  /*10e0*/  IADD3 R10, R12, 0x40, RZ ;  /* 0x000000400c0a7810 */ /* 0x002fe20007ffe0ff */
[----:B------:R-:W-:Y:S03]  /*10f0*/  BSSY B0, `(.L_x_71) ;  /* 0x0000024000007945 */ /* 0x000fe60003800000 */
[----:B------:R-:W-:-:S13]  /*1100*/  ISETP.GE.AND P0, PT, R10, R199, PT ;  /* 0x000000c70a00720c */ /* 0x000fda0003f06270 */
[----:B------:R-:W-:Y:S05]  /*1110*/  @P0 BRA `(.L_x_72) ;  /* 0x0000021000000947 */ /* 0x000fea0003800000 */
[----:B------:R-:W-:Y:S01]  /*1120*/  IADD3 R11, P0, R18, 0x40, RZ ;  /* 0x00000040120b7810 */ /* 0x000fe20007f1e0ff */
        /* <DEDUP_REMOVED lines=32> */
.L_x_72:
[----:B------:R-:W-:Y:S05]  /*1330*/  BSYNC B0 ;  /* 0x0000000000007941 */ /* 0x000fea0003800000 */
.L_x_71:
[----:B------:R-:W-:Y:S01]  /*1340*/  IADD3 R10, R12, 0x60, RZ ;  /* 0x000000600c0a7810 */ /* 0x000fe20007ffe0ff */
[----:B------:R-:W-:Y:S01]  /*1350*/  UMOV UR8, 0x6 ;  /* 0x0000000600087882 */ /* 0x000fe20000000000 */
[----:B------:R-:W-:Y:S01]  /*1360*/  BSSY B0, `(.L_x_73) ;  /* 0x0000026000007945 */ /* 0x000fe20003800000 */
[----:B------:R-:W-:Y:S01]  /*1370*/  ULDC.64 UR6, c[0x0][0x198] ;  /* 0x0000660000067ab9 */ /* 0x000fe20000000a00 */
[----:B------:R-:W-:Y:S01]  /*1380*/  ISETP.GE.AND P0, PT, R10, R199, PT ;  /* 0x000000c70a00720c */ /* 0x000fe20003f06270 */
[----:B------:R-:W-:Y:S02]  /*1390*/  USHF.L.U64.HI UR9, UR6, UR8, UR7 ;  /* 0x0000000806097299 */ /* 0x000fe40008010207 */
[----:B------:R-:W-:-:S10]  /*13a0*/  USHF.L.U32 UR10, UR6, 0x6, URZ ;  /* 0x00000006060a7899 */ /* 0x000fd4000800063f */
[----:B------:R-:W-:Y:S05]  /*13b0*/  @P0 BRA `(.L_x_74) ;  /* 0x0000020000000947 */ /* 0x000fea0003800000 */
[----:B------:R-:W-:Y:S01]  /*13c0*/  IADD3 R10, P0, R18, 0x60, RZ ;  /* 0x00000060120a7810 */ /* 0x000fe20007f1e0ff */
[----:B------:R-:W-:Y:S01]  /*13d0*/  IMAD.MOV.U32 R15, RZ, RZ, R17 ;  /* 0x000000ffff0f7224 */ /* 0x000fe200078e0011 */
[----:B------:R-:W-:Y:S02]  /*13e0*/  ISETP.GE.AND P3, PT, R210, c[0x0][0x220], PT ;  /* 0x00008800d2007a0c */ /* 0x000fe40003f66270 */
        /* <DEDUP_REMOVED lines=23> */
[----:B--2---:R-:W-:-:S04]  /*1560*/  LEA R16, P0, R14, c[0x0][0x160], 0x1 ;  /* 0x000058000e107a11 */ /* 0x004fc800078008ff */
[----:B------:R-:W-:-:S05]  /*1570*/  LEA.HI.X R17, R14, c[0x0][0x164], R10, 0x1, P0 ;  /* 0x000059000e117a11 */ /* 0x000fca00000f0c0a */
[----:B------:R-:W-:Y:S01]  /*1580*/  @!PT LDS RZ, [RZ] ;  /* 0x00000000fffff984 */ /* 0x000fe20000000800 */
[----:B------:R-:W-:Y:S01]  /*1590*/  @!PT LDS RZ, [RZ] ;  /* 0x00000000fffff984 */ /* 0x000fe20000000800 */
[----:B------:R-:W-:Y:S01]  /*15a0*/  @!PT LDS RZ, [RZ] ;  /* 0x00000000fffff984 */ /* 0x000fe20000000800 */
[----:B------:R2:W-:Y:S04]  /*15b0*/  LDGSTS.E.BYPASS.LTC128B.128 [R202+0xb000], [R16.64+0x100] ;  /* 0x0b00010010ca7fae */ /* 0x0005e8000b901d4c */
.L_x_74:
[----:B------:R-:W-:Y:S05]  /*15c0*/  BSYNC B0 ;  /* 0x0000000000007941 */ /* 0x000fea0003800000 */
.L_x_73:
[----:B------:R-:W-:Y:S01]  /*15d0*/  IADD3 R133, R212, -0x1, RZ ;  /* 0xffffffffd4857810 */ /* 0x000fe20007ffe0ff */
[----:B------:R-:W-:Y:S01]  /*15e0*/  BSSY B0, `(.L_x_75) ;  /* 0x0000023000007945 */ /* 0x000fe20003800000 */
[----:B------:R-:W-:Y:S02]  /*15f0*/  MOV R208, R206 ;  /* 0x000000ce00d07202 */ /* 0x000fe40000000f00 */
[----:B------:R-:W-:Y:S01]  /*1600*/  SHF.R.S32.HI R14, RZ, 0x1f, R133 ;  /* 0x0000001fff0e7819 */ /* 0x000fe20000011485 */
[C---:B------:R-:W-:Y:S02]  /*1610*/  IMAD R11, R133.reuse, -0x40, R4 ;  /* 0xffffffc0850b7824 */ /* 0x040fe400078e0204 */
[C---:B------:R-:W-:Y:S02]  /*1620*/  IMAD R15, R133.reuse, UR9, RZ ;  /* 0x00000009850f7c24 */ /* 0x040fe4000f8e02ff */
[----:B--2---:R-:W-:Y:S01]  /*1630*/  IMAD.WIDE.U32 R16, R133, UR10, R208 ;  /* 0x0000000a85107c25 */ /* 0x004fe2000f8e00d0 */
[----:B------:R-:W-:-:S03]  /*1640*/  ISETP.GE.AND P0, PT, R12, R11, PT ;  /* 0x0000000b0c00720c */ /* 0x000fc60003f06270 */
[----:B------:R-:W-:-:S05]  /*1650*/  IMAD R10, R14, UR10, R15 ;  /* 0x0000000a0e0a7c24 */ /* 0x000fca000f8e020f */
[----:B------:R-:W-:-:S05]  /*1660*/  IADD3 R10, R17, R10, RZ ;  /* 0x0000000a110a7210 */ /* 0x000fca0007ffe0ff */
[----:B------:R-:W-:Y:S05]  /*1670*/  @P0 BRA `(.L_x_76) ;  /* 0x0000019000000947 */ /* 0x000fea0003800000 */
[----:B------:R-:W-:Y:S02]  /*1680*/  ISETP.GE.AND P3, PT, R210, c[0x0][0x220], PT ;  /* 0x00008800d2007a0c */ /* 0x000fe40003f66270 */
[----:B------:R-:W-:Y:S02]  /*1690*/  ISETP.GE.AND P2, PT, R204, c[0x0][0x220], PT ;  /* 0x00008800cc007a0c */ /* 0x000fe40003f46270 */
[----:B------:R-:W-:-:S09]  /*16a0*/  ISETP.GE.AND P0, PT, R203, c[0x0][0x220], PT ;  /* 0x00008800cb007a0c */ /* 0x000fd20003f06270 */
[C---:B------:R-:W-:Y:S01]  /*16b0*/  @!P3 LEA R20, P4, R16.reuse, c[0x0][0x168], 0x1 ;  /* 0x00005a001014ba11 */ /* 0x040fe200078808ff */
[----:B------:R2:W-:Y:S01]  /*16c0*/  @P3 STS.128 [R202+0xc000], RZ ;  /* 0x00c000ffca003388 */ /* 0x0005e20000000c00 */
[C---:B------:R-:W-:Y:S02]  /*16d0*/  @!P2 LEA R18, P1, R16.reuse, c[0x0][0x168], 0x1 ;  /* 0x00005a001012aa11 */ /* 0x040fe400078208ff */
        /* <DEDUP_REMOVED lines=19> */
.L_x_76:
[----:B------:R-:W-:Y:S05]  /*1810*/  BSYNC B0 ;  /* 0x0000000000007941 */ /* 0x000fea0003800000 */
.L_x_75:
[----:B------:R-:W-:Y:S01]  /*1820*/  ISETP.GE.AND P0, PT, R8, R11, PT ;  /* 0x0000000b0800720c */ /* 0x000fe20003f06270 */
[----:B------:R-:W-:Y:S01]  /*1830*/  UMOV UR7, 0x5 ;  /* 0x0000000500077882 */ /* 0x000fe20000000000 */
[----:B------:R-:W-:Y:S01]  /*1840*/  BSSY B0, `(.L_x_77) ;  /* 0x0000023000007945 */ /* 0x000fe20003800000 */
[----:B------:R-:W-:Y:S02]  /*1850*/  ULDC UR14, c[0x0][0x19c] ;  /* 0x00006700000e7ab9 */ /* 0x000fe40000000800 */
[----:B------:R-:W-:Y:S02]  /*1860*/  USHF.L.U32 UR11, UR6, 0x5, URZ ;  /* 0x00000005060b7899 */ /* 0x000fe4000800063f */
[----:B------:R-:W-:Y:S02]  /*1870*/  ULDC.64 UR4, c[0x0][0x1a0] ;  /* 0x0000680000047ab9 */ /* 0x000fe40000000a00 */
[----:B------:R-:W-:Y:S02]  /*1880*/  USHF.L.U64.HI UR6, UR6, UR7, UR14 ;  /* 0x0000000706067299 */ /* 0x000fe4000801020e */
[----:B------:R-:W-:-:S02]  /*1890*/  USHF.L.U64.HI UR8, UR4, UR8, UR5 ;  /* 0x0000000804087299 */ /* 0x000fc40008010205 */
[----:B------:R-:W-:Y:S01]  /*18a0*/  USHF.L.U32 UR14, UR4, 0x6, URZ ;  /* 0x00000006040e7899 */ /* 0x000fe2000800063f */
[----:B------:R-:W-:Y:S06]  /*18b0*/  @P0 BRA `(.L_x_78) ;  /* 0x000001b000000947 */ /* 0x000fec0003800000 */
[----:B------:R-:W-:Y:S02]  /*18c0*/  ISETP.GE.AND P3, PT, R210, c[0x0][0x220], PT ;  /* 0x00008800d2007a0c */ /* 0x000fe40003f66270 */
[----:B------:R-:W-:Y:S02]  /*18d0*/  ISETP.GE.AND P2, PT, R204, c[0x0][0x220], PT ;  /* 0x00008800cc007a0c */ /* 0x000fe40003f46270 */
[----:B------:R-:W-:Y:S02]  /*18e0*/  IADD3 R15, P1, R16, UR11, RZ ;  /* 0x0000000b100f7c10 */ /* 0x000fe4000ff3e0ff */
[----:B------:R-:W-:Y:S02]  /*18f0*/  ISETP.GE.AND P0, PT, R203, c[0x0][0x220], PT ;  /* 0x00008800cb007a0c */ /* 0x000fe40003f06270 */
[----:B------:R-:W-:-:S05]  /*1900*/  IADD3.X R10, R10, UR6, RZ, P1, !PT ;  /* 0x000000060a0a7c10 */ /* 0x000fca0008ffe4ff */
[C---:B--2---:R-:W-:Y:S01]  /*1910*/  @!P3 LEA R18, P4, R15.reuse, c[0x0][0x168], 0x1 ;  /* 0x00005a000f12ba11 */ /* 0x044fe200078808ff */
        /* <DEDUP_REMOVED lines=21> */
.L_x_78:
[----:B------:R-:W-:Y:S05]  /*1a70*/  BSYNC B0 ;  /* 0x0000000000007941 */ /* 0x000fea0003800000 */
.L_x_77:
[----:B------:R-:W0:Y:S01]  /*1a80*/  LDGDEPBAR ;  /* 0x00000000000079af */ /* 0x000e220000000000 */
[----:B------:R-:W-:Y:S01]  /*1a90*/  ISETP.GE.AND P0, PT, R12, R11, PT ;  /* 0x0000000b0c00720c */ /* 0x000fe20003f06270 */
[----:B------:R-:W-:Y:S01]  /*1aa0*/  IMAD R15, R133, UR8, RZ ;  /* 0x00000008850f7c24 */ /* 0x000fe2000f8e02ff */
[----:B------:R-:W-:Y:S01]  /*1ab0*/  MOV R218, R214 ;  /* 0x000000d600da7202 */ /* 0x000fe20000000f00 */
[----:B------:R-:W-:Y:S01]  /*1ac0*/  IMAD.SHL.U32 R216, R3, 0x2, RZ ;  /* 0x0000000203d87824 */ /* 0x000fe200078e00ff */
[----:B------:R-:W-:Y:S01]  /*1ad0*/  SHF.R.S32.HI R10, RZ, 0x1f, R9 ;  /* 0x0000001fff0a7819 */ /* 0x000fe20000011409 */
[----:B------:R-:W-:Y:S01]  /*1ae0*/  IMAD R14, R14, UR14, R15 ;  /* 0x0000000e0e0e7c24 */ /* 0x000fe2000f8e020f */
[----:B------:R-:W-:Y:S01]  /*1af0*/  BSSY B0, `(.L_x_79) ;  /* 0x0000025000007945 */ /* 0x000fe20003800000 */
[----:B--2---:R-:W-:Y:S01]  /*1b00*/  IMAD.WIDE.U32 R16, R133, UR14, R218 ;  /* 0x0000000e85107c25 */ /* 0x004fe2000f8e00da */
[----:B------:R-:W-:Y:S02]  /*1b10*/  LEA.HI R9, R10, R9, RZ, 0x2 ;  /* 0x000000090a097211 */ /* 0x000fe400078f10ff */
[----:B------:R-:W-:Y:S01]  /*1b20*/  LOP3.LUT R216, R216, 0x6, RZ, 0xc0, !PT ;  /* 0x00000006d8d87812 */ /* 0x000fe200078ec0ff */
[----:B------:R-:W-:Y:S01]  /*1b30*/  IMAD.IADD R14, R17, 0x1, R14 ;  /* 0x00000001110e7824 */ /* 0x000fe200078e020e */
[----:B------:R-:W-:Y:S01]  /*1b40*/  SHF.R.S32.HI R3, RZ, 0x2, R9 ;  /* 0x00000002ff037819 */ /* 0x000fe20000011409 */
[----:B------:R-:W-:-:S04]  /*1b50*/  DEPBAR.LE SB0, 0x0 ;  /* 0x000080000000791a */ /* 0x000fc80000000000 */
[----:B------:R-:W-:Y:S06]  /*1b60*/  BAR.SYNC.DEFER_BLOCKING 0x0 ;  /* 0x0000000000007b1d */ /* 0x000fec0000010000 */
[----:B------:R2:W-:Y:S04]  /*1b70*/  @P0 STS.128 [R202+0x12000], RZ ;  /* 0x012000ffca000388 */ /* 0x0005e80000000c00 */
[----:B------:R2:W-:Y:S04]  /*1b80*/  @P0 STS.128 [R202+0x14000], RZ ;  /* 0x014000ffca000388 */ /* 0x0005e80000000c00 */
[----:B------:R2:W-:Y:S01]  /*1b90*/  @P0 STS.128 [R202+0x16000], RZ ;  /* 0x016000ffca000388 */ /* 0x0005e20000000c00 */
[----:B------:R-:W-:Y:S05]  /*1ba0*/  @P0 BRA `(.L_x_80) ;  /* 0x0000019000000947 */ /* 0x000fea0003800000 */
[----:B------:R-:W-:Y:S02]  /*1bb0*/  ISETP.GE.AND P3, PT, R210, c[0x0][0x220], PT ;  /* 0x00008800d2007a0c */ /* 0x000fe40003f66270 */
[----:B------:R-:W-:-:S02]  /*1bc0*/  ISETP.GE.AND P2, PT, R204, c[0x0][0x220], PT ;  /* 0x00008800cc007a0c */ /* 0x000fc40003f46270 */
        /* <DEDUP_REMOVED lines=17> */
[----:B---3--:R-:W-:-:S04]  /*1ce0*/  LEA R18, P0, R16, c[0x0][0x170], 0x1 ;  /* 0x00005c0010127a11 */ /* 0x008fc800078008ff */
[----:B------:R-:W-:-:S05]  /*1cf0*/  LEA.HI.X R19, R16, c[0x0][0x174], R14, 0x1, P0 ;  /* 0x00005d0010137a11 */ /* 0x000fca00000f0c0e */
[----:B------:R-:W-:Y:S01]  /*1d00*/  @!PT LDS RZ, [RZ] ;  /* 0x00000000fffff984 */ /* 0x000fe20000000800 */
[----:B------:R-:W-:Y:S01]  /*1d10*/  @!PT LDS RZ, [RZ] ;  /* 0x00000000fffff984 */ /* 0x000fe20000000800 */
[----:B------:R-:W-:Y:S01]  /*1d20*/  @!PT LDS RZ, [RZ] ;  /* 0x00000000fffff984 */ /* 0x000fe20000000800 */
[----:B------:R3:W-:Y:S04]  /*1d30*/  LDGSTS.E.BYPASS.LTC128B.128 [R202+0x16000], [R18.64+0x100] ;  /* 0x1600010012ca7fae */ /* 0x0007e8000b901d4c */
.L_x_80:
[----:B------:R-:W-:Y:S05]  /*1d40*/  BSYNC B0 ;  /* 0x0000000000007941 */ /* 0x000fea0003800000 */
.L_x_79:
[----:B------:R-:W-:Y:S01]  /*1d50*/  ISETP.GE.AND P0, PT, R8, R11, PT ;  /* 0x0000000b0800720c */ /* 0x000fe20003f06270 */
[----:B------:R-:W-:Y:S01]  /*1d60*/  ULDC UR5, c[0x0][0x1a4] ;  /* 0x0000690000057ab9 */ /* 0x000fe20000000800 */
[----:B------:R-:W-:Y:S01]  /*1d70*/  BSSY B0, `(.L_x_81) ;  /* 0x0000022000007945 */ /* 0x000fe20003800000 */
[----:B------:R-:W-:Y:S02]  /*1d80*/  USHF.L.U32 UR15, UR4, 0x5, URZ ;  /* 0x00000005040f7899 */ /* 0x000fe4000800063f */
[----:B------:R-:W-:-:S08]  /*1d90*/  USHF.L.U64.HI UR5, UR4, UR7, UR5 ;  /* 0x0000000704057299 */ /* 0x000fd00008010205 */
[----:B------:R4:W-:Y:S04]  /*1da0*/  @P0 STS.128 [R202+0x13000], RZ ;  /* 0x013000ffca000388 */ /* 0x0009e80000000c00 */
[----:B------:R4:W-:Y:S04]  /*1db0*/  @P0 STS.128 [R202+0x15000], RZ ;  /* 0x015000ffca000388 */ /* 0x0009e80000000c00 */
[----:B------:R4:W-:Y:S01]  /*1dc0*/  @P0 STS.128 [R202+0x17000], RZ ;  /* 0x017000ffca000388 */ /* 0x0009e20000000c00 */
[----:B------:R-:W-:Y:S05]  /*1dd0*/  @P0 BRA `(.L_x_82) ;  /* 0x000001b000000947 */ /* 0x000fea0003800000 */
[----:B------:R-:W-:Y:S02]  /*1de0*/  ISETP.GE.AND P3, PT, R210, c[0x0][0x220], PT ;  /* 0x00008800d2007a0c */ /* 0x000fe40003f66270 */
[----:B------:R-:W-:-:S02]  /*1df0*/  ISETP.GE.AND P2, PT, R204, c[0x0][0x220], PT ;  /* 0x00008800cc007a0c */ /* 0x000fc40003f46270 */
[----:B------:R-:W-:Y:S02]  /*1e00*/  IADD3 R8, P1, R16, UR15, RZ ;  /* 0x0000000f10087c10 */ /* 0x000fe4000ff3e0ff */
[----:B------:R-:W-:Y:S02]  /*1e10*/  ISETP.GE.AND P0, PT, R203, c[0x0][0x220], PT ;  /* 0x00008800cb007a0c */ /* 0x000fe40003f06270 */
[----:B------:R-:W-:-:S05]  /*1e20*/  IADD3.X R9, R14, UR5, RZ, P1, !PT ;  /* 0x000000050e097c10 */ /* 0x000fca0008ffe4ff */
        /* <DEDUP_REMOVED lines=22> */
.L_x_82:
[----:B------:R-:W-:Y:S05]  /*1f90*/  BSYNC B0 ;  /* 0x0000000000007941 */ /* 0x000fea0003800000 */
.L_x_81:
[C---:B------:R-:W-:Y:S01]  /*1fa0*/  IMAD.SHL.U32 R8, R2.reuse, 0x40, RZ ;  /* 0x0000004002087824 */ /* 0x040fe200078e00ff */
[----:B------:R-:W-:Y:S01]  /*1fb0*/  R2P PR, R2, 0x6 ;  /* 0x0000000602007804 */ /* 0x000fe20000000000 */
[----:B------:R-:W-:Y:S01]  /*1fc0*/  IMAD.SHL.U32 R12, R12, 0x8, RZ ;  /* 0x000000080c0c7824 */ /* 0x000fe200078e00ff */
[----:B------:R-:W0:Y:S01]  /*1fd0*/  LDGDEPBAR ;  /* 0x00000000000079af */ /* 0x000e220000000000 */
[C---:B------:R-:W-:Y:S01]  /*1fe0*/  IMAD R198, R85.reuse, 0x400, R0 ;  /* 0x0000040055c67824 */ /* 0x040fe200078e0200 */
[----:B------:R-:W-:Y:S01]  /*1ff0*/  LOP3.LUT R9, R8, 0x1c0, RZ, 0xc0, !PT ;  /* 0x000001c008097812 */ /* 0x000fe200078ec0ff */
[----:B------:R-:W-:Y:S02]  /*2000*/  IMAD R6, R85, 0x10, R6 ;  /* 0x0000001055067824 */ /* 0x000fe400078e0206 */
[----:B------:R-:W-:Y:S01]  /*2010*/  IMAD.SHL.U32 R198, R198, 0x2, RZ ;  /* 0x00000002c6c67824 */ /* 0x000fe200078e00ff */
[----:B------:R-:W-:Y:S02]  /*2020*/  LOP3.LUT R8, R9, 0x8, R12, 0xf8, !PT ;  /* 0x0000000809087812 */ /* 0x000fe400078ef80c */
[----:B------:R-:W-:Y:S01]  /*2030*/  SHF.R.U32.HI R9, RZ, 0x3, R9 ;  /* 0x00000003ff097819 */ /* 0x000fe20000011609 */
[--C-:B------:R-:W-:Y:S01]  /*2040*/  IMAD R196, R7, 0x2, R198.reuse ;  /* 0x0000000207c47824 */ /* 0x100fe200078e02c6 */
[----:B-1----:R-:W-:Y:S01]  /*2050*/  LDSM.16.M88.4 R24, [R198] ;  /* 0x00000000c618783b */ /* 0x002fe20000000200 */
[C---:B------:R-:W-:Y:S01]  /*2060*/  IMAD R194, R5.reuse, 0x2, R198 ;  /* 0x0000000205c27824 */ /* 0x040fe200078e02c6 */
[----:B------:R-:W-:Y:S01]  /*2070*/  LOP3.LUT R8, R8, R9, RZ, 0x3c, !PT ;  /* 0x0000000908087212 */ /* 0x000fe200078e3cff */
[----:B------:R-:W-:Y:S01]  /*2080*/  IMAD R193, R5, 0x2, R196 ;  /* 0x0000000205c17824 */ /* 0x000fe200078e02c4 */
[----:B------:R-:W-:Y:S01]  /*2090*/  LDSM.16.M88.4 R40, [R196] ;  /* 0x00000000c428783b */ /* 0x000fe20000000200 */
[----:B------:R-:W-:-:S02]  /*20a0*/  IADD3 R3, R6, 0x1, R3 ;  /* 0x0000000106037810 */ /* 0x000fc40007ffe003 */
[----:B------:R-:W-:Y:S01]  /*20b0*/  IMAD R197, R197, 0x200, R8 ;  /* 0x00000200c5c57824 */ /* 0x000fe200078e0208 */
[----:B------:R-:W-:Y:S01]  /*20c0*/  LDSM.16.M88.4 R44, [R194] ;  /* 0x00000000c22c783b */ /* 0x000fe20000000200 */
[----:B------:R-:W-:Y:S02]  /*20d0*/  IADD3 R3, R4, R3, -R205 ;  /* 0x0000000304037210 */ /* 0x000fe40007ffe8cd */
[----:B------:R-:W-:Y:S01]  /*20e0*/  IMAD.SHL.U32 R197, R197, 0x2, RZ ;  /* 0x00000002c5c57824 */ /* 0x000fe200078e00ff */
[----:B------:R-:W-:Y:S04]  /*20f0*/  LDSM.16.M88.4 R68, [R193] ;  /* 0x00000000c144783b */ /* 0x000fe80000000200 */
[----:B------:R-:W1:Y:S01]  /*2100*/  LDSM.16.M88.4 R60, [R197+0xc800] ;  /* 0x00c80000c53c783b */ /* 0x000e620000000200 */
[----:B------:R-:W-:-:S02]  /*2110*/  IADD3 R2, R197, 0xc000, RZ ;  /* 0x0000c000c5027810 */ /* 0x000fc40007ffe0ff */
[----:B------:R-:W-:Y:S01]  /*2120*/  IADD3 R195, R197, 0xc020, RZ ;  /* 0x0000c020c5c37810 */ /* 0x000fe20007ffe0ff */
[----:B---3--:R-:W3:Y:S01]  /*2130*/  LDSM.16.M88.4 R16, [R197+0xc000] ;  /* 0x00c00000c510783b */ /* 0x008ee20000000200 */
[----:B------:R-:W-:Y:S01]  /*2140*/  @P1 IADD3 R195, R2, -0x20, RZ ;  /* 0xffffffe002c31810 */ /* 0x000fe20007ffe0ff */
[----:B------:R-:W-:Y:S02]  /*2150*/  IMAD.MOV.U32 R2, RZ, RZ, 0x40 ;  /* 0x00000040ff027424 */ /* 0x000fe400078e00ff */
[----:B------:R-:W5:Y:S01]  /*2160*/  LDSM.16.M88.4 R52, [R197+0xd000] ;  /* 0x00d00000c534783b */ /* 0x000f620000000200 */
[C---:B------:R-:W-:Y:S02]  /*2170*/  IADD3 R187, R195.reuse, 0x800, RZ ;  /* 0x00000800c3bb7810 */ /* 0x040fe40007ffe0ff */
[----:B------:R-:W-:Y:S01]  /*2180*/  SEL R2, R2, 0xffffffc0, !P2 ;  /* 0xffffffc002027807 */ /* 0x000fe20005000000 */
[----:B------:R-:W2:Y:S01]  /*2190*/  LDSM.16.M88.4 R8, [R195+0x800] ;  /* 0x00080000c308783b */ /* 0x000ea20000000200 */
[----:B------:R-:W-:-:S02]  /*21a0*/  IADD3 R186, R195, 0x1000, RZ ;  /* 0x00001000c3ba7810 */ /* 0x000fc40007ffe0ff */
[----:B------:R-:W-:Y:S01]  /*21b0*/  IADD3 R185, R195, 0x1800, RZ ;  /* 0x00001800c3b97810 */ /* 0x000fe20007ffe0ff */
[----:B------:R-:W4:Y:S01]  /*21c0*/  LDSM.16.M88.4 R32, [R197+0xd800] ;  /* 0x00d80000c520783b */ /* 0x000f220000000200 */
[----:B------:R-:W-:Y:S01]  /*21d0*/  IMAD.IADD R191, R197, 0x1, R2 ;  /* 0x00000001c5bf7824 */ /* 0x000fe200078e0202 */
[C---:B------:R-:W-:Y:S01]  /*21e0*/  IADD3 R183, R195.reuse, 0x2000, RZ ;  /* 0x00002000c3b77810 */ /* 0x040fe20007ffe0ff */
[----:B------:R-:W-:Y:S01]  /*21f0*/  IMAD.IADD R184, R2, 0x1, R195 ;  /* 0x0000000102b87824 */ /* 0x000fe200078e02c3 */
[----:B------:R-:W2:Y:S01]  /*2200*/  LDSM.16.M88.4 R28, [R195] ;  /* 0x00000000c31c783b */ /* 0x000ea20000000200 */
[C---:B------:R-:W-:Y:S02]  /*2210*/  IADD3 R182, R195.reuse, 0x2800, RZ ;  /* 0x00002800c3b67810 */ /* 0x040fe40007ffe0ff */
[C---:B------:R-:W-:Y:S01]  /*2220*/  IADD3 R181, R195.reuse, 0x3000, RZ ;  /* 0x00003000c3b57810 */ /* 0x040fe20007ffe0ff */
[----:B------:R-:W2:Y:S01]  /*2230*/  LDSM.16.M88.4 R12, [R195+0x1000] ;  /* 0x00100000c30c783b */ /* 0x000ea20000000200 */
[----:B------:R-:W-:-:S02]  /*2240*/  IADD3 R180, R195, 0x3800, RZ ;  /* 0x00003800c3b47810 */ /* 0x000fc40007ffe0ff */
[C---:B------:R-:W-:Y:S01]  /*2250*/  IADD3 R179, R195.reuse, 0x4000, RZ ;  /* 0x00004000c3b37810 */ /* 0x040fe20007ffe0ff */
[----:B------:R-:W2:Y:S01]  /*2260*/  LDSM.16.M88.4 R72, [R195+0x1800] ;  /* 0x00180000c348783b */ /* 0x000ea20000000200 */
[C---:B------:R-:W-:Y:S02]  /*2270*/  IADD3 R178, R195.reuse, 0x4800, RZ ;  /* 0x00004800c3b27810 */ /* 0x040fe40007ffe0ff */
[C---:B------:R-:W-:Y:S01]  /*2280*/  IADD3 R177, R195.reuse, 0x5000, RZ ;  /* 0x00005000c3b17810 */ /* 0x040fe20007ffe0ff */
[----:B------:R-:W2:Y:S01]  /*2290*/  LDSM.16.M88.4 R36, [R191+0xc000] ;  /* 0x00c00000bf24783b */ /* 0x000ea20000000200 */
[----:B------:R-:W-:-:S03]  /*22a0*/  IADD3 R176, R195, 0x5800, RZ ;  /* 0x00005800c3b07810 */ /* 0x000fc60007ffe0ff */
[----:B------:R-:W-:Y:S01]  /*22b0*/  LDSM.16.M88.4 R76, [R195+0x2800] ;  /* 0x00280000c34c783b */ /* 0x000fe20000000200 */
[C---:B-1----:R-:W-:Y:S03]  /*22c0*/  HMMA.16816.F32 R64, R24.reuse, R60, RZ ;  /* 0x0000003c1840723c */ /* 0x042fe600000018ff */
[----:B------:R-:W-:Y:S05]  /*22d0*/  LDSM.16.M88.4 R80, [R193+0x4000] ;  /* 0x00400000c150783b */ /* 0x000fea0000000200 */
[C---:B------:R-:W-:Y:S08]  /*22e0*/  HMMA.16816.F32 R60, R24.reuse, R62, RZ ;  /* 0x0000003e183c723c */ /* 0x040ff000000018ff */
[C---:B---3--:R-:W-:Y:S08]  /*22f0*/  HMMA.16816.F32 R20, R24.reuse, R16, RZ ;  /* 0x000000101814723c */ /* 0x048ff000000018ff */
[C---:B------:R-:W-:Y:S08]  /*2300*/  HMMA.16816.F32 R16, R24.reuse, R18, RZ ;  /* 0x000000121810723c */ /* 0x040ff000000018ff */
[C---:B-----5:R-:W-:Y:S08]  /*2310*/  HMMA.16816.F32 R56, R24.reuse, R52, RZ ;  /* 0x000000341838723c */ /* 0x060ff000000018ff */
[----:B------:R-:W-:Y:S08]  /*2320*/  HMMA.16816.F32 R52, R24, R54, RZ ;  /* 0x000000361834723c */ /* 0x000ff000000018ff */
[C---:B--2---:R-:W-:Y:S08]  /*2330*/  HMMA.16816.F32 R64, R40.reuse, R8, R64 ;  /* 0x000000082840723c */ /* 0x044ff00000001840 */
[----:B------:R-:W-:Y:S01]  /*2340*/  HMMA.16816.F32 R60, R40, R10, R60 ;  /* 0x0000000a283c723c */ /* 0x000fe2000000183c */
[----:B------:R-:W1:Y:S07]  /*2350*/  LDSM.16.M88.4 R8, [R191+0xd000] ;  /* 0x00d00000bf08783b */ /* 0x000e6e0000000200 */
[C---:B----4-:R-:W-:Y:S08]  /*2360*/  HMMA.16816.F32 R48, R24.reuse, R32, RZ ;  /* 0x000000201830723c */ /* 0x050ff000000018ff */
[----:B------:R-:W-:Y:S01]  /*2370*/  HMMA.16816.F32 R24, R24, R34, RZ ;  /* 0x000000221818723c */ /* 0x000fe200000018ff */
[----:B------:R-:W2:Y:S07]  /*2380*/  LDSM.16.M88.4 R32, [R191+0xc800] ;  /* 0x00c80000bf20783b */ /* 0x000eae0000000200 */
[C---:B------:R-:W-:Y:S08]  /*2390*/  HMMA.16816.F32 R20, R40.reuse, R28, R20 ;  /* 0x0000001c2814723c */ /* 0x040ff00000001814 */
[C---:B------:R-:W-:Y:S01]  /*23a0*/  HMMA.16816.F32 R16, R40.reuse, R30, R16 ;  /* 0x0000001e2810723c */ /* 0x040fe20000001810 */
[----:B------:R-:W3:Y:S07]  /*23b0*/  LDSM.16.M88.4 R28, [R191+0xd800] ;  /* 0x00d80000bf1c783b */ /* 0x000eee0000000200 */
[C---:B------:R-:W-:Y:S08]  /*23c0*/  HMMA.16816.F32 R56, R40.reuse, R12, R56 ;  /* 0x0000000c2838723c */ /* 0x040ff00000001838 */
[C---:B------:R-:W-:Y:S01]  /*23d0*/  HMMA.16816.F32 R52, R40.reuse, R14, R52 ;  /* 0x0000000e2834723c */ /* 0x040fe20000001834 */
[----:B------:R-:W4:Y:S07]  /*23e0*/  LDSM.16.M88.4 R12, [R184] ;  /* 0x00000000b80c783b */ /* 0x000f2e0000000200 */
[C---:B------:R-:W-:Y:S08]  /*23f0*/  HMMA.16816.F32 R48, R40.reuse, R72, R48 ;  /* 0x000000482830723c */ /* 0x040ff00000001830 */
[----:B------:R-:W-:Y:S01]  /*2400*/  HMMA.16816.F32 R24, R40, R74, R24 ;  /* 0x0000004a2818723c */ /* 0x000fe20000001818 */
[----:B------:R-:W5:Y:S04]  /*2410*/  LDSM.16.M88.4 R72, [R184+0x1800] ;  /* 0x00180000b848783b */ /* 0x000f680000000200 */
[----:B------:R-:W3:Y:S03]  /*2420*/  LDSM.16.M88.4 R40, [R184+0x800] ;  /* 0x00080000b828783b */ /* 0x000ee60000000200 */
[C---:B------:R-:W-:Y:S08]  /*2430*/  HMMA.16816.F32 R20, R44.reuse, R36, R20 ;  /* 0x000000242c14723c */ /* 0x040ff00000001814 */
[C---:B------:R-:W-:Y:S01]  /*2440*/  HMMA.16816.F32 R16, R44.reuse, R38, R16 ;  /* 0x000000262c10723c */ /* 0x040fe20000001810 */
[----:B------:R-:W-:Y:S07]  /*2450*/  LDSM.16.M88.4 R36, [R197+0xe000] ;  /* 0x00e00000c524783b */ /* 0x000fee0000000200 */
[C---:B-1----:R-:W-:Y:S08]  /*2460*/  HMMA.16816.F32 R56, R44.reuse, R8, R56 ;  /* 0x000000082c38723c */ /* 0x042ff00000001838 */
[C---:B------:R-:W-:Y:S01]  /*2470*/  HMMA.16816.F32 R52, R44.reuse, R10, R52 ;  /* 0x0000000a2c34723c */ /* 0x040fe20000001834 */
[----:B------:R-:W1:Y:S07]  /*2480*/  LDSM.16.M88.4 R8, [R184+0x1000] ;  /* 0x00100000b808783b */ /* 0x000e6e0000000200 */
[C---:B--2---:R-:W-:Y:S08]  /*2490*/  HMMA.16816.F32 R64, R44.reuse, R32, R64 ;  /* 0x000000202c40723c */ /* 0x044ff00000001840 */
[C---:B------:R-:W-:Y:S01]  /*24a0*/  HMMA.16816.F32 R60, R44.reuse, R34, R60 ;  /* 0x000000222c3c723c */ /* 0x040fe2000000183c */
[----:B------:R-:W-:Y:S07]  /*24b0*/  LDSM.16.M88.4 R32, [R197+0xe800] ;  /* 0x00e80000c520783b */ /* 0x000fee0000000200 */
[C---:B---3--:R-:W-:Y:S08]  /*24c0*/  HMMA.16816.F32 R48, R44.reuse, R28, R48 ;  /* 0x0000001c2c30723c */ /* 0x048ff00000001830 */
[----:B------:R-:W-:Y:S01]  /*24d0*/  HMMA.16816.F32 R44, R44, R30, R24 ;  /* 0x0000001e2c2c723c */ /* 0x000fe20000001818 */
[----:B------:R-:W2:Y:S04]  /*24e0*/  LDSM.16.M88.4 R24, [R198+0x4000] ;  /* 0x00400000c618783b */ /* 0x000ea80000000200 */
[----:B------:R-:W3:Y:S03]  /*24f0*/  LDSM.16.M88.4 R28, [R197+0xf800] ;  /* 0x00f80000c51c783b */ /* 0x000ee60000000200 */
[C---:B----4-:R-:W-:Y:S08]  /*2500*/  HMMA.16816.F32 R20, R68.reuse, R12, R20 ;  /* 0x0000000c4414723c */ /* 0x050ff00000001814 */
[C---:B------:R-:W-:Y:S01]  /*2510*/  HMMA.16816.F32 R16, R68.reuse, R14, R16 ;  /* 0x0000000e4410723c */ /* 0x040fe20000001810 */
[----:B------:R-:W4:Y:S07]  /*2520*/  LDSM.16.M88.4 R12, [R197+0xf000] ;  /* 0x00f00000c50c783b */ /* 0x000f2e0000000200 */
[C---:B-----5:R-:W-:Y:S08]  /*2530*/  HMMA.16816.F32 R48, R68.reuse, R72, R48 ;  /* 0x000000484430723c */ /* 0x060ff00000001830 */
[C---:B------:R-:W-:Y:S08]  /*2540*/  HMMA.16816.F32 R64, R68.reuse, R40, R64 ;  /* 0x000000284440723c */ /* 0x040ff00000001840 */
[C---:B------:R-:W-:Y:S01]  /*2550*/  HMMA.16816.F32 R60, R68.reuse, R42, R60 ;  /* 0x0000002a443c723c */ /* 0x040fe2000000183c */
[----:B------:R-:W-:Y:S07]  /*2560*/  LDSM.16.M88.4 R40, [R196+0x4000] ;  /* 0x00400000c428783b */ /* 0x000fee0000000200 */
[C---:B-1----:R-:W-:Y:S08]  /*2570*/  HMMA.16816.F32 R56, R68.reuse, R8, R56 ;  /* 0x000000084438723c */ /* 0x042ff00000001838 */
[C---:B------:R-:W-:Y:S01]  /*2580*/  HMMA.16816.F32 R52, R68.reuse, R10, R52 ;  /* 0x0000000a4434723c */ /* 0x040fe20000001834 */
[----:B------:R-:W1:Y:S07]  /*2590*/  LDSM.16.M88.4 R8, [R195+0x2000] ;  /* 0x00200000c308783b */ /* 0x000e6e0000000200 */
[----:B------:R-:W-:Y:S01]  /*25a0*/  HMMA.16816.F32 R44, R68, R74, R44 ;  /* 0x0000004a442c723c */ /* 0x000fe2000000182c */
[----:B------:R-:W5:Y:S04]  /*25b0*/  LDSM.16.M88.4 R68, [R195+0x3800] ;  /* 0x00380000c344783b */ /* 0x000f680000000200 */
[----:B------:R-:W1:Y:S03]  /*25c0*/  LDSM.16.M88.4 R72, [R195+0x3000] ;  /* 0x00300000c348783b */ /* 0x000e660000000200 */
[C---:B--2---:R-:W-:Y:S08]  /*25d0*/  HMMA.16816.F32 R20, R24.reuse, R36, R20 ;  /* 0x000000241814723c */ /* 0x044ff00000001814 */
[C---:B------:R-:W-:Y:S01]  /*25e0*/  HMMA.16816.F32 R16, R24.reuse, R38, R16 ;  /* 0x000000261810723c */ /* 0x040fe20000001810 */
[----:B------:R-:W-:Y:S07]  /*25f0*/  LDSM.16.M88.4 R36, [R191+0xe000] ;  /* 0x00e00000bf24783b */ /* 0x000fee0000000200 */
[C---:B---3--:R-:W-:Y:S08]  /*2600*/  HMMA.16816.F32 R48, R24.reuse, R28, R48 ;  /* 0x0000001c1830723c */ /* 0x048ff00000001830 */
[C---:B------:R-:W-:Y:S08]  /*2610*/  HMMA.16816.F32 R64, R24.reuse, R32, R64 ;  /* 0x000000201840723c */ /* 0x040ff00000001840 */
[C---:B------:R-:W-:Y:S01]  /*2620*/  HMMA.16816.F32 R60, R24.reuse, R34, R60 ;  /* 0x00000022183c723c */ /* 0x040fe2000000183c */
[----:B------:R-:W-:Y:S07]  /*2630*/  LDSM.16.M88.4 R32, [R191+0xe800] ;  /* 0x00e80000bf20783b */ /* 0x000fee0000000200 */
[C---:B----4-:R-:W-:Y:S08]  /*2640*/  HMMA.16816.F32 R56, R24.reuse, R12, R56 ;  /* 0x0000000c1838723c */ /* 0x050ff00000001838 */
[C---:B------:R-:W-:Y:S01]  /*2650*/  HMMA.16816.F32 R52, R24.reuse, R14, R52 ;  /* 0x0000000e1834723c */ /* 0x040fe20000001834 */
[----:B------:R-:W2:Y:S07]  /*2660*/  LDSM.16.M88.4 R12, [R194+0x4000] ;  /* 0x00400000c20c783b */ /* 0x000eae0000000200 */
[----:B------:R-:W-:Y:S01]  /*2670*/  HMMA.16816.F32 R44, R24, R30, R44 ;  /* 0x0000001e182c723c */ /* 0x000fe2000000182c */
[----:B------:R-:W3:Y:S04]  /*2680*/  LDSM.16.M88.4 R24, [R191+0xf800] ;  /* 0x00f80000bf18783b */ /* 0x000ee80000000200 */
[----:B------:R-:W4:Y:S03]  /*2690*/  LDSM.16.M88.4 R28, [R191+0xf000] ;  /* 0x00f00000bf1c783b */ /* 0x000f260000000200 */
[C---:B-1----:R-:W-:Y:S08]  /*26a0*/  HMMA.16816.F32 R20, R40.reuse, R8, R20 ;  /* 0x000000082814723c */ /* 0x042ff00000001814 */
[C---:B------:R-:W-:Y:S01]  /*26b0*/  HMMA.16816.F32 R16, R40.reuse, R10, R16 ;  /* 0x0000000a2810723c */ /* 0x040fe20000001810 */
[----:B------:R-:W1:Y:S07]  /*26c0*/  LDSM.16.M88.4 R8, [R184+0x2000] ;  /* 0x00200000b808783b */ /* 0x000e6e0000000200 */
[C---:B-----5:R-:W-:Y:S08]  /*26d0*/  HMMA.16816.F32 R48, R40.reuse, R68, R48 ;  /* 0x000000442830723c */ /* 0x060ff00000001830 */
[C---:B------:R-:W-:Y:S08]  /*26e0*/  HMMA.16816.F32 R64, R40.reuse, R76, R64 ;  /* 0x0000004c2840723c */ /* 0x040ff00000001840 */
[C---:B------:R-:W-:Y:S01]  /*26f0*/  HMMA.16816.F32 R60, R40.reuse, R78, R60 ;  /* 0x0000004e283c723c */ /* 0x040fe2000000183c */
[----:B------:R-:W-:Y:S07]  /*2700*/  LDSM.16.M88.4 R76, [R184+0x2800] ;  /* 0x00280000b84c783b */ /* 0x000fee0000000200 */
[C---:B------:R-:W-:Y:S01]  /*2710*/  HMMA.16816.F32 R44, R40.reuse, R70, R44 ;  /* 0x00000046282c723c */ /* 0x040fe2000000182c */
[----:B------:R-:W5:Y:S07]  /*2720*/  LDSM.16.M88.4 R68, [R184+0x3800] ;  /* 0x00380000b844783b */ /* 0x000f6e0000000200 */
[C---:B------:R-:W-:Y:S08]  /*2730*/  HMMA.16816.F32 R56, R40.reuse, R72, R56 ;  /* 0x000000482838723c */ /* 0x040ff00000001838 */
[----:B------:R-:W-:Y:S01]  /*2740*/  HMMA.16816.F32 R52, R40, R74, R52 ;  /* 0x0000004a2834723c */ /* 0x000fe20000001834 */
[----:B------:R-:W1:Y:S04]  /*2750*/  LDSM.16.M88.4 R72, [R184+0x3000] ;  /* 0x00300000b848783b */ /* 0x000e680000000200 */
[----:B------:R-:W-:Y:S03]  /*2760*/  LDSM.16.M88.4 R40, [R198+0x8000] ;  /* 0x00800000c628783b */ /* 0x000fe60000000200 */
[C---:B--2---:R-:W-:Y:S08]  /*2770*/  HMMA.16816.F32 R20, R12.reuse, R36, R20 ;  /* 0x000000240c14723c */ /* 0x044ff00000001814 */
[C---:B------:R-:W-:Y:S01]  /*2780*/  HMMA.16816.F32 R16, R12.reuse, R38, R16 ;  /* 0x000000260c10723c */ /* 0x040fe20000001810 */
[----:B------:R-:W2:Y:S07]  /*2790*/  LDSM.16.M88.4 R36, [R197+0x10000] ;  /* 0x01000000c524783b */ /* 0x000eae0000000200 */
[C---:B---3--:R-:W-:Y:S08]  /*27a0*/  HMMA.16816.F32 R48, R12.reuse, R24, R48 ;  /* 0x000000180c30723c */ /* 0x048ff00000001830 */
[C---:B------:R-:W-:Y:S08]  /*27b0*/  HMMA.16816.F32 R64, R12.reuse, R32, R64 ;  /* 0x000000200c40723c */ /* 0x040ff00000001840 */
[C---:B------:R-:W-:Y:S01]  /*27c0*/  HMMA.16816.F32 R60, R12.reuse, R34, R60 ;  /* 0x000000220c3c723c */ /* 0x040fe2000000183c */
[----:B------:R-:W3:Y:S07]  /*27d0*/  LDSM.16.M88.4 R32, [R197+0x10800] ;  /* 0x01080000c520783b */ /* 0x000eee0000000200 */
[C---:B------:R-:W-:Y:S01]  /*27e0*/  HMMA.16816.F32 R44, R12.reuse, R26, R44 ;  /* 0x0000001a0c2c723c */ /* 0x040fe2000000182c */
[----:B------:R-:W2:Y:S07]  /*27f0*/  LDSM.16.M88.4 R24, [R197+0x11800] ;  /* 0x01180000c518783b */ /* 0x000eae0000000200 */
[C---:B----4-:R-:W-:Y:S08]  /*2800*/  HMMA.16816.F32 R56, R12.reuse, R28, R56 ;  /* 0x0000001c0c38723c */ /* 0x050ff00000001838 */
[----:B------:R-:W-:Y:S01]  /*2810*/  HMMA.16816.F32 R52, R12, R30, R52 ;  /* 0x0000001e0c34723c */ /* 0x000fe20000001834 */
[----:B------:R-:W4:Y:S04]  /*2820*/  LDSM.16.M88.4 R28, [R197+0x11000] ;  /* 0x01100000c51c783b */ /* 0x000f280000000200 */
[----:B------:R-:W-:Y:S03]  /*2830*/  LDSM.16.M88.4 R12, [R196+0x8000] ;  /* 0x00800000c40c783b */ /* 0x000fe60000000200 */
[C---:B-1----:R-:W-:Y:S08]  /*2840*/  HMMA.16816.F32 R20, R80.reuse, R8, R20 ;  /* 0x000000085014723c */ /* 0x042ff00000001814 */
[C---:B------:R-:W-:Y:S01]  /*2850*/  HMMA.16816.F32 R16, R80.reuse, R10, R16 ;  /* 0x0000000a5010723c */ /* 0x040fe20000001810 */
[----:B------:R-:W1:Y:S07]  /*2860*/  LDSM.16.M88.4 R8, [R195+0x4000] ;  /* 0x00400000c308783b */ /* 0x000e6e0000000200 */
[C---:B-----5:R-:W-:Y:S08]  /*2870*/  HMMA.16816.F32 R48, R80.reuse, R68, R48 ;  /* 0x000000445030723c */ /* 0x060ff00000001830 */
[C---:B------:R-:W-:Y:S08]  /*2880*/  HMMA.16816.F32 R64, R80.reuse, R76, R64 ;  /* 0x0000004c5040723c */ /* 0x040ff00000001840 */
[C---:B------:R-:W-:Y:S08]  /*2890*/  HMMA.16816.F32 R60, R80.reuse, R78, R60 ;  /* 0x0000004e503c723c */ /* 0x040ff0000000183c */
[C---:B------:R-:W-:Y:S01]  /*28a0*/  HMMA.16816.F32 R68, R80.reuse, R70, R44 ;  /* 0x000000465044723c */ /* 0x040fe2000000182c */
[----:B------:R-:W5:Y:S07]  /*28b0*/  LDSM.16.M88.4 R44, [R195+0x4800] ;  /* 0x00480000c32c783b */ /* 0x000f6e0000000200 */
[C---:B------:R-:W-:Y:S08]  /*28c0*/  HMMA.16816.F32 R56, R80.reuse, R72, R56 ;  /* 0x000000485038723c */ /* 0x040ff00000001838 */
[----:B------:R-:W-:Y:S08]  /*28d0*/  HMMA.16816.F32 R52, R80, R74, R52 ;  /* 0x0000004a5034723c */ /* 0x000ff00000001834 */
[C---:B--2---:R-:W-:Y:S08]  /*28e0*/  HMMA.16816.F32 R20, R40.reuse, R36, R20 ;  /* 0x000000242814723c */ /* 0x044ff00000001814 */
[C---:B------:R-:W-:Y:S01]  /*28f0*/  HMMA.16816.F32 R16, R40.reuse, R38, R16 ;  /* 0x000000262810723c */ /* 0x040fe20000001810 */
[----:B------:R-:W2:Y:S07]  /*2900*/  LDSM.16.M88.4 R36, [R195+0x5000] ;  /* 0x00500000c324783b */ /* 0x000eae0000000200 */
[C---:B---3--:R-:W-:Y:S08]  /*2910*/  HMMA.16816.F32 R64, R40.reuse, R32, R64 ;  /* 0x000000202840723c */ /* 0x048ff00000001840 */
[C---:B------:R-:W-:Y:S01]  /*2920*/  HMMA.16816.F32 R60, R40.reuse, R34, R60 ;  /* 0x00000022283c723c */ /* 0x040fe2000000183c */
[----:B------:R-:W-:Y:S07]  /*2930*/  LDSM.16.M88.4 R32, [R191+0x10000] ;  /* 0x01000000bf20783b */ /* 0x000fee0000000200 */
[C---:B------:R-:W-:Y:S08]  /*2940*/  HMMA.16816.F32 R48, R40.reuse, R24, R48 ;  /* 0x000000182830723c */ /* 0x040ff00000001830 */
[C---:B------:R-:W-:Y:S01]  /*2950*/  HMMA.16816.F32 R68, R40.reuse, R26, R68 ;  /* 0x0000001a2844723c */ /* 0x040fe20000001844 */
[----:B------:R-:W3:Y:S07]  /*2960*/  LDSM.16.M88.4 R24, [R195+0x5800] ;  /* 0x00580000c318783b */ /* 0x000eee0000000200 */
[C---:B----4-:R-:W-:Y:S08]  /*2970*/  HMMA.16816.F32 R56, R40.reuse, R28, R56 ;  /* 0x0000001c2838723c */ /* 0x050ff00000001838 */
[----:B------:R-:W-:Y:S01]  /*2980*/  HMMA.16816.F32 R52, R40, R30, R52 ;  /* 0x0000001e2834723c */ /* 0x000fe20000001834 */
[----:B------:R-:W-:Y:S04]  /*2990*/  LDSM.16.M88.4 R28, [R191+0x10800] ;  /* 0x01080000bf1c783b */ /* 0x000fe80000000200 */
[----:B------:R-:W-:Y:S03]  /*29a0*/  LDSM.16.M88.4 R40, [R191+0x11000] ;  /* 0x01100000bf28783b */ /* 0x000fe60000000200 */
[C---:B-1----:R-:W-:Y:S08]  /*29b0*/  HMMA.16816.F32 R20, R12.reuse, R8, R20 ;  /* 0x000000080c14723c */ /* 0x042ff00000001814 */
[C---:B------:R-:W-:Y:S01]  /*29c0*/  HMMA.16816.F32 R16, R12.reuse, R10, R16 ;  /* 0x0000000a0c10723c */ /* 0x040fe20000001810 */
[----:B------:R-:W1:Y:S07]  /*29d0*/  LDSM.16.M88.4 R8, [R194+0x8000] ;  /* 0x00800000c208783b */ /* 0x000e6e0000000200 */
[C---:B-----5:R-:W-:Y:S08]  /*29e0*/  HMMA.16816.F32 R64, R12.reuse, R44, R64 ;  /* 0x0000002c0c40723c */ /* 0x060ff00000001840 */
[C---:B------:R-:W-:Y:S01]  /*29f0*/  HMMA.16816.F32 R60, R12.reuse, R46, R60 ;  /* 0x0000002e0c3c723c */ /* 0x040fe2000000183c */
[----:B------:R-:W4:Y:S07]  /*2a00*/  LDSM.16.M88.4 R44, [R191+0x11800] ;  /* 0x01180000bf2c783b */ /* 0x000f2e0000000200 */
[C---:B--2---:R-:W-:Y:S08]  /*2a10*/  HMMA.16816.F32 R56, R12.reuse, R36, R56 ;  /* 0x000000240c38723c */ /* 0x044ff00000001838 */
[C---:B------:R-:W-:Y:S01]  /*2a20*/  HMMA.16816.F32 R72, R12.reuse, R38, R52 ;  /* 0x000000260c48723c */ /* 0x040fe20000001834 */
[----:B------:R-:W-:Y:S04]  /*2a30*/  LDSM.16.M88.4 R36, [R193+0x8000] ;  /* 0x00800000c124783b */ /* 0x000fe80000000200 */
[----:B------:R-:W2:Y:S03]  /*2a40*/  LDSM.16.M88.4 R52, [R184+0x4000] ;  /* 0x00400000b834783b */ /* 0x000ea60000000200 */
[C---:B---3--:R-:W-:Y:S08]  /*2a50*/  HMMA.16816.F32 R48, R12.reuse, R24, R48 ;  /* 0x000000180c30723c */ /* 0x048ff00000001830 */
[----:B------:R-:W-:Y:S01]  /*2a60*/  HMMA.16816.F32 R68, R12, R26, R68 ;  /* 0x0000001a0c44723c */ /* 0x000fe20000001844 */
[----:B------:R-:W3:Y:S04]  /*2a70*/  LDSM.16.M88.4 R12, [R184+0x4800] ;  /* 0x00480000b80c783b */ /* 0x000ee80000000200 */
[----:B------:R-:W5:Y:S03]  /*2a80*/  LDSM.16.M88.4 R24, [R184+0x5000] ;  /* 0x00500000b818783b */ /* 0x000f660000000200 */
[C---:B-1----:R-:W-:Y:S07]  /*2a90*/  HMMA.16816.F32 R64, R8.reuse, R28, R64 ;  /* 0x0000001c0840723c */ /* 0x042fee0000001840 */
[----:B------:R-:W-:Y:S01]  /*2aa0*/  IADD3 R29, R3, c[0x0][0x2e8], RZ ;  /* 0x0000ba00031d7a10 */ /* 0x000fe20007ffe0ff */
[----:B------:R-:W-:Y:S01]  /*2ab0*/  HMMA.16816.F32 R20, R8, R32, R20 ;  /* 0x000000200814723c */ /* 0x000fe20000001814 */
[----:B------:R-:W-:-:S02]  /*2ac0*/  IMAD R3, R133, 0x40, R216 ;  /* 0x0000004085037824 */ /* 0x000fc400078e02d8 */
[----:B------:R-:W-:-:S05]  /*2ad0*/  IMNMX R228, R29, R4, PT ;  /* 0x000000041de47217 */ /* 0x000fca0003800200 */
[C---:B------:R-:W-:Y:S07]  /*2ae0*/  HMMA.16816.F32 R60, R8.reuse, R30, R60 ;  /* 0x0000001e083c723c */ /* 0x040fee000000183c */
[----:B------:R-:W-:Y:S01]  /*2af0*/  IADD3 R31, R29, 0x8, RZ ;  /* 0x000000081d1f7810 */ /* 0x000fe20007ffe0ff */
[----:B------:R-:W-:Y:S01]  /*2b00*/  HMMA.16816.F32 R16, R8, R34, R16 ;  /* 0x000000220810723c */ /* 0x000fe20000001810 */
[----:B------:R-:W-:Y:S02]  /*2b10*/  IADD3 R29, R3, 0x1, RZ ;  /* 0x00000001031d7810 */ /* 0x000fe40007ffe0ff */
[----:B------:R-:W-:-:S02]  /*2b20*/  IMNMX R2, R31, R4, PT ;  /* 0x000000041f027217 */ /* 0x000fc40003800200 */
[C---:B------:R-:W-:Y:S02]  /*2b30*/  ISETP.GE.AND P0, PT, R29.reuse, R228, PT ;  /* 0x000000e41d00720c */ /* 0x040fe40003f06270 */
[----:B------:R-:W-:Y:S01]  /*2b40*/  ISETP.GE.AND P3, PT, R29, R2, PT ;  /* 0x000000021d00720c */ /* 0x000fe20003f66270 */
[----:B------:R-:W-:Y:S01]  /*2b50*/  HMMA.16816.F32 R56, R8, R40, R56 ;  /* 0x000000280838723c */ /* 0x000fe20000001838 */
[----:B------:R-:W-:-:S04]  /*2b60*/  IADD3 R29, R3, 0x9, RZ ;  /* 0x00000009031d7810 */ /* 0x000fc80007ffe0ff */
[C---:B------:R-:W-:Y:S02]  /*2b70*/  ISETP.GE.AND P2, PT, R29.reuse, R228, PT ;  /* 0x000000e41d00720c */ /* 0x040fe40003f46270 */
[----:B------:R-:W-:Y:S01]  /*2b80*/  ISETP.GE.AND P5, PT, R29, R2, PT ;  /* 0x000000021d00720c */ /* 0x000fe20003fa6270 */
[C---:B------:R-:W-:Y:S08]  /*2b90*/  HMMA.16816.F32 R72, R8.reuse, R42, R72 ;  /* 0x0000002a0848723c */ /* 0x040ff00000001848 */
[C---:B----4-:R-:W-:Y:S08]  /*2ba0*/  HMMA.16816.F32 R48, R8.reuse, R44, R48 ;  /* 0x0000002c0830723c */ /* 0x050ff00000001830 */
[----:B------:R-:W-:Y:S07]  /*2bb0*/  HMMA.16816.F32 R68, R8, R46, R68 ;  /* 0x0000002e0844723c */ /* 0x000fee0000001844 */
[----:B------:R-:W-:Y:S01]  /*2bc0*/  IADD3 R9, R3, 0x8, RZ ;  /* 0x0000000803097810 */ /* 0x000fe20007ffe0ff */
[----:B--2---:R-:W-:Y:S03]  /*2bd0*/  HMMA.16816.F32 R20, R36, R52, R20 ;  /* 0x000000342414723c */ /* 0x004fe60000001814 */
[----:B------:R-:W-:-:S02]  /*2be0*/  ISETP.GE.AND P4, PT, R9, R228, PT ;  /* 0x000000e40900720c */ /* 0x000fc40003f86270 */
[----:B------:R-:W-:Y:S02]  /*2bf0*/  ISETP.GE.AND P6, PT, R9, R2, PT ;  /* 0x000000020900720c */ /* 0x000fe40003fc6270 */
[----:B------:R-:W1:Y:S01]  /*2c00*/  LDSM.16.M88.4 R8, [R184+0x5800] ;  /* 0x00580000b808783b */ /* 0x000e620000000200 */
[----:B------:R-:W-:Y:S01]  /*2c10*/  HMMA.16816.F32 R16, R36, R54, R16 ;  /* 0x000000362410723c */ /* 0x000fe20000001810 */
[----:B------:R-:W-:-:S07]  /*2c20*/  DEPBAR.LE SB0, 0x0 ;  /* 0x000080000000791a */ /* 0x000fce0000000000 */
[C---:B---3--:R-:W-:Y:S07]  /*2c30*/  HMMA.16816.F32 R64, R36.reuse, R12, R64 ;  /* 0x0000000c2440723c */ /* 0x048fee0000001840 */
[----:B------:R-:W-:Y:S01]  /*2c40*/  IADD3 R13, R3, 0x10, RZ ;  /* 0x00000010030d7810 */ /* 0x000fe20007ffe0ff */
[----:B------:R-:W-:Y:S01]  /*2c50*/  HMMA.16816.F32 R60, R36, R14, R60 ;  /* 0x0000000e243c723c */ /* 0x000fe2000000183c */
[----:B------:R-:W-:Y:S02]  /*2c60*/  FSEL R21, R21, -INF , !P0 ;  /* 0xff80000015157808 */ /* 0x000fe40004000000 */
[----:B------:R-:W-:-:S02]  /*2c70*/  ISETP.GE.AND P1, PT, R13, R228, PT ;  /* 0x000000e40d00720c */ /* 0x000fc40003f26270 */
[----:B------:R-:W-:Y:S02]  /*2c80*/  ISETP.GE.AND P0, PT, R13, R2, PT ;  /* 0x000000020d00720c */ /* 0x000fe40003f06270 */
[C---:B------:R-:W-:Y:S01]  /*2c90*/  IADD3 R13, R3.reuse, 0x11, RZ ;  /* 0x00000011030d7810 */ /* 0x040fe20007ffe0ff */
[C---:B-----5:R-:W-:Y:S01]  /*2ca0*/  HMMA.16816.F32 R72, R36.reuse, R26, R72 ;  /* 0x0000001a2448723c */ /* 0x060fe20000001848 */
[----:B------:R-:W-:Y:S02]  /*2cb0*/  IADD3 R15, R3, 0x18, RZ ;  /* 0x00000018030f7810 */ /* 0x000fe40007ffe0ff */
[----:B------:R-:W-:Y:S02]  /*2cc0*/  FSEL R6, R23, -INF , !P3 ;  /* 0xff80000017067808 */ /* 0x000fe40005800000 */
[----:B------:R-:W-:Y:S02]  /*2cd0*/  FSEL R29, R16, -INF , !P4 ;  /* 0xff800000101d7808 */ /* 0x000fe40006000000 */
[C---:B------:R-:W-:Y:S01]  /*2ce0*/  ISETP.GE.AND P3, PT, R13.reuse, R228, PT ;  /* 0x000000e40d00720c */ /* 0x040fe20003f66270 */
[----:B------:R-:W-:Y:S01]  /*2cf0*/  HMMA.16816.F32 R56, R36, R24, R56 ;  /* 0x000000182438723c */ /* 0x000fe20000001838 */
[----:B------:R-:W-:-:S02]  /*2d00*/  ISETP.GE.AND P4, PT, R13, R2, PT ;  /* 0x000000020d00720c */ /* 0x000fc40003f86270 */
[----:B------:R-:W-:Y:S02]  /*2d10*/  IADD3 R13, R3, 0x19, RZ ;  /* 0x00000019030d7810 */ /* 0x000fe40007ffe0ff */
[----:B------:R-:W-:Y:S02]  /*2d20*/  FSEL R18, R18, -INF , !P6 ;  /* 0xff80000012127808 */ /* 0x000fe40007000000 */
[----:B------:R-:W-:Y:S01]  /*2d30*/  FSEL R23, R17, -INF , !P2 ;  /* 0xff80000011177808 */ /* 0x000fe20005000000 */
[----:B-1----:R-:W-:Y:S01]  /*2d40*/  HMMA.16816.F32 R68, R36, R10, R68 ;  /* 0x0000000a2444723c */ /* 0x002fe20000001844 */
[C---:B------:R-:W-:Y:S02]  /*2d50*/  ISETP.GE.AND P6, PT, R15.reuse, R228, PT ;  /* 0x000000e40f00720c */ /* 0x040fe40003fc6270 */
[----:B------:R-:W-:Y:S02]  /*2d60*/  ISETP.GE.AND P2, PT, R15, R2, PT ;  /* 0x000000020f00720c */ /* 0x000fe40003f46270 */
[----:B------:R-:W-:-:S02]  /*2d70*/  FSEL R4, R19, -INF , !P5 ;  /* 0xff80000013047808 */ /* 0x000fc40006800000 */
[----:B------:R-:W-:Y:S01]  /*2d80*/  IADD3 R15, R3, 0x20, RZ ;  /* 0x00000020030f7810 */ /* 0x000fe20007ffe0ff */
[----:B------:R-:W-:Y:S01]  /*2d90*/  HMMA.16816.F32 R48, R36, R8, R48 ;  /* 0x000000082430723c */ /* 0x000fe20000001830 */
[----:B------:R-:W-:Y:S02]  /*2da0*/  FSEL R19, R64, -INF , !P1 ;  /* 0xff80000040137808 */ /* 0x000fe40004800000 */
[C---:B------:R-:W-:Y:S02]  /*2db0*/  ISETP.GE.AND P5, PT, R13.reuse, R228, PT ;  /* 0x000000e40d00720c */ /* 0x040fe40003fa6270 */
[----:B------:R-:W-:Y:S02]  /*2dc0*/  ISETP.GE.AND P1, PT, R13, R2, PT ;  /* 0x000000020d00720c */ /* 0x000fe40003f26270 */
[----:B------:R-:W-:Y:S02]  /*2dd0*/  IADD3 R13, R3, 0x21, RZ ;  /* 0x00000021030d7810 */ /* 0x000fe40007ffe0ff */
[----:B------:R-:W-:-:S02]  /*2de0*/  FSEL R14, R66, -INF , !P0 ;  /* 0xff800000420e7808 */ /* 0x000fc40004000000 */
[----:B------:R-:W-:Y:S02]  /*2df0*/  FSEL R17, R65, -INF , !P3 ;  /* 0xff80000041117808 */ /* 0x000fe40005800000 */
[C---:B------:R-:W-:Y:S02]  /*2e00*/  ISETP.GE.AND P0, PT, R15.reuse, R228, PT ;  /* 0x000000e40f00720c */ /* 0x040fe40003f06270 */
[----:B------:R-:W-:Y:S02]  /*2e10*/  ISETP.GE.AND P3, PT, R15, R2, PT ;  /* 0x000000020f00720c */ /* 0x000fe40003f66270 */
[----:B------:R-:W-:Y:S02]  /*2e20*/  IADD3 R25, R3, 0x28, RZ ;  /* 0x0000002803197810 */ /* 0x000fe40007ffe0ff */
[----:B------:R-:W-:Y:S02]  /*2e30*/  FSEL R16, R67, -INF , !P4 ;  /* 0xff80000043107808 */ /* 0x000fe40006000000 */
[----:B------:R-:W-:-:S02]  /*2e40*/  FSEL R15, R60, -INF , !P6 ;  /* 0xff8000003c0f7808 */ /* 0x000fc40007000000 */
[C---:B------:R-:W-:Y:S02]  /*2e50*/  ISETP.GE.AND P4, PT, R13.reuse, R228, PT ;  /* 0x000000e40d00720c */ /* 0x040fe40003f86270 */
[-C--:B------:R-:W-:Y:S02]  /*2e60*/  ISETP.GE.AND P6, PT, R13, R2.reuse, PT ;  /* 0x000000020d00720c */ /* 0x080fe40003fc6270 */
[----:B------:R-:W-:Y:S02]  /*2e70*/  FSEL R13, R61, -INF , !P5 ;  /* 0xff8000003d0d7808 */ /* 0x000fe40006800000 */
[----:B------:R-:W-:Y:S02]  /*2e80*/  ISETP.GE.AND P5, PT, R25, R2, PT ;  /* 0x000000021900720c */ /* 0x000fe40003fa6270 */
[----:B------:R-:W-:Y:S02]  /*2e90*/  IADD3 R11, R3, 0x38, RZ ;  /* 0x00000038030b7810 */ /* 0x000fe40007ffe0ff */
[----:B------:R-:W-:-:S02]  /*2ea0*/  FSEL R166, R74, -INF , !P5 ;  /* 0xff8000004aa67808 */ /* 0x000fc40006800000 */
[----:B------:R-:W-:Y:S02]  /*2eb0*/  FSEL R12, R62, -INF , !P2 ;  /* 0xff8000003e0c7808 */ /* 0x000fe40005000000 */
[-C--:B------:R-:W-:Y:S02]  /*2ec0*/  ISETP.GE.AND P5, PT, R11, R228.reuse, PT ;  /* 0x000000e40b00720c */ /* 0x080fe40003fa6270 */
[----:B------:R-:W-:Y:S02]  /*2ed0*/  ISETP.GE.AND P2, PT, R25, R228, PT ;  /* 0x000000e41900720c */ /* 0x000fe40003f46270 */
[C---:B------:R-:W-:Y:S02]  /*2ee0*/  IADD3 R25, R3.reuse, 0x29, RZ ;  /* 0x0000002903197810 */ /* 0x040fe40007ffe0ff */
[----:B------:R-:W-:Y:S02]  /*2ef0*/  IADD3 R9, R3, 0x30, RZ ;  /* 0x0000003003097810 */ /* 0x000fe40007ffe0ff */
[----:B------:R-:W-:-:S02]  /*2f00*/  FSEL R143, R68, -INF , !P5 ;  /* 0xff800000448f7808 */ /* 0x000fc40006800000 */
[----:B------:R-:W-:Y:S02]  /*2f10*/  FSEL R167, R56, -INF , !P0 ;  /* 0xff80000038a77808 */ /* 0x000fe40004000000 */
[----:B------:R-:W-:Y:S02]  /*2f20*/  FSEL R162, R58, -INF , !P3 ;  /* 0xff8000003aa27808 */ /* 0x000fe40005800000 */
[----:B------:R-:W-:Y:S01]  /*2f30*/  FSEL R159, R57, -INF , !P4 ;  /* 0xff800000399f7808 */ /* 0x000fe20006000000 */
[----:B------:R-:W-:Y:S01]  /*2f40*/  BAR.SYNC.DEFER_BLOCKING 0x0 ;  /* 0x0000000000007b1d */ /* 0x000fe20000010000 */
[----:B------:R-:W-:Y:S02]  /*2f50*/  ISETP.GE.AND P5, PT, R212, 0x2, PT ;  /* 0x00000002d400780c */ /* 0x000fe40003fa6270 */
[----:B------:R-:W-:Y:S02]  /*2f60*/  ISETP.GE.AND P0, PT, R25, R2, PT ;  /* 0x000000021900720c */ /* 0x000fe40003f06270 */
[----:B------:R-:W-:-:S02]  /*2f70*/  ISETP.GE.AND P3, PT, R9, R228, PT ;  /* 0x000000e40900720c */ /* 0x000fc40003f66270 */
[----:B------:R-:W-:Y:S02]  /*2f80*/  ISETP.GE.AND P4, PT, R9, R2, PT ;  /* 0x000000020900720c */ /* 0x000fe40003f86270 */
[----:B------:R-:W-:Y:S02]  /*2f90*/  IADD3 R9, R3, 0x31, RZ ;  /* 0x0000003103097810 */ /* 0x000fe40007ffe0ff */
[----:B------:R-:W-:Y:S02]  /*2fa0*/  FSEL R8, R63, -INF , !P1 ;  /* 0xff8000003f087808 */ /* 0x000fe40004800000 */
[----:B------:R-:W-:Y:S02]  /*2fb0*/  FSEL R172, R59, -INF , !P6 ;  /* 0xff8000003bac7808 */ /* 0x000fe40007000000 */
[----:B------:R-:W-:Y:S02]  /*2fc0*/  FSEL R165, R72, -INF , !P2 ;  /* 0xff80000048a57808 */ /* 0x000fe40005000000 */
[----:B------:R-:W-:-:S02]  /*2fd0*/  FSEL R170, R75, -INF , !P0 ;  /* 0xff8000004baa7808 */ /* 0x000fc40004000000 */
[-C--:B------:R-:W-:Y:S02]  /*2fe0*/  ISETP.GE.AND P1, PT, R25, R228.reuse, PT ;  /* 0x000000e41900720c */ /* 0x080fe40003f26270 */
[C---:B------:R-:W-:Y:S02]  /*2ff0*/  ISETP.GE.AND P6, PT, R9.reuse, R228, PT ;  /* 0x000000e40900720c */ /* 0x040fe40003fc6270 */
[----:B------:R-:W-:Y:S02]  /*3000*/  ISETP.GE.AND P2, PT, R9, R2, PT ;  /* 0x000000020900720c */ /* 0x000fe40003f46270 */
[C---:B------:R-:W-:Y:S02]  /*3010*/  ISETP.GE.AND P0, PT, R3.reuse, R228, PT ;  /* 0x000000e40300720c */ /* 0x040fe40003f06270 */
[----:B------:R-:W-:Y:S02]  /*3020*/  IADD3 R9, R3, 0x39, RZ ;  /* 0x0000003903097810 */ /* 0x000fe40007ffe0ff */
[----:B------:R-:W-:-:S02]  /*3030*/  FSEL R161, R73, -INF , !P1 ;  /* 0xff80000049a17808 */ /* 0x000fc40004800000 */
[----:B------:R-:W-:Y:S02]  /*3040*/  FSEL R171, R48, -INF , !P3 ;  /* 0xff80000030ab7808 */ /* 0x000fe40005800000 */
[----:B------:R-:W-:Y:S02]  /*3050*/  FSEL R164, R50, -INF , !P4 ;  /* 0xff80000032a47808 */ /* 0x000fe40006000000 */
[----:B------:R-:W-:Y:S02]  /*3060*/  FSEL R20, R20, -INF , !P0 ;  /* 0xff80000014147808 */ /* 0x000fe40004000000 */
[-C--:B------:R-:W-:Y:S02]  /*3070*/  ISETP.GE.AND P1, PT, R11, R2.reuse, PT ;  /* 0x000000020b00720c */ /* 0x080fe40003f26270 */
        /* <DEDUP_REMOVED lines=10> */
[----:B------:R-:W-:Y:S01]  /*3120*/  IADD3 R25, R212, -0x2, RZ ;  /* 0xfffffffed4197810 */ /* 0x000fe20007ffe0ff */
[----:B------:R-:W-:Y:S01]  /*3130*/  BSSY B0, `(.L_x_84) ;  /* 0x0000036000007945 */ /* 0x000fe20003800000 */
[----:B------:R-:W-:Y:S02]  /*3140*/  ISETP.GE.AND P4, PT, R210, c[0x0][0x220], PT ;  /* 0x00008800d2007a0c */ /* 0x000fe40003f86270 */
[----:B------:R-:W-:Y:S01]  /*3150*/  SHF.R.S32.HI R10, RZ, 0x1f, R25 ;  /* 0x0000001fff0a7819 */ /* 0x000fe20000011419 */
[C---:B------:R-:W-:Y:S01]  /*3160*/  IMAD R3, R25.reuse, UR9, RZ ;  /* 0x0000000919037c24 */ /* 0x040fe2000f8e02ff */
[----:B------:R-:W-:Y:S01]  /*3170*/  ISETP.GE.AND P3, PT, R204, c[0x0][0x220], PT ;  /* 0x00008800cc007a0c */ /* 0x000fe20003f66270 */
[----:B------:R-:W-:Y:S01]  /*3180*/  IMAD.WIDE.U32 R24, R25, UR10, R208 ;  /* 0x0000000a19187c25 */ /* 0x000fe2000f8e00d0 */
[----:B------:R-:W-:-:S03]  /*3190*/  ISETP.GE.AND P1, PT, R203, c[0x0][0x220], PT ;  /* 0x00008800cb007a0c */ /* 0x000fc60003f26270 */
[----:B------:R-:W-:-:S04]  /*31a0*/  IMAD R3, R10, UR10, R3 ;  /* 0x0000000a0a037c24 */ /* 0x000fc8000f8e0203 */
[----:B------:R-:W-:Y:S01]  /*31b0*/  IMAD.IADD R3, R25, 0x1, R3 ;  /* 0x0000000119037824 */ /* 0x000fe200078e0203 */
[C---:B------:R-:W-:Y:S01]  /*31c0*/  @!P4 LEA R26, P6, R24.reuse, c[0x0][0x168], 0x1 ;  /* 0x00005a00181aca11 */ /* 0x040fe200078c08ff */
[----:B------:R1:W-:Y:S02]  /*31d0*/  @P4 STS.128 [R202+0xc000], RZ ;  /* 0x00c000ffca004388 */ /* 0x0003e40000000c00 */
[C---:B------:R-:W-:Y:S02]  /*31e0*/  @!P3 LEA R32, P2, R24.reuse, c[0x0][0x168], 0x1 ;  /* 0x00005a001820ba11 */ /* 0x040fe400078408ff */
[C---:B------:R-:W-:Y:S02]  /*31f0*/  @!P1 LEA R30, P0, R24.reuse, c[0x0][0x168], 0x1 ;  /* 0x00005a00181e9a11 */ /* 0x040fe400078008ff */
[C---:B------:R-:W-:Y:S02]  /*3200*/  @!P4 LEA.HI.X R27, R24.reuse, c[0x0][0x16c], R3, 0x1, P6 ;  /* 0x00005b00181bca11 */ /* 0x040fe400030f0c03 */
[----:B------:R-:W-:-:S02]  /*3210*/  IADD3 R10, P6, R24, UR11, RZ ;  /* 0x0000000b180a7c10 */ /* 0x000fc4000ffde0ff */
[C-C-:B------:R-:W-:Y:S01]  /*3220*/  @!P3 LEA.HI.X R33, R24.reuse, c[0x0][0x16c], R3.reuse, 0x1, P2 ;  /* 0x00005b001821ba11 */ /* 0x140fe200010f0c03 */
[----:B------:R-:W-:Y:S01]  /*3230*/  @!PT LDS RZ, [RZ] ;  /* 0x00000000fffff984 */ /* 0x000fe20000000800 */
[----:B------:R-:W-:Y:S01]  /*3240*/  @!PT LDS RZ, [RZ] ;  /* 0x00000000fffff984 */ /* 0x000fe20000000800 */
[----:B------:R-:W-:Y:S01]  /*3250*/  @!PT LDS RZ, [RZ] ;  /* 0x00000000fffff984 */ /* 0x000fe20000000800 */
[----:B------:R1:W-:Y:S01]  /*3260*/  @!P4 LDGSTS.E.BYPASS.LTC128B.128 [R202+0xc000], [R26.64] ;  /* 0x0c0000001acacfae */ /* 0x0003e2000b901d4c */
[----:B------:R-:W-:Y:S02]  /*3270*/  @!P1 LEA.HI.X R31, R24, c[0x0][0x16c], R3, 0x1, P0 ;  /* 0x00005b00181f9a11 */ /* 0x000fe400000f0c03 */
[C---:B------:R-:W-:Y:S01]  /*3280*/  @!P4 LEA R34, P2, R10.reuse, c[0x0][0x168], 0x1 ;  /* 0x00005a000a22ca11 */ /* 0x040fe200078408ff */
[----:B------:R1:W-:Y:S01]  /*3290*/  @P3 STS.128 [R202+0xe000], RZ ;  /* 0x00e000ffca003388 */ /* 0x0003e20000000c00 */
[----:B------:R-:W-:Y:S02]  /*32a0*/  IADD3.X R3, R3, UR6, RZ, P6, !PT ;  /* 0x0000000603037c10 */ /* 0x000fe4000b7fe4ff */
[C---:B------:R-:W-:Y:S01]  /*32b0*/  @!P3 LEA R24, P0, R10.reuse, c[0x0][0x168], 0x1 ;  /* 0x00005a000a18ba11 */ /* 0x040fe200078008ff */
[----:B------:R-:W-:Y:S01]  /*32c0*/  @!PT LDS RZ, [RZ] ;  /* 0x00000000fffff984 */ /* 0x000fe20000000800 */
[----:B------:R-:W-:Y:S01]  /*32d0*/  @!PT LDS RZ, [RZ] ;  /* 0x00000000fffff984 */ /* 0x000fe20000000800 */
[----:B------:R-:W-:Y:S01]  /*32e0*/  @!PT LDS RZ, [RZ] ;  /* 0x00000000fffff984 */ /* 0x000fe20000000800 */
[----:B------:R1:W-:Y:S01]  /*32f0*/  @!P3 LDGSTS.E.BYPASS.LTC128B.128 [R202+0xe000], [R32.64+0x80] ;  /* 0x0e00008020cabfae */ /* 0x0003e2000b901d4c */
[----:B------:R-:W-:-:S02]  /*3300*/  @!P4 LEA.HI.X R35, R10, c[0x0][0x16c], R3, 0x1, P2 ;  /* 0x00005b000a23ca11 */ /* 0x000fc400010f0c03 */
[----:B------:R-:W-:Y:S01]  /*3310*/  @!P3 LEA.HI.X R25, R10, c[0x0][0x16c], R3, 0x1, P0 ;  /* 0x00005b000a19ba11 */ /* 0x000fe200000f0c03 */
[----:B------:R1:W-:Y:S04]  /*3320*/  @P1 STS.128 [R202+0x10000], RZ ;  /* 0x010000ffca001388 */ /* 0x0003e80000000c00 */
[----:B------:R-:W-:Y:S01]  /*3330*/  @!PT LDS RZ, [RZ] ;  /* 0x00000000fffff984 */ /* 0x000fe20000000800 */
[----:B------:R-:W-:Y:S01]  /*3340*/  @!PT LDS RZ, [RZ] ;  /* 0x00000000fffff984 */ /* 0x000fe20000000800 */
[----:B------:R-:W-:Y:S01]  /*3350*/  @!PT LDS RZ, [RZ] ;  /* 0x00000000fffff984 */ /* 0x000fe20000000800 */
[----:B------:R1:W-:Y:S04]  /*3360*/  @!P1 LDGSTS.E.BYPASS.LTC128B.128 [R202+0x10000], [R30.64+0x100] ;  /* 0x100001001eca9fae */ /* 0x0003e8000b901d4c */
[----:B------:R1:W-:Y:S04]  /*3370*/  @P4 STS.128 [R202+0xd000], RZ ;  /* 0x00d000ffca004388 */ /* 0x0003e80000000c00 */
        /* <DEDUP_REMOVED lines=17> */
.L_x_85:
[----:B------:R-:W-:Y:S05]  /*3490*/  BSYNC B0 ;  /* 0x0000000000007941 */ /* 0x000fea0003800000 */
.L_x_84:
[----:B------:R-:W0:Y:S02]  /*34a0*/  LDGDEPBAR ;  /* 0x00000000000079af */ /* 0x000e240000000000 */
.L_x_83:
[----:B-1----:R-:W-:Y:S02]  /*34b0*/  FMNMX.FTZ R24, R20, R21, !PT ;  /* 0x0000001514187209 */ /* 0x002fe40007810000 */
        /* <DEDUP_REMOVED lines=83> */
[----:B------:R-:W2:Y:S01]  /*39f0*/  LDSM.16.MT88.4 R16, [R189+0x14800] ;  /* 0x01480000bd10783b */ /* 0x000ea20000004200 */
        /* <DEDUP_REMOVED lines=219> */
[----:B------:R-:W-:-:S04]  /*47b0*/  DEPBAR.LE SB0, 0x0 ;  /* 0x000080000000791a */ /* 0x000fc80000000000 */
[----:B------:R-:W-:Y:S01]  /*47c0*/  IADD3 R133, R212, -0x2, RZ ;  /* 0xfffffffed4857810 */ /* 0x000fe20007ffe0ff */
[----:B------:R-:W-:Y:S01]  /*47d0*/  BAR.SYNC.DEFER_BLOCKING 0x0 ;  /* 0x0000000000007b1d */ /* 0x000fe20000010000 */
[----:B------:R-:W-:Y:S02]  /*47e0*/  ISETP.GE.AND P3, PT, R210, c[0x0][0x220], PT ;  /* 0x00008800d2007a0c */ /* 0x000fe40003f66270 */
[----:B------:R-:W-:Y:S01]  /*47f0*/  ISETP.GE.AND P2, PT, R204, c[0x0][0x220], PT ;  /* 0x00008800cc007a0c */ /* 0x000fe20003f46270 */
[----:B------:R-:W-:Y:S01]  /*4800*/  IMAD R0, R133, UR8, RZ ;  /* 0x0000000885007c24 */ /* 0x000fe2000f8e02ff */
[----:B------:R-:W-:Y:S01]  /*4810*/  ISETP.GE.AND P1, PT, R203, c[0x0][0x220], PT ;  /* 0x00008800cb007a0c */ /* 0x000fe20003f26270 */
[----:B------:R-:W-:Y:S01]  /*4820*/  IMAD.WIDE.U32 R6, R133, UR14, R218 ;  /* 0x0000000e85067c25 */ /* 0x000fe2000f8e00da */
[----:B------:R-:W-:-:S05]  /*4830*/  SHF.R.S32.HI R5, RZ, 0x1f, R133 ;  /* 0x0000001fff057819 */ /* 0x000fca0000011485 */
[----:B------:R-:W-:Y:S01]  /*4840*/  IMAD R0, R5, UR14, R0 ;  /* 0x0000000e05007c24 */ /* 0x000fe2000f8e0200 */
[C---:B------:R-:W-:Y:S02]  /*4850*/  IADD3 R5, P5, R6.reuse, UR15, RZ ;  /* 0x0000000f06057c10 */ /* 0x040fe4000ffbe0ff */
[C---:B------:R-:W-:Y:S01]  /*4860*/  @!P3 LEA R8, P6, R6.reuse, c[0x0][0x170], 0x1 ;  /* 0x00005c000608ba11 */ /* 0x040fe200078c08ff */
[----:B------:R-:W-:Y:S01]  /*4870*/  IMAD.IADD R0, R7, 0x1, R0 ;  /* 0x0000000107007824 */ /* 0x000fe200078e0200 */
[C---:B------:R-:W-:Y:S02]  /*4880*/  @!P2 LEA R12, P4, R6.reuse, c[0x0][0x170], 0x1 ;  /* 0x00005c00060caa11 */ /* 0x040fe400078808ff */
[C---:B------:R-:W-:Y:S02]  /*4890*/  @!P1 LEA R10, P0, R6.reuse, c[0x0][0x170], 0x1 ;  /* 0x00005c00060a9a11 */ /* 0x040fe400078008ff */
[C-C-:B------:R-:W-:Y:S02]  /*48a0*/  @!P3 LEA.HI.X R9, R6.reuse, c[0x0][0x174], R0.reuse, 0x1, P6 ;  /* 0x00005d000609ba11 */ /* 0x140fe400030f0c00 */
[C-C-:B------:R-:W-:Y:S01]  /*48b0*/  @!P2 LEA.HI.X R13, R6.reuse, c[0x0][0x174], R0.reuse, 0x1, P4 ;  /* 0x00005d00060daa11 */ /* 0x140fe200020f0c00 */
[----:B------:R-:W-:Y:S01]  /*48c0*/  @P3 STS.128 [R202+0x12000], RZ ;  /* 0x012000ffca003388 */ /* 0x000fe20000000c00 */
[----:B------:R-:W-:-:S02]  /*48d0*/  @!P1 LEA.HI.X R11, R6, c[0x0][0x174], R0, 0x1, P0 ;  /* 0x00005d00060b9a11 */ /* 0x000fc400000f0c00 */
[C---:B------:R-:W-:Y:S01]  /*48e0*/  @!P3 LEA R6, P0, R5.reuse, c[0x0][0x170], 0x1 ;  /* 0x00005c000506ba11 */ /* 0x040fe200078008ff */
[----:B------:R-:W-:Y:S01]  /*48f0*/  @!PT LDS RZ, [RZ] ;  /* 0x00000000fffff984 */ /* 0x000fe20000000800 */
[----:B------:R-:W-:Y:S01]  /*4900*/  @!PT LDS RZ, [RZ] ;  /* 0x00000000fffff984 */ /* 0x000fe20000000800 */
[----:B------:R-:W-:Y:S01]  /*4910*/  @!PT LDS RZ, [RZ] ;  /* 0x00000000fffff984 */ /* 0x000fe20000000800 */
[----:B------:R1:W-:Y:S01]  /*4920*/  @!P3 LDGSTS.E.BYPASS.LTC128B.128 [R202+0x12000], [R8.64] ;  /* 0x1200000008cabfae */ /* 0x0003e2000b901d4c */
[----:B------:R-:W-:Y:S02]  /*4930*/  IADD3.X R0, R0, UR5, RZ, P5, !PT ;  /* 0x0000000500007c10 */ /* 0x000fe4000affe4ff */
[C---:B------:R-:W-:Y:S01]  /*4940*/  @!P2 LEA R16, P5, R5.reuse, c[0x0][0x170], 0x1 ;  /* 0x00005c000510aa11 */ /* 0x040fe200078a08ff */
[----:B------:R-:W-:Y:S01]  /*4950*/  @P2 STS.128 [R202+0x14000], RZ ;  /* 0x014000ffca002388 */ /* 0x000fe20000000c00 */
[C---:B------:R-:W-:Y:S02]  /*4960*/  @!P1 LEA R14, P4, R5.reuse, c[0x0][0x170], 0x1 ;  /* 0x00005c00050e9a11 */ /* 0x040fe400078808ff */
[C-C-:B------:R-:W-:Y:S01]  /*4970*/  @!P3 LEA.HI.X R7, R5.reuse, c[0x0][0x174], R0.reuse, 0x1, P0 ;  /* 0x00005d000507ba11 */ /* 0x140fe200000f0c00 */
[----:B------:R-:W-:Y:S01]  /*4980*/  @!PT LDS RZ, [RZ] ;  /* 0x00000000fffff984 */ /* 0x000fe20000000800 */
[----:B------:R-:W-:Y:S01]  /*4990*/  @!PT LDS RZ, [RZ] ;  /* 0x00000000fffff984 */ /* 0x000fe20000000800 */
[----:B------:R-:W-:Y:S01]  /*49a0*/  @!PT LDS RZ, [RZ] ;  /* 0x00000000fffff984 */ /* 0x000fe20000000800 */
[----:B------:R2:W-:Y:S01]  /*49b0*/  @!P2 LDGSTS.E.BYPASS.LTC128B.128 [R202+0x14000], [R12.64+0x80] ;  /* 0x140000800ccaafae */ /* 0x0005e2000b901d4c */
[----:B------:R-:W-:-:S02]  /*49c0*/  @!P2 LEA.HI.X R17, R5, c[0x0][0x174], R0, 0x1, P5 ;  /* 0x00005d000511aa11 */ /* 0x000fc400028f0c00 */
[----:B------:R-:W-:Y:S01]  /*49d0*/  @!P1 LEA.HI.X R15, R5, c[0x0][0x174], R0, 0x1, P4 ;  /* 0x00005d00050f9a11 */ /* 0x000fe200020f0c00 */
[----:B------:R-:W-:Y:S04]  /*49e0*/  @P1 STS.128 [R202+0x16000], RZ ;  /* 0x016000ffca001388 */ /* 0x000fe80000000c00 */
[----:B------:R-:W-:Y:S01]  /*49f0*/  @!PT LDS RZ, [RZ] ;  /* 0x00000000fffff984 */ /* 0x000fe20000000800 */
[----:B------:R-:W-:Y:S01]  /*4a00*/  @!PT LDS RZ, [RZ] ;  /* 0x00000000fffff984 */ /* 0x000fe20000000800 */
[----:B------:R-:W-:Y:S01]  /*4a10*/  @!PT LDS RZ, [RZ] ;  /* 0x00000000fffff984 */ /* 0x000fe20000000800 */
[----:B------:R1:W-:Y:S04]  /*4a20*/  @!P1 LDGSTS.E.BYPASS.LTC128B.128 [R202+0x16000], [R10.64+0x100] ;  /* 0x160001000aca9fae */ /* 0x0003e8000b901d4c */
[----:B------:R-:W-:Y:S04]  /*4a30*/  @P3 STS.128 [R202+0x13000], RZ ;  /* 0x013000ffca003388 */ /* 0x000fe80000000c00 */
[----:B------:R-:W-:Y:S01]  /*4a40*/  @!PT LDS RZ, [RZ] ;  /* 0x00000000fffff984 */ /* 0x000fe20000000800 */
[----:B------:R-:W-:Y:S01]  /*4a50*/  @!PT LDS RZ, [RZ] ;  /* 0x00000000fffff984 */ /* 0x000fe20000000800 */
[----:B------:R-:W-:Y:S01]  /*4a60*/  @!PT LDS RZ, [RZ] ;  /* 0x00000000fffff984 */ /* 0x000fe20000000800 */
[----:B------:R3:W-:Y:S04]  /*4a70*/  @!P3 LDGSTS.E.BYPASS.LTC128B.128 [R202+0x13000], [R6.64] ;  /* 0x1300000006cabfae */ /* 0x0007e8000b901d4c */
        /* <DEDUP_REMOVED lines=9> */
[----:B------:R2:W-:Y:S04]  /*4b10*/  @!P1 LDGSTS.E.BYPASS.LTC128B.128 [R202+0x17000], [R14.64+0x100] ;  /* 0x170001000eca9fae */ /* 0x0005e8000b901d4c */
[----:B------:R-:W-:Y:S04]  /*4b20*/  LDSM.16.M88.4 R164, [R198] ;  /* 0x00000000c6a4783b */ /* 0x000fe80000000200 */
[----:B------:R-:W5:Y:S04]  /*4b30*/  LDSM.16.M88.4 R28, [R197+0xc800] ;  /* 0x00c80000c51c783b */ /* 0x000f680000000200 */
[----:B------:R-:W4:Y:S04]  /*4b40*/  LDSM.16.M88.4 R136, [R197+0xc000] ;  /* 0x00c00000c588783b */ /* 0x000f280000000200 */
[----:B------:R-:W4:Y:S04]  /*4b50*/  LDSM.16.M88.4 R20, [R197+0xd000] ;  /* 0x00d00000c514783b */ /* 0x000f280000000200 */
[----:B------:R-:W-:Y:S04]  /*4b60*/  LDSM.16.M88.4 R144, [R196] ;  /* 0x00000000c490783b */ /* 0x000fe80000000200 */
[----:B---3--:R-:W3:Y:S04]  /*4b70*/  LDSM.16.M88.4 R4, [R187] ;  /* 0x00000000bb04783b */ /* 0x008ee80000000200 */
[----:B------:R-:W3:Y:S04]  /*4b80*/  LDSM.16.M88.4 R148, [R197+0xd800] ;  /* 0x00d80000c594783b */ /* 0x000ee80000000200 */
[----:B-1----:R-:W1:Y:S04]  /*4b90*/  LDSM.16.M88.4 R8, [R195] ;  /* 0x00000000c308783b */ /* 0x002e680000000200 */
[----:B------:R-:W1:Y:S04]  /*4ba0*/  LDSM.16.M88.4 R224, [R186] ;  /* 0x00000000bae0783b */ /* 0x000e680000000200 */
[----:B------:R-:W-:Y:S04]  /*4bb0*/  LDSM.16.M88.4 R156, [R194] ;  /* 0x00000000c29c783b */ /* 0x000fe80000000200 */
[----:B--2---:R-:W2:Y:S01]  /*4bc0*/  LDSM.16.M88.4 R12, [R191+0xc800] ;  /* 0x00c80000bf0c783b */ /* 0x004ea20000000200 */
[C---:B-----5:R-:W-:Y:S03]  /*4bd0*/  HMMA.16816.F32 R32, R164.reuse, R28, RZ ;  /* 0x0000001ca420723c */ /* 0x060fe600000018ff */
[----:B------:R-:W5:Y:S04]  /*4be0*/  LDSM.16.M88.4 R152, [R185] ;  /* 0x00000000b998783b */ /* 0x000f680000000200 */
[----:B----4-:R-:W4:Y:S01]  /*4bf0*/  LDSM.16.M88.4 R16, [R191+0xc000] ;  /* 0x00c00000bf10783b */ /* 0x010f220000000200 */
[C---:B------:R-:W-:Y:S03]  /*4c00*/  HMMA.16816.F32 R28, R164.reuse, R30, RZ ;  /* 0x0000001ea41c723c */ /* 0x040fe600000018ff */
[----:B------:R-:W1:Y:S04]  /*4c10*/  LDSM.16.M88.4 R220, [R191+0xd000] ;  /* 0x00d00000bfdc783b */ /* 0x000e680000000200 */
[----:B------:R-:W-:Y:S01]  /*4c20*/  LDSM.16.M88.4 R172, [R191+0xd800] ;  /* 0x00d80000bfac783b */ /* 0x000fe20000000200 */
[C---:B------:R-:W-:Y:S03]  /*4c30*/  HMMA.16816.F32 R140, R164.reuse, R136, RZ ;  /* 0x00000088a48c723c */ /* 0x040fe600000018ff */
[----:B------:R-:W-:Y:S04]  /*4c40*/  LDSM.16.M88.4 R160, [R184+0x1000] ;  /* 0x00100000b8a0783b */ /* 0x000fe80000000200 */
[----:B------:R-:W0:Y:S01]  /*4c50*/  LDGDEPBAR ;  /* 0x00000000000079af */ /* 0x000e220000000000 */
[C---:B------:R-:W-:Y:S08]  /*4c60*/  HMMA.16816.F32 R136, R164.reuse, R138, RZ ;  /* 0x0000008aa488723c */ /* 0x040ff000000018ff */
[C---:B------:R-:W-:Y:S08]  /*4c70*/  HMMA.16816.F32 R24, R164.reuse, R20, RZ ;  /* 0x00000014a418723c */ /* 0x040ff000000018ff */
[----:B------:R-:W-:Y:S08]  /*4c80*/  HMMA.16816.F32 R20, R164, R22, RZ ;  /* 0x00000016a414723c */ /* 0x000ff000000018ff */
[C---:B---3--:R-:W-:Y:S08]  /*4c90*/  HMMA.16816.F32 R32, R144.reuse, R4, R32 ;  /* 0x000000049020723c */ /* 0x048ff00000001820 */
[----:B------:R-:W-:Y:S01]  /*4ca0*/  HMMA.16816.F32 R28, R144, R6, R28 ;  /* 0x00000006901c723c */ /* 0x000fe2000000181c */
[----:B------:R-:W-:Y:S07]  /*4cb0*/  LDSM.16.M88.4 R4, [R184+0x800] ;  /* 0x00080000b804783b */ /* 0x000fee0000000200 */
[C---:B------:R-:W-:Y:S08]  /*4cc0*/  HMMA.16816.F32 R168, R164.reuse, R148, RZ ;  /* 0x00000094a4a8723c */ /* 0x040ff000000018ff */
[----:B------:R-:W-:Y:S01]  /*4cd0*/  HMMA.16816.F32 R164, R164, R150, RZ ;  /* 0x00000096a4a4723c */ /* 0x000fe200000018ff */
[----:B------:R-:W3:Y:S07]  /*4ce0*/  LDSM.16.M88.4 R148, [R193] ;  /* 0x00000000c194783b */ /* 0x000eee0000000200 */
[C---:B-1----:R-:W-:Y:S08]  /*4cf0*/  HMMA.16816.F32 R140, R144.reuse, R8, R140 ;  /* 0x00000008908c723c */ /* 0x042ff0000000188c */
[C---:B------:R-:W-:Y:S01]  /*4d00*/  HMMA.16816.F32 R136, R144.reuse, R10, R136 ;  /* 0x0000000a9088723c */ /* 0x040fe20000001888 */
[----:B------:R-:W1:Y:S07]  /*4d10*/  LDSM.16.M88.4 R8, [R184] ;  /* 0x00000000b808783b */ /* 0x000e6e0000000200 */
[C---:B------:R-:W-:Y:S08]  /*4d20*/  HMMA.16816.F32 R24, R144.reuse, R224, R24 ;  /* 0x000000e09018723c */ /* 0x040ff00000001818 */
[----:B------:R-:W-:Y:S01]  /*4d30*/  HMMA.16816.F32 R20, R144, R226, R20 ;  /* 0x000000e29014723c */ /* 0x000fe20000001814 */
[----:B------:R-:W-:Y:S07]  /*4d40*/  LDSM.16.M88.4 R224, [R197+0xf000] ;  /* 0x00f00000c5e0783b */ /* 0x000fee0000000200 */
[C---:B--2---:R-:W-:Y:S08]  /*4d50*/  HMMA.16816.F32 R32, R156.reuse, R12, R32 ;  /* 0x0000000c9c20723c */ /* 0x044ff00000001820 */
[----:B------:R-:W-:Y:S01]  /*4d60*/  HMMA.16816.F32 R28, R156, R14, R28 ;  /* 0x0000000e9c1c723c */ /* 0x000fe2000000181c */
[----:B------:R-:W-:Y:S07]  /*4d70*/  LDSM.16.M88.4 R12, [R197+0xe800] ;  /* 0x00e80000c50c783b */ /* 0x000fee0000000200 */
[C---:B-----5:R-:W-:Y:S08]  /*4d80*/  HMMA.16816.F32 R168, R144.reuse, R152, R168 ;  /* 0x0000009890a8723c */ /* 0x060ff000000018a8 */
[----:B------:R-:W-:Y:S01]  /*4d90*/  HMMA.16816.F32 R164, R144, R154, R164 ;  /* 0x0000009a90a4723c */ /* 0x000fe200000018a4 */
[----:B------:R-:W-:Y:S04]  /*4da0*/  LDSM.16.M88.4 R152, [R184+0x1800] ;  /* 0x00180000b898783b */ /* 0x000fe80000000200 */
[----:B------:R-:W-:Y:S03]  /*4db0*/  LDSM.16.M88.4 R144, [R197+0xe000] ;  /* 0x00e00000c590783b */ /* 0x000fe60000000200 */
[C---:B----4-:R-:W-:Y:S08]  /*4dc0*/  HMMA.16816.F32 R140, R156.reuse, R16, R140 ;  /* 0x000000109c8c723c */ /* 0x050ff0000000188c */
[C---:B------:R-:W-:Y:S01]  /*4dd0*/  HMMA.16816.F32 R136, R156.reuse, R18, R136 ;  /* 0x000000129c88723c */ /* 0x040fe20000001888 */
[----:B------:R-:W2:Y:S07]  /*4de0*/  LDSM.16.M88.4 R16, [R198+0x4000] ;  /* 0x00400000c610783b */ /* 0x000eae0000000200 */
[C---:B------:R-:W-:Y:S08]  /*4df0*/  HMMA.16816.F32 R24, R156.reuse, R220, R24 ;  /* 0x000000dc9c18723c */ /* 0x040ff00000001818 */
[----:B------:R-:W-:Y:S01]  /*4e00*/  HMMA.16816.F32 R20, R156, R222, R20 ;  /* 0x000000de9c14723c */ /* 0x000fe20000001814 */
[----:B------:R-:W-:Y:S07]  /*4e10*/  LDSM.16.M88.4 R220, [R197+0xf800] ;  /* 0x00f80000c5dc783b */ /* 0x000fee0000000200 */
[C---:B---3--:R-:W-:Y:S08]  /*4e20*/  HMMA.16816.F32 R32, R148.reuse, R4, R32 ;  /* 0x000000049420723c */ /* 0x048ff00000001820 */
[----:B------:R-:W-:Y:S01]  /*4e30*/  HMMA.16816.F32 R28, R148, R6, R28 ;  /* 0x00000006941c723c */ /* 0x000fe2000000181c */
[----:B------:R-:W-:Y:S07]  /*4e40*/  LDSM.16.M88.4 R4, [R182] ;  /* 0x00000000b604783b */ /* 0x000fee0000000200 */
[C---:B------:R-:W-:Y:S08]  /*4e50*/  HMMA.16816.F32 R168, R156.reuse, R172, R168 ;  /* 0x000000ac9ca8723c */ /* 0x040ff000000018a8 */
[----:B------:R-:W-:Y:S01]  /*4e60*/  HMMA.16816.F32 R164, R156, R174, R164 ;  /* 0x000000ae9ca4723c */ /* 0x000fe200000018a4 */
[----:B------:R-:W3:Y:S04]  /*4e70*/  LDSM.16.M88.4 R156, [R196+0x4000] ;  /* 0x00400000c49c783b */ /* 0x000ee80000000200 */
[----:B------:R-:W-:Y:S03]  /*4e80*/  LDSM.16.M88.4 R172, [R181] ;  /* 0x00000000b5ac783b */ /* 0x000fe60000000200 */
[C---:B-1----:R-:W-:Y:S08]  /*4e90*/  HMMA.16816.F32 R140, R148.reuse, R8, R140 ;  /* 0x00000008948c723c */ /* 0x042ff0000000188c */
[C---:B------:R-:W-:Y:S01]  /*4ea0*/  HMMA.16816.F32 R136, R148.reuse, R10, R136 ;  /* 0x0000000a9488723c */ /* 0x040fe20000001888 */
[----:B------:R-:W1:Y:S07]  /*4eb0*/  LDSM.16.M88.4 R8, [R183] ;  /* 0x00000000b708783b */ /* 0x000e6e0000000200 */
[C---:B------:R-:W-:Y:S08]  /*4ec0*/  HMMA.16816.F32 R24, R148.reuse, R160, R24 ;  /* 0x000000a09418723c */ /* 0x040ff00000001818 */
[----:B------:R-:W-:Y:S01]  /*4ed0*/  HMMA.16816.F32 R20, R148, R162, R20 ;  /* 0x000000a29414723c */ /* 0x000fe20000001814 */
[----:B------:R-:W-:Y:S07]  /*4ee0*/  LDSM.16.M88.4 R160, [R180] ;  /* 0x00000000b4a0783b */ /* 0x000fee0000000200 */
[C---:B--2---:R-:W-:Y:S08]  /*4ef0*/  HMMA.16816.F32 R32, R16.reuse, R12, R32 ;  /* 0x0000000c1020723c */ /* 0x044ff00000001820 */
[----:B------:R-:W-:Y:S01]  /*4f00*/  HMMA.16816.F32 R28, R16, R14, R28 ;  /* 0x0000000e101c723c */ /* 0x000fe2000000181c */
[----:B------:R-:W-:Y:S07]  /*4f10*/  LDSM.16.M88.4 R12, [R194+0x4000] ;  /* 0x00400000c20c783b */ /* 0x000fee0000000200 */
[C---:B------:R-:W-:Y:S08]  /*4f20*/  HMMA.16816.F32 R168, R148.reuse, R152, R168 ;  /* 0x0000009894a8723c */ /* 0x040ff000000018a8 */
[----:B------:R-:W-:Y:S01]  /*4f30*/  HMMA.16816.F32 R164, R148, R154, R164 ;  /* 0x0000009a94a4723c */ /* 0x000fe200000018a4 */
[----:B------:R-:W2:Y:S04]  /*4f40*/  LDSM.16.M88.4 R148, [R191+0xe800] ;  /* 0x00e80000bf94783b */ /* 0x000ea80000000200 */
[----:B------:R-:W4:Y:S03]  /*4f50*/  LDSM.16.M88.4 R152, [R191+0xe000] ;  /* 0x00e00000bf98783b */ /* 0x000f260000000200 */
[C---:B------:R-:W-:Y:S08]  /*4f60*/  HMMA.16816.F32 R140, R16.reuse, R144, R140 ;  /* 0x00000090108c723c */ /* 0x040ff0000000188c */
[C---:B------:R-:W-:Y:S01]  /*4f70*/  HMMA.16816.F32 R136, R16.reuse, R146, R136 ;  /* 0x000000921088723c */ /* 0x040fe20000001888 */
[----:B------:R-:W5:Y:S07]  /*4f80*/  LDSM.16.M88.4 R144, [R191+0xf000] ;  /* 0x00f00000bf90783b */ /* 0x000f6e0000000200 */
[C---:B------:R-:W-:Y:S08]  /*4f90*/  HMMA.16816.F32 R24, R16.reuse, R224, R24 ;  /* 0x000000e01018723c */ /* 0x040ff00000001818 */
[----:B------:R-:W-:Y:S01]  /*4fa0*/  HMMA.16816.F32 R20, R16, R226, R20 ;  /* 0x000000e21014723c */ /* 0x000fe20000001814 */
[----:B------:R-:W-:Y:S07]  /*4fb0*/  LDSM.16.M88.4 R224, [R184+0x3000] ;  /* 0x00300000b8e0783b */ /* 0x000fee0000000200 */
[C---:B---3--:R-:W-:Y:S08]  /*4fc0*/  HMMA.16816.F32 R32, R156.reuse, R4, R32 ;  /* 0x000000049c20723c */ /* 0x048ff00000001820 */
[----:B------:R-:W-:Y:S01]  /*4fd0*/  HMMA.16816.F32 R28, R156, R6, R28 ;  /* 0x000000069c1c723c */ /* 0x000fe2000000181c */
[----:B------:R-:W-:Y:S07]  /*4fe0*/  LDSM.16.M88.4 R4, [R184+0x2800] ;  /* 0x00280000b804783b */ /* 0x000fee0000000200 */
[C---:B------:R-:W-:Y:S08]  /*4ff0*/  HMMA.16816.F32 R168, R16.reuse, R220, R168 ;  /* 0x000000dc10a8723c */ /* 0x040ff000000018a8 */
[----:B------:R-:W-:Y:S01]  /*5000*/  HMMA.16816.F32 R164, R16, R222, R164 ;  /* 0x000000de10a4723c */ /* 0x000fe200000018a4 */
[----:B------:R-:W3:Y:S04]  /*5010*/  LDSM.16.M88.4 R220, [R193+0x4000] ;  /* 0x00400000c1dc783b */ /* 0x000ee80000000200 */
[----:B------:R-:W3:Y:S03]  /*5020*/  LDSM.16.M88.4 R16, [R191+0xf800] ;  /* 0x00f80000bf10783b */ /* 0x000ee60000000200 */
[C---:B-1----:R-:W-:Y:S08]  /*5030*/  HMMA.16816.F32 R140, R156.reuse, R8, R140 ;  /* 0x000000089c8c723c */ /* 0x042ff0000000188c */
[C---:B------:R-:W-:Y:S01]  /*5040*/  HMMA.16816.F32 R136, R156.reuse, R10, R136 ;  /* 0x0000000a9c88723c */ /* 0x040fe20000001888 */
[----:B------:R-:W1:Y:S07]  /*5050*/  LDSM.16.M88.4 R8, [R184+0x2000] ;  /* 0x00200000b808783b */ /* 0x000e6e0000000200 */
[C---:B------:R-:W-:Y:S08]  /*5060*/  HMMA.16816.F32 R24, R156.reuse, R172, R24 ;  /* 0x000000ac9c18723c */ /* 0x040ff00000001818 */
[----:B------:R-:W-:Y:S01]  /*5070*/  HMMA.16816.F32 R20, R156, R174, R20 ;  /* 0x000000ae9c14723c */ /* 0x000fe20000001814 */
[----:B------:R-:W-:Y:S07]  /*5080*/  LDSM.16.M88.4 R172, [R184+0x3800] ;  /* 0x00380000b8ac783b */ /* 0x000fee0000000200 */
[C---:B--2---:R-:W-:Y:S08]  /*5090*/  HMMA.16816.F32 R32, R12.reuse, R148, R32 ;  /* 0x000000940c20723c */ /* 0x044ff00000001820 */
[----:B------:R-:W-:Y:S01]  /*50a0*/  HMMA.16816.F32 R28, R12, R150, R28 ;  /* 0x000000960c1c723c */ /* 0x000fe2000000181c */
[----:B------:R-:W-:Y:S07]  /*50b0*/  LDSM.16.M88.4 R148, [R197+0x11000] ;  /* 0x01100000c594783b */ /* 0x000fee0000000200 */
[C---:B------:R-:W-:Y:S08]  /*50c0*/  HMMA.16816.F32 R168, R156.reuse, R160, R168 ;  /* 0x000000a09ca8723c */ /* 0x040ff000000018a8 */
[----:B------:R-:W-:Y:S01]  /*50d0*/  HMMA.16816.F32 R164, R156, R162, R164 ;  /* 0x000000a29ca4723c */ /* 0x000fe200000018a4 */
[----:B------:R-:W-:Y:S04]  /*50e0*/  LDSM.16.M88.4 R160, [R198+0x8000] ;  /* 0x00800000c6a0783b */ /* 0x000fe80000000200 */
[----:B------:R-:W-:Y:S03]  /*50f0*/  LDSM.16.M88.4 R156, [R197+0x10000] ;  /* 0x01000000c59c783b */ /* 0x000fe60000000200 */
[C---:B----4-:R-:W-:Y:S08]  /*5100*/  HMMA.16816.F32 R140, R12.reuse, R152, R140 ;  /* 0x000000980c8c723c */ /* 0x050ff0000000188c */
[C---:B------:R-:W-:Y:S01]  /*5110*/  HMMA.16816.F32 R136, R12.reuse, R154, R136 ;  /* 0x0000009a0c88723c */ /* 0x040fe20000001888 */
[----:B------:R-:W2:Y:S07]  /*5120*/  LDSM.16.M88.4 R152, [R197+0x10800] ;  /* 0x01080000c598783b */ /* 0x000eae0000000200 */
[C---:B-----5:R-:W-:Y:S08]  /*5130*/  HMMA.16816.F32 R24, R12.reuse, R144, R24 ;  /* 0x000000900c18723c */ /* 0x060ff00000001818 */
[----:B------:R-:W-:Y:S01]  /*5140*/  HMMA.16816.F32 R20, R12, R146, R20 ;  /* 0x000000920c14723c */ /* 0x000fe20000001814 */
[----:B------:R-:W-:Y:S07]  /*5150*/  LDSM.16.M88.4 R144, [R197+0x11800] ;  /* 0x01180000c590783b */ /* 0x000fee0000000200 */
[C---:B---3--:R-:W-:Y:S08]  /*5160*/  HMMA.16816.F32 R32, R220.reuse, R4, R32 ;  /* 0x00000004dc20723c */ /* 0x048ff00000001820 */
[----:B------:R-:W-:Y:S01]  /*5170*/  HMMA.16816.F32 R28, R220, R6, R28 ;  /* 0x00000006dc1c723c */ /* 0x000fe2000000181c */
[----:B------:R-:W-:Y:S07]  /*5180*/  LDSM.16.M88.4 R4, [R177] ;  /* 0x00000000b104783b */ /* 0x000fee0000000200 */
[C---:B------:R-:W-:Y:S08]  /*5190*/  HMMA.16816.F32 R168, R12.reuse, R16, R168 ;  /* 0x000000100ca8723c */ /* 0x040ff000000018a8 */
[----:B------:R-:W-:Y:S01]  /*51a0*/  HMMA.16816.F32 R164, R12, R18, R164 ;  /* 0x000000120ca4723c */ /* 0x000fe200000018a4 */
[----:B------:R-:W-:Y:S04]  /*51b0*/  LDSM.16.M88.4 R16, [R196+0x8000] ;  /* 0x00800000c410783b */ /* 0x000fe80000000200 */
[----:B------:R-:W-:Y:S03]  /*51c0*/  LDSM.16.M88.4 R12, [R179] ;  /* 0x00000000b30c783b */ /* 0x000fe60000000200 */
[C---:B-1----:R-:W-:Y:S08]  /*51d0*/  HMMA.16816.F32 R140, R220.reuse, R8, R140 ;  /* 0x00000008dc8c723c */ /* 0x042ff0000000188c */
[C---:B------:R-:W-:Y:S01]  /*51e0*/  HMMA.16816.F32 R136, R220.reuse, R10, R136 ;  /* 0x0000000adc88723c */ /* 0x040fe20000001888 */
[----:B------:R-:W1:Y:S07]  /*51f0*/  LDSM.16.M88.4 R8, [R178] ;  /* 0x00000000b208783b */ /* 0x000e6e0000000200 */
[C---:B------:R-:W-:Y:S08]  /*5200*/  HMMA.16816.F32 R24, R220.reuse, R224, R24 ;  /* 0x000000e0dc18723c */ /* 0x040ff00000001818 */
[----:B------:R-:W-:Y:S08]  /*5210*/  HMMA.16816.F32 R20, R220, R226, R20 ;  /* 0x000000e2dc14723c */ /* 0x000ff00000001814 */
[C---:B--2---:R-:W-:Y:S08]  /*5220*/  HMMA.16816.F32 R32, R160.reuse, R152, R32 ;  /* 0x00000098a020723c */ /* 0x044ff00000001820 */
[C---:B------:R-:W-:Y:S01]  /*5230*/  HMMA.16816.F32 R28, R160.reuse, R154, R28 ;  /* 0x0000009aa01c723c */ /* 0x040fe2000000181c */
[----:B------:R-:W-:Y:S07]  /*5240*/  LDSM.16.M88.4 R152, [R194+0x8000] ;  /* 0x00800000c298783b */ /* 0x000fee0000000200 */
[C---:B------:R-:W-:Y:S08]  /*5250*/  HMMA.16816.F32 R140, R160.reuse, R156, R140 ;  /* 0x0000009ca08c723c */ /* 0x040ff0000000188c */
[C---:B------:R-:W-:Y:S08]  /*5260*/  HMMA.16816.F32 R136, R160.reuse, R158, R136 ;  /* 0x0000009ea088723c */ /* 0x040ff00000001888 */
[C---:B------:R-:W-:Y:S01]  /*5270*/  HMMA.16816.F32 R156, R160.reuse, R148, R24 ;  /* 0x00000094a09c723c */ /* 0x040fe20000001818 */
[----:B------:R-:W2:Y:S07]  /*5280*/  LDSM.16.M88.4 R24, [R191+0x10000] ;  /* 0x01000000bf18783b */ /* 0x000eae0000000200 */
[----:B------:R-:W-:Y:S08]  /*5290*/  HMMA.16816.F32 R20, R160, R150, R20 ;  /* 0x00000096a014723c */ /* 0x000ff00000001814 */
[C---:B------:R-:W-:Y:S08]  /*52a0*/  HMMA.16816.F32 R168, R220.reuse, R172, R168 ;  /* 0x000000acdca8723c */ /* 0x040ff000000018a8 */
[----:B------:R-:W-:Y:S01]  /*52b0*/  HMMA.16816.F32 R164, R220, R174, R164 ;  /* 0x000000aedca4723c */ /* 0x000fe200000018a4 */
[----:B------:R-:W-:Y:S07]  /*52c0*/  LDSM.16.M88.4 R172, [R176] ;  /* 0x00000000b0ac783b */ /* 0x000fee0000000200 */
[C---:B-1----:R-:W-:Y:S08]  /*52d0*/  HMMA.16816.F32 R32, R16.reuse, R8, R32 ;  /* 0x000000081020723c */ /* 0x042ff00000001820 */
[C---:B------:R-:W-:Y:S01]  /*52e0*/  HMMA.16816.F32 R28, R16.reuse, R10, R28 ;  /* 0x0000000a101c723c */ /* 0x040fe2000000181c */
[----:B------:R-:W1:Y:S07]  /*52f0*/  LDSM.16.M88.4 R8, [R191+0x10800] ;  /* 0x01080000bf08783b */ /* 0x000e6e0000000200 */
[C---:B------:R-:W-:Y:S08]  /*5300*/  HMMA.16816.F32 R140, R16.reuse, R12, R140 ;  /* 0x0000000c108c723c */ /* 0x040ff0000000188c */
[C---:B------:R-:W-:Y:S01]  /*5310*/  HMMA.16816.F32 R136, R16.reuse, R14, R136 ;  /* 0x0000000e1088723c */ /* 0x040fe20000001888 */
[----:B------:R-:W-:Y:S07]  /*5320*/  LDSM.16.M88.4 R12, [R191+0x11800] ;  /* 0x01180000bf0c783b */ /* 0x000fee0000000200 */
[C---:B------:R-:W-:Y:S08]  /*5330*/  HMMA.16816.F32 R156, R16.reuse, R4, R156 ;  /* 0x00000004109c723c */ /* 0x040ff0000000189c */
[----:B------:R-:W-:Y:S01]  /*5340*/  HMMA.16816.F32 R148, R16, R6, R20 ;  /* 0x000000061094723c */ /* 0x000fe20000001814 */
[----:B------:R-:W-:Y:S04]  /*5350*/  LDSM.16.M88.4 R20, [R193+0x8000] ;  /* 0x00800000c114783b */ /* 0x000fe80000000200 */
[----:B------:R-:W3:Y:S03]  /*5360*/  LDSM.16.M88.4 R4, [R184+0x4000] ;  /* 0x00400000b804783b */ /* 0x000ee60000000200 */
[C---:B------:R-:W-:Y:S08]  /*5370*/  HMMA.16816.F32 R168, R160.reuse, R144, R168 ;  /* 0x00000090a0a8723c */ /* 0x040ff000000018a8 */
[----:B------:R-:W-:Y:S01]  /*5380*/  HMMA.16816.F32 R164, R160, R146, R164 ;  /* 0x00000092a0a4723c */ /* 0x000fe200000018a4 */
[----:B------:R-:W4:Y:S04]  /*5390*/  LDSM.16.M88.4 R144, [R191+0x11000] ;  /* 0x01100000bf90783b */ /* 0x000f280000000200 */
[----:B------:R-:W5:Y:S03]  /*53a0*/  LDSM.16.M88.4 R160, [R184+0x4800] ;  /* 0x00480000b8a0783b */ /* 0x000f660000000200 */
[C---:B--2---:R-:W-:Y:S08]  /*53b0*/  HMMA.16816.F32 R140, R152.reuse, R24, R140 ;  /* 0x00000018988c723c */ /* 0x044ff0000000188c */
[C---:B------:R-:W-:Y:S08]  /*53c0*/  HMMA.16816.F32 R136, R152.reuse, R26, R136 ;  /* 0x0000001a9888723c */ /* 0x040ff00000001888 */
[C---:B-1----:R-:W-:Y:S08]  /*53d0*/  HMMA.16816.F32 R32, R152.reuse, R8, R32 ;  /* 0x000000089820723c */ /* 0x042ff00000001820 */
[----:B------:R-:W-:Y:S01]  /*53e0*/  HMMA.16816.F32 R28, R152, R10, R28 ;  /* 0x0000000a981c723c */ /* 0x000fe2000000181c */
[----:B------:R-:W1:Y:S07]  /*53f0*/  LDSM.16.M88.4 R8, [R184+0x5000] ;  /* 0x00500000b808783b */ /* 0x000e6e0000000200 */
[C---:B------:R-:W-:Y:S08]  /*5400*/  HMMA.16816.F32 R168, R16.reuse, R172, R168 ;  /* 0x000000ac10a8723c */ /* 0x040ff000000018a8 */
[----:B------:R-:W-:Y:S08]  /*5410*/  HMMA.16816.F32 R164, R16, R174, R164 ;  /* 0x000000ae10a4723c */ /* 0x000ff000000018a4 */
[C---:B---3--:R-:W-:Y:S08]  /*5420*/  HMMA.16816.F32 R140, R20.reuse, R4, R140 ;  /* 0x00000004148c723c */ /* 0x048ff0000000188c */
[----:B------:R-:W-:Y:S01]  /*5430*/  HMMA.16816.F32 R136, R20, R6, R136 ;  /* 0x000000061488723c */ /* 0x000fe20000001888 */
[----:B------:R-:W2:Y:S01]  /*5440*/  LDSM.16.M88.4 R4, [R184+0x5800] ;  /* 0x00580000b804783b */ /* 0x000ea20000000200 */
[----:B------:R-:W-:-:S06]  /*5450*/  DEPBAR.LE SB0, 0x0 ;  /* 0x000080000000791a */ /* 0x000fcc0000000000 */
[C---:B----4-:R-:W-:Y:S08]  /*5460*/  HMMA.16816.F32 R156, R152.reuse, R144, R156 ;  /* 0x00000090989c723c */ /* 0x050ff0000000189c */
[C---:B------:R-:W-:Y:S08]  /*5470*/  HMMA.16816.F32 R148, R152.reuse, R146, R148 ;  /* 0x000000929894723c */ /* 0x040ff00000001894 */
[----:B------:R-:W-:Y:S07]  /*5480*/  HMMA.16816.F32 R168, R152, R12, R168 ;  /* 0x0000000c98a8723c */ /* 0x000fee00000018a8 */
[----:B------:R-:W-:Y:S01]  /*5490*/  IMAD R13, R133, 0x40, R216 ;  /* 0x00000040850d7824 */ /* 0x000fe200078e02d8 */
[----:B-----5:R-:W-:Y:S04]  /*54a0*/  HMMA.16816.F32 R32, R20, R160, R32 ;  /* 0x000000a01420723c */ /* 0x020fe80000001820 */
[----:B------:R-:W-:-:S04]  /*54b0*/  IADD3 R17, R13, 0x1, RZ ;  /* 0x000000010d117810 */ /* 0x000fc80007ffe0ff */
[----:B------:R-:W-:Y:S01]  /*54c0*/  HMMA.16816.F32 R164, R152, R14, R164 ;  /* 0x0000000e98a4723c */ /* 0x000fe200000018a4 */
[C---:B------:R-:W-:Y:S02]  /*54d0*/  ISETP.GE.AND P4, PT, R17.reuse, R228, PT ;  /* 0x000000e41100720c */ /* 0x040fe40003f86270 */
[----:B------:R-:W-:Y:S02]  /*54e0*/  ISETP.GE.AND P5, PT, R17, R2, PT ;  /* 0x000000021100720c */ /* 0x000fe40003fa6270 */
[----:B------:R-:W-:Y:S02]  /*54f0*/  FSEL R18, R141, -INF , !P4 ;  /* 0xff8000008d127808 */ /* 0x000fe40006000000 */
[C---:B------:R-:W-:Y:S01]  /*5500*/  IADD3 R15, R13.reuse, 0x8, RZ ;  /* 0x000000080d0f7810 */ /* 0x040fe20007ffe0ff */
[----:B------:R-:W-:Y:S01]  /*5510*/  HMMA.16816.F32 R28, R20, R162, R28 ;  /* 0x000000a2141c723c */ /* 0x000fe2000000181c */
[----:B------:R-:W-:Y:S01]  /*5520*/  IADD3 R17, R13, 0x10, RZ ;  /* 0x000000100d117810 */ /* 0x000fe20007ffe0ff */
[----:B------:R-:W-:Y:S01]  /*5530*/  BAR.SYNC.DEFER_BLOCKING 0x0 ;  /* 0x0000000000007b1d */ /* 0x000fe20000010000 */
[----:B------:R-:W-:-:S02]  /*5540*/  ISETP.GE.AND P6, PT, R15, R228, PT ;  /* 0x000000e40f00720c */ /* 0x000fc40003fc6270 */
[----:B------:R-:W-:Y:S02]  /*5550*/  ISETP.GE.AND P0, PT, R15, R2, PT ;  /* 0x000000020f00720c */ /* 0x000fe40003f06270 */
[----:B------:R-:W-:Y:S01]  /*5560*/  IADD3 R15, R13, 0x9, RZ ;  /* 0x000000090d0f7810 */ /* 0x000fe20007ffe0ff */
[C---:B-1----:R-:W-:Y:S01]  /*5570*/  HMMA.16816.F32 R156, R20.reuse, R8, R156 ;  /* 0x00000008149c723c */ /* 0x042fe2000000189c */
[----:B------:R-:W-:Y:S02]  /*5580*/  FSEL R16, R136, -INF , !P6 ;  /* 0xff80000088107808 */ /* 0x000fe40007000000 */
[C---:B------:R-:W-:Y:S02]  /*5590*/  ISETP.GE.AND P4, PT, R15.reuse, R228, PT ;  /* 0x000000e40f00720c */ /* 0x040fe40003f86270 */
[----:B------:R-:W-:Y:S02]  /*55a0*/  ISETP.GE.AND P6, PT, R15, R2, PT ;  /* 0x000000020f00720c */ /* 0x000fe40003fc6270 */
[----:B------:R-:W-:Y:S01]  /*55b0*/  IADD3 R15, R13, 0x11, RZ ;  /* 0x000000110d0f7810 */ /* 0x000fe20007ffe0ff */
[----:B------:R-:W-:Y:S01]  /*55c0*/  HMMA.16816.F32 R148, R20, R10, R148 ;  /* 0x0000000a1494723c */ /* 0x000fe20000001894 */
[----:B------:R-:W-:-:S02]  /*55d0*/  FSEL R12, R138, -INF , !P0 ;  /* 0xff8000008a0c7808 */ /* 0x000fc40004000000 */
[----:B------:R-:W-:Y:S02]  /*55e0*/  FSEL R14, R137, -INF , !P4 ;  /* 0xff800000890e7808 */ /* 0x000fe40006000000 */
[----:B------:R-:W-:Y:S02]  /*55f0*/  FSEL R8, R139, -INF , !P6 ;  /* 0xff8000008b087808 */ /* 0x000fe40007000000 */
[C---:B------:R-:W-:Y:S01]  /*5600*/  ISETP.GE.AND P0, PT, R17.reuse, R228, PT ;  /* 0x000000e41100720c */ /* 0x040fe20003f06270 */
[----:B--2---:R-:W-:Y:S01]  /*5610*/  HMMA.16816.F32 R168, R20, R4, R168 ;  /* 0x0000000414a8723c */ /* 0x004fe200000018a8 */
[----:B------:R-:W-:Y:S02]  /*5620*/  ISETP.GE.AND P4, PT, R17, R2, PT ;  /* 0x000000021100720c */ /* 0x000fe40003f86270 */
[----:B------:R-:W-:Y:S02]  /*5630*/  ISETP.GE.AND P6, PT, R15, R228, PT ;  /* 0x000000e40f00720c */ /* 0x000fe40003fc6270 */
[----:B------:R-:W-:-:S02]  /*5640*/  IADD3 R9, R13, 0x18, RZ ;  /* 0x000000180d097810 */ /* 0x000fc40007ffe0ff */
[----:B------:R-:W-:Y:S01]  /*5650*/  FSEL R138, R32, -INF , !P0 ;  /* 0xff800000208a7808 */ /* 0x000fe20004000000 */
[----:B------:R-:W-:Y:S01]  /*5660*/  HMMA.16816.F32 R164, R20, R6, R164 ;  /* 0x0000000614a4723c */ /* 0x000fe200000018a4 */
[----:B------:R-:W-:Y:S02]  /*5670*/  FSEL R34, R34, -INF , !P4 ;  /* 0xff80000022227808 */ /* 0x000fe40006000000 */
[----:B------:R-:W-:Y:S02]  /*5680*/  FSEL R136, R33, -INF , !P6 ;  /* 0xff80000021887808 */ /* 0x000fe40007000000 */
[----:B------:R-:W-:Y:S02]  /*5690*/  ISETP.GE.AND P0, PT, R15, R2, PT ;  /* 0x000000020f00720c */ /* 0x000fe40003f06270 */
[C---:B------:R-:W-:Y:S02]  /*56a0*/  ISETP.GE.AND P4, PT, R9.reuse, R228, PT ;  /* 0x000000e40900720c */ /* 0x040fe40003f86270 */
[----:B------:R-:W-:-:S02]  /*56b0*/  ISETP.GE.AND P6, PT, R9, R2, PT ;  /* 0x000000020900720c */ /* 0x000fc40003fc6270 */
[----:B------:R-:W-:Y:S02]  /*56c0*/  IADD3 R9, R13, 0x19, RZ ;  /* 0x000000190d097810 */ /* 0x000fe40007ffe0ff */
[----:B------:R-:W-:Y:S02]  /*56d0*/  FSEL R26, R35, -INF , !P0 ;  /* 0xff800000231a7808 */ /* 0x000fe40004000000 */
[----:B------:R-:W-:Y:S02]  /*56e0*/  ISETP.GE.AND P0, PT, R9, R228, PT ;  /* 0x000000e40900720c */ /* 0x000fe40003f06270 */
[----:B------:R-:W-:Y:S02]  /*56f0*/  IADD3 R11, R13, 0x20, RZ ;  /* 0x000000200d0b7810 */ /* 0x000fe40007ffe0ff */
[----:B------:R-:W-:Y:S02]  /*5700*/  FSEL R32, R28, -INF , !P4 ;  /* 0xff8000001c207808 */ /* 0x000fe40006000000 */
[----:B------:R-:W-:-:S02]  /*5710*/  FSEL R30, R30, -INF , !P6 ;  /* 0xff8000001e1e7808 */ /* 0x000fc40007000000 */
[----:B------:R-:W-:Y:S02]  /*5720*/  FSEL R28, R29, -INF , !P0 ;  /* 0xff8000001d1c7808 */ /* 0x000fe40004000000 */
[----:B------:R-:W-:Y:S02]  /*5730*/  ISETP.GE.AND P4, PT, R9, R2, PT ;  /* 0x000000020900720c */ /* 0x000fe40003f86270 */
[C---:B------:R-:W-:Y:S02]  /*5740*/  ISETP.GE.AND P6, PT, R11.reuse, R228, PT ;  /* 0x000000e40b00720c */ /* 0x040fe40003fc6270 */
[----:B------:R-:W-:Y:S02]  /*5750*/  ISETP.GE.AND P0, PT, R11, R2, PT ;  /* 0x000000020b00720c */ /* 0x000fe40003f06270 */
[C---:B------:R-:W-:Y:S02]  /*5760*/  IADD3 R9, R13.reuse, 0x21, RZ ;  /* 0x000000210d097810 */ /* 0x040fe40007ffe0ff */
[----:B------:R-:W-:-:S02]  /*5770*/  IADD3 R11, R13, 0x28, RZ ;  /* 0x000000280d0b7810 */ /* 0x000fc40007ffe0ff */
[----:B------:R-:W-:Y:S02]  /*5780*/  FSEL R24, R31, -INF , !P4 ;  /* 0xff8000001f187808 */ /* 0x000fe40006000000 */
[----:B------:R-:W-:Y:S02]  /*5790*/  FSEL R226, R156, -INF , !P6 ;  /* 0xff8000009ce27808 */ /* 0x000fe40007000000 */
[----:B------:R-:W-:Y:S02]  /*57a0*/  FSEL R220, R158, -INF , !P0 ;  /* 0xff8000009edc7808 */ /* 0x000fe40004000000 */
[C---:B------:R-:W-:Y:S02]  /*57b0*/  ISETP.GE.AND P4, PT, R9.reuse, R228, PT ;  /* 0x000000e40900720c */ /* 0x040fe40003f86270 */
[----:B------:R-:W-:Y:S02]  /*57c0*/  ISETP.GE.AND P6, PT, R9, R2, PT ;  /* 0x000000020900720c */ /* 0x000fe40003fc6270 */
[----:B------:R-:W-:-:S02]  /*57d0*/  ISETP.GE.AND P0, PT, R11, R228, PT ;  /* 0x000000e40b00720c */ /* 0x000fc40003f06270 */
        /* <DEDUP_REMOVED lines=9> */
[----:B------:R-:W-:Y:S02]  /*5870*/  ISETP.GE.AND P4, PT, R5, R228, PT ;  /* 0x000000e40500720c */ /* 0x000fe40003f86270 */
[----:B------:R-:W-:Y:S02]  /*5880*/  IADD3 R7, R13, 0x31, RZ ;  /* 0x000000310d077810 */ /* 0x000fe40007ffe0ff */
[----:B------:R-:W-:-:S02]  /*5890*/  FSEL R162, R168, -INF , !P4 ;  /* 0xff800000a8a27808 */ /* 0x000fc40006000000 */
[----:B------:R-:W-:Y:S02]  /*58a0*/  ISETP.GE.AND P4, PT, R7, R2, PT ;  /* 0x000000020700720c */ /* 0x000fe40003f86270 */
[----:B------:R-:W-:Y:S02]  /*58b0*/  FSEL R234, R149, -INF , !P6 ;  /* 0xff80000095ea7808 */ /* 0x000fe40007000000 */
[----:B------:R-:W-:Y:S02]  /*58c0*/  FSEL R152, R171, -INF , !P4 ;  /* 0xff800000ab987808 */ /* 0x000fe40006000000 */
[----:B------:R-:W-:Y:S02]  /*58d0*/  ISETP.GE.AND P4, PT, R13, R228, PT ;  /* 0x000000e40d00720c */ /* 0x000fe40003f86270 */
[----:B------:R-:W-:Y:S02]  /*58e0*/  FSEL R172, R151, -INF , !P0 ;  /* 0xff80000097ac7808 */ /* 0x000fe40004000000 */
[----:B------:R-:W-:-:S02]  /*58f0*/  FSEL R0, R140, -INF , !P4 ;  /* 0xff8000008c007808 */ /* 0x000fc40006000000 */
[----:B------:R-:W-:Y:S02]  /*5900*/  ISETP.GE.AND P4, PT, R212, 0x3, PT ;  /* 0x00000003d400780c */ /* 0x000fe40003f86270 */
[----:B------:R-:W-:Y:S02]  /*5910*/  ISETP.GE.AND P6, PT, R5, R2, PT ;  /* 0x000000020500720c */ /* 0x000fe40003fc6270 */
[----:B------:R-:W-:Y:S02]  /*5920*/  ISETP.GE.AND P0, PT, R7, R228, PT ;  /* 0x000000e40700720c */ /* 0x000fe40003f06270 */
[----:B------:R-:W-:Y:S02]  /*5930*/  IADD3 R5, R13, 0x38, RZ ;  /* 0x000000380d057810 */ /* 0x000fe40007ffe0ff */
[----:B------:R-:W-:Y:S02]  /*5940*/  FSEL R156, R170, -INF , !P6 ;  /* 0xff800000aa9c7808 */ /* 0x000fe40007000000 */
[----:B------:R-:W-:-:S02]  /*5950*/  FSEL R160, R169, -INF , !P0 ;  /* 0xff800000a9a07808 */ /* 0x000fc40004000000 */
[C---:B------:R-:W-:Y:S02]  /*5960*/  ISETP.GE.AND P6, PT, R5.reuse, R228, PT ;  /* 0x000000e40500720c */ /* 0x040fe40003fc6270 */
[----:B------:R-:W-:Y:S02]  /*5970*/  ISETP.GE.AND P0, PT, R5, R2, PT ;  /* 0x000000020500720c */ /* 0x000fe40003f06270 */
[----:B------:R-:W-:Y:S02]  /*5980*/  IADD3 R5, R13, 0x39, RZ ;  /* 0x000000390d057810 */ /* 0x000fe40007ffe0ff */
[----:B------:R-:W-:Y:S02]  /*5990*/  FSEL R4, R143, -INF , !P5 ;  /* 0xff8000008f047808 */ /* 0x000fe40006800000 */
[----:B------:R-:W-:Y:S02]  /*59a0*/  FSEL R158, R164, -INF , !P6 ;  /* 0xff800000a49e7808 */ /* 0x000fe40007000000 */
[----:B------:R-:W-:-:S02]  /*59b0*/  FSEL R154, R166, -INF , !P0 ;  /* 0xff800000a69a7808 */ /* 0x000fc40004000000 */
[----:B------:R-:W-:Y:S02]  /*59c0*/  ISETP.GE.AND P5, PT, R13, R2, PT ;  /* 0x000000020d00720c */ /* 0x000fe40003fa6270 */
[C---:B------:R-:W-:Y:S02]  /*59d0*/  ISETP.GE.AND P6, PT, R5.reuse, R228, PT ;  /* 0x000000e40500720c */ /* 0x040fe40003fc6270 */
[----:B------:R-:W-:Y:S02]  /*59e0*/  ISETP.GE.AND P0, PT, R5, R2, PT ;  /* 0x000000020500720c */ /* 0x000fe40003f06270 */
[----:B------:R-:W-:Y:S02]  /*59f0*/  FSEL R142, R142, -INF , !P5 ;  /* 0xff8000008e8e7808 */ /* 0x000fe40006800000 */
[----:B------:R-:W-:Y:S02]  /*5a00*/  FSEL R140, R165, -INF , !P6 ;  /* 0xff800000a58c7808 */ /* 0x000fe40007000000 */
[----:B------:R-:W-:Y:S01]  /*5a10*/  FSEL R150, R167, -INF , !P0 ;  /* 0xff800000a7967808 */ /* 0x000fe20004000000 */
[----:B------:R-:W-:Y:S05]  /*5a20*/  @!P4 BRA `(.L_x_87) ;  /* 0x000003800000c947 */ /* 0x000fea0003800000 */
[----:B------:R-:W-:Y:S01]  /*5a30*/  IADD3 R6, R212, -0x3, RZ ;  /* 0xfffffffdd4067810 */ /* 0x000fe20007ffe0ff */
[----:B------:R1:W-:Y:S01]  /*5a40*/  @P3 STS.128 [R202+0xc000], RZ ;  /* 0x00c000ffca003388 */ /* 0x0003e20000000c00 */
[----:B------:R-:W-:Y:S02]  /*5a50*/  BSSY B0, `(.L_x_88) ;  /* 0x0000034000007945 */ /* 0x000fe40003800000 */
[----:B------:R-:W-:Y:S01]  /*5a60*/  SHF.R.S32.HI R5, RZ, 0x1f, R6 ;  /* 0x0000001fff057819 */ /* 0x000fe20000011406 */
[----:B------:R-:W-:-:S04]  /*5a70*/  IMAD.WIDE.U32 R20, R6, c[0x0][0x198], RZ ;  /* 0x0000660006147a25 */ /* 0x000fc800078e00ff */
[----:B------:R-:W-:Y:S01]  /*5a80*/  IMAD R5, R5, c[0x0][0x198], RZ ;  /* 0x0000660005057a24 */ /* 0x000fe200078e02ff */
[----:B------:R-:W-:-:S03]  /*5a90*/  LEA R7, P5, R20, R206, 0x6 ;  /* 0x000000ce14077211 */ /* 0x000fc600078a30ff */
[----:B------:R-:W-:Y:S01]  /*5aa0*/  IMAD R5, R6, c[0x0][0x19c], R5 ;  /* 0x0000670006057a24 */ /* 0x000fe200078e0205 */
[----:B------:R-:W-:-:S03]  /*5ab0*/  @!P3 LEA R10, P0, R7, c[0x0][0x168], 0x1 ;  /* 0x00005a00070aba11 */ /* 0x000fc600078008ff */
[----:B------:R-:W-:-:S05]  /*5ac0*/  IMAD.IADD R5, R21, 0x1, R5 ;  /* 0x0000000115057824 */ /* 0x000fca00078e0205 */
[----:B------:R-:W-:Y:S02]  /*5ad0*/  LEA.HI.X R6, R20, R209, R5, 0x6, P5 ;  /* 0x000000d114067211 */ /* 0x000fe400028f3405 */
[C---:B------:R-:W-:Y:S02]  /*5ae0*/  @!P2 LEA R22, P5, R7.reuse, c[0x0][0x168], 0x1 ;  /* 0x00005a000716aa11 */ /* 0x040fe400078a08ff */
[C-C-:B------:R-:W-:Y:S02]  /*5af0*/  @!P3 LEA.HI.X R11, R7.reuse, c[0x0][0x16c], R6.reuse, 0x1, P0 ;  /* 0x00005b00070bba11 */ /* 0x140fe400000f0c06 */
[C---:B------:R-:W-:Y:S02]  /*5b00*/  @!P1 LEA R20, P0, R7.reuse, c[0x0][0x168], 0x1 ;  /* 0x00005a0007149a11 */ /* 0x040fe400078008ff */
[C---:B------:R-:W-:Y:S01]  /*5b10*/  IADD3 R5, P6, R7.reuse, UR11, RZ ;  /* 0x0000000b07057c10 */ /* 0x040fe2000ffde0ff */
[----:B------:R-:W-:Y:S01]  /*5b20*/  @!PT LDS RZ, [RZ] ;  /* 0x00000000fffff984 */ /* 0x000fe20000000800 */
[----:B------:R-:W-:Y:S01]  /*5b30*/  @!PT LDS RZ, [RZ] ;  /* 0x00000000fffff984 */ /* 0x000fe20000000800 */
[----:B------:R-:W-:Y:S01]  /*5b40*/  @!PT LDS RZ, [RZ] ;  /* 0x00000000fffff984 */ /* 0x000fe20000000800 */
[----:B------:R1:W-:Y:S01]  /*5b50*/  @!P3 LDGSTS.E.BYPASS.LTC128B.128 [R202+0xc000], [R10.64] ;  /* 0x0c0000000acabfae */ /* 0x0003e2000b901d4c */
[----:B------:R-:W-:-:S02]  /*5b60*/  @!P2 LEA.HI.X R23, R7, c[0x0][0x16c], R6, 0x1, P5 ;  /* 0x00005b000717aa11 */ /* 0x000fc400028f0c06 */
[----:B------:R-:W-:Y:S01]  /*5b70*/  @!P1 LEA.HI.X R21, R7, c[0x0][0x16c], R6, 0x1, P0 ;  /* 0x00005b0007159a11 */ /* 0x000fe200000f0c06 */
[----:B------:R1:W-:Y:S01]  /*5b80*/  @P2 STS.128 [R202+0xe000], RZ ;  /* 0x00e000ffca002388 */ /* 0x0003e20000000c00 */
[C---:B------:R-:W-:Y:S02]  /*5b90*/  @!P3 LEA R134, P5, R5.reuse, c[0x0][0x168], 0x1 ;  /* 0x00005a000586ba11 */ /* 0x040fe400078a08ff */
[----:B------:R-:W-:Y:S01]  /*5ba0*/  IADD3.X R6, R6, UR6, RZ, P6, !PT ;  /* 0x0000000606067c10 */ /* 0x000fe2000b7fe4ff */
[----:B------:R-:W-:Y:S01]  /*5bb0*/  @!PT LDS RZ, [RZ] ;  /* 0x00000000fffff984 */ /* 0x000fe20000000800 */
[----:B------:R-:W-:Y:S01]  /*5bc0*/  @!PT LDS RZ, [RZ] ;  /* 0x00000000fffff984 */ /* 0x000fe20000000800 */
[----:B------:R-:W-:Y:S01]  /*5bd0*/  @!PT LDS RZ, [RZ] ;  /* 0x00000000fffff984 */ /* 0x000fe20000000800 */
[----:B------:R1:W-:Y:S01]  /*5be0*/  @!P2 LDGSTS.E.BYPASS.LTC128B.128 [R202+0xe000], [R22.64+0x80] ;  /* 0x0e00008016caafae */ /* 0x0003e2000b901d4c */
[C---:B------:R-:W-:Y:S02]  /*5bf0*/  @!P2 LEA R144, P0, R5.reuse, c[0x0][0x168], 0x1 ;  /* 0x00005a000590aa11 */ /* 0x040fe400078008ff */
[C-C-:B------:R-:W-:Y:S01]  /*5c00*/  @!P3 LEA.HI.X R135, R5.reuse, c[0x0][0x16c], R6.reuse, 0x1, P5 ;  /* 0x00005b000587ba11 */ /* 0x140fe200028f0c06 */
[----:B------:R1:W-:Y:S01]  /*5c10*/  @P1 STS.128 [R202+0x10000], RZ ;  /* 0x010000ffca001388 */ /* 0x0003e20000000c00 */
[----:B------:R-:W-:-:S03]  /*5c20*/  @!P2 LEA.HI.X R145, R5, c[0x0][0x16c], R6, 0x1, P0 ;  /* 0x00005b000591aa11 */ /* 0x000fc600000f0c06 */
        /* <DEDUP_REMOVED lines=22> */
.L_x_89:
[----:B------:R-:W-:Y:S05]  /*5d90*/  BSYNC B0 ;  /* 0x0000000000007941 */ /* 0x000fea0003800000 */
.L_x_88:
[----:B------:R-:W0:Y:S02]  /*5da0*/  LDGDEPBAR ;  /* 0x00000000000079af */ /* 0x000e240000000000 */
.L_x_87:
[----:B------:R-:W-:Y:S01]  /*5db0*/  FMNMX.FTZ R5, R132, R0, !PT ;  /* 0x0000000084057209 */ /* 0x000fe20007810000 */
[----:B-1----:R-:W-:Y:S01]  /*5dc0*/  LDSM.16.MT88.4 R20, [R190+0x14800] ;  /* 0x01480000be14783b */ /* 0x002fe20000004200 */
        /* <DEDUP_REMOVED lines=49> */
[--C-:B------:R-:W-:Y:S01]  /*60e0*/  FFMA.FTZ R146, R16, c[0x0][0x23c], -R141.reuse ;  /* 0x00008f0010927a23 */ /* 0x100fe2000001088d */
[----:B------:R-:W-:Y:S01]  /*60f0*/  FSEL R6, R0, RZ, P0 ;  /* 0x000000ff00067208 */ /* 0x000fe20000000000 */
[----:B------:R-:W-:Y:S01]  /*6100*/  LDSM.16.MT88.4 R16, [R192+0x12000] ;  /* 0x01200000c010783b */ /* 0x000fe20000004200 */
[----:B------:R-:W-:Y:S01]  /*6110*/  FSEL R151, R151, RZ, P0 ;  /* 0x000000ff97977208 */ /* 0x000fe20000000000 */
[----:B------:R-:W-:-:S02]  /*6120*/  FFMA.FTZ R153, R138, c[0x0][0x23c], -R141 ;  /* 0x00008f008a997a23 */ /* 0x000fc4000001088d */
[----:B------:R-:W-:Y:S01]  /*6130*/  FADD.FTZ R6, R3, -R6 ;  /* 0x8000000603067221 */ /* 0x000fe20000010000 */
[----:B------:R-:W1:Y:S01]  /*6140*/  MUFU.EX2 R147, R147 ;  /* 0x0000009300937308 */ /* 0x000e620000000800 */
[--C-:B------:R-:W-:Y:S02]  /*6150*/  FFMA.FTZ R134, R12, c[0x0][0x23c], -R151.reuse ;  /* 0x00008f000c867a23 */ /* 0x100fe40000010897 */
[----:B------:R-:W2:Y:S01]  /*6160*/  LDSM.16.MT88.4 R12, [R190+0x12000] ;  /* 0x01200000be0c783b */ /* 0x000ea20000004200 */
[----:B------:R-:W-:Y:S02]  /*6170*/  FFMA.FTZ R135, R4, c[0x0][0x23c], -R151 ;  /* 0x00008f0004877a23 */ /* 0x000fe40000010897 */
[----:B------:R-:W-:Y:S02]  /*6180*/  FADD.FTZ R4, R132, -R5 ;  /* 0x8000000584047221 */ /* 0x000fe40000010000 */
[--C-:B------:R-:W-:Y:S01]  /*6190*/  FFMA.FTZ R144, R142, c[0x0][0x23c], -R151.reuse ;  /* 0x00008f008e907a23 */ /* 0x100fe20000010897 */
[----:B------:R-:W-:Y:S01]  /*61a0*/  MUFU.EX2 R146, R146 ;  /* 0x0000009200927308 */ /* 0x000fe20000000800 */
[----:B------:R-:W-:-:S02]  /*61b0*/  FFMA.FTZ R149, R8, c[0x0][0x23c], -R151 ;  /* 0x00008f0008957a23 */ /* 0x000fc40000010897 */
[----:B------:R-:W-:Y:S01]  /*61c0*/  FMUL.FTZ R132, R4, c[0x0][0x23c] ;  /* 0x00008f0004847a20 */ /* 0x000fe20000410000 */
[----:B------:R-:W3:Y:S01]  /*61d0*/  LDSM.16.MT88.4 R8, [R189+0x12000] ;  /* 0x01200000bd08783b */ /* 0x000ee20000004200 */
[----:B------:R-:W-:Y:S01]  /*61e0*/  FMUL.FTZ R3, R6, c[0x0][0x23c] ;  /* 0x00008f0006037a20 */ /* 0x000fe20000410000 */
[----:B-1----:R-:W-:Y:S02]  /*61f0*/  F2FP.PACK_AB R4, R147, R148 ;  /* 0x000000949304723e */ /* 0x002fe400000000ff */
[----:B------:R-:W1:Y:S01]  /*6200*/  MUFU.EX2 R145, R145 ;  /* 0x0000009100917308 */ /* 0x000e620000000800 */
[--C-:B------:R-:W-:Y:S02]  /*6210*/  FFMA.FTZ R164, R136, c[0x0][0x23c], -R141.reuse ;  /* 0x00008f0088a47a23 */ /* 0x100fe4000001088d */
[--C-:B------:R-:W-:Y:S01]  /*6220*/  FFMA.FTZ R155, R32, c[0x0][0x23c], -R141.reuse ;  /* 0x00008f00209b7a23 */ /* 0x100fe2000001088d */
[----:B------:R-:W-:Y:S01]  /*6230*/  LDSM.16.MT88.4 R136, [R190+0x12800] ;  /* 0x01280000be88783b */ /* 0x000fe20000004200 */
[----:B------:R-:W-:-:S02]  /*6240*/  FFMA.FTZ R166, R28, c[0x0][0x23c], -R141 ;  /* 0x00008f001ca67a23 */ /* 0x000fc4000001088d */
[--C-:B------:R-:W-:Y:S01]  /*6250*/  FFMA.FTZ R157, R34, c[0x0][0x23c], -R151.reuse ;  /* 0x00008f00229d7a23 */ /* 0x100fe20000010897 */
[----:B------:R-:W-:Y:S01]  /*6260*/  MUFU.EX2 R144, R144 ;  /* 0x0000009000907308 */ /* 0x000fe20000000800 */
[--C-:B------:R-:W-:Y:S01]  /*6270*/  FFMA.FTZ R168, R26, c[0x0][0x23c], -R151.reuse ;  /* 0x00008f001aa87a23 */ /* 0x100fe20000010897 */
[----:B------:R-:W-:Y:S01]  /*6280*/  LDSM.16.MT88.4 R32, [R189+0x12800] ;  /* 0x01280000bd20783b */ /* 0x000fe20000004200 */
[--C-:B------:R-:W-:Y:S02]  /*6290*/  FFMA.FTZ R159, R30, c[0x0][0x23c], -R151.reuse ;  /* 0x00008f001e9f7a23 */ /* 0x100fe40000010897 */
[----:B------:R-:W-:Y:S01]  /*62a0*/  FFMA.FTZ R170, R24, c[0x0][0x23c], -R151 ;  /* 0x00008f0018aa7a23 */ /* 0x000fe20000010897 */
[----:B------:R-:W-:Y:S01]  /*62b0*/  LDSM.16.MT88.4 R28, [R188+0x12800] ;  /* 0x01280000bc1c783b */ /* 0x000fe20000004200 */
[--C-:B------:R-:W-:Y:S01]  /*62c0*/  FFMA.FTZ R161, R226, c[0x0][0x23c], -R141.reuse ;  /* 0x00008f00e2a17a23 */ /* 0x100fe2000001088d */
[----:B------:R-:W4:Y:S01]  /*62d0*/  MUFU.EX2 R135, R135 ;  /* 0x0000008700877308 */ /* 0x000f220000000800 */
[----:B-1----:R-:W-:Y:S01]  /*62e0*/  F2FP.PACK_AB R6, R145, R146 ;  /* 0x000000929106723e */ /* 0x002fe200000000ff */
[----:B------:R-:W-:Y:S01]  /*62f0*/  LDSM.16.MT88.4 R24, [R192+0x14800] ;  /* 0x01480000c018783b */ /* 0x000fe20000004200 */
[----:B------:R-:W-:-:S02]  /*6300*/  FFMA.FTZ R163, R224, c[0x0][0x23c], -R141 ;  /* 0x00008f00e0a37a23 */ /* 0x000fc4000001088d */
[--C-:B------:R-:W-:Y:S02]  /*6310*/  FFMA.FTZ R226, R232, c[0x0][0x23c], -R141.reuse ;  /* 0x00008f00e8e27a23 */ /* 0x100fe4000001088d */
[----:B------:R-:W-:Y:S01]  /*6320*/  FFMA.FTZ R224, R234, c[0x0][0x23c], -R141 ;  /* 0x00008f00eae07a23 */ /* 0x000fe2000001088d */
[----:B------:R-:W-:Y:S01]  /*6330*/  MUFU.EX2 R134, R134 ;  /* 0x0000008600867308 */ /* 0x000fe20000000800 */
[--C-:B------:R-:W-:Y:S02]  /*6340*/  FFMA.FTZ R165, R220, c[0x0][0x23c], -R151.reuse ;  /* 0x00008f00dca57a23 */ /* 0x100fe40000010897 */
[--C-:B------:R-:W-:Y:S02]  /*6350*/  FFMA.FTZ R174, R174, c[0x0][0x23c], -R151.reuse ;  /* 0x00008f00aeae7a23 */ /* 0x100fe40000010897 */
[--C-:B------:R-:W-:Y:S02]  /*6360*/  FFMA.FTZ R167, R222, c[0x0][0x23c], -R151.reuse ;  /* 0x00008f00dea77a23 */ /* 0x100fe40000010897 */
[--C-:B------:R-:W-:Y:S01]  /*6370*/  FFMA.FTZ R172, R172, c[0x0][0x23c], -R151.reuse ;  /* 0x00008f00acac7a23 */ /* 0x100fe20000010897 */
[----:B------:R-:W1:Y:S01]  /*6380*/  MUFU.EX2 R149, R149 ;  /* 0x0000009500957308 */ /* 0x000e620000000800 */
[----:B----4-:R-:W-:Y:S01]  /*6390*/  F2FP.PACK_AB R5, R135, R144 ;  /* 0x000000908705723e */ /* 0x010fe200000000ff */
[----:B------:R-:W-:-:S02]  /*63a0*/  FFMA.FTZ R173, R152, c[0x0][0x23c], -R151 ;  /* 0x00008f0098ad7a23 */ /* 0x000fc40000010897 */
[--C-:B------:R-:W-:Y:S02]  /*63b0*/  FFMA.FTZ R156, R156, c[0x0][0x23c], -R151.reuse ;  /* 0x00008f009c9c7a23 */ /* 0x100fe40000010897 */
[----:B------:R-:W-:Y:S02]  /*63c0*/  FFMA.FTZ R152, R154, c[0x0][0x23c], -R151 ;  /* 0x00008f009a987a23 */ /* 0x000fe40000010897 */
[----:B------:R-:W4:Y:S01]  /*63d0*/  MUFU.EX2 R132, R132 ;  /* 0x0000008400847308 */ /* 0x000f220000000800 */
[--C-:B------:R-:W-:Y:S02]  /*63e0*/  FFMA.FTZ R162, R162, c[0x0][0x23c], -R141.reuse ;  /* 0x00008f00a2a27a23 */ /* 0x100fe4000001088d */
[--C-:B------:R-:W-:Y:S02]  /*63f0*/  FFMA.FTZ R169, R160, c[0x0][0x23c], -R141.reuse ;  /* 0x00008f00a0a97a23 */ /* 0x100fe4000001088d */
[--C-:B------:R-:W-:Y:S02]  /*6400*/  FFMA.FTZ R158, R158, c[0x0][0x23c], -R141.reuse ;  /* 0x00008f009e9e7a23 */ /* 0x100fe4000001088d */
[----:B------:R-:W-:Y:S01]  /*6410*/  FFMA.FTZ R171, R140, c[0x0][0x23c], -R141 ;  /* 0x00008f008cab7a23 */ /* 0x000fe2000001088d */
[----:B------:R-:W5:Y:S01]  /*6420*/  MUFU.EX2 R3, R3 ;  /* 0x0000000300037308 */ /* 0x000f620000000800 */
[----:B-1----:R-:W-:Y:S01]  /*6430*/  F2FP.PACK_AB R7, R149, R134 ;  /* 0x000000869507723e */ /* 0x002fe200000000ff */
[----:B------:R-:W-:Y:S01]  /*6440*/  FFMA.FTZ R151, R150, c[0x0][0x23c], -R151 ;  /* 0x00008f0096977a23 */ /* 0x000fe20000010897 */
[----:B------:R-:W-:Y:S01]  /*6450*/  LDSM.16.MT88.4 R140, [R190+0x13800] ;  /* 0x01380000be8c783b */ /* 0x000fe20000004200 */
[----:B----4-:R-:W-:-:S04]  /*6460*/  FMUL.FTZ R40, R40, R132 ;  /* 0x0000008428287220 */ /* 0x010fc80000410000 */
        /* <DEDUP_REMOVED lines=8> */
[-C--:B------:R-:W-:Y:S02]  /*64f0*/  FMUL.FTZ R47, R47, R3.reuse ;  /* 0x000000032f2f7220 */ /* 0x080fe40000410000 */
[-C--:B------:R-:W-:Y:S01]  /*6500*/  FMUL.FTZ R128, R128, R132.reuse ;  /* 0x0000008480807220 */ /* 0x080fe20000410000 */
[C---:B--2---:R-:W-:Y:S01]  /*6510*/  HMMA.16816.F32 R40, R4.reuse, R12, R40 ;  /* 0x0000000c0428723c */ /* 0x044fe20000001828 */
[-C--:B------:R-:W-:Y:S01]  /*6520*/  FMUL.FTZ R129, R129, R132.reuse ;  /* 0x0000008481817220 */ /* 0x080fe20000410000 */
[----:B------:R-:W-:Y:S01]  /*6530*/  MUFU.EX2 R155, R155 ;  /* 0x0000009b009b7308 */ /* 0x000fe20000000800 */
[-C--:B------:R-:W-:Y:S02]  /*6540*/  FMUL.FTZ R130, R130, R3.reuse ;  /* 0x0000000382827220 */ /* 0x080fe40000410000 */
[-C--:B------:R-:W-:Y:S02]  /*6550*/  FMUL.FTZ R131, R131, R3.reuse ;  /* 0x0000000383837220 */ /* 0x080fe40000410000 */
[-C--:B------:R-:W-:Y:S01]  /*6560*/  FMUL.FTZ R36, R36, R132.reuse ;  /* 0x0000008424247220 */ /* 0x080fe20000410000 */
[----:B------:R-:W-:Y:S01]  /*6570*/  HMMA.16816.F32 R44, R4, R14, R44 ;  /* 0x0000000e042c723c */ /* 0x000fe2000000182c */
[----:B------:R-:W2:Y:S01]  /*6580*/  LDSM.16.MT88.4 R12, [R192+0x14000] ;  /* 0x01400000c00c783b */ /* 0x000ea20000004200 */
        /* <DEDUP_REMOVED lines=19> */
[-C--:B------:R-:W-:Y:S02]  /*66c0*/  FMUL.FTZ R65, R65, R132.reuse ;  /* 0x0000008441417220 */ /* 0x080fe40000410000 */
        /* <DEDUP_REMOVED lines=9> */
[-C--:B------:R-:W-:Y:S02]  /*6760*/  FMUL.FTZ R71, R71, R3.reuse ;  /* 0x0000000347477220 */ /* 0x080fe40000410000 */
[C---:B--2---:R-:W-:Y:S01]  /*6770*/  HMMA.16816.F32 R64, R4.reuse, R12, R64 ;  /* 0x0000000c0440723c */ /* 0x044fe20000001840 */
[-C--:B------:R-:W-:Y:S02]  /*6780*/  FMUL.FTZ R56, R56, R132.reuse ;  /* 0x0000008438387220 */ /* 0x080fe40000410000 */
[-C--:B------:R-:W-:Y:S02]  /*6790*/  FMUL.FTZ R57, R57, R132.reuse ;  /* 0x0000008439397220 */ /* 0x080fe40000410000 */
[-C--:B------:R-:W-:Y:S01]  /*67a0*/  FMUL.FTZ R58, R58, R3.reuse ;  /* 0x000000033a3a7220 */ /* 0x080fe20000410000 */
[----:B------:R-:W-:Y:S01]  /*67b0*/  MUFU.EX2 R161, R161 ;  /* 0x000000a100a17308 */ /* 0x000fe20000000800 */
[----:B------:R-:W-:Y:S01]  /*67c0*/  FMUL.FTZ R59, R59, R3 ;  /* 0x000000033b3b7220 */ /* 0x000fe20000410000 */
[----:B------:R-:W-:Y:S01]  /*67d0*/  HMMA.16816.F32 R68, R4, R14, R68 ;  /* 0x0000000e0444723c */ /* 0x000fe20000001844 */
[----:B------:R-:W2:Y:S01]  /*67e0*/  LDSM.16.MT88.4 R12, [R188+0x14000] ;  /* 0x01400000bc0c783b */ /* 0x000ea20000004200 */
        /* <DEDUP_REMOVED lines=23> */
[-C--:B------:R-:W-:Y:S02]  /*6960*/  FMUL.FTZ R91, R91, R3.reuse ;  /* 0x000000035b5b7220 */ /* 0x080fe40000410000 */
        /* <DEDUP_REMOVED lines=71> */
[-C--:B------:R-:W-:Y:S02]  /*6de0*/  FMUL.FTZ R119, R119, R3.reuse ;  /* 0x0000000377777220 */ /* 0x080fe40000410000 */
[----:B------:R-:W-:Y:S01]  /*6df0*/  FFMA.FTZ R132, R217, R132, R148 ;  /* 0x00000084d9847223 */ /* 0x000fe20000010094 */
[----:B---3--:R-:W-:Y:S01]  /*6e00*/  HMMA.16816.F32 R120, R4, R8, R120 ;  /* 0x000000080478723c */ /* 0x008fe20000001878 */
[----:B------:R-:W-:-:S02]  /*6e10*/  FFMA.FTZ R144, R213, R3, R144 ;  /* 0x00000003d5907223 */ /* 0x000fc40000010090 */
[----:B------:R-:W-:Y:S01]  /*6e20*/  FADD.FTZ R147, R147, R132 ;  /* 0x0000008493937221 */ /* 0x000fe20000010000 */
[----:B------:R-:W-:Y:S01]  /*6e30*/  MOV R132, R230 ;  /* 0x000000e600847202 */ /* 0x000fe20000000f00 */
[----:B------:R-:W-:-:S03]  /*6e40*/  FADD.FTZ R135, R135, R144 ;  /* 0x0000009087877221 */ /* 0x000fc60000010000 */
[----:B------:R-:W-:Y:S01]  /*6e50*/  HMMA.16816.F32 R116, R4, R10, R116 ;  /* 0x0000000a0474723c */ /* 0x000fe20000001874 */
[----:B------:R-:W-:Y:S06]  /*6e60*/  LDSM.16.MT88.4 R8, [R188+0x14800] ;  /* 0x01480000bc08783b */ /* 0x000fec0000004200 */
[----:B-1----:R-:W-:Y:S02]  /*6e70*/  F2FP.PACK_AB R4, R164, R153 ;  /* 0x00000099a404723e */ /* 0x002fe400000000ff */
[----:B-----5:R-:W-:Y:S02]  /*6e80*/  F2FP.PACK_AB R5, R168, R157 ;  /* 0x0000009da805723e */ /* 0x020fe400000000ff */
[----:B------:R-:W-:-:S02]  /*6e90*/  F2FP.PACK_AB R6, R166, R155 ;  /* 0x0000009ba606723e */ /* 0x000fc400000000ff */
[----:B------:R-:W-:-:S07]  /*6ea0*/  F2FP.PACK_AB R7, R170, R159 ;  /* 0x0000009faa07723e */ /* 0x000fce00000000ff */
        /* <DEDUP_REMOVED lines=69> */
[----:B------:R-:W-:Y:S07]  /*7300*/  LDSM.16.MT88.4 R24, [R192+0x15800] ;  /* 0x01580000c018783b */ /* 0x000fee0000004200 */
[C---:B---3--:R-:W-:Y:S08]  /*7310*/  HMMA.16816.F32 R108, R4.reuse, R16, R108 ;  /* 0x00000010046c723c */ /* 0x048ff0000000186c */
[C---:B------:R-:W-:Y:S01]  /*7320*/  HMMA.16816.F32 R112, R4.reuse, R18, R112 ;  /* 0x000000120470723c */ /* 0x040fe20000001870 */
[----:B------:R-:W2:Y:S07]  /*7330*/  LDSM.16.MT88.4 R16, [R188+0x15800] ;  /* 0x01580000bc10783b */ /* 0x000eae0000004200 */
        /* <DEDUP_REMOVED lines=10> */
[C---:B--2---:R-:W-:Y:S07]  /*73e0*/  HMMA.16816.F32 R88, R4.reuse, R16, R88 ;  /* 0x000000100458723c */ /* 0x044fee0000001858 */
[----:B------:R-:W-:Y:S01]  /*73f0*/  FADD.FTZ R16, R134, R135 ;  /* 0x0000008786107221 */ /* 0x000fe20000010000 */
[----:B------:R-:W-:Y:S03]  /*7400*/  HMMA.16816.F32 R64, R4, R24, R64 ;  /* 0x000000180440723c */ /* 0x000fe60000001840 */
[----:B------:R-:W-:-:S04]  /*7410*/  FADD.FTZ R16, R149, R16 ;  /* 0x0000001095107221 */ /* 0x000fc80000010000 */
[----:B------:R-:W-:Y:S01]  /*7420*/  FADD.FTZ R157, R157, R16 ;  /* 0x000000109d9d7221 */ /* 0x000fe20000010000 */
[----:B------:R-:W-:Y:S01]  /*7430*/  HMMA.16816.F32 R68, R4, R26, R68 ;  /* 0x0000001a0444723c */ /* 0x000fe20000001844 */
[----:B------:R-:W2:Y:S02]  /*7440*/  LDSM.16.MT88.4 R24, [R189+0x17800] ;  /* 0x01780000bd18783b */ /* 0x000ea40000004200 */
[----:B------:R-:W-:-:S04]  /*7450*/  FADD.FTZ R168, R168, R157 ;  /* 0x0000009da8a87221 */ /* 0x000fc80000010000 */
[----:B------:R-:W-:Y:S01]  /*7460*/  FADD.FTZ R159, R159, R168 ;  /* 0x000000a89f9f7221 */ /* 0x000fe20000010000 */
[----:B-1----:R-:W-:Y:S03]  /*7470*/  HMMA.16816.F32 R96, R4, R12, R96 ;  /* 0x0000000c0460723c */ /* 0x002fe60000001860 */
[----:B------:R-:W-:-:S04]  /*7480*/  FADD.FTZ R170, R170, R159 ;  /* 0x0000009faaaa7221 */ /* 0x000fc80000010000 */
[----:B------:R-:W-:Y:S01]  /*7490*/  FADD.FTZ R165, R165, R170 ;  /* 0x000000aaa5a57221 */ /* 0x000fe20000010000 */
[----:B------:R-:W-:Y:S01]  /*74a0*/  HMMA.16816.F32 R100, R4, R14, R100 ;  /* 0x0000000e0464723c */ /* 0x000fe20000001864 */
[----:B------:R-:W1:Y:S02]  /*74b0*/  LDSM.16.MT88.4 R12, [R188+0x17800] ;  /* 0x01780000bc0c783b */ /* 0x000e640000004200 */
[----:B------:R-:W-:-:S05]  /*74c0*/  FADD.FTZ R174, R174, R165 ;  /* 0x000000a5aeae7221 */ /* 0x000fca0000010000 */
[C---:B---3--:R-:W-:Y:S07]  /*74d0*/  HMMA.16816.F32 R104, R4.reuse, R8, R104 ;  /* 0x000000080468723c */ /* 0x048fee0000001868 */
[----:B------:R-:W-:Y:S01]  /*74e0*/  FADD.FTZ R8, R146, R147 ;  /* 0x0000009392087221 */ /* 0x000fe20000010000 */
[----:B------:R-:W-:Y:S01]  /*74f0*/  HMMA.16816.F32 R40, R4, R140, R40 ;  /* 0x0000008c0428723c */ /* 0x000fe20000001828 */
[----:B------:R-:W-:Y:S02]  /*7500*/  FADD.FTZ R9, R167, R174 ;  /* 0x000000aea7097221 */ /* 0x000fe40000010000 */
[----:B------:R-:W-:-:S02]  /*7510*/  FADD.FTZ R8, R145, R8 ;  /* 0x0000000891087221 */ /* 0x000fc40000010000 */
[----:B------:R-:W-:Y:S02]  /*7520*/  FADD.FTZ R9, R172, R9 ;  /* 0x00000009ac097221 */ /* 0x000fe40000010000 */
        /* <DEDUP_REMOVED lines=11> */
[----:B------:R-:W-:Y:S03]  /*75e0*/  HMMA.16816.F32 R52, R4, R138, R52 ;  /* 0x0000008a0434723c */ /* 0x000fe60000001834 */
[----:B------:R-:W-:-:S04]  /*75f0*/  FADD.FTZ R226, R226, R161 ;  /* 0x000000a1e2e27221 */ /* 0x000fc80000010000 */
[----:B------:R-:W-:Y:S01]  /*7600*/  FADD.FTZ R3, R163, R226 ;  /* 0x000000e2a3037221 */ /* 0x000fe20000010000 */
[----:B------:R-:W-:Y:S03]  /*7610*/  HMMA.16816.F32 R56, R4, R32, R56 ;  /* 0x000000200438723c */ /* 0x000fe60000001838 */
[----:B------:R-:W-:-:S04]  /*7620*/  FADD.FTZ R3, R224, R3 ;  /* 0x00000003e0037221 */ /* 0x000fc80000010000 */
[----:B------:R-:W-:Y:S01]  /*7630*/  FADD.FTZ R162, R162, R3 ;  /* 0x00000003a2a27221 */ /* 0x000fe20000010000 */
[----:B------:R-:W-:Y:S01]  /*7640*/  HMMA.16816.F32 R60, R4, R34, R60 ;  /* 0x00000022043c723c */ /* 0x000fe2000000183c */
[----:B------:R-:W-:Y:S02]  /*7650*/  MOV R3, R0 ;  /* 0x0000000000037202 */ /* 0x000fe40000000f00 */
[----:B------:R-:W-:-:S04]  /*7660*/  FADD.FTZ R169, R169, R162 ;  /* 0x000000a2a9a97221 */ /* 0x000fc80000010000 */
        /* <DEDUP_REMOVED lines=17> */
[----:B------:R-:W-:Y:S01]  /*7780*/  BAR.SYNC.DEFER_BLOCKING 0x0 ;  /* 0x0000000000007b1d */ /* 0x000fe20000010000 */
[----:B------:R-:W-:-:S04]  /*7790*/  IMAD.WIDE.U32 R8, R229, c[0x0][0x1a0], RZ ;  /* 0x00006800e5087a25 */ /* 0x000fc800078e00ff */
[----:B------:R-:W-:Y:S01]  /*77a0*/  IMAD R4, R4, c[0x0][0x1a0], RZ ;  /* 0x0000680004047a24 */ /* 0x000fe200078e02ff */
[----:B------:R-:W-:-:S03]  /*77b0*/  LEA R5, P0, R8, R214, 0x6 ;  /* 0x000000d608057211 */ /* 0x000fc600078030ff */
[----:B------:R-:W-:Y:S01]  /*77c0*/  IMAD R3, R229, c[0x0][0x1a4], R4 ;  /* 0x00006900e5037a24 */ /* 0x000fe200078e0204 */
[C---:B------:R-:W-:Y:S02]  /*77d0*/  @!P3 LEA R6, P5, R5.reuse, c[0x0][0x170], 0x1 ;  /* 0x00005c000506ba11 */ /* 0x040fe400078a08ff */
[----:B------:R-:W-:Y:S01]  /*77e0*/  @!P2 LEA R10, P4, R5, c[0x0][0x170], 0x1 ;  /* 0x00005c00050aaa11 */ /* 0x000fe200078808ff */
[----:B------:R-:W-:-:S05]  /*77f0*/  IMAD.IADD R3, R9, 0x1, R3 ;  /* 0x0000000109037824 */ /* 0x000fca00078e0203 */
[----:B------:R-:W-:Y:S02]  /*7800*/  LEA.HI.X R4, R8, R219, R3, 0x6, P0 ;  /* 0x000000db08047211 */ /* 0x000fe400000f3403 */
[C---:B------:R-:W-:Y:S02]  /*7810*/  @!P1 LEA R8, P0, R5.reuse, c[0x0][0x170], 0x1 ;  /* 0x00005c0005089a11 */ /* 0x040fe400078008ff */
[C---:B------:R-:W-:Y:S02]  /*7820*/  IADD3 R3, P6, R5.reuse, UR15, RZ ;  /* 0x0000000f05037c10 */ /* 0x040fe4000ffde0ff */
[C-C-:B------:R-:W-:Y:S01]  /*7830*/  @!P3 LEA.HI.X R7, R5.reuse, c[0x0][0x174], R4.reuse, 0x1, P5 ;  /* 0x00005d000507ba11 */ /* 0x140fe200028f0c04 */
[----:B------:R-:W-:Y:S01]  /*7840*/  @P3 STS.128 [R202+0x12000], RZ ;  /* 0x012000ffca003388 */ /* 0x000fe20000000c00 */
[C-C-:B------:R-:W-:Y:S02]  /*7850*/  @!P2 LEA.HI.X R11, R5.reuse, c[0x0][0x174], R4.reuse, 0x1, P4 ;  /* 0x00005d00050baa11 */ /* 0x140fe400020f0c04 */
[----:B------:R-:W-:Y:S01]  /*7860*/  @!P1 LEA.HI.X R9, R5, c[0x0][0x174], R4, 0x1, P0 ;  /* 0x00005d0005099a11 */ /* 0x000fe200000f0c04 */
[----:B------:R-:W-:Y:S01]  /*7870*/  @!PT LDS RZ, [RZ] ;  /* 0x00000000fffff984 */ /* 0x000fe20000000800 */
[----:B------:R-:W-:Y:S01]  /*7880*/  @!PT LDS RZ, [RZ] ;  /* 0x00000000fffff984 */ /* 0x000fe20000000800 */
[----:B------:R-:W-:Y:S01]  /*7890*/  @!PT LDS RZ, [RZ] ;  /* 0x00000000fffff984 */ /* 0x000fe20000000800 */
[----:B------:R1:W-:Y:S01]  /*78a0*/  @!P3 LDGSTS.E.BYPASS.LTC128B.128 [R202+0x12000], [R6.64] ;  /* 0x1200000006cabfae */ /* 0x0003e2000b901d4c */
[----:B------:R-:W-:-:S02]  /*78b0*/  @!P3 LEA R16, P5, R3, c[0x0][0x170], 0x1 ;  /* 0x00005c000310ba11 */ /* 0x000fc400078a08ff */
[----:B------:R-:W-:Y:S01]  /*78c0*/  IADD3.X R4, R4, UR5, RZ, P6, !PT ;  /* 0x0000000504047c10 */ /* 0x000fe2000b7fe4ff */
[----:B------:R-:W-:Y:S01]  /*78d0*/  @P2 STS.128 [R202+0x14000], RZ ;  /* 0x014000ffca002388 */ /* 0x000fe20000000c00 */
[C---:B------:R-:W-:Y:S02]  /*78e0*/  @!P2 LEA R22, P4, R3.reuse, c[0x0][0x170], 0x1 ;  /* 0x00005c000316aa11 */ /* 0x040fe400078808ff */
[C---:B------:R-:W-:Y:S01]  /*78f0*/  @!P1 LEA R20, P0, R3.reuse, c[0x0][0x170], 0x1 ;  /* 0x00005c0003149a11 */ /* 0x040fe200078008ff */
[----:B------:R-:W-:Y:S01]  /*7900*/  @!PT LDS RZ, [RZ] ;  /* 0x00000000fffff984 */ /* 0x000fe20000000800 */
[----:B------:R-:W-:Y:S01]  /*7910*/  @!PT LDS RZ, [RZ] ;  /* 0x00000000fffff984 */ /* 0x000fe20000000800 */
[----:B------:R-:W-:Y:S01]  /*7920*/  @!PT LDS RZ, [RZ] ;  /* 0x00000000fffff984 */ /* 0x000fe20000000800 */
[----:B------:R2:W-:Y:S01]  /*7930*/  @!P2 LDGSTS.E.BYPASS.LTC128B.128 [R202+0x14000], [R10.64+0x80] ;  /* 0x140000800acaafae */ /* 0x0005e2000b901d4c */
[C-C-:B------:R-:W-:Y:S02]  /*7940*/  @!P3 LEA.HI.X R17, R3.reuse, c[0x0][0x174], R4.reuse, 0x1, P5 ;  /* 0x00005d000311ba11 */ /* 0x140fe400028f0c04 */
[C-C-:B------:R-:W-:Y:S01]  /*7950*/  @!P2 LEA.HI.X R23, R3.reuse, c[0x0][0x174], R4.reuse, 0x1, P4 ;  /* 0x00005d000317aa11 */ /* 0x140fe200020f0c04 */
[----:B------:R-:W-:Y:S01]  /*7960*/  @P1 STS.128 [R202+0x16000], RZ ;  /* 0x016000ffca001388 */ /* 0x000fe20000000c00 */
[----:B------:R-:W-:Y:S01]  /*7970*/  @!P1 LEA.HI.X R21, R3, c[0x0][0x174], R4, 0x1, P0 ;  /* 0x00005d0003159a11 */ /* 0x000fe200000f0c04 */
[----:B------:R-:W-:-:S02]  /*7980*/  IMAD R3, R229, 0x40, R216 ;  /* 0x00000040e5037824 */ /* 0x000fc400078e02d8 */
[----:B------:R-:W-:Y:S01]  /*7990*/  @!PT LDS RZ, [RZ] ;  /* 0x00000000fffff984 */ /* 0x000fe20000000800 */
[----:B------:R-:W-:Y:S01]  /*79a0*/  @!PT LDS RZ, [RZ] ;  /* 0x00000000fffff984 */ /* 0x000fe20000000800 */
[----:B------:R-:W-:Y:S01]  /*79b0*/  @!PT LDS RZ, [RZ] ;  /* 0x00000000fffff984 */ /* 0x000fe20000000800 */
[----:B------:R2:W-:Y:S03]  /*79c0*/  @!P1 LDGSTS.E.BYPASS.LTC128B.128 [R202+0x16000], [R8.64+0x100] ;  /* 0x1600010008ca9fae */ /* 0x0005e6000b901d4c */
[C---:B------:R-:W-:Y:S01]  /*79d0*/  ISETP.GE.AND P6, PT, R3.reuse, R228, PT ;  /* 0x000000e40300720c */ /* 0x040fe20003fc6270 */
        /* <DEDUP_REMOVED lines=16> */
[----:B------:R-:W3:Y:S04]  /*7ae0*/  LDSM.16.M88.4 R12, [R197+0xc000] ;  /* 0x00c00000c50c783b */ /* 0x000ee80000000200 */
[----:B------:R-:W5:Y:S04]  /*7af0*/  LDSM.16.M88.4 R140, [R197+0xd000] ;  /* 0x00d00000c58c783b */ /* 0x000f680000000200 */
[----:B------:R-:W2:Y:S04]  /*7b00*/  LDSM.16.M88.4 R148, [R197+0xc800] ;  /* 0x00c80000c594783b */ /* 0x000ea80000000200 */
[----:B------:R-:W-:Y:S04]  /*7b10*/  LDSM.16.M88.4 R168, [R196] ;  /* 0x00000000c4a8783b */ /* 0x000fe80000000200 */
[----:B-1----:R-:W1:Y:S04]  /*7b20*/  LDSM.16.M88.4 R4, [R195] ;  /* 0x00000000c304783b */ /* 0x002e680000000200 */
[----:B------:R-:W1:Y:S04]  /*7b30*/  LDSM.16.M88.4 R156, [R197+0xd800] ;  /* 0x00d80000c59c783b */ /* 0x000e680000000200 */
[----:B------:R-:W1:Y:S04]  /*7b40*/  LDSM.16.M88.4 R132, [R187] ;  /* 0x00000000bb84783b */ /* 0x000e680000000200 */
[----:B------:R-:W1:Y:S04]  /*7b50*/  LDSM.16.M88.4 R32, [R186] ;  /* 0x00000000ba20783b */ /* 0x000e680000000200 */
[----:B------:R-:W-:Y:S04]  /*7b60*/  LDSM.16.M88.4 R160, [R194] ;  /* 0x00000000c2a0783b */ /* 0x000fe80000000200 */
[----:B------:R-:W1:Y:S01]  /*7b70*/  LDSM.16.M88.4 R28, [R191+0xc000] ;  /* 0x00c00000bf1c783b */ /* 0x000e620000000200 */
[C---:B---3--:R-:W-:Y:S03]  /*7b80*/  HMMA.16816.F32 R16, R172.reuse, R12, RZ ;  /* 0x0000000cac10723c */ /* 0x048fe600000018ff */
[----:B------:R-:W3:Y:S04]  /*7b90*/  LDSM.16.M88.4 R220, [R185] ;  /* 0x00000000b9dc783b */ /* 0x000ee80000000200 */
[----:B----4-:R-:W4:Y:S01]  /*7ba0*/  LDSM.16.M88.4 R20, [R191+0xc800] ;  /* 0x00c80000bf14783b */ /* 0x010f220000000200 */
[C---:B------:R-:W-:Y:S03]  /*7bb0*/  HMMA.16816.F32 R12, R172.reuse, R14, RZ ;  /* 0x0000000eac0c723c */ /* 0x040fe600000018ff */
[----:B--2---:R-:W2:Y:S04]  /*7bc0*/  LDSM.16.M88.4 R8, [R191+0xd000] ;  /* 0x00d00000bf08783b */ /* 0x004ea80000000200 */
[----:B------:R-:W-:Y:S01]  /*7bd0*/  LDSM.16.M88.4 R24, [R193] ;  /* 0x00000000c118783b */ /* 0x000fe20000000200 */
[C---:B-----5:R-:W-:Y:S03]  /*7be0*/  HMMA.16816.F32 R144, R172.reuse, R140, RZ ;  /* 0x0000008cac90723c */ /* 0x060fe600000018ff */
[----:B------:R-:W-:Y:S04]  /*7bf0*/  LDSM.16.M88.4 R224, [R191+0xd800] ;  /* 0x00d80000bfe0783b */ /* 0x000fe80000000200 */
[----:B------:R-:W-:Y:S01]  /*7c00*/  LDSM.16.M88.4 R164, [R184+0x1800] ;  /* 0x00180000b8a4783b */ /* 0x000fe20000000200 */
[C---:B------:R-:W-:Y:S03]  /*7c10*/  HMMA.16816.F32 R152, R172.reuse, R148, RZ ;  /* 0x00000094ac98723c */ /* 0x040fe600000018ff */
[----:B------:R-:W0:Y:S05]  /*7c20*/  LDGDEPBAR ;  /* 0x00000000000079af */ /* 0x000e2a0000000000 */
[C---:B------:R-:W-:Y:S08]  /*7c30*/  HMMA.16816.F32 R140, R172.reuse, R142, RZ ;  /* 0x0000008eac8c723c */ /* 0x040ff000000018ff */
[----:B------:R-:W-:Y:S08]  /*7c40*/  HMMA.16816.F32 R148, R172, R150, RZ ;  /* 0x00000096ac94723c */ /* 0x000ff000000018ff */
[C---:B-1----:R-:W-:Y:S08]  /*7c50*/  HMMA.16816.F32 R16, R168.reuse, R4, R16 ;  /* 0x00000004a810723c */ /* 0x042ff00000001810 */
[----:B------:R-:W-:Y:S01]  /*7c60*/  HMMA.16816.F32 R12, R168, R6, R12 ;  /* 0x00000006a80c723c */ /* 0x000fe2000000180c */
[----:B------:R-:W1:Y:S07]  /*7c70*/  LDSM.16.M88.4 R4, [R184] ;  /* 0x00000000b804783b */ /* 0x000e6e0000000200 */
[----:B------:R-:W-:Y:S08]  /*7c80*/  HMMA.16816.F32 R136, R172, R156, RZ ;  /* 0x0000009cac88723c */ /* 0x000ff000000018ff */
[C---:B------:R-:W-:Y:S08]  /*7c90*/  HMMA.16816.F32 R152, R168.reuse, R132, R152 ;  /* 0x00000084a898723c */ /* 0x040ff00000001898 */
[C---:B------:R-:W-:Y:S08]  /*7ca0*/  HMMA.16816.F32 R144, R168.reuse, R32, R144 ;  /* 0x00000020a890723c */ /* 0x040ff00000001890 */
[----:B------:R-:W-:Y:S01]  /*7cb0*/  HMMA.16816.F32 R140, R168, R34, R140 ;  /* 0x00000022a88c723c */ /* 0x000fe2000000188c */
[----:B------:R-:W-:Y:S07]  /*7cc0*/  LDSM.16.M88.4 R32, [R184+0x1000] ;  /* 0x00100000b820783b */ /* 0x000fee0000000200 */
[----:B------:R-:W-:Y:S01]  /*7cd0*/  HMMA.16816.F32 R172, R172, R158, RZ ;  /* 0x0000009eacac723c */ /* 0x000fe200000018ff */
[----:B------:R-:W-:Y:S07]  /*7ce0*/  LDSM.16.M88.4 R156, [R198+0x4000] ;  /* 0x00400000c69c783b */ /* 0x000fee0000000200 */
[----:B------:R-:W-:Y:S01]  /*7cf0*/  HMMA.16816.F32 R148, R168, R134, R148 ;  /* 0x00000086a894723c */ /* 0x000fe20000001894 */
[----:B------:R-:W5:Y:S07]  /*7d00*/  LDSM.16.M88.4 R132, [R184+0x800] ;  /* 0x00080000b884783b */ /* 0x000f6e0000000200 */
[C---:B------:R-:W-:Y:S08]  /*7d10*/  HMMA.16816.F32 R16, R160.reuse, R28, R16 ;  /* 0x0000001ca010723c */ /* 0x040ff00000001810 */
[----:B------:R-:W-:Y:S01]  /*7d20*/  HMMA.16816.F32 R12, R160, R30, R12 ;  /* 0x0000001ea00c723c */ /* 0x000fe2000000180c */
[----:B------:R-:W1:Y:S07]  /*7d30*/  LDSM.16.M88.4 R28, [R197+0xe000] ;  /* 0x00e00000c51c783b */ /* 0x000e6e0000000200 */
[----:B---3--:R-:W-:Y:S08]  /*7d40*/  HMMA.16816.F32 R136, R168, R220, R136 ;  /* 0x000000dca888723c */ /* 0x008ff00000001888 */
[C---:B----4-:R-:W-:Y:S08]  /*7d50*/  HMMA.16816.F32 R152, R160.reuse, R20, R152 ;  /* 0x00000014a098723c */ /* 0x050ff00000001898 */
[C---:B--2---:R-:W-:Y:S08]  /*7d60*/  HMMA.16816.F32 R144, R160.reuse, R8, R144 ;  /* 0x00000008a090723c */ /* 0x044ff00000001890 */
[----:B------:R-:W-:Y:S01]  /*7d70*/  HMMA.16816.F32 R140, R160, R10, R140 ;  /* 0x0000000aa08c723c */ /* 0x000fe2000000188c */
[----:B------:R-:W-:Y:S07]  /*7d80*/  LDSM.16.M88.4 R8, [R197+0xf000] ;  /* 0x00f00000c508783b */ /* 0x000fee0000000200 */
[----:B------:R-:W-:Y:S01]  /*7d90*/  HMMA.16816.F32 R172, R168, R222, R172 ;  /* 0x000000dea8ac723c */ /* 0x000fe200000018ac */
[----:B------:R-:W-:Y:S04]  /*7da0*/  LDSM.16.M88.4 R168, [R196+0x4000] ;  /* 0x00400000c4a8783b */ /* 0x000fe80000000200 */
[----:B------:R-:W-:Y:S03]  /*7db0*/  LDSM.16.M88.4 R220, [R197+0xf800] ;  /* 0x00f80000c5dc783b */ /* 0x000fe60000000200 */
[----:B------:R-:W-:Y:S01]  /*7dc0*/  HMMA.16816.F32 R148, R160, R22, R148 ;  /* 0x00000016a094723c */ /* 0x000fe20000001894 */
[----:B------:R-:W2:Y:S07]  /*7dd0*/  LDSM.16.M88.4 R20, [R197+0xe800] ;  /* 0x00e80000c514783b */ /* 0x000eae0000000200 */
[C---:B-1----:R-:W-:Y:S08]  /*7de0*/  HMMA.16816.F32 R16, R24.reuse, R4, R16 ;  /* 0x000000041810723c */ /* 0x042ff00000001810 */
[----:B------:R-:W-:Y:S01]  /*7df0*/  HMMA.16816.F32 R12, R24, R6, R12 ;  /* 0x00000006180c723c */ /* 0x000fe2000000180c */
[----:B------:R-:W1:Y:S07]  /*7e00*/  LDSM.16.M88.4 R4, [R183] ;  /* 0x00000000b704783b */ /* 0x000e6e0000000200 */
[----:B------:R-:W-:Y:S08]  /*7e10*/  HMMA.16816.F32 R136, R160, R224, R136 ;  /* 0x000000e0a088723c */ /* 0x000ff00000001888 */
[C---:B-----5:R-:W-:Y:S08]  /*7e20*/  HMMA.16816.F32 R152, R24.reuse, R132, R152 ;  /* 0x000000841898723c */ /* 0x060ff00000001898 */
[C---:B------:R-:W-:Y:S08]  /*7e30*/  HMMA.16816.F32 R144, R24.reuse, R32, R144 ;  /* 0x000000201890723c */ /* 0x040ff00000001890 */
[----:B------:R-:W-:Y:S01]  /*7e40*/  HMMA.16816.F32 R140, R24, R34, R140 ;  /* 0x00000022188c723c */ /* 0x000fe2000000188c */
[----:B------:R-:W-:Y:S07]  /*7e50*/  LDSM.16.M88.4 R32, [R181] ;  /* 0x00000000b520783b */ /* 0x000fee0000000200 */
[----:B------:R-:W-:Y:S01]  /*7e60*/  HMMA.16816.F32 R172, R160, R226, R172 ;  /* 0x000000e2a0ac723c */ /* 0x000fe200000018ac */
[----:B------:R-:W-:Y:S04]  /*7e70*/  LDSM.16.M88.4 R160, [R194+0x4000] ;  /* 0x00400000c2a0783b */ /* 0x000fe80000000200 */
[----:B------:R-:W-:Y:S03]  /*7e80*/  LDSM.16.M88.4 R224, [R180] ;  /* 0x00000000b4e0783b */ /* 0x000fe60000000200 */
[----:B------:R-:W-:Y:S01]  /*7e90*/  HMMA.16816.F32 R148, R24, R134, R148 ;  /* 0x000000861894723c */ /* 0x000fe20000001894 */
[----:B------:R-:W3:Y:S07]  /*7ea0*/  LDSM.16.M88.4 R132, [R182] ;  /* 0x00000000b684783b */ /* 0x000eee0000000200 */
[C---:B------:R-:W-:Y:S08]  /*7eb0*/  HMMA.16816.F32 R16, R156.reuse, R28, R16 ;  /* 0x0000001c9c10723c */ /* 0x040ff00000001810 */
[----:B------:R-:W-:Y:S01]  /*7ec0*/  HMMA.16816.F32 R12, R156, R30, R12 ;  /* 0x0000001e9c0c723c */ /* 0x000fe2000000180c */
[----:B------:R-:W4:Y:S07]  /*7ed0*/  LDSM.16.M88.4 R28, [R191+0xe000] ;  /* 0x00e00000bf1c783b */ /* 0x000f2e0000000200 */
[----:B------:R-:W-:Y:S08]  /*7ee0*/  HMMA.16816.F32 R136, R24, R164, R136 ;  /* 0x000000a41888723c */ /* 0x000ff00000001888 */
[C---:B--2---:R-:W-:Y:S08]  /*7ef0*/  HMMA.16816.F32 R152, R156.reuse, R20, R152 ;  /* 0x000000149c98723c */ /* 0x044ff00000001898 */
[C---:B------:R-:W-:Y:S08]  /*7f00*/  HMMA.16816.F32 R144, R156.reuse, R8, R144 ;  /* 0x000000089c90723c */ /* 0x040ff00000001890 */
        /* <DEDUP_REMOVED lines=9> */
[----:B------:R-:W1:Y:S07]  /*7fa0*/  LDSM.16.M88.4 R4, [R184+0x2000] ;  /* 0x00200000b804783b */ /* 0x000e6e0000000200 */
[----:B------:R-:W-:Y:S08]  /*7fb0*/  HMMA.16816.F32 R136, R156, R220, R136 ;  /* 0x000000dc9c88723c */ /* 0x000ff00000001888 */
[C---:B---3--:R-:W-:Y:S08]  /*7fc0*/  HMMA.16816.F32 R152, R168.reuse, R132, R152 ;  /* 0x00000084a898723c */ /* 0x048ff00000001898 */
[C---:B------:R-:W-:Y:S08]  /*7fd0*/  HMMA.16816.F32 R144, R168.reuse, R32, R144 ;  /* 0x00000020a890723c */ /* 0x040ff00000001890 */
[----:B------:R-:W-:Y:S01]  /*7fe0*/  HMMA.16816.F32 R140, R168, R34, R140 ;  /* 0x00000022a88c723c */ /* 0x000fe2000000188c */
[----:B------:R-:W-:Y:S07]  /*7ff0*/  LDSM.16.M88.4 R32, [R197+0x10000] ;  /* 0x01000000c520783b */ /* 0x000fee0000000200 */
[----:B------:R-:W-:Y:S01]  /*8000*/  HMMA.16816.F32 R172, R156, R222, R172 ;  /* 0x000000de9cac723c */ /* 0x000fe200000018ac */
[----:B------:R-:W3:Y:S04]  /*8010*/  LDSM.16.M88.4 R156, [R184+0x2800] ;  /* 0x00280000b89c783b */ /* 0x000ee80000000200 */
[----:B------:R-:W-:Y:S03]  /*8020*/  LDSM.16.M88.4 R220, [R198+0x8000] ;  /* 0x00800000c6dc783b */ /* 0x000fe60000000200 */
[----:B------:R-:W-:Y:S01]  /*8030*/  HMMA.16816.F32 R148, R168, R134, R148 ;  /* 0x00000086a894723c */ /* 0x000fe20000001894 */
[----:B------:R-:W5:Y:S07]  /*8040*/  LDSM.16.M88.4 R132, [R184+0x3000] ;  /* 0x00300000b884783b */ /* 0x000f6e0000000200 */
[C---:B----4-:R-:W-:Y:S08]  /*8050*/  HMMA.16816.F32 R16, R160.reuse, R28, R16 ;  /* 0x0000001ca010723c */ /* 0x050ff00000001810 */
        /* <DEDUP_REMOVED lines=16> */
[C---:B---3--:R-:W-:Y:S08]  /*8160*/  HMMA.16816.F32 R152, R24.reuse, R156, R152 ;  /* 0x0000009c1898723c */ /* 0x048ff00000001898 */
[C---:B-----5:R-:W-:Y:S08]  /*8170*/  HMMA.16816.F32 R144, R24.reuse, R132, R144 ;  /* 0x000000841890723c */ /* 0x060ff00000001890 */
[----:B------:R-:W-:Y:S01]  /*8180*/  HMMA.16816.F32 R140, R24, R134, R140 ;  /* 0x00000086188c723c */ /* 0x000fe2000000188c */
[----:B------:R-:W-:Y:S07]  /*8190*/  LDSM.16.M88.4 R132, [R194+0x8000] ;  /* 0x00800000c284783b */ /* 0x000fee0000000200 */
[----:B------:R-:W-:Y:S01]  /*81a0*/  HMMA.16816.F32 R172, R160, R166, R172 ;  /* 0x000000a6a0ac723c */ /* 0x000fe200000018ac */
[----:B------:R-:W3:Y:S04]  /*81b0*/  LDSM.16.M88.4 R164, [R178] ;  /* 0x00000000b2a4783b */ /* 0x000ee80000000200 */
[----:B------:R-:W5:Y:S03]  /*81c0*/  LDSM.16.M88.4 R160, [R177] ;  /* 0x00000000b1a0783b */ /* 0x000f660000000200 */
[----:B------:R-:W-:Y:S01]  /*81d0*/  HMMA.16816.F32 R148, R24, R158, R148 ;  /* 0x0000009e1894723c */ /* 0x000fe20000001894 */
[----:B------:R-:W-:Y:S07]  /*81e0*/  LDSM.16.M88.4 R156, [R176] ;  /* 0x00000000b09c783b */ /* 0x000fee0000000200 */
[C---:B------:R-:W-:Y:S08]  /*81f0*/  HMMA.16816.F32 R16, R220.reuse, R32, R16 ;  /* 0x00000020dc10723c */ /* 0x040ff00000001810 */
[----:B------:R-:W-:Y:S01]  /*8200*/  HMMA.16816.F32 R12, R220, R34, R12 ;  /* 0x00000022dc0c723c */ /* 0x000fe2000000180c */
[----:B------:R-:W1:Y:S07]  /*8210*/  LDSM.16.M88.4 R32, [R191+0x10000] ;  /* 0x01000000bf20783b */ /* 0x000e6e0000000200 */
[----:B----4-:R-:W-:Y:S08]  /*8220*/  HMMA.16816.F32 R136, R24, R28, R136 ;  /* 0x0000001c1888723c */ /* 0x010ff00000001888 */
[C---:B--2---:R-:W-:Y:S08]  /*8230*/  HMMA.16816.F32 R152, R220.reuse, R20, R152 ;  /* 0x00000014dc98723c */ /* 0x044ff00000001898 */
[C---:B------:R-:W-:Y:S08]  /*8240*/  HMMA.16816.F32 R144, R220.reuse, R8, R144 ;  /* 0x00000008dc90723c */ /* 0x040ff00000001890 */
[----:B------:R-:W-:Y:S01]  /*8250*/  HMMA.16816.F32 R140, R220, R10, R140 ;  /* 0x0000000adc8c723c */ /* 0x000fe2000000188c */
[----:B------:R-:W-:Y:S07]  /*8260*/  LDSM.16.M88.4 R8, [R193+0x8000] ;  /* 0x00800000c108783b */ /* 0x000fee0000000200 */
[----:B------:R-:W-:Y:S01]  /*8270*/  HMMA.16816.F32 R172, R24, R30, R172 ;  /* 0x0000001e18ac723c */ /* 0x000fe200000018ac */
[----:B------:R-:W2:Y:S04]  /*8280*/  LDSM.16.M88.4 R28, [R191+0x10800] ;  /* 0x01080000bf1c783b */ /* 0x000ea80000000200 */
[----:B------:R-:W4:Y:S03]  /*8290*/  LDSM.16.M88.4 R24, [R191+0x11000] ;  /* 0x01100000bf18783b */ /* 0x000f260000000200 */
[----:B------:R-:W-:Y:S01]  /*82a0*/  HMMA.16816.F32 R148, R220, R22, R148 ;  /* 0x00000016dc94723c */ /* 0x000fe20000001894 */
[----:B------:R-:W-:Y:S07]  /*82b0*/  LDSM.16.M88.4 R20, [R191+0x11800] ;  /* 0x01180000bf14783b */ /* 0x000fee0000000200 */
[C---:B-1----:R-:W-:Y:S08]  /*82c0*/  HMMA.16816.F32 R16, R168.reuse, R4, R16 ;  /* 0x00000004a810723c */ /* 0x042ff00000001810 */
[----:B------:R-:W-:Y:S01]  /*82d0*/  HMMA.16816.F32 R12, R168, R6, R12 ;  /* 0x00000006a80c723c */ /* 0x000fe2000000180c */
[----:B------:R-:W1:Y:S07]  /*82e0*/  LDSM.16.M88.4 R4, [R184+0x4000] ;  /* 0x00400000b804783b */ /* 0x000e6e0000000200 */
[----:B------:R-:W-:Y:S08]  /*82f0*/  HMMA.16816.F32 R136, R220, R224, R136 ;  /* 0x000000e0dc88723c */ /* 0x000ff00000001888 */
[C---:B---3--:R-:W-:Y:S08]  /*8300*/  HMMA.16816.F32 R152, R168.reuse, R164, R152 ;  /* 0x000000a4a898723c */ /* 0x048ff00000001898 */
[C---:B-----5:R-:W-:Y:S08]  /*8310*/  HMMA.16816.F32 R144, R168.reuse, R160, R144 ;  /* 0x000000a0a890723c */ /* 0x060ff00000001890 */
[----:B------:R-:W-:Y:S01]  /*8320*/  HMMA.16816.F32 R140, R168, R162, R140 ;  /* 0x000000a2a88c723c */ /* 0x000fe2000000188c */
[----:B------:R-:W3:Y:S07]  /*8330*/  LDSM.16.M88.4 R160, [R184+0x4800] ;  /* 0x00480000b8a0783b */ /* 0x000eee0000000200 */
[----:B------:R-:W-:Y:S08]  /*8340*/  HMMA.16816.F32 R172, R220, R226, R172 ;  /* 0x000000e2dcac723c */ /* 0x000ff000000018ac */
[----:B------:R-:W-:Y:S08]  /*8350*/  HMMA.16816.F32 R148, R168, R166, R148 ;  /* 0x000000a6a894723c */ /* 0x000ff00000001894 */
[C---:B------:R-:W-:Y:S08]  /*8360*/  HMMA.16816.F32 R16, R132.reuse, R32, R16 ;  /* 0x000000208410723c */ /* 0x040ff00000001810 */
[----:B------:R-:W-:Y:S08]  /*8370*/  HMMA.16816.F32 R12, R132, R34, R12 ;  /* 0x00000022840c723c */ /* 0x000ff0000000180c */
[----:B------:R-:W-:Y:S08]  /*8380*/  HMMA.16816.F32 R136, R168, R156, R136 ;  /* 0x0000009ca888723c */ /* 0x000ff00000001888 */
[C---:B--2---:R-:W-:Y:S07]  /*8390*/  HMMA.16816.F32 R152, R132.reuse, R28, R152 ;  /* 0x0000001c8498723c */ /* 0x044fee0000001898 */
[----:B------:R-:W-:Y:S01]  /*83a0*/  IADD3 R29, R3, 0x21, RZ ;  /* 0x00000021031d7810 */ /* 0x000fe20007ffe0ff */
[C---:B----4-:R-:W-:Y:S08]  /*83b0*/  HMMA.16816.F32 R144, R132.reuse, R24, R144 ;  /* 0x000000188490723c */ /* 0x050ff00000001890 */
[----:B------:R-:W-:Y:S01]  /*83c0*/  HMMA.16816.F32 R140, R132, R26, R140 ;  /* 0x0000001a848c723c */ /* 0x000fe2000000188c */
[----:B------:R-:W2:Y:S07]  /*83d0*/  LDSM.16.M88.4 R24, [R184+0x5000] ;  /* 0x00500000b818783b */ /* 0x000eae0000000200 */
[----:B------:R-:W-:Y:S08]  /*83e0*/  HMMA.16816.F32 R172, R168, R158, R172 ;  /* 0x0000009ea8ac723c */ /* 0x000ff000000018ac */
[----:B------:R-:W-:Y:S08]  /*83f0*/  HMMA.16816.F32 R148, R132, R30, R148 ;  /* 0x0000001e8494723c */ /* 0x000ff00000001894 */
[C---:B-1----:R-:W-:Y:S08]  /*8400*/  HMMA.16816.F32 R16, R8.reuse, R4, R16 ;  /* 0x000000040810723c */ /* 0x042ff00000001810 */
[----:B------:R-:W-:Y:S01]  /*8410*/  HMMA.16816.F32 R12, R8, R6, R12 ;  /* 0x00000006080c723c */ /* 0x000fe2000000180c */
[----:B------:R-:W1:Y:S01]  /*8420*/  LDSM.16.M88.4 R4, [R184+0x5800] ;  /* 0x00580000b804783b */ /* 0x000e620000000200 */
[----:B------:R-:W-:-:S06]  /*8430*/  DEPBAR.LE SB0, 0x0 ;  /* 0x000080000000791a */ /* 0x000fcc0000000000 */
[----:B------:R-:W-:Y:S07]  /*8440*/  HMMA.16816.F32 R136, R132, R20, R136 ;  /* 0x000000148488723c */ /* 0x000fee0000001888 */
[----:B------:R-:W-:Y:S01]  /*8450*/  IADD3 R21, R3, 0x1, RZ ;  /* 0x0000000103157810 */ /* 0x000fe20007ffe0ff */
[----:B---3--:R-:W-:Y:S01]  /*8460*/  HMMA.16816.F32 R152, R8, R160, R152 ;  /* 0x000000a00898723c */ /* 0x008fe20000001898 */
[----:B------:R-:W-:Y:S01]  /*8470*/  FSEL R16, R16, -INF , !P6 ;  /* 0xff80000010107808 */ /* 0x000fe20007000000 */
[----:B------:R-:W-:Y:S01]  /*8480*/  BAR.SYNC.DEFER_BLOCKING 0x0 ;  /* 0x0000000000007b1d */ /* 0x000fe20000010000 */
[----:B------:R-:W-:-:S02]  /*8490*/  ISETP.GE.AND P4, PT, R21, R228, PT ;  /* 0x000000e41500720c */ /* 0x000fc40003f86270 */
[-C--:B------:R-:W-:Y:S02]  /*84a0*/  ISETP.GE.AND P0, PT, R21, R2.reuse, PT ;  /* 0x000000021500720c */ /* 0x080fe40003f06270 */
[----:B------:R-:W-:Y:S01]  /*84b0*/  FSEL R30, R17, -INF , !P4 ;  /* 0xff800000111e7808 */ /* 0x000fe20006000000 */
[----:B------:R-:W-:Y:S01]  /*84c0*/  HMMA.16816.F32 R172, R132, R22, R172 ;  /* 0x0000001684ac723c */ /* 0x000fe200000018ac */
[C---:B------:R-:W-:Y:S02]  /*84d0*/  ISETP.GE.AND P4, PT, R3.reuse, R2, PT ;  /* 0x000000020300720c */ /* 0x040fe40003f86270 */
[C---:B------:R-:W-:Y:S02]  /*84e0*/  IADD3 R21, R3.reuse, 0x10, RZ ;  /* 0x0000001003157810 */ /* 0x040fe40007ffe0ff */
[----:B------:R-:W-:Y:S02]  /*84f0*/  FSEL R17, R18, -INF , !P4 ;  /* 0xff80000012117808 */ /* 0x000fe40006000000 */
[----:B------:R-:W-:Y:S01]  /*8500*/  IADD3 R23, R3, 0x8, RZ ;  /* 0x0000000803177810 */ /* 0x000fe20007ffe0ff */
[----:B------:R-:W-:Y:S01]  /*8510*/  HMMA.16816.F32 R148, R8, R162, R148 ;  /* 0x000000a20894723c */ /* 0x000fe20000001894 */
[----:B------:R-:W-:-:S02]  /*8520*/  FSEL R19, R19, -INF , !P0 ;  /* 0xff80000013137808 */ /* 0x000fc40004000000 */
[C---:B------:R-:W-:Y:S02]  /*8530*/  ISETP.GE.AND P5, PT, R23.reuse, R228, PT ;  /* 0x000000e41700720c */ /* 0x040fe40003fa6270 */
[----:B------:R-:W-:Y:S02]  /*8540*/  ISETP.GE.AND P6, PT, R23, R2, PT ;  /* 0x000000021700720c */ /* 0x000fe40003fc6270 */
[----:B------:R-:W-:Y:S01]  /*8550*/  IADD3 R23, R3, 0x9, RZ ;  /* 0x0000000903177810 */ /* 0x000fe20007ffe0ff */
[----:B--2---:R-:W-:Y:S01]  /*8560*/  HMMA.16816.F32 R144, R8, R24, R144 ;  /* 0x000000180890723c */ /* 0x004fe20000001890 */
[----:B------:R-:W-:Y:S02]  /*8570*/  FSEL R12, R12, -INF , !P5 ;  /* 0xff8000000c0c7808 */ /* 0x000fe40006800000 */
[C---:B------:R-:W-:Y:S02]  /*8580*/  ISETP.GE.AND P5, PT, R23.reuse, R228, PT ;  /* 0x000000e41700720c */ /* 0x040fe40003fa6270 */
[----:B------:R-:W-:-:S02]  /*8590*/  ISETP.GE.AND P4, PT, R23, R2, PT ;  /* 0x000000021700720c */ /* 0x000fc40003f86270 */
[----:B------:R-:W-:Y:S01]  /*85a0*/  IADD3 R23, R3, 0x11, RZ ;  /* 0x0000001103177810 */ /* 0x000fe20007ffe0ff */
[C---:B------:R-:W-:Y:S01]  /*85b0*/  HMMA.16816.F32 R140, R8.reuse, R26, R140 ;  /* 0x0000001a088c723c */ /* 0x040fe2000000188c */
[----:B------:R-:W-:Y:S02]  /*85c0*/  FSEL R18, R13, -INF , !P5 ;  /* 0xff8000000d127808 */ /* 0x000fe40006800000 */
[----:B------:R-:W-:Y:S02]  /*85d0*/  FSEL R13, R14, -INF , !P6 ;  /* 0xff8000000e0d7808 */ /* 0x000fe40007000000 */
[C---:B------:R-:W-:Y:S02]  /*85e0*/  ISETP.GE.AND P5, PT, R21.reuse, R228, PT ;  /* 0x000000e41500720c */ /* 0x040fe40003fa6270 */
[----:B------:R-:W-:Y:S01]  /*85f0*/  ISETP.GE.AND P0, PT, R21, R2, PT ;  /* 0x000000021500720c */ /* 0x000fe20003f06270 */
[----:B-1----:R-:W-:Y:S01]  /*8600*/  HMMA.16816.F32 R136, R8, R4, R136 ;  /* 0x000000040888723c */ /* 0x002fe20000001888 */
[----:B------:R-:W-:-:S02]  /*8610*/  ISETP.GE.AND P6, PT, R23, R228, PT ;  /* 0x000000e41700720c */ /* 0x000fc40003fc6270 */
[----:B------:R-:W-:Y:S02]  /*8620*/  IADD3 R21, R3, 0x18, RZ ;  /* 0x0000001803157810 */ /* 0x000fe40007ffe0ff */
[----:B------:R-:W-:Y:S02]  /*8630*/  FSEL R28, R152, -INF , !P5 ;  /* 0xff800000981c7808 */ /* 0x000fe40006800000 */
[----:B------:R-:W-:Y:S01]  /*8640*/  FSEL R24, R153, -INF , !P6 ;  /* 0xff80000099187808 */ /* 0x000fe20007000000 */
[----:B------:R-:W-:Y:S01]  /*8650*/  HMMA.16816.F32 R172, R8, R6, R172 ;  /* 0x0000000608ac723c */ /* 0x000fe200000018ac */
[C---:B------:R-:W-:Y:S02]  /*8660*/  ISETP.GE.AND P5, PT, R21.reuse, R228, PT ;  /* 0x000000e41500720c */ /* 0x040fe40003fa6270 */
[----:B------:R-:W-:Y:S02]  /*8670*/  ISETP.GE.AND P6, PT, R21, R2, PT ;  /* 0x000000021500720c */ /* 0x000fe40003fc6270 */
[----:B------:R-:W-:-:S02]  /*8680*/  IADD3 R21, R3, 0x19, RZ ;  /* 0x0000001903157810 */ /* 0x000fc40007ffe0ff */
[----:B------:R-:W-:Y:S02]  /*8690*/  FSEL R15, R15, -INF , !P4 ;  /* 0xff8000000f0f7808 */ /* 0x000fe40006000000 */
[----:B------:R-:W-:Y:S02]  /*86a0*/  FSEL R22, R148, -INF , !P5 ;  /* 0xff80000094167808 */ /* 0x000fe40006800000 */
[----:B------:R-:W-:Y:S02]  /*86b0*/  ISETP.GE.AND P4, PT, R23, R2, PT ;  /* 0x000000021700720c */ /* 0x000fe40003f86270 */
[----:B------:R-:W-:Y:S02]  /*86c0*/  ISETP.GE.AND P5, PT, R21, R228, PT ;  /* 0x000000e41500720c */ /* 0x000fe40003fa6270 */
[----:B------:R-:W-:Y:S02]  /*86d0*/  IADD3 R23, R3, 0x20, RZ ;  /* 0x0000002003177810 */ /* 0x000fe40007ffe0ff */
[----:B------:R-:W-:-:S02]  /*86e0*/  FSEL R25, R155, -INF , !P4 ;  /* 0xff8000009b197808 */ /* 0x000fc40006000000 */
[----:B------:R-:W-:Y:S02]  /*86f0*/  FSEL R20, R149, -INF , !P5 ;  /* 0xff80000095147808 */ /* 0x000fe40006800000 */
[C---:B------:R-:W-:Y:S02]  /*8700*/  ISETP.GE.AND P4, PT, R23.reuse, R228, PT ;  /* 0x000000e41700720c */ /* 0x040fe40003f86270 */
[----:B------:R-:W-:Y:S02]  /*8710*/  ISETP.GE.AND P5, PT, R23, R2, PT ;  /* 0x000000021700720c */ /* 0x000fe40003fa6270 */
[----:B------:R-:W-:Y:S02]  /*8720*/  FSEL R23, R150, -INF , !P6 ;  /* 0xff80000096177808 */ /* 0x000fe40007000000 */
[----:B------:R-:W-:Y:S02]  /*8730*/  ISETP.GE.AND P6, PT, R29, R228, PT ;  /* 0x000000e41d00720c */ /* 0x000fe40003fc6270 */
[----:B------:R-:W-:-:S02]  /*8740*/  IADD3 R5, R3, 0x28, RZ ;  /* 0x0000002803057810 */ /* 0x000fc40007ffe0ff */
[----:B------:R-:W-:Y:S02]  /*8750*/  FSEL R164, R144, -INF , !P4 ;  /* 0xff80000090a47808 */ /* 0x000fe40006000000 */
[----:B------:R-:W-:Y:S02]  /*8760*/  FSEL R166, R145, -INF , !P6 ;  /* 0xff80000091a67808 */ /* 0x000fe40007000000 */
[C---:B------:R-:W-:Y:S02]  /*8770*/  ISETP.GE.AND P4, PT, R5.reuse, R228, PT ;  /* 0x000000e40500720c */ /* 0x040fe40003f86270 */
[----:B------:R-:W-:Y:S02]  /*8780*/  ISETP.GE.AND P6, PT, R5, R2, PT ;  /* 0x000000020500720c */ /* 0x000fe40003fc6270 */
[----:B------:R-:W-:Y:S02]  /*8790*/  IADD3 R5, R3, 0x29, RZ ;  /* 0x0000002903057810 */ /* 0x000fe40007ffe0ff */
[----:B------:R-:W-:-:S02]  /*87a0*/  FSEL R27, R154, -INF , !P0 ;  /* 0xff8000009a1b7808 */ /* 0x000fc40004000000 */
[----:B------:R-:W-:Y:S02]  /*87b0*/  FSEL R170, R140, -INF , !P4 ;  /* 0xff8000008caa7808 */ /* 0x000fe40006000000 */
[----:B------:R-:W-:Y:S02]  /*87c0*/  ISETP.GE.AND P0, PT, R21, R2, PT ;  /* 0x000000021500720c */ /* 0x000fe40003f06270 */
[----:B------:R-:W-:Y:S02]  /*87d0*/  ISETP.GE.AND P4, PT, R5, R228, PT ;  /* 0x000000e40500720c */ /* 0x000fe40003f86270 */
[----:B------:R-:W-:Y:S02]  /*87e0*/  IADD3 R7, R3, 0x30, RZ ;  /* 0x0000003003077810 */ /* 0x000fe40007ffe0ff */
[----:B------:R-:W-:Y:S02]  /*87f0*/  FSEL R21, R151, -INF , !P0 ;  /* 0xff80000097157808 */ /* 0x000fe40004000000 */
[----:B------:R-:W-:-:S02]  /*8800*/  FSEL R168, R141, -INF , !P4 ;  /* 0xff8000008da87808 */ /* 0x000fc40006000000 */
[-C--:B------:R-:W-:Y:S02]  /*8810*/  ISETP.GE.AND P0, PT, R29, R2.reuse, PT ;  /* 0x000000021d00720c */ /* 0x080fe40003f06270 */
[-C--:B------:R-:W-:Y:S02]  /*8820*/  ISETP.GE.AND P4, PT, R7, R2.reuse, PT ;  /* 0x000000020700720c */ /* 0x080fe40003f86270 */
[----:B------:R-:W-:Y:S02]  /*8830*/  FSEL R169, R146, -INF , !P5 ;  /* 0xff80000092a97808 */ /* 0x000fe40006800000 */
[----:B------:R-:W-:Y:S02]  /*8840*/  FSEL R167, R147, -INF , !P0 ;  /* 0xff80000093a77808 */ /* 0x000fe40004000000 */
[----:B------:R-:W-:Y:S02]  /*8850*/  FSEL R151, R138, -INF , !P4 ;  /* 0xff8000008a977808 */ /* 0x000fe40006000000 */
[----:B------:R-:W-:-:S02]  /*8860*/  ISETP.GE.AND P5, PT, R5, R2, PT ;  /* 0x000000020500720c */ /* 0x000fc40003fa6270 */
[----:B------:R-:W-:Y:S02]  /*8870*/  ISETP.GE.AND P0, PT, R7, R228, PT ;  /* 0x000000e40700720c */ /* 0x000fe40003f06270 */
[----:B------:R-:W-:Y:S02]  /*8880*/  ISETP.GE.AND P4, PT, R212, 0x4, PT ;  /* 0x00000004d400780c */ /* 0x000fe40003f86270 */
[C---:B------:R-:W-:Y:S02]  /*8890*/  IADD3 R5, R3.reuse, 0x31, RZ ;  /* 0x0000003103057810 */ /* 0x040fe40007ffe0ff */
[C---:B------:R-:W-:Y:S02]  /*88a0*/  IADD3 R7, R3.reuse, 0x38, RZ ;  /* 0x0000003803077810 */ /* 0x040fe40007ffe0ff */
[----:B------:R-:W-:Y:S02]  /*88b0*/  IADD3 R3, R3, 0x39, RZ ;  /* 0x0000003903037810 */ /* 0x000fe40007ffe0ff */
[----:B------:R-:W-:-:S02]  /*88c0*/  FSEL R165, R142, -INF , !P6 ;  /* 0xff8000008ea57808 */ /* 0x000fc40007000000 */
[----:B------:R-:W-:Y:S02]  /*88d0*/  FSEL R163, R143, -INF , !P5 ;  /* 0xff8000008fa37808 */ /* 0x000fe40006800000 */
[----:B------:R-:W-:Y:S02]  /*88e0*/  FSEL R154, R136, -INF , !P0 ;  /* 0xff800000889a7808 */ /* 0x000fe40004000000 */
[-C--:B------:R-:W-:Y:S02]  /*88f0*/  ISETP.GE.AND P6, PT, R5, R228.reuse, PT ;  /* 0x000000e40500720c */ /* 0x080fe40003fc6270 */
[-C--:B------:R-:W-:Y:S02]  /*8900*/  ISETP.GE.AND P5, PT, R7, R228.reuse, PT ;  /* 0x000000e40700720c */ /* 0x080fe40003fa6270 */
[----:B------:R-:W-:Y:S02]  /*8910*/  ISETP.GE.AND P0, PT, R3, R228, PT ;  /* 0x000000e40300720c */ /* 0x000fe40003f06270 */
        /* <DEDUP_REMOVED lines=18> */
[C---:B------:R-:W-:Y:S02]  /*8a40*/  @!P3 LEA R6, P0, R4.reuse, c[0x0][0x168], 0x1 ;  /* 0x00005a000406ba11 */ /* 0x040fe400078008ff */
[----:B------:R-:W-:Y:S01]  /*8a50*/  IADD3 R2, P6, R4, UR11, RZ ;  /* 0x0000000b04027c10 */ /* 0x000fe2000ffde0ff */
[----:B------:R-:W-:-:S05]  /*8a60*/  IMAD.IADD R3, R9, 0x1, R3 ;  /* 0x0000000109037824 */ /* 0x000fca00078e0203 */
[----:B------:R-:W-:Y:S02]  /*8a70*/  LEA.HI.X R3, R8, R209, R3, 0x6, P5 ;  /* 0x000000d108037211 */ /* 0x000fe400028f3403 */
[C---:B------:R-:W-:Y:S02]  /*8a80*/  @!P2 LEA R10, P5, R4.reuse, c[0x0][0x168], 0x1 ;  /* 0x00005a00040aaa11 */ /* 0x040fe400078a08ff */
[C-C-:B------:R-:W-:Y:S02]  /*8a90*/  @!P3 LEA.HI.X R7, R4.reuse, c[0x0][0x16c], R3.reuse, 0x1, P0 ;  /* 0x00005b000407ba11 */ /* 0x140fe400000f0c03 */
[C---:B------:R-:W-:Y:S02]  /*8aa0*/  @!P1 LEA R8, P0, R4.reuse, c[0x0][0x168], 0x1 ;  /* 0x00005a0004089a11 */ /* 0x040fe400078008ff */
[C-C-:B------:R-:W-:Y:S01]  /*8ab0*/  @!P2 LEA.HI.X R11, R4.reuse, c[0x0][0x16c], R3.reuse, 0x1, P5 ;  /* 0x00005b00040baa11 */ /* 0x140fe200028f0c03 */
[----:B------:R-:W-:Y:S01]  /*8ac0*/  @!PT LDS RZ, [RZ] ;  /* 0x00000000fffff984 */ /* 0x000fe20000000800 */
[----:B------:R-:W-:Y:S01]  /*8ad0*/  @!PT LDS RZ, [RZ] ;  /* 0x00000000fffff984 */ /* 0x000fe20000000800 */
[----:B------:R-:W-:Y:S01]  /*8ae0*/  @!PT LDS RZ, [RZ] ;  /* 0x00000000fffff984 */ /* 0x000fe20000000800 */
[----:B------:R1:W-:Y:S01]  /*8af0*/  @!P3 LDGSTS.E.BYPASS.LTC128B.128 [R202+0xc000], [R6.64] ;  /* 0x0c00000006cabfae */ /* 0x0003e2000b901d4c */
[----:B------:R-:W-:-:S02]  /*8b00*/  @!P1 LEA.HI.X R9, R4, c[0x0][0x16c], R3, 0x1, P0 ;  /* 0x00005b0004099a11 */ /* 0x000fc400000f0c03 */
        /* <DEDUP_REMOVED lines=8> */
[C-C-:B------:R-:W-:Y:S02]  /*8b90*/  @!P3 LEA.HI.X R33, R2.reuse, c[0x0][0x16c], R3.reuse, 0x1, P5 ;  /* 0x00005b000221ba11 */ /* 0x140fe400028f0c03 */
        /* <DEDUP_REMOVED lines=24> */
.L_x_92:
[----:B------:R-:W-:Y:S05]  /*8d20*/  BSYNC B0 ;  /* 0x0000000000007941 */ /* 0x000fea0003800000 */
.L_x_91:
[----:B------:R-:W0:Y:S02]  /*8d30*/  LDGDEPBAR ;  /* 0x00000000000079af */ /* 0x000e240000000000 */
.L_x_90:
[----:B------:R-:W-:Y:S01]  /*8d40*/  FMNMX.FTZ R3, R230, R16, !PT ;  /* 0x00000010e6037209 */ /* 0x000fe20007810000 */
[----:B-1----:R-:W-:Y:S01]  /*8d50*/  LDSM.16.MT88.4 R8, [R189+0x12000] ;  /* 0x01200000bd08783b */ /* 0x002fe20000004200 */
        /* <DEDUP_REMOVED lines=33> */
[----:B------:R-:W-:Y:S01]  /*8f70*/  @P4 IADD3 R212, R212, -0x4, RZ ;  /* 0xfffffffcd4d44810 */ /* 0x000fe20007ffe0ff */
[----:B------:R-:W1:Y:S04]  /*8f80*/  SHFL.BFLY PT, R5, R4, 0x2, 0x1f ;  /* 0x0c401f0004057f89 */ /* 0x000e6800000e0000 */
[----:B------:R-:W2:Y:S01]  /*8f90*/  SHFL.BFLY PT, R2, R7, 0x2, 0x1f ;  /* 0x0c401f0007027f89 */ /* 0x000ea200000e0000 */
[----:B-1----:R-:W-:-:S02]  /*8fa0*/  FMNMX.FTZ R5, R4, R5, !PT ;  /* 0x0000000504057209 */ /* 0x002fc40007810000 */
[----:B--2---:R-:W-:-:S03]  /*8fb0*/  FMNMX.FTZ R2, R7, R2, !PT ;  /* 0x0000000207027209 */ /* 0x004fc60007810000 */
[----:B------:R-:W1:Y:S04]  /*8fc0*/  SHFL.BFLY PT, R132, R5, 0x1, 0x1f ;  /* 0x0c201f0005847f89 */ /* 0x000e6800000e0000 */
[----:B------:R-:W2:Y:S01]  /*8fd0*/  SHFL.BFLY PT, R3, R2, 0x1, 0x1f ;  /* 0x0c201f0002037f89 */ /* 0x000ea200000e0000 */
[----:B-1----:R-:W-:Y:S02]  /*8fe0*/  FMNMX.FTZ R132, R5, R132, !PT ;  /* 0x0000008405847209 */ /* 0x002fe40007810000 */
[----:B--2---:R-:W-:-:S03]  /*8ff0*/  FMNMX.FTZ R3, R2, R3, !PT ;  /* 0x0000000302037209 */ /* 0x004fc60007810000 */
[C---:B------:R-:W-:Y:S01]  /*9000*/  FMUL.FTZ R153, R132.reuse, c[0x0][0x23c] ;  /* 0x00008f0084997a20 */ /* 0x040fe20000410000 */
[C---:B------:R-:W-:Y:S02]  /*9010*/  FSETP.NEU.FTZ.AND P1, PT, R132.reuse, -INF , PT ;  /* 0xff8000008400780b */ /* 0x040fe40003f3d000 */
[C---:B------:R-:W-:Y:S01]  /*9020*/  FSETP.NEU.FTZ.AND P0, PT, R3.reuse, -INF , PT ;  /* 0xff8000000300780b */ /* 0x040fe20003f1d000 */
[----:B------:R-:W-:Y:S01]  /*9030*/  FMUL.FTZ R150, R3, c[0x0][0x23c] ;  /* 0x00008f0003967a20 */ /* 0x000fe20000410000 */
[----:B------:R-:W-:Y:S02]  /*9040*/  FSEL R153, R153, RZ, P1 ;  /* 0x000000ff99997208 */ /* 0x000fe40000800000 */
[----:B------:R-:W-:Y:S02]  /*9050*/  FSEL R5, R132, RZ, P1 ;  /* 0x000000ff84057208 */ /* 0x000fe40000800000 */
[----:B------:R-:W-:Y:S01]  /*9060*/  FSEL R150, R150, RZ, P0 ;  /* 0x000000ff96967208 */ /* 0x000fe20000000000 */
[----:B------:R-:W-:-:S02]  /*9070*/  FFMA.FTZ R144, R12, c[0x0][0x23c], -R153 ;  /* 0x00008f000c907a23 */ /* 0x000fc40000010899 */
[----:B------:R-:W-:Y:S01]  /*9080*/  FADD.FTZ R4, R230, -R5 ;  /* 0x80000005e6047221 */ /* 0x000fe20000010000 */
[----:B------:R-:W-:Y:S01]  /*9090*/  FSEL R5, R3, RZ, P0 ;  /* 0x000000ff03057208 */ /* 0x000fe20000000000 */
[--C-:B------:R-:W-:Y:S02]  /*90a0*/  FFMA.FTZ R2, R13, c[0x0][0x23c], -R150.reuse ;  /* 0x00008f000d027a23 */ /* 0x100fe40000010896 */
[----:B------:R-:W-:Y:S01]  /*90b0*/  FFMA.FTZ R147, R15, c[0x0][0x23c], -R150 ;  /* 0x00008f000f937a23 */ /* 0x000fe20000010896 */
[----:B------:R-:W-:Y:S01]  /*90c0*/  MUFU.EX2 R144, R144 ;  /* 0x0000009000907308 */ /* 0x000fe20000000800 */
[----:B------:R-:W1:Y:S01]  /*90d0*/  LDSM.16.MT88.4 R12, [R190+0x12000] ;  /* 0x01200000be0c783b */ /* 0x000e620000004200 */
[----:B------:R-:W-:Y:S02]  /*90e0*/  FADD.FTZ R5, R0, -R5 ;  /* 0x8000000500057221 */ /* 0x000fe40000010000 */
[--C-:B------:R-:W-:Y:S02]  /*90f0*/  FFMA.FTZ R146, R16, c[0x0][0x23c], -R153.reuse ;  /* 0x00008f0010927a23 */ /* 0x100fe40000010899 */
[----:B------:R-:W-:-:S02]  /*9100*/  FFMA.FTZ R145, R30, c[0x0][0x23c], -R153 ;  /* 0x00008f001e917a23 */ /* 0x000fc40000010899 */
[--C-:B------:R-:W-:Y:S01]  /*9110*/  FFMA.FTZ R135, R18, c[0x0][0x23c], -R153.reuse ;  /* 0x00008f0012877a23 */ /* 0x100fe20000010899 */
[----:B------:R-:W-:Y:S01]  /*9120*/  MUFU.EX2 R2, R2 ;  /* 0x0000000200027308 */ /* 0x000fe20000000800 */
[--C-:B------:R-:W-:Y:S02]  /*9130*/  FFMA.FTZ R134, R17, c[0x0][0x23c], -R150.reuse ;  /* 0x00008f0011867a23 */ /* 0x100fe40000010896 */
[----:B------:R-:W-:Y:S02]  /*9140*/  FFMA.FTZ R133, R19, c[0x0][0x23c], -R150 ;  /* 0x00008f0013857a23 */ /* 0x000fe40000010896 */
[----:B------:R-:W-:Y:S01]  /*9150*/  FMUL.FTZ R148, R4, c[0x0][0x23c] ;  /* 0x00008f0004947a20 */ /* 0x000fe20000410000 */
[----:B------:R-:W2:Y:S01]  /*9160*/  LDSM.16.MT88.4 R16, [R192+0x12000] ;  /* 0x01200000c010783b */ /* 0x000ea20000004200 */
[----:B------:R-:W-:Y:S01]  /*9170*/  FMUL.FTZ R0, R5, c[0x0][0x23c] ;  /* 0x00008f0005007a20 */ /* 0x000fe20000410000 */
[----:B------:R-:W-:Y:S01]  /*9180*/  MUFU.EX2 R146, R146 ;  /* 0x0000009200927308 */ /* 0x000fe20000000800 */
[----:B------:R-:W-:-:S02]  /*9190*/  FFMA.FTZ R155, R28, c[0x0][0x23c], -R153 ;  /* 0x00008f001c9b7a23 */ /* 0x000fc40000010899 */
[--C-:B------:R-:W-:Y:S01]  /*91a0*/  FFMA.FTZ R156, R24, c[0x0][0x23c], -R153.reuse ;  /* 0x00008f00189c7a23 */ /* 0x100fe20000010899 */
[----:B------:R-:W-:Y:S01]  /*91b0*/  LDSM.16.MT88.4 R28, [R188+0x12800] ;  /* 0x01280000bc1c783b */ /* 0x000fe20000004200 */
[--C-:B------:R-:W-:Y:S02]  /*91c0*/  FFMA.FTZ R157, R22, c[0x0][0x23c], -R153.reuse ;  /* 0x00008f00169d7a23 */ /* 0x100fe40000010899 */
[--C-:B------:R-:W-:Y:S01]  /*91d0*/  FFMA.FTZ R158, R20, c[0x0][0x23c], -R153.reuse ;  /* 0x00008f00149e7a23 */ /* 0x100fe20000010899 */
[----:B------:R-:W3:Y:S01]  /*91e0*/  MUFU.EX2 R145, R145 ;  /* 0x0000009100917308 */ /* 0x000ee20000000800 */
[--C-:B------:R-:W-:Y:S02]  /*91f0*/  FFMA.FTZ R159, R27, c[0x0][0x23c], -R150.reuse ;  /* 0x00008f001b9f7a23 */ /* 0x100fe40000010896 */
[--C-:B------:R-:W-:Y:S02]  /*9200*/  FFMA.FTZ R162, R25, c[0x0][0x23c], -R150.reuse ;  /* 0x00008f0019a27a23 */ /* 0x100fe40000010896 */
[--C-:B------:R-:W-:Y:S01]  /*9210*/  FFMA.FTZ R160, R23, c[0x0][0x23c], -R150.reuse ;  /* 0x00008f0017a07a23 */ /* 0x100fe20000010896 */
[----:B------:R-:W-:Y:S01]  /*9220*/  LDSM.16.MT88.4 R24, [R192+0x14800] ;  /* 0x01480000c018783b */ /* 0x000fe20000004200 */
[----:B------:R-:W-:Y:S01]  /*9230*/  FFMA.FTZ R161, R21, c[0x0][0x23c], -R150 ;  /* 0x00008f0015a17a23 */ /* 0x000fe20000010896 */
[----:B------:R-:W4:Y:S01]  /*9240*/  MUFU.EX2 R135, R135 ;  /* 0x0000008700877308 */ /* 0x000f220000000800 */
[--C-:B------:R-:W-:Y:S01]  /*9250*/  FFMA.FTZ R171, R166, c[0x0][0x23c], -R153.reuse ;  /* 0x00008f00a6ab7a23 */ /* 0x100fe20000010899 */
[----:B------:R-:W-:Y:S01]  /*9260*/  LDSM.16.MT88.4 R20, [R190+0x14800] ;  /* 0x01480000be14783b */ /* 0x000fe20000004200 */
[----:B------:R-:W-:-:S02]  /*9270*/  FFMA.FTZ R166, R170, c[0x0][0x23c], -R153 ;  /* 0x00008f00aaa67a23 */ /* 0x000fc40000010899 */
[--C-:B------:R-:W-:Y:S02]  /*9280*/  FFMA.FTZ R173, R168, c[0x0][0x23c], -R153.reuse ;  /* 0x00008f00a8ad7a23 */ /* 0x100fe40000010899 */
[----:B------:R-:W-:Y:S01]  /*9290*/  FFMA.FTZ R164, R164, c[0x0][0x23c], -R153 ;  /* 0x00008f00a4a47a23 */ /* 0x000fe20000010899 */
[----:B------:R-:W-:Y:S01]  /*92a0*/  MUFU.EX2 R134, R134 ;  /* 0x0000008600867308 */ /* 0x000fe20000000800 */
[----:B---3--:R-:W-:Y:S01]  /*92b0*/  F2FP.PACK_AB R4, R145, R146 ;  /* 0x000000929104723e */ /* 0x008fe200000000ff */
[--C-:B------:R-:W-:Y:S02]  /*92c0*/  FFMA.FTZ R168, R169, c[0x0][0x23c], -R150.reuse ;  /* 0x00008f00a9a87a23 */ /* 0x100fe40000010896 */
[--C-:B------:R-:W-:Y:S02]  /*92d0*/  FFMA.FTZ R167, R167, c[0x0][0x23c], -R150.reuse ;  /* 0x00008f00a7a77a23 */ /* 0x100fe40000010896 */
[--C-:B------:R-:W-:Y:S02]  /*92e0*/  FFMA.FTZ R165, R165, c[0x0][0x23c], -R150.reuse ;  /* 0x00008f00a5a57a23 */ /* 0x100fe40000010896 */
[----:B------:R-:W3:Y:S01]  /*92f0*/  MUFU.EX2 R133, R133 ;  /* 0x0000008500857308 */ /* 0x000ee20000000800 */
[----:B----4-:R-:W-:Y:S01]  /*9300*/  F2FP.PACK_AB R6, R135, R144 ;  /* 0x000000908706723e */ /* 0x010fe200000000ff */
[----:B------:R-:W-:-:S02]  /*9310*/  FFMA.FTZ R170, R163, c[0x0][0x23c], -R150 ;  /* 0x00008f00a3aa7a23 */ /* 0x000fc40000010896 */
[--C-:B------:R-:W-:Y:S02]  /*9320*/  FFMA.FTZ R163, R152, c[0x0][0x23c], -R153.reuse ;  /* 0x00008f0098a37a23 */ /* 0x100fe40000010899 */
[--C-:B------:R-:W-:Y:S02]  /*9330*/  FFMA.FTZ R154, R154, c[0x0][0x23c], -R153.reuse ;  /* 0x00008f009a9a7a23 */ /* 0x100fe40000010899 */
[----:B------:R-:W4:Y:S01]  /*9340*/  MUFU.EX2 R147, R147 ;  /* 0x0000009300937308 */ /* 0x000f220000000800 */
[--C-:B------:R-:W-:Y:S02]  /*9350*/  FFMA.FTZ R152, R142, c[0x0][0x23c], -R153.reuse ;  /* 0x00008f008e987a23 */ /* 0x100fe40000010899 */
[--C-:B------:R-:W-:Y:S02]  /*9360*/  FFMA.FTZ R151, R151, c[0x0][0x23c], -R150.reuse ;  /* 0x00008f0097977a23 */ /* 0x100fe40000010896 */
[--C-:B------:R-:W-:Y:S02]  /*9370*/  FFMA.FTZ R172, R143, c[0x0][0x23c], -R150.reuse ;  /* 0x00008f008fac7a23 */ /* 0x100fe40000010896 */
[----:B------:R-:W-:Y:S01]  /*9380*/  FFMA.FTZ R169, R141, c[0x0][0x23c], -R150 ;  /* 0x00008f008da97a23 */ /* 0x000fe20000010896 */
[----:B------:R-:W5:Y:S01]  /*9390*/  MUFU.EX2 R148, R148 ;  /* 0x0000009400947308 */ /* 0x000f620000000800 */
[----:B---3--:R-:W-:Y:S01]  /*93a0*/  F2FP.PACK_AB R5, R133, R134 ;  /* 0x000000868505723e */ /* 0x008fe200000000ff */
[----:B------:R-:W-:-:S02]  /*93b0*/  FFMA.FTZ R153, R140, c[0x0][0x23c], -R153 ;  /* 0x00008f008c997a23 */ /* 0x000fc40000010899 */
[----:B------:R-:W-:Y:S01]  /*93c0*/  FFMA.FTZ R150, R149, c[0x0][0x23c], -R150 ;  /* 0x00008f0095967a23 */ /* 0x000fe20000010896 */
[----:B------:R-:W-:Y:S03]  /*93d0*/  LDSM.16.MT88.4 R140, [R190+0x13800] ;  /* 0x01380000be8c783b */ /* 0x000fe60000004200 */
[----:B------:R-:W3:Y:S01]  /*93e0*/  MUFU.EX2 R0, R0 ;  /* 0x0000000000007308 */ /* 0x000ee20000000800 */
[----:B----4-:R-:W-:Y:S01]  /*93f0*/  F2FP.PACK_AB R7, R147, R2 ;  /* 0x000000029307723e */ /* 0x010fe200000000ff */
[----:B-----5:R-:W-:-:S06]  /*9400*/  FMUL.FTZ R40, R40, R148 ;  /* 0x0000009428287220 */ /* 0x020fcc0000410000 */
[----:B------:R-:W-:Y:S01]  /*9410*/  MUFU.EX2 R155, R155 ;  /* 0x0000009b009b7308 */ /* 0x000fe20000000800 */
[-C--:B------:R-:W-:Y:S02]  /*9420*/  FMUL.FTZ R41, R41, R148.reuse ;  /* 0x0000009429297220 */ /* 0x080fe40000410000 */
[-C--:B------:R-:W-:Y:S02]  /*9430*/  FMUL.FTZ R44, R44, R148.reuse ;  /* 0x000000942c2c7220 */ /* 0x080fe40000410000 */
[----:B------:R-:W-:Y:S02]  /*9440*/  FMUL.FTZ R45, R45, R148 ;  /* 0x000000942d2d7220 */ /* 0x000fe40000410000 */
[-C--:B---3--:R-:W-:Y:S01]  /*9450*/  FMUL.FTZ R42, R42, R0.reuse ;  /* 0x000000002a2a7220 */ /* 0x088fe20000410000 */
[----:B------:R-:W3:Y:S01]  /*9460*/  MUFU.EX2 R156, R156 ;  /* 0x0000009c009c7308 */ /* 0x000ee20000000800 */
[-C--:B------:R-:W-:Y:S02]  /*9470*/  FMUL.FTZ R43, R43, R0.reuse ;  /* 0x000000002b2b7220 */ /* 0x080fe40000410000 */
[----:B------:R-:W-:-:S02]  /*9480*/  FMUL.FTZ R46, R46, R0 ;  /* 0x000000002e2e7220 */ /* 0x000fc40000410000 */
[----:B------:R-:W-:Y:S02]  /*9490*/  FMUL.FTZ R47, R47, R0 ;  /* 0x000000002f2f7220 */ /* 0x000fe40000410000 */
[-C--:B------:R-:W-:Y:S01]  /*94a0*/  FMUL.FTZ R128, R128, R148.reuse ;  /* 0x0000009480807220 */ /* 0x080fe20000410000 */
[C---:B-1----:R-:W-:Y:S01]  /*94b0*/  HMMA.16816.F32 R40, R4.reuse, R12, R40 ;  /* 0x0000000c0428723c */ /* 0x042fe20000001828 */
[----:B------:R-:W-:Y:S01]  /*94c0*/  FMUL.FTZ R129, R129, R148 ;  /* 0x0000009481817220 */ /* 0x000fe20000410000 */
[----:B------:R-:W-:Y:S01]  /*94d0*/  MUFU.EX2 R157, R157 ;  /* 0x0000009d009d7308 */ /* 0x000fe20000000800 */
[-C--:B------:R-:W-:Y:S02]  /*94e0*/  FMUL.FTZ R130, R130, R0.reuse ;  /* 0x0000000082827220 */ /* 0x080fe40000410000 */
[----:B------:R-:W-:Y:S02]  /*94f0*/  FMUL.FTZ R131, R131, R0 ;  /* 0x0000000083837220 */ /* 0x000fe40000410000 */
[-C--:B------:R-:W-:Y:S01]  /*9500*/  FMUL.FTZ R36, R36, R148.reuse ;  /* 0x0000009424247220 */ /* 0x080fe20000410000 */
[----:B------:R-:W-:Y:S01]  /*9510*/  HMMA.16816.F32 R44, R4, R14, R44 ;  /* 0x0000000e042c723c */ /* 0x000fe2000000182c */
[----:B------:R-:W1:Y:S01]  /*9520*/  LDSM.16.MT88.4 R12, [R192+0x14000] ;  /* 0x01400000c00c783b */ /* 0x000e620000004200 */
[----:B------:R-:W-:Y:S01]  /*9530*/  FMUL.FTZ R37, R37, R148 ;  /* 0x0000009425257220 */ /* 0x000fe20000410000 */
[----:B------:R-:W-:Y:S01]  /*9540*/  MUFU.EX2 R158, R158 ;  /* 0x0000009e009e7308 */ /* 0x000fe20000000800 */
        /* <DEDUP_REMOVED lines=10> */
[----:B------:R-:W-:Y:S01]  /*95f0*/  FMUL.FTZ R53, R53, R148 ;  /* 0x0000009435357220 */ /* 0x000fe20000410000 */
[----:B------:R-:W2:Y:S01]  /*9600*/  LDSM.16.MT88.4 R16, [R188+0x12000] ;  /* 0x01200000bc10783b */ /* 0x000ea20000004200 */
[-C--:B------:R-:W-:Y:S01]  /*9610*/  FMUL.FTZ R54, R54, R0.reuse ;  /* 0x0000000036367220 */ /* 0x080fe20000410000 */
[----:B------:R-:W4:Y:S01]  /*9620*/  MUFU.EX2 R162, R162 ;  /* 0x000000a200a27308 */ /* 0x000f220000000800 */
[----:B------:R-:W-:-:S02]  /*9630*/  FMUL.FTZ R55, R55, R0 ;  /* 0x0000000037377220 */ /* 0x000fc40000410000 */
[-C--:B------:R-:W-:Y:S01]  /*9640*/  FMUL.FTZ R64, R64, R148.reuse ;  /* 0x0000009440407220 */ /* 0x080fe20000410000 */
[C---:B------:R-:W-:Y:S01]  /*9650*/  HMMA.16816.F32 R48, R4.reuse, R8, R48 ;  /* 0x000000080430723c */ /* 0x040fe20000001830 */
[----:B------:R-:W-:Y:S02]  /*9660*/  FMUL.FTZ R65, R65, R148 ;  /* 0x0000009441417220 */ /* 0x000fe40000410000 */
        /* <DEDUP_REMOVED lines=9> */
[----:B------:R-:W-:Y:S02]  /*9700*/  FMUL.FTZ R71, R71, R0 ;  /* 0x0000000047477220 */ /* 0x000fe40000410000 */
[C---:B-1----:R-:W-:Y:S01]  /*9710*/  HMMA.16816.F32 R64, R4.reuse, R12, R64 ;  /* 0x0000000c0440723c */ /* 0x042fe20000001840 */
[-C--:B------:R-:W-:Y:S02]  /*9720*/  FMUL.FTZ R56, R56, R148.reuse ;  /* 0x0000009438387220 */ /* 0x080fe40000410000 */
[----:B------:R-:W-:Y:S02]  /*9730*/  FMUL.FTZ R57, R57, R148 ;  /* 0x0000009439397220 */ /* 0x000fe40000410000 */
[-C--:B------:R-:W-:Y:S01]  /*9740*/  FMUL.FTZ R58, R58, R0.reuse ;  /* 0x000000003a3a7220 */ /* 0x080fe20000410000 */
[----:B------:R-:W-:Y:S01]  /*9750*/  MUFU.EX2 R164, R164 ;  /* 0x000000a400a47308 */ /* 0x000fe20000000800 */
[----:B------:R-:W-:Y:S01]  /*9760*/  FMUL.FTZ R59, R59, R0 ;  /* 0x000000003b3b7220 */ /* 0x000fe20000410000 */
[----:B------:R-:W-:Y:S01]  /*9770*/  HMMA.16816.F32 R68, R4, R14, R68 ;  /* 0x0000000e0444723c */ /* 0x000fe20000001844 */
[----:B------:R-:W1:Y:S01]  /*9780*/  LDSM.16.MT88.4 R12, [R188+0x14000] ;  /* 0x01400000bc0c783b */ /* 0x000e620000004200 */
[----:B------:R-:W-:-:S02]  /*9790*/  FMUL.FTZ R60, R60, R148 ;  /* 0x000000943c3c7220 */ /* 0x000fc40000410000 */
[----:B------:R-:W-:Y:S02]  /*97a0*/  FMUL.FTZ R61, R61, R148 ;  /* 0x000000943d3d7220 */ /* 0x000fe40000410000 */
[-C--:B------:R-:W-:Y:S01]  /*97b0*/  FMUL.FTZ R62, R62, R0.reuse ;  /* 0x000000003e3e7220 */ /* 0x080fe20000410000 */
[----:B------:R-:W1:Y:S01]  /*97c0*/  MUFU.EX2 R171, R171 ;  /* 0x000000ab00ab7308 */ /* 0x000e620000000800 */
[----:B------:R-:W-:Y:S02]  /*97d0*/  FMUL.FTZ R63, R63, R0 ;  /* 0x000000003f3f7220 */ /* 0x000fe40000410000 */
[-C--:B------:R-:W-:Y:S01]  /*97e0*/  FMUL.FTZ R72, R72, R148.reuse ;  /* 0x0000009448487220 */ /* 0x080fe20000410000 */
[----:B--2---:R-:W-:Y:S01]  /*97f0*/  HMMA.16816.F32 R56, R4, R16, R56 ;  /* 0x000000100438723c */ /* 0x004fe20000001838 */
[----:B------:R-:W-:Y:S02]  /*9800*/  FMUL.FTZ R73, R73, R148 ;  /* 0x0000009449497220 */ /* 0x000fe40000410000 */
[-C--:B------:R-:W-:Y:S01]  /*9810*/  FMUL.FTZ R74, R74, R0.reuse ;  /* 0x000000004a4a7220 */ /* 0x080fe20000410000 */
[----:B------:R-:W-:Y:S01]  /*9820*/  MUFU.EX2 R166, R166 ;  /* 0x000000a600a67308 */ /* 0x000fe20000000800 */
[----:B------:R-:W-:-:S02]  /*9830*/  FMUL.FTZ R75, R75, R0 ;  /* 0x000000004b4b7220 */ /* 0x000fc40000410000 */
[-C--:B------:R-:W-:Y:S01]  /*9840*/  FMUL.FTZ R76, R76, R148.reuse ;  /* 0x000000944c4c7220 */ /* 0x080fe20000410000 */
[C---:B------:R-:W-:Y:S01]  /*9850*/  HMMA.16816.F32 R60, R4.reuse, R18, R60 ;  /* 0x00000012043c723c */ /* 0x040fe2000000183c */
[----:B------:R-:W-:Y:S01]  /*9860*/  FMUL.FTZ R77, R77, R148 ;  /* 0x000000944d4d7220 */ /* 0x000fe20000410000 */
[----:B------:R-:W2:Y:S01]  /*9870*/  LDSM.16.MT88.4 R16, [R189+0x14000] ;  /* 0x01400000bd10783b */ /* 0x000ea20000004200 */
        /* <DEDUP_REMOVED lines=8> */
[----:B------:R-:W-:Y:S02]  /*9900*/  FMUL.FTZ R91, R91, R0 ;  /* 0x000000005b5b7220 */ /* 0x000fe40000410000 */
        /* <DEDUP_REMOVED lines=72> */
[----:B------:R-:W-:Y:S01]  /*9d90*/  FFMA.FTZ R146, R217, R148, R146 ;  /* 0x00000094d9927223 */ /* 0x000fe20000010092 */
[----:B-----5:R-:W-:Y:S01]  /*9da0*/  HMMA.16816.F32 R120, R4, R8, R120 ;  /* 0x000000080478723c */ /* 0x020fe20000001878 */
[----:B------:R-:W-:-:S02]  /*9db0*/  FFMA.FTZ R0, R213, R0, R134 ;  /* 0x00000000d5007223 */ /* 0x000fc40000010086 */
[----:B------:R-:W-:Y:S02]  /*9dc0*/  FADD.FTZ R145, R145, R146 ;  /* 0x0000009291917221 */ /* 0x000fe40000010000 */
[----:B------:R-:W-:Y:S02]  /*9dd0*/  FADD.FTZ R133, R133, R0 ;  /* 0x0000000085857221 */ /* 0x000fe40000010000 */
[----:B------:R-:W-:Y:S01]  /*9de0*/  FADD.FTZ R0, R144, R145 ;  /* 0x0000009190007221 */ /* 0x000fe20000010000 */
[----:B------:R-:W-:Y:S01]  /*9df0*/  HMMA.16816.F32 R116, R4, R10, R116 ;  /* 0x0000000a0474723c */ /* 0x000fe20000001874 */
[----:B------:R-:W-:Y:S01]  /*9e00*/  LDSM.16.MT88.4 R8, [R188+0x14800] ;  /* 0x01480000bc08783b */ /* 0x000fe20000004200 */
[----:B------:R-:W-:Y:S01]  /*9e10*/  FADD.FTZ R2, R2, R133 ;  /* 0x0000008502027221 */ /* 0x000fe20000010000 */
[----:B------:R-:W-:Y:S01]  /*9e20*/  MOV R133, R229 ;  /* 0x000000e500857202 */ /* 0x000fe20000000f00 */
[----:B------:R-:W-:Y:S02]  /*9e30*/  FADD.FTZ R0, R135, R0 ;  /* 0x0000000087007221 */ /* 0x000fe40000010000 */
[----:B------:R-:W-:Y:S01]  /*9e40*/  FADD.FTZ R2, R147, R2 ;  /* 0x0000000293027221 */ /* 0x000fe20000010000 */
[----:B---3--:R-:W-:Y:S01]  /*9e50*/  F2FP.PACK_AB R4, R156, R155 ;  /* 0x0000009b9c04723e */ /* 0x008fe200000000ff */
        /* <DEDUP_REMOVED lines=33> */
[C---:B---3--:R-:W-:Y:S08]  /*a070*/  HMMA.16816.F32 R104, R4.reuse, R24, R104 ;  /* 0x000000180468723c */ /* 0x048ff00000001868 */
[C---:B------:R-:W-:Y:S01]  /*a080*/  HMMA.16816.F32 R124, R4.reuse, R26, R124 ;  /* 0x0000001a047c723c */ /* 0x040fe2000000187c */
[----:B------:R-:W3:Y:S07]  /*a090*/  LDSM.16.MT88.4 R24, [R192+0x15000] ;  /* 0x01500000c018783b */ /* 0x000eee0000004200 */
[C---:B----4-:R-:W-:Y:S08]  /*a0a0*/  HMMA.16816.F32 R108, R4.reuse, R20, R108 ;  /* 0x00000014046c723c */ /* 0x050ff0000000186c */
[C---:B------:R-:W-:Y:S01]  /*a0b0*/  HMMA.16816.F32 R112, R4.reuse, R22, R112 ;  /* 0x000000160470723c */ /* 0x040fe20000001870 */
[----:B------:R-:W-:Y:S07]  /*a0c0*/  LDSM.16.MT88.4 R20, [R190+0x15000] ;  /* 0x01500000be14783b */ /* 0x000fee0000004200 */
[C---:B--2---:R-:W-:Y:S08]  /*a0d0*/  HMMA.16816.F32 R120, R4.reuse, R16, R120 ;  /* 0x000000100478723c */ /* 0x044ff00000001878 */
[----:B------:R-:W-:Y:S01]  /*a0e0*/  HMMA.16816.F32 R116, R4, R18, R116 ;  /* 0x000000120474723c */ /* 0x000fe20000001874 */
[----:B------:R-:W2:Y:S06]  /*a0f0*/  LDSM.16.MT88.4 R16, [R189+0x15000] ;  /* 0x01500000bd10783b */ /* 0x000eac0000004200 */
        /* <DEDUP_REMOVED lines=10> */
[C---:B---3--:R-:W-:Y:S08]  /*a1a0*/  HMMA.16816.F32 R64, R4.reuse, R24, R64 ;  /* 0x000000180440723c */ /* 0x048ff00000001840 */
        /* <DEDUP_REMOVED lines=23> */
[C---:B--2---:R-:W-:Y:S08]  /*a320*/  HMMA.16816.F32 R108, R4.reuse, R16, R108 ;  /* 0x00000010046c723c */ /* 0x044ff0000000186c */
        /* <DEDUP_REMOVED lines=18> */
[C---:B------:R-:W-:Y:S08]  /*a450*/  HMMA.16816.F32 R40, R4.reuse, R140, R40 ;  /* 0x0000008c0428723c */ /* 0x040ff00000001828 */
[C---:B--2---:R-:W-:Y:S07]  /*a460*/  HMMA.16816.F32 R104, R4.reuse, R8, R104 ;  /* 0x000000080468723c */ /* 0x044fee0000001868 */
        /* <DEDUP_REMOVED lines=33> */
[C---:B---3--:R-:W-:Y:S08]  /*a680*/  HMMA.16816.F32 R108, R4.reuse, R24, R108 ;  /* 0x00000018046c723c */ /* 0x048ff0000000186c */
[C---:B------:R-:W-:Y:S08]  /*a690*/  HMMA.16816.F32 R112, R4.reuse, R26, R112 ;  /* 0x0000001a0470723c */ /* 0x040ff00000001870 */
[C---:B-1----:R-:W-:Y:S08]  /*a6a0*/  HMMA.16816.F32 R120, R4.reuse, R12, R120 ;  /* 0x0000000c0478723c */ /* 0x042ff00000001878 */
[----:B------:R-:W-:Y:S01]  /*a6b0*/  HMMA.16816.F32 R116, R4, R14, R116 ;  /* 0x0000000e0474723c */ /* 0x000fe20000001874 */
[----:B------:R-:W-:Y:S05]  /*a6c0*/  @!UPT UIADD3 URZ, URZ, URZ, URZ ;  /* 0x0000003f3f3ff290 */ /* 0x000fea000fffe03f */
[----:B------:R-:W-:Y:S11]  /*a6d0*/  @P4 BRA `(.L_x_93) ;  /* 0x0000001000004947 */ /* 0x000ff60003800000 */
.L_x_86:
[----:B------:R-:W-:-:S07]  /*a6e0*/  IADD3 R212, R133, -0x1, RZ ;  /* 0xffffffff85d47810 */ /* 0x000fce0007ffe0ff */
.L_x_93:
[----:B------:R-:W-:-:S13]  /*a6f0*/  ISETP.GE.AND P0, PT, R212, RZ, PT ;  /* 0x000000ffd400720c */ /* 0x000fda0003f06270 */
[----:B------:R-:W-:Y:S05]  /*a700*/  @!P0 BRA `(.L_x_94) ;  /* 0x00002a9000008947 */ /* 0x000fea0003800000 */
[----:B------:R-:W-:Y:S01]  /*a710*/  IMAD.MOV.U32 R0, RZ, RZ, R3 ;  /* 0x000000ffff007224 */ /* 0x000fe200078e0003 */
[----:B------:R-:W-:Y:S01]  /*a720*/  ISETP.GE.AND P4, PT, R210, c[0x0][0x220], PT ;  /* 0x00008800d2007a0c */ /* 0x000fe20003f86270 */
[----:B------:R-:W-:Y:S01]  /*a730*/  IMAD.MOV.U32 R133, RZ, RZ, R132 ;  /* 0x000000ffff857224 */ /* 0x000fe200078e0084 */
[----:B------:R-:W-:Y:S01]  /*a740*/  ISETP.GE.AND P3, PT, R204, c[0x0][0x220], PT ;  /* 0x00008800cc007a0c */ /* 0x000fe20003f66270 */
[----:B------:R-:W-:Y:S01]  /*a750*/  IMAD.MOV.U32 R215, RZ, RZ, R219 ;  /* 0x000000ffffd77224 */ /* 0x000fe200078e00db */
[----:B------:R-:W-:Y:S01]  /*a760*/  ISETP.GE.AND P2, PT, R203, c[0x0][0x220], PT ;  /* 0x00008800cb007a0c */ /* 0x000fe20003f46270 */
[----:B------:R-:W-:Y:S05]  /*a770*/  BRA `(.L_x_95) ;  /* 0x0000036000007947 */ /* 0x000fea0003800000 */
.L_x_97:
[----:B------:R1:W-:Y:S01]  /*a780*/  @P4 STS.128 [R202+0xc000], RZ ;  /* 0x00c000ffca004388 */ /* 0x0003e20000000c00 */
[----:B------:R-:W-:Y:S04]  /*a790*/  IADD3 R2, R212, -0x1, RZ ;  /* 0xffffffffd4027810 */ /* 0x000fe80007ffe0ff */
[----:B------:R-:W-:Y:S01]  /*a7a0*/  SHF.R.S32.HI R3, RZ, 0x1f, R2 ;  /* 0x0000001fff037819 */ /* 0x000fe20000011402 */
[----:B------:R-:W-:Y:S04]  /*a7b0*/  IMAD.WIDE.U32 R134, R2, c[0x0][0x198], RZ ;  /* 0x0000660002867a25 */ /* 0x000fe800078e00ff */
[----:B------:R-:W-:Y:S01]  /*a7c0*/  IMAD R3, R3, c[0x0][0x198], RZ ;  /* 0x0000660003037a24 */ /* 0x000fe200078e02ff */
[----:B------:R-:W-:Y:S03]  /*a7d0*/  LEA R132, P1, R134, R206, 0x6 ;  /* 0x000000ce86847211 */ /* 0x000fe600078230ff */
[----:B------:R-:W-:Y:S01]  /*a7e0*/  IMAD R3, R2, c[0x0][0x19c], R3 ;  /* 0x0000670002037a24 */ /* 0x000fe200078e0203 */
[C---:B------:R-:W-:Y:S02]  /*a7f0*/  @!P4 LEA R140, P0, R132.reuse, c[0x0][0x168], 0x1 ;  /* 0x00005a00848cca11 */ /* 0x040fe400078008ff */
[----:B------:R-:W-:Y:S01]  /*a800*/  @!P3 LEA R136, P6, R132, c[0x0][0x168], 0x1 ;  /* 0x00005a008488ba11 */ /* 0x000fe200078c08ff */
[----:B------:R-:W-:Y:S05]  /*a810*/  IMAD.IADD R3, R135, 0x1, R3 ;  /* 0x0000000187037824 */ /* 0x000fea00078e0203 */
[----:B------:R-:W-:Y:S02]  /*a820*/  LEA.HI.X R3, R134, R209, R3, 0x6, P1 ;  /* 0x000000d186037211 */ /* 0x000fe400008f3403 */
[C---:B------:R-:W-:Y:S02]  /*a830*/  IADD3 R2, P1, R132.reuse, UR11, RZ ;  /* 0x0000000b84027c10 */ /* 0x040fe4000ff3e0ff */
[C-C-:B------:R-:W-:Y:S02]  /*a840*/  @!P4 LEA.HI.X R141, R132.reuse, c[0x0][0x16c], R3.reuse, 0x1, P0 ;  /* 0x00005b00848dca11 */ /* 0x140fe400000f0c03 */
[C-C-:B------:R-:W-:Y:S02]  /*a850*/  @!P3 LEA.HI.X R137, R132.reuse, c[0x0][0x16c], R3.reuse, 0x1, P6 ;  /* 0x00005b008489ba11 */ /* 0x140fe400030f0c03 */
[----:B------:R-:W-:Y:S01]  /*a860*/  @!P2 LEA R134, P0, R132, c[0x0][0x168], 0x1 ;  /* 0x00005a008486aa11 */ /* 0x000fe200078008ff */
[----:B------:R-:W-:Y:S01]  /*a870*/  @!PT LDS RZ, [RZ] ;  /* 0x00000000fffff984 */ /* 0x000fe20000000800 */
[----:B------:R-:W-:Y:S01]  /*a880*/  @!PT LDS RZ, [RZ] ;  /* 0x00000000fffff984 */ /* 0x000fe20000000800 */
[----:B------:R-:W-:Y:S01]  /*a890*/  @!PT LDS RZ, [RZ] ;  /* 0x00000000fffff984 */ /* 0x000fe20000000800 */
[----:B------:R1:W-:Y:S01]  /*a8a0*/  @!P4 LDGSTS.E.BYPASS.LTC128B.128 [R202+0xc000], [R140.64] ;  /* 0x0c0000008ccacfae */ /* 0x0003e2000b901d4c */
[----:B------:R-:W-:Y:S02]  /*a8b0*/  @!P4 LEA R138, P6, R2, c[0x0][0x168], 0x1 ;  /* 0x00005a00028aca11 */ /* 0x000fe400078c08ff */
        /* <DEDUP_REMOVED lines=11> */
[C-C-:B------:R-:W-:Y:S02]  /*a970*/  @!P3 LEA.HI.X R145, R2.reuse, c[0x0][0x16c], R3.reuse, 0x1, P1 ;  /* 0x00005b000291ba11 */ /* 0x140fe400008f0c03 */
[----:B------:R-:W-:Y:S01]  /*a980*/  @!P2 LEA.HI.X R143, R2, c[0x0][0x16c], R3, 0x1, P0 ;  /* 0x00005b00028faa11 */ /* 0x000fe200000f0c03 */
        /* <DEDUP_REMOVED lines=18> */
[----:B------:R1:W-:Y:S04]  /*aab0*/  @!P2 LDGSTS.E.BYPASS.LTC128B.128 [R202+0x11000], [R142.64+0x100] ;  /* 0x110001008ecaafae */ /* 0x0003e8000b901d4c */
[----:B------:R-:W0:Y:S01]  /*aac0*/  LDGDEPBAR ;  /* 0x00000000000079af */ /* 0x000e220000000000 */
[----:B------:R-:W-:-:S05]  /*aad0*/  BRA `(.L_x_96) ;  /* 0x00000d4000007947 */ /* 0x000fca0003800000 */
.L_x_95:
[----:B------:R-:W-:Y:S04]  /*aae0*/  DEPBAR.LE SB0, 0x0 ;  /* 0x000080000000791a */ /* 0x000fe80000000000 */
[----:B------:R-:W-:Y:S01]  /*aaf0*/  BAR.SYNC.DEFER_BLOCKING 0x0 ;  /* 0x0000000000007b1d */ /* 0x000fe20000010000 */
[----:B------:R-:W-:Y:S01]  /*ab00*/  SHF.R.S32.HI R2, RZ, 0x1f, R212 ;  /* 0x0000001fff027819 */ /* 0x000fe200000114d4 */
[C---:B------:R-:W-:Y:S02]  /*ab10*/  IMAD R135, R212.reuse, UR8, RZ ;  /* 0x00000008d4877c24 */ /* 0x040fe4000f8e02ff */
[----:B------:R-:W-:Y:S04]  /*ab20*/  IMAD.WIDE.U32 R224, R212, UR14, R214 ;  /* 0x0000000ed4e07c25 */ /* 0x000fe8000f8e00d6 */
[----:B------:R-:W-:Y:S01]  /*ab30*/  IMAD R135, R2, UR14, R135 ;  /* 0x0000000e02877c24 */ /* 0x000fe2000f8e0287 */
[C---:B------:R-:W-:Y:S02]  /*ab40*/  @!P4 LEA R228, P1, R224.reuse, c[0x0][0x170], 0x1 ;  /* 0x00005c00e0e4ca11 */ /* 0x040fe400078208ff */
[C---:B------:R-:W-:Y:S01]  /*ab50*/  @!P3 LEA R222, P0, R224.reuse, c[0x0][0x170], 0x1 ;  /* 0x00005c00e0deba11 */ /* 0x040fe200078008ff */
[----:B------:R-:W-:Y:S01]  /*ab60*/  IMAD.IADD R132, R225, 0x1, R135 ;  /* 0x00000001e1847824 */ /* 0x000fe200078e0287 */
[C---:B------:R-:W-:Y:S02]  /*ab70*/  @!P2 LEA R220, P5, R224.reuse, c[0x0][0x170], 0x1 ;  /* 0x00005c00e0dcaa11 */ /* 0x040fe400078a08ff */
[C---:B------:R-:W-:Y:S02]  /*ab80*/  IADD3 R3, P6, R224.reuse, UR15, RZ ;  /* 0x0000000fe0037c10 */ /* 0x040fe4000ffde0ff */
[C-C-:B------:R-:W-:Y:S02]  /*ab90*/  @!P4 LEA.HI.X R229, R224.reuse, c[0x0][0x174], R132.reuse, 0x1, P1 ;  /* 0x00005d00e0e5ca11 */ /* 0x140fe400008f0c84 */
[C-C-:B------:R-:W-:Y:S02]  /*aba0*/  @!P3 LEA.HI.X R223, R224.reuse, c[0x0][0x174], R132.reuse, 0x1, P0 ;  /* 0x00005d00e0dfba11 */ /* 0x140fe400000f0c84 */
[----:B------:R-:W-:Y:S02]  /*abb0*/  @!P2 LEA.HI.X R221, R224, c[0x0][0x174], R132, 0x1, P5 ;  /* 0x00005d00e0ddaa11 */ /* 0x000fe400028f0c84 */
[----:B------:R-:W-:Y:S01]  /*abc0*/  IADD3.X R2, R132, UR5, RZ, P6, !PT ;  /* 0x0000000584027c10 */ /* 0x000fe2000b7fe4ff */
[----:B------:R-:W-:Y:S01]  /*abd0*/  @P4 STS.128 [R202+0x12000], RZ ;  /* 0x012000ffca004388 */ /* 0x000fe20000000c00 */
[C---:B------:R-:W-:Y:S02]  /*abe0*/  @!P4 LEA R226, P6, R3.reuse, c[0x0][0x170], 0x1 ;  /* 0x00005c0003e2ca11 */ /* 0x040fe400078c08ff */
[C---:B------:R-:W-:Y:S01]  /*abf0*/  @!P3 LEA R218, P1, R3.reuse, c[0x0][0x170], 0x1 ;  /* 0x00005c0003daba11 */ /* 0x040fe200078208ff */
[----:B------:R-:W-:Y:S01]  /*ac00*/  @!PT LDS RZ, [RZ] ;  /* 0x00000000fffff984 */ /* 0x000fe20000000800 */
[----:B------:R-:W-:Y:S01]  /*ac10*/  @!PT LDS RZ, [RZ] ;  /* 0x00000000fffff984 */ /* 0x000fe20000000800 */
[----:B------:R-:W-:Y:S01]  /*ac20*/  @!PT LDS RZ, [RZ] ;  /* 0x00000000fffff984 */ /* 0x000fe20000000800 */
[----:B------:R1:W-:Y:S01]  /*ac30*/  @!P4 LDGSTS.E.BYPASS.LTC128B.128 [R202+0x12000], [R228.64] ;  /* 0x12000000e4cacfae */ /* 0x0003e2000b901d4c */
[C-C-:B------:R-:W-:Y:S02]  /*ac40*/  @!P4 LEA.HI.X R227, R3.reuse, c[0x0][0x174], R2.reuse, 0x1, P6 ;  /* 0x00005d0003e3ca11 */ /* 0x140fe400030f0c02 */
[C-C-:B------:R-:W-:Y:S01]  /*ac50*/  @!P3 LEA.HI.X R219, R3.reuse, c[0x0][0x174], R2.reuse, 0x1, P1 ;  /* 0x00005d0003dbba11 */ /* 0x140fe200008f0c02 */
[----:B------:R-:W-:Y:S01]  /*ac60*/  @P3 STS.128 [R202+0x14000], RZ ;  /* 0x014000ffca003388 */ /* 0x000fe20000000c00 */
[C---:B------:R-:W-:Y:S02]  /*ac70*/  @!P2 LEA R134, P0, R3.reuse, c[0x0][0x170], 0x1 ;  /* 0x00005c000386aa11 */ /* 0x040fe400078008ff */
[----:B------:R-:W-:Y:S01]  /*ac80*/  ISETP.GT.AND P5, PT, R212, RZ, PT ;  /* 0x000000ffd400720c */ /* 0x000fe20003fa4270 */
[----:B------:R-:W-:Y:S01]  /*ac90*/  @!PT LDS RZ, [RZ] ;  /* 0x00000000fffff984 */ /* 0x000fe20000000800 */
[----:B------:R-:W-:Y:S01]  /*aca0*/  @!PT LDS RZ, [RZ] ;  /* 0x00000000fffff984 */ /* 0x000fe20000000800 */
[----:B------:R-:W-:Y:S01]  /*acb0*/  @!PT LDS RZ, [RZ] ;  /* 0x00000000fffff984 */ /* 0x000fe20000000800 */
[----:B------:R1:W-:Y:S01]  /*acc0*/  @!P3 LDGSTS.E.BYPASS.LTC128B.128 [R202+0x14000], [R222.64+0x80] ;  /* 0x14000080decabfae */ /* 0x0003e2000b901d4c */
[----:B------:R-:W-:Y:S03]  /*acd0*/  @!P2 LEA.HI.X R135, R3, c[0x0][0x174], R2, 0x1, P0 ;  /* 0x00005d000387aa11 */ /* 0x000fe600000f0c02 */
        /* <DEDUP_REMOVED lines=180> */
.L_x_96:
[----:B------:R-:W-:Y:S01]  /*b820*/  FMNMX.FTZ R2, R4, R133, !PT ;  /* 0x0000008504027209 */ /* 0x000fe20007810000 */
[----:B-1----:R-:W-:Y:S01]  /*b830*/  LDSM.16.MT88.4 R140, [R190+0x12000] ;  /* 0x01200000be8c783b */ /* 0x002fe20000004200 */
        /* <DEDUP_REMOVED lines=34> */
[----:B------:R-:W-:Y:S02]  /*ba60*/  FMNMX.FTZ R136, R33, R2, !PT ;  /* 0x0000000221887209 */ /* 0x000fe40007810000 */
        /* <DEDUP_REMOVED lines=371> */
.L_x_94:
[----:B------:R-:W1:Y:S01]  /*d1a0*/  SHFL.BFLY PT, R2, R217, 0x2, 0x1f ;  /* 0x0c401f00d9027f89 */ /* 0x000e6200000e0000 */
[C---:B------:R-:W-:Y:S01]  /*d1b0*/  ISETP.NE.AND P0, PT, R200.reuse, -0x1, PT ;  /* 0xffffffffc800780c */ /* 0x040fe20003f05270 */
[----:B------:R-:W-:Y:S01]  /*d1c0*/  BSSY B0, `(.L_x_98) ;  /* 0x000014c000007945 */ /* 0x000fe20003800000 */
[----:B------:R-:W-:Y:S01]  /*d1d0*/  MOV R12, 0x3f800000 ;  /* 0x3f800000000c7802 */ /* 0x000fe20000000f00 */
[----:B------:R-:W2:Y:S04]  /*d1e0*/  SHFL.BFLY PT, R0, R213, 0x2, 0x1f ;  /* 0x0c401f00d5007f89 */ /* 0x000ea800000e0000 */
[----:B------:R-:W3:Y:S06]  /*d1f0*/  S2R R6, SR_TID.X ;  /* 0x0000000000067919 */ /* 0x000eec0000002100 */
[----:B------:R-:W-:-:S04]  /*d200*/  @P0 IMAD.WIDE.U32 R14, R200, c[0x0][0x1e8], RZ ;  /* 0x00007a00c80e0a25 */ /* 0x000fc800078e00ff */
[----:B------:R-:W-:Y:S01]  /*d210*/  @P0 IMAD R10, R200, c[0x0][0x1ec], R15 ;  /* 0x00007b00c80a0a24 */ /* 0x000fe200078e020f */
[----:B------:R-:W-:Y:S01]  /*d220*/  @P0 MOV R11, R14 ;  /* 0x0000000e000b0202 */ /* 0x000fe20000000f00 */
[----:B-1----:R-:W-:Y:S02]  /*d230*/  FADD.FTZ R9, R2, R217 ;  /* 0x000000d902097221 */ /* 0x002fe40000010000 */
[----:B------:R-:W1:Y:S01]  /*d240*/  S2R R2, SR_CTAID.Y ;  /* 0x0000000000027919 */ /* 0x000e620000002600 */
[----:B--2---:R-:W-:-:S03]  /*d250*/  FADD.FTZ R0, R0, R213 ;  /* 0x000000d500007221 */ /* 0x004fc60000010000 */
[----:B------:R-:W2:Y:S01]  /*d260*/  SHFL.BFLY PT, R8, R9, 0x1, 0x1f ;  /* 0x0c201f0009087f89 */ /* 0x000ea200000e0000 */
[----:B---3--:R-:W-:-:S03]  /*d270*/  SHF.R.S32.HI R5, RZ, 0x1f, R6 ;  /* 0x0000001fff057819 */ /* 0x008fc60000011406 */
[----:B------:R-:W3:Y:S01]  /*d280*/  SHFL.BFLY PT, R7, R0, 0x1, 0x1f ;  /* 0x0c201f0000077f89 */ /* 0x000ee200000e0000 */
[----:B------:R-:W-:-:S04]  /*d290*/  LEA.HI R4, R5, R6, RZ, 0x5 ;  /* 0x0000000605047211 */ /* 0x000fc800078f28ff */
[----:B------:R-:W-:Y:S01]  /*d2a0*/  LOP3.LUT R13, R4, 0xffffffe0, RZ, 0xc0, !PT ;  /* 0xffffffe0040d7812 */ /* 0x000fe200078ec0ff */
[----:B-1----:R-:W-:-:S04]  /*d2b0*/  @!P0 IMAD.WIDE.U32 R14, R2, c[0x0][0x1e0], RZ ;  /* 0x00007800020e8a25 */ /* 0x002fc800078e00ff */
[----:B--2---:R-:W-:Y:S01]  /*d2c0*/  FADD.FTZ R8, R9, R8 ;  /* 0x0000000809087221 */ /* 0x004fe20000010000 */
[----:B------:R-:W-:Y:S02]  /*d2d0*/  @!P0 SHF.R.S32.HI R9, RZ, 0x1f, R2 ;  /* 0x0000001fff098819 */ /* 0x000fe40000011402 */
[----:B------:R-:W-:Y:S01]  /*d2e0*/  @!P0 MOV R11, R14 ;  /* 0x0000000e000b8202 */ /* 0x000fe20000000f00 */
[----:B---3--:R-:W-:Y:S01]  /*d2f0*/  FADD.FTZ R7, R0, R7 ;  /* 0x0000000700077221 */ /* 0x008fe20000010000 */
[----:B------:R-:W-:Y:S01]  /*d300*/  FSETP.NE.FTZ.AND P5, PT, R8, RZ, PT ;  /* 0x000000ff0800720b */ /* 0x000fe20003fb5000 */
[----:B------:R-:W-:Y:S01]  /*d310*/  @!P0 IMAD R9, R9, c[0x0][0x1e0], RZ ;  /* 0x0000780009098a24 */ /* 0x000fe200078e02ff */
[----:B------:R-:W-:Y:S01]  /*d320*/  IADD3 R0, -R13, R6, RZ ;  /* 0x000000060d007210 */ /* 0x000fe20007ffe1ff */
[----:B------:R-:W1:Y:S01]  /*d330*/  LDC.U8 R14, c[0x0][0x329] ;  /* 0x0000ca40ff0e7b82 */ /* 0x000e620000000000 */
[----:B------:R-:W-:Y:S01]  /*d340*/  FSETP.NE.FTZ.AND P4, PT, R7, RZ, PT ;  /* 0x000000ff0700720b */ /* 0x000fe20003f95000 */
[----:B------:R-:W-:Y:S01]  /*d350*/  @!P0 IMAD R9, R2, c[0x0][0x1e4], R9 ;  /* 0x0000790002098a24 */ /* 0x000fe200078e0209 */
[----:B------:R-:W-:-:S02]  /*d360*/  MOV R13, 0x3f800000 ;  /* 0x3f800000000d7802 */ /* 0x000fc40000000f00 */
[----:B------:R-:W-:Y:S02]  /*d370*/  LOP3.LUT P6, RZ, R0, 0x3, RZ, 0xc0, !PT ;  /* 0x0000000300ff7812 */ /* 0x000fe400078cc0ff */
[----:B------:R-:W-:Y:S02]  /*d380*/  LEA.HI R0, R5, R6, RZ, 0x2 ;  /* 0x0000000605007211 */ /* 0x000fe400078f10ff */
[----:B------:R-:W-:Y:S01]  /*d390*/  @!P0 IADD3 R10, R15, R9, RZ ;  /* 0x000000090f0a8210 */ /* 0x000fe20007ffe0ff */
[----:B------:R-:W2:Y:S01]  /*d3a0*/  @P5 MUFU.RCP R12, R8 ;  /* 0x00000008000c5308 */ /* 0x000ea20000001000 */
[----:B------:R-:W-:-:S07]  /*d3b0*/  SHF.R.S32.HI R9, RZ, 0x1f, R0 ;  /* 0x0000001fff097819 */ /* 0x000fce0000011400 */
[----:B------:R-:W3:Y:S01]  /*d3c0*/  @P4 MUFU.RCP R13, R7 ;  /* 0x00000007000d4308 */ /* 0x000ee20000001000 */
[----:B--2---:R-:W-:-:S07]  /*d3d0*/  FMUL.FTZ R128, R12, R128 ;  /* 0x000000800c807220 */ /* 0x004fce0000410000 */
[----:B------:R-:W2:Y:S01]  /*d3e0*/  @P5 MUFU.LG2 R8, R8 ;  /* 0x0000000800085308 */ /* 0x000ea20000000c00 */
[C---:B------:R-:W-:Y:S02]  /*d3f0*/  FMUL.FTZ R129, R12.reuse, R129 ;  /* 0x000000810c817220 */ /* 0x040fe40000410000 */
[C---:B------:R-:W-:Y:S02]  /*d400*/  FMUL.FTZ R36, R12.reuse, R36 ;  /* 0x000000240c247220 */ /* 0x040fe40000410000 */
[C---:B------:R-:W-:Y:S01]  /*d410*/  FMUL.FTZ R37, R12.reuse, R37 ;  /* 0x000000250c257220 */ /* 0x040fe20000410000 */
[----:B------:R-:W-:Y:S01]  /*d420*/  F2FP.PACK_AB R128, R129, R128 ;  /* 0x000000808180723e */ /* 0x000fe200000000ff */
[C---:B------:R-:W-:Y:S01]  /*d430*/  FMUL.FTZ R40, R12.reuse, R40 ;  /* 0x000000280c287220 */ /* 0x040fe20000410000 */
[----:B------:R-:W4:Y:S01]  /*d440*/  @P4 MUFU.LG2 R7, R7 ;  /* 0x0000000700074308 */ /* 0x000f220000000c00 */
        /* <DEDUP_REMOVED lines=64> */
[----:B------:R-:W-:Y:S01]  /*d850*/  SHF.R.S32.HI R12, RZ, 0x2, R0 ;  /* 0x00000002ff0c7819 */ /* 0x000fe20000011400 */
[----:B---3--:R-:W-:Y:S01]  /*d860*/  FMUL.FTZ R131, R13, R131 ;  /* 0x000000830d837220 */ /* 0x008fe20000410000 */
[----:B------:R-:W-:Y:S01]  /*d870*/  F2FP.PACK_AB R120, R121, R120 ;  /* 0x000000787978723e */ /* 0x000fe200000000ff */
[----:B------:R-:W-:Y:S01]  /*d880*/  FMUL.FTZ R130, R13, R130 ;  /* 0x000000820d827220 */ /* 0x000fe20000410000 */
[----:B------:R-:W-:Y:S01]  /*d890*/  LEA.HI R9, R9, R12, RZ, 0x3 ;  /* 0x0000000c09097211 */ /* 0x000fe200078f18ff */
[----:B------:R-:W-:Y:S01]  /*d8a0*/  FMUL.FTZ R39, R13, R39 ;  /* 0x000000270d277220 */ /* 0x000fe20000410000 */
[----:B------:R-:W-:Y:S01]  /*d8b0*/  F2FP.PACK_AB R116, R117, R116 ;  /* 0x000000747574723e */ /* 0x000fe200000000ff */
[----:B------:R-:W-:Y:S01]  /*d8c0*/  FMUL.FTZ R38, R13, R38 ;  /* 0x000000260d267220 */ /* 0x000fe20000410000 */
[----:B------:R-:W-:Y:S01]  /*d8d0*/  LOP3.LUT R9, R9, 0xfffffff8, RZ, 0xc0, !PT ;  /* 0xfffffff809097812 */ /* 0x000fe200078ec0ff */
[----:B------:R-:W-:Y:S01]  /*d8e0*/  FMUL.FTZ R43, R13, R43 ;  /* 0x0000002b0d2b7220 */ /* 0x000fe20000410000 */
[----:B------:R-:W-:Y:S01]  /*d8f0*/  F2FP.PACK_AB R130, R131, R130 ;  /* 0x000000828382723e */ /* 0x000fe200000000ff */
[C---:B------:R-:W-:Y:S01]  /*d900*/  FMUL.FTZ R42, R13.reuse, R42 ;  /* 0x0000002a0d2a7220 */ /* 0x040fe20000410000 */
[----:B------:R-:W-:Y:S01]  /*d910*/  IADD3 R9, R12, -R9, RZ ;  /* 0x800000090c097210 */ /* 0x000fe20007ffe0ff */
        /* <DEDUP_REMOVED lines=63> */
[----:B------:R-:W-:Y:S01]  /*dd10*/  LOP3.LUT R13, R0, 0x3ffffffc, RZ, 0xc0, !PT ;  /* 0x3ffffffc000d7812 */ /* 0x000fe200078ec0ff */
[----:B------:R-:W-:Y:S01]  /*dd20*/  IMAD.SHL.U32 R12, R9, 0x40, RZ ;  /* 0x00000040090c7824 */ /* 0x000fe200078e00ff */
[----:B------:R-:W-:Y:S02]  /*dd30*/  SHF.R.S32.HI R0, RZ, 0x5, R4 ;  /* 0x00000005ff007819 */ /* 0x000fe40000011404 */
[----:B------:R-:W-:Y:S02]  /*dd40*/  IADD3 R13, -R13, R6, RZ ;  /* 0x000000060d0d7210 */ /* 0x000fe40007ffe1ff */
[----:B------:R-:W-:-:S02]  /*dd50*/  LOP3.LUT R12, R12, 0x1c0, RZ, 0xc0, !PT ;  /* 0x000001c00c0c7812 */ /* 0x000fc400078ec0ff */
[----:B------:R-:W-:Y:S02]  /*dd60*/  LOP3.LUT R4, R9, 0x1, RZ, 0xc0, !PT ;  /* 0x0000000109047812 */ /* 0x000fe400078ec0ff */
[----:B------:R-:W-:Y:S02]  /*dd70*/  LEA R13, R0, R13, 0x9 ;  /* 0x0000000d000d7211 */ /* 0x000fe400078e48ff */
[----:B------:R-:W-:Y:S02]  /*dd80*/  LEA.HI R12, R12, R12, RZ, 0x1d ;  /* 0x0000000c0c0c7211 */ /* 0x000fe400078fe8ff */
[----:B------:R-:W-:Y:S02]  /*dd90*/  ISETP.NE.U32.AND P3, PT, R4, 0x1, PT ;  /* 0x000000010400780c */ /* 0x000fe40003f65070 */
[----:B------:R-:W-:Y:S02]  /*dda0*/  LEA R12, R13, R12, 0x1 ;  /* 0x0000000c0d0c7211 */ /* 0x000fe400078e08ff */
[----:B------:R-:W-:-:S02]  /*ddb0*/  R2P PR, R9, 0x6 ;  /* 0x0000000609007804 */ /* 0x000fc40000000000 */
[----:B------:R-:W-:Y:S01]  /*ddc0*/  SHF.L.U32 R13, R12, 0x1, RZ ;  /* 0x000000010c0d7819 */ /* 0x000fe200000006ff */
[----:B------:R-:W-:Y:S01]  /*ddd0*/  IMAD.MOV.U32 R12, RZ, RZ, 0x40 ;  /* 0x00000040ff0c7424 */ /* 0x000fe200078e00ff */
[----:B------:R-:W-:Y:S02]  /*dde0*/  MOV R4, 0x20 ;  /* 0x0000002000047802 */ /* 0x000fe40000000f00 */
[C---:B------:R-:W-:Y:S01]  /*ddf0*/  IADD3 R9, R13.reuse, -0x10, RZ ;  /* 0xfffffff00d097810 */ /* 0x040fe20007ffe0ff */
[----:B------:R-:W-:Y:S01]  /*de00*/  STS [R13], R128 ;  /* 0x000000800d007388 */ /* 0x000fe20000000800 */
[----:B------:R-:W-:Y:S02]  /*de10*/  SEL R4, R4, 0xffffffe0, !P1 ;  /* 0xffffffe004047807 */ /* 0x000fe40004800000 */
[----:B------:R-:W-:Y:S01]  /*de20*/  @P3 IADD3 R9, R13, 0x10, RZ ;  /* 0x000000100d093810 */ /* 0x000fe20007ffe0ff */
[----:B------:R-:W-:Y:S01]  /*de30*/  STS [R13+0x400], R130 ;  /* 0x000400820d007388 */ /* 0x000fe20000000800 */
[----:B------:R-:W-:-:S02]  /*de40*/  SEL R12, R12, 0xffffffc0, !P2 ;  /* 0xffffffc00c0c7807 */ /* 0x000fc40005000000 */
[C---:B------:R-:W-:Y:S01]  /*de50*/  IADD3 R15, R13.reuse, R4, RZ ;  /* 0x000000040d0f7210 */ /* 0x040fe20007ffe0ff */
[----:B------:R-:W-:Y:S01]  /*de60*/  STS [R9], R36 ;  /* 0x0000002409007388 */ /* 0x000fe20000000800 */
[-C--:B------:R-:W-:Y:S02]  /*de70*/  IADD3 R17, R4, R9.reuse, RZ ;  /* 0x0000000904117210 */ /* 0x080fe40007ffe0ff */
[-C--:B------:R-:W-:Y:S01]  /*de80*/  IADD3 R19, R13, R12.reuse, RZ ;  /* 0x0000000c0d137210 */ /* 0x080fe20007ffe0ff */
[----:B------:R-:W-:Y:S01]  /*de90*/  STS [R9+0x400], R38 ;  /* 0x0004002609007388 */ /* 0x000fe20000000800 */
[----:B------:R-:W-:Y:S01]  /*dea0*/  IADD3 R23, R12, R9, RZ ;  /* 0x000000090c177210 */ /* 0x000fe20007ffe0ff */
[----:B------:R-:W-:Y:S01]  /*deb0*/  IMAD.IADD R25, R17, 0x1, R12 ;  /* 0x0000000111197824 */ /* 0x000fe200078e020c */
[----:B------:R-:W-:Y:S01]  /*dec0*/  IADD3 R21, R15, R12, RZ ;  /* 0x0000000c0f157210 */ /* 0x000fe20007ffe0ff */
[----:B------:R-:W-:Y:S01]  /*ded0*/  STS [R15], R40 ;  /* 0x000000280f007388 */ /* 0x000fe20000000800 */
[----:B------:R-:W-:Y:S01]  /*dee0*/  F2FP.PACK_AB R122, R123, R122 ;  /* 0x0000007a7b7a723e */ /* 0x000fe200000000ff */
[----:B------:R-:W3:Y:S01]  /*def0*/  LDC.U8 R12, c[0x0][0x328] ;  /* 0x0000ca00ff0c7b82 */ /* 0x000ee20000000000 */
[----:B------:R-:W-:Y:S01]  /*df00*/  F2FP.PACK_AB R118, R119, R118 ;  /* 0x000000767776723e */ /* 0x000fe200000000ff */
[----:B------:R-:W-:Y:S01]  /*df10*/  STS [R15+0x400], R42 ;  /* 0x0004002a0f007388 */ /* 0x000fe20000000800 */
[----:B-1----:R-:W-:-:S02]  /*df20*/  ISETP.NE.AND P1, PT, R14, RZ, PT ;  /* 0x000000ff0e00720c */ /* 0x002fc40003f25270 */
[----:B------:R-:W-:Y:S01]  /*df30*/  SHF.R.S32.HI R71, RZ, 0x1f, R0 ;  /* 0x0000001fff477819 */ /* 0x000fe20000011400 */
[----:B------:R-:W-:Y:S03]  /*df40*/  STS [R17], R44 ;  /* 0x0000002c11007388 */ /* 0x000fe60000000800 */
[----:B------:R-:W-:Y:S01]  /*df50*/  LEA.HI R71, R71, R0, RZ, 0x3 ;  /* 0x0000000047477211 */ /* 0x000fe200078f18ff */
[----:B------:R-:W-:Y:S03]  /*df60*/  STS [R17+0x400], R46 ;  /* 0x0004002e11007388 */ /* 0x000fe60000000800 */
[----:B------:R-:W-:Y:S01]  /*df70*/  LOP3.LUT R71, R71, 0xffffff8, RZ, 0xc0, !PT ;  /* 0x0ffffff847477812 */ /* 0x000fe200078ec0ff */
[----:B------:R-:W-:Y:S02]  /*df80*/  STS [R19], R48 ;  /* 0x0000003013007388 */ /* 0x000fe40000000800 */
[----:B------:R-:W-:-:S02]  /*df90*/  @P1 MOV R63, c[0x0][0x210] ;  /* 0x00008400003f1a02 */ /* 0x000fc40000000f00 */
[----:B------:R-:W-:Y:S01]  /*dfa0*/  STS [R19+0x400], R50 ;  /* 0x0004003213007388 */ /* 0x000fe20000000800 */
[----:B------:R-:W-:Y:S02]  /*dfb0*/  @P1 MOV R65, 0x1 ;  /* 0x0000000100411802 */ /* 0x000fe40000000f00 */
[----:B------:R-:W-:Y:S01]  /*dfc0*/  @P1 IMAD R63, R63, c[0x0][0x214], RZ ;  /* 0x000085003f3f1a24 */ /* 0x000fe200078e02ff */
[----:B------:R-:W-:Y:S01]  /*dfd0*/  STS [R23], R52 ;  /* 0x0000003417007388 */ /* 0x000fe20000000800 */
[----:B------:R-:W-:Y:S02]  /*dfe0*/  IADD3 R71, R0, -R71, RZ ;  /* 0x8000004700477210 */ /* 0x000fe40007ffe0ff */
[----:B---3--:R-:W-:Y:S01]  /*dff0*/  ISETP.NE.AND P2, PT, R12, RZ, PT ;  /* 0x000000ff0c00720c */ /* 0x008fe20003f45270 */
[----:B------:R-:W-:Y:S01]  /*e000*/  STS [R23+0x400], R54 ;  /* 0x0004003617007388 */ /* 0x000fe20000000800 */
[----:B------:R-:W-:Y:S02]  /*e010*/  MOV R0, 0x7f800000 ;  /* 0x7f80000000007802 */ /* 0x000fe40000000f00 */
[----:B------:R-:W-:Y:S01]  /*e020*/  ISETP.NE.OR P3, PT, R14, RZ, !P2 ;  /* 0x000000ff0e00720c */ /* 0x000fe20005765670 */
[----:B------:R-:W-:Y:S04]  /*e030*/  STS [R21], R56 ;  /* 0x0000003815007388 */ /* 0x000fe80000000800 */
[----:B------:R-:W-:Y:S04]  /*e040*/  STS [R21+0x400], R58 ;  /* 0x0004003a15007388 */ /* 0x000fe80000000800 */
[----:B------:R-:W-:Y:S04]  /*e050*/  STS [R25], R60 ;  /* 0x0000003c19007388 */ /* 0x000fe80000000800 */
[----:B------:R-:W-:Y:S01]  /*e060*/  STS [R25+0x400], R62 ;  /* 0x0004003e19007388 */ /* 0x000fe20000000800 */
[----:B------:R-:W-:-:S03]  /*e070*/  @!P3 IMAD R67, R2, c[0x0][0x214], RZ ;  /* 0x000085000243ba24 */ /* 0x000fc600078e02ff */
[----:B------:R-:W-:Y:S02]  /*e080*/  STS [R13+0x4000], R64 ;  /* 0x004000400d007388 */ /* 0x000fe40000000800 */
[----:B------:R-:W-:Y:S02]  /*e090*/  @!P3 SEL R67, R67, R200, !P0 ;  /* 0x000000c84343b207 */ /* 0x000fe40004000000 */
[----:B------:R-:W-:Y:S04]  /*e0a0*/  STS [R13+0x4400], R66 ;  /* 0x004400420d007388 */ /* 0x000fe80000000800 */
[----:B------:R-:W-:Y:S04]  /*e0b0*/  STS [R9+0x4000], R68 ;  /* 0x0040004409007388 */ /* 0x000fe80000000800 */
[----:B------:R-:W-:Y:S04]  /*e0c0*/  STS [R9+0x4400], R70 ;  /* 0x0044004609007388 */ /* 0x000fe80000000800 */
[----:B------:R1:W-:Y:S04]  /*e0d0*/  STS [R15+0x4000], R72 ;  /* 0x004000480f007388 */ /* 0x0003e80000000800 */
[----:B------:R-:W-:Y:S04]  /*e0e0*/  STS [R15+0x4400], R74 ;  /* 0x0044004a0f007388 */ /* 0x000fe80000000800 */
[----:B------:R-:W-:Y:S04]  /*e0f0*/  STS [R17+0x4000], R76 ;  /* 0x0040004c11007388 */ /* 0x000fe80000000800 */
[----:B------:R-:W-:Y:S04]  /*e100*/  STS [R17+0x4400], R78 ;  /* 0x0044004e11007388 */ /* 0x000fe80000000800 */
[----:B------:R-:W-:Y:S04]  /*e110*/  STS [R19+0x4000], R80 ;  /* 0x0040005013007388 */ /* 0x000fe80000000800 */
[----:B------:R-:W-:Y:S04]  /*e120*/  STS [R19+0x4400], R82 ;  /* 0x0044005213007388 */ /* 0x000fe80000000800 */
[----:B------:R-:W-:Y:S01]  /*e130*/  STS [R23+0x4000], R84 ;  /* 0x0040005417007388 */ /* 0x000fe20000000800 */
[----:B-1----:R-:W-:-:S02]  /*e140*/  CS2R R72, SRZ ;  /* 0x0000000000487805 */ /* 0x002fc4000001ff00 */
[----:B------:R-:W-:Y:S01]  /*e150*/  @!P3 SHF.R.S32.HI R73, RZ, 0x1f, R67 ;  /* 0x0000001fff49b819 */ /* 0x000fe20000011443 */
[----:B------:R-:W-:Y:S01]  /*e160*/  STS [R23+0x4400], R86 ;  /* 0x0044005617007388 */ /* 0x000fe20000000800 */
[----:B------:R-:W-:Y:S01]  /*e170*/  @!P3 MOV R72, R67 ;  /* 0x000000430048b202 */ /* 0x000fe20000000f00 */
[----:B--2---:R-:W-:Y:S02]  /*e180*/  @P5 FMUL.FTZ R67, R8, 0.69314718246459960938 ;  /* 0x3f31721808435820 */ /* 0x004fe40000410000 */
[----:B------:R-:W-:Y:S01]  /*e190*/  STS [R21+0x4000], R88 ;  /* 0x0040005815007388 */ /* 0x000fe20000000800 */
[----:B----4-:R-:W-:Y:S02]  /*e1a0*/  @P4 FMUL.FTZ R8, R7, 0.69314718246459960938 ;  /* 0x3f31721807084820 */ /* 0x010fe40000410000 */
[----:B------:R-:W-:Y:S01]  /*e1b0*/  @P5 FFMA.FTZ R0, R132, c[0x0][0x238], R67 ;  /* 0x00008e0084005a23 */ /* 0x000fe20000010043 */
[----:B------:R-:W-:Y:S04]  /*e1c0*/  STS [R21+0x4400], R90 ;  /* 0x0044005a15007388 */ /* 0x000fe80000000800 */
[----:B------:R-:W-:Y:S04]  /*e1d0*/  STS [R25+0x4000], R92 ;  /* 0x0040005c19007388 */ /* 0x000fe80000000800 */
[----:B------:R-:W-:Y:S04]  /*e1e0*/  STS [R25+0x4400], R94 ;  /* 0x0044005e19007388 */ /* 0x000fe80000000800 */
[----:B------:R-:W-:Y:S04]  /*e1f0*/  STS [R13+0x8000], R96 ;  /* 0x008000600d007388 */ /* 0x000fe80000000800 */
[----:B------:R-:W-:Y:S04]  /*e200*/  STS [R13+0x8400], R98 ;  /* 0x008400620d007388 */ /* 0x000fe80000000800 */
[----:B------:R-:W-:Y:S04]  /*e210*/  STS [R9+0x8000], R100 ;  /* 0x0080006409007388 */ /* 0x000fe80000000800 */
[----:B------:R1:W-:Y:S04]  /*e220*/  STS [R9+0x8400], R102 ;  /* 0x0084006609007388 */ /* 0x0003e80000000800 */
[----:B------:R2:W-:Y:S04]  /*e230*/  STS [R15+0x8000], R104 ;  /* 0x008000680f007388 */ /* 0x0005e80000000800 */
[----:B------:R2:W-:Y:S04]  /*e240*/  STS [R15+0x8400], R106 ;  /* 0x0084006a0f007388 */ /* 0x0005e80000000800 */
[----:B------:R2:W-:Y:S04]  /*e250*/  STS [R17+0x8000], R124 ;  /* 0x0080007c11007388 */ /* 0x0005e80000000800 */
[----:B------:R2:W-:Y:S04]  /*e260*/  STS [R17+0x8400], R126 ;  /* 0x0084007e11007388 */ /* 0x0005e80000000800 */
[----:B------:R2:W-:Y:S04]  /*e270*/  STS [R19+0x8000], R108 ;  /* 0x0080006c13007388 */ /* 0x0005e80000000800 */
[----:B------:R2:W-:Y:S01]  /*e280*/  STS [R19+0x8400], R110 ;  /* 0x0084006e13007388 */ /* 0x0005e20000000800 */
[----:B-1----:R-:W-:-:S03]  /*e290*/  @!P1 MOV R9, c[0x0][0x214] ;  /* 0x0000850000099a02 */ /* 0x002fc60000000f00 */
[----:B------:R2:W-:Y:S01]  /*e2a0*/  STS [R23+0x8000], R112 ;  /* 0x0080007017007388 */ /* 0x0005e20000000800 */
[----:B------:R-:W-:-:S03]  /*e2b0*/  @!P1 SEL R63, R9, c[0x0][0x234], !P2 ;  /* 0x00008d00093f9a07 */ /* 0x000fc60005000000 */
[----:B------:R2:W-:Y:S02]  /*e2c0*/  STS [R23+0x8400], R114 ;  /* 0x0084007217007388 */ /* 0x0005e40000000800 */
[----:B------:R-:W-:Y:S02]  /*e2d0*/  @!P1 IMAD R65, R63, c[0x0][0x1c0], RZ ;  /* 0x000070003f419a24 */ /* 0x000fe400078e02ff */
[----:B------:R2:W-:Y:S02]  /*e2e0*/  STS [R21+0x8000], R120 ;  /* 0x0080007815007388 */ /* 0x0005e40000000800 */
[----:B------:R-:W-:Y:S02]  /*e2f0*/  IMAD R65, R2, R65, RZ ;  /* 0x0000004102417224 */ /* 0x000fe400078e02ff */
[----:B------:R2:W-:Y:S03]  /*e300*/  STS [R21+0x8400], R122 ;  /* 0x0084007a15007388 */ /* 0x0005e60000000800 */
[----:B------:R-:W-:Y:S01]  /*e310*/  SEL R65, R65, RZ, P3 ;  /* 0x000000ff41417207 */ /* 0x000fe20001800000 */
[----:B------:R2:W-:Y:S04]  /*e320*/  STS [R25+0x8000], R116 ;  /* 0x0080007419007388 */ /* 0x0005e80000000800 */
[----:B------:R2:W-:Y:S04]  /*e330*/  STS [R25+0x8400], R118 ;  /* 0x0084007619007388 */ /* 0x0005e80000000800 */
[----:B------:R-:W-:Y:S06]  /*e340*/  BAR.SYNC.DEFER_BLOCKING 0x0 ;  /* 0x0000000000007b1d */ /* 0x000fec0000010000 */
[----:B------:R-:W1:Y:S04]  /*e350*/  S2R R4, SR_TID.X ;  /* 0x0000000000047919 */ /* 0x000e680000002100 */
[----:B------:R-:W3:Y:S04]  /*e360*/  S2R R60, SR_CTAID.X ;  /* 0x00000000003c7919 */ /* 0x000ee80000002500 */
[----:B------:R-:W4:Y:S04]  /*e370*/  S2R R62, SR_CTAID.Z ;  /* 0x00000000003e7919 */ /* 0x000f280000002700 */
[----:B------:R2:W2:Y:S04]  /*e380*/  LDS.128 R52, [R202] ;  /* 0x00000000ca347984 */ /* 0x0004a80000000c00 */
[----:B------:R2:W2:Y:S01]  /*e390*/  LDS.128 R48, [R202+0x1000] ;  /* 0x00100000ca307984 */ /* 0x0004a20000000c00 */
[----:B-1----:R-:W-:-:S03]  /*e3a0*/  SHF.R.S32.HI R61, RZ, 0x1f, R4 ;  /* 0x0000001fff3d7819 */ /* 0x002fc60000011404 */
[----:B------:R1:W1:Y:S01]  /*e3b0*/  LDS.128 R44, [R202+0x2000] ;  /* 0x00200000ca2c7984 */ /* 0x0002620000000c00 */
[----:B------:R-:W-:-:S03]  /*e3c0*/  LEA.HI R9, R61, R4, RZ, 0x5 ;  /* 0x000000043d097211 */ /* 0x000fc600078f28ff */
[----:B------:R1:W1:Y:S01]  /*e3d0*/  LDS.128 R40, [R202+0x3000] ;  /* 0x00300000ca287984 */ /* 0x0002620000000c00 */
[----:B------:R-:W-:Y:S01]  /*e3e0*/  LOP3.LUT R69, R9, 0xffffffe0, RZ, 0xc0, !PT ;  /* 0xffffffe009457812 */ /* 0x000fe200078ec0ff */
[----:B----4-:R-:W-:Y:S02]  /*e3f0*/  IMAD R65, R62, R63, R65 ;  /* 0x0000003f3e417224 */ /* 0x010fe400078e0241 */
[----:B------:R4:W1:Y:S01]  /*e400*/  LDS.128 R36, [R202+0x4000] ;  /* 0x00400000ca247984 */ /* 0x0008620000000c00 */
[----:B------:R-:W-:Y:S01]  /*e410*/  @P1 MOV R9, c[0x0][0x210] ;  /* 0x0000840000091a02 */ /* 0x000fe20000000f00 */
[----:B------:R-:W-:Y:S01]  /*e420*/  @!P1 IMAD.MOV.U32 R9, RZ, RZ, 0x1 ;  /* 0x00000001ff099424 */ /* 0x000fe200078e00ff */
[----:B------:R-:W-:Y:S01]  /*e430*/  IADD3 R2, -R69, R4, RZ ;  /* 0x0000000445027210 */ /* 0x000fe20007ffe1ff */
[----:B------:R4:W1:Y:S01]  /*e440*/  LDS.128 R32, [R202+0x5000] ;  /* 0x00500000ca207984 */ /* 0x0008620000000c00 */
[----:B------:R-:W-:Y:S02]  /*e450*/  SHF.R.S32.HI R66, RZ, 0x1f, R65 ;  /* 0x0000001fff427819 */ /* 0x000fe40000011441 */
[----:B------:R-:W-:Y:S01]  /*e460*/  SHF.R.S32.HI R69, RZ, 0x1f, R2 ;  /* 0x0000001fff457819 */ /* 0x000fe20000011402 */
[----:B------:R4:W1:Y:S01]  /*e470*/  LDS.128 R28, [R202+0x6000] ;  /* 0x00600000ca1c7984 */ /* 0x0008620000000c00 */
[----:B------:R-:W-:Y:S01]  /*e480*/  MOV R63, 0x7f800000 ;  /* 0x7f800000003f7802 */ /* 0x000fe20000000f00 */
[----:B------:R-:W-:Y:S01]  /*e490*/  @P4 FFMA.FTZ R63, R3, c[0x0][0x238], R8 ;  /* 0x00008e00033f4a23 */ /* 0x000fe20000010008 */
[----:B------:R-:W-:Y:S01]  /*e4a0*/  LEA.HI R69, R69, R2, RZ, 0x2 ;  /* 0x0000000245457211 */ /* 0x000fe200078f10ff */
[----:B------:R4:W1:Y:S01]  /*e4b0*/  LDS.128 R24, [R202+0x7000] ;  /* 0x00700000ca187984 */ /* 0x0008620000000c00 */
[----:B---3--:R-:W-:-:S02]  /*e4c0*/  IMAD R2, R60, R9, RZ ;  /* 0x000000093c027224 */ /* 0x008fc400078e02ff */
[----:B------:R-:W-:Y:S01]  /*e4d0*/  SHF.R.S32.HI R64, RZ, 0x2, R69 ;  /* 0x00000002ff407819 */ /* 0x000fe20000011445 */
[----:B------:R4:W3:Y:S02]  /*e4e0*/  LDS.128 R20, [R202+0x8000] ;  /* 0x00800000ca147984 */ /* 0x0008e40000000c00 */
[----:B------:R-:W-:Y:S02]  /*e4f0*/  SHF.L.U32 R2, R2, 0x7, RZ ;  /* 0x0000000702027819 */ /* 0x000fe400000006ff */
[----:B------:R4:W1:Y:S01]  /*e500*/  LDS.128 R16, [R202+0x9000] ;  /* 0x00900000ca107984 */ /* 0x0008620000000c00 */
[----:B------:R-:W-:Y:S02]  /*e510*/  LEA R64, R71, R64, 0x4 ;  /* 0x0000004047407211 */ /* 0x000fe400078e20ff */
[----:B------:R-:W-:Y:S01]  /*e520*/  SHF.R.S32.HI R7, RZ, 0x1f, R2 ;  /* 0x0000001fff077819 */ /* 0x000fe20000011402 */
[----:B------:R4:W1:Y:S01]  /*e530*/  LDS.128 R12, [R202+0xa000] ;  /* 0x00a00000ca0c7984 */ /* 0x0008620000000c00 */
[----:B------:R-:W-:-:S03]  /*e540*/  IADD3 R2, P1, P0, R2, R72, R65 ;  /* 0x0000004802027210 */ /* 0x000fc6000783e041 */
[----:B------:R4:W1:Y:S01]  /*e550*/  LDS.128 R56, [R202+0xb000] ;  /* 0x00b00000ca387984 */ /* 0x0008620000000c00 */
[----:B------:R-:W-:Y:S01]  /*e560*/  IADD3.X R7, R7, R73, R66, P1, P0 ;  /* 0x0000004907077210 */ /* 0x000fe20000fe0442 */
[----:B------:R-:W-:Y:S05]  /*e570*/  @P6 BRA `(.L_x_99) ;  /* 0x0000010000006947 */ /* 0x000fea0003800000 */
[----:B--2---:R-:W-:Y:S01]  /*e580*/  IMAD R3, R60, -0x80, R205 ;  /* 0xffffff803c037824 */ /* 0x004fe200078e02cd */
[----:B------:R-:W-:-:S04]  /*e590*/  IADD3 R8, R64, 0x8, RZ ;  /* 0x0000000840087810 */ /* 0x000fc80007ffe0ff */
[-C--:B------:R-:W-:Y:S02]  /*e5a0*/  ISETP.GE.AND P3, PT, R64, R3.reuse, PT ;  /* 0x000000034000720c */ /* 0x080fe40003f66270 */
[----:B------:R-:W-:-:S11]  /*e5b0*/  ISETP.GE.AND P2, PT, R8, R3, PT ;  /* 0x000000030800720c */ /* 0x000fd60003f46270 */
[-C--:B------:R-:W-:Y:S02]  /*e5c0*/  @!P3 IMAD R64, R64, R9.reuse, RZ ;  /* 0x000000094040b224 */ /* 0x080fe400078e02ff */
[----:B------:R-:W-:-:S03]  /*e5d0*/  @!P2 IMAD R8, R8, R9, RZ ;  /* 0x000000090808a224 */ /* 0x000fc600078e02ff */
[-C--:B------:R-:W-:Y:S02]  /*e5e0*/  @!P3 IADD3 R3, P1, R64, R2.reuse, RZ ;  /* 0x000000024003b210 */ /* 0x080fe40007f3e0ff */
[----:B------:R-:W-:Y:S02]  /*e5f0*/  @!P2 IADD3 R2, P0, R8, R2, RZ ;  /* 0x000000020802a210 */ /* 0x000fe40007f1e0ff */
        /* <DEDUP_REMOVED lines=8> */
.L_x_99:
[----:B--2---:R-:W-:Y:S05]  /*e680*/  BSYNC B0 ;  /* 0x0000000000007941 */ /* 0x004fea0003800000 */
.L_x_98:
[----:B------:R-:W-:Y:S01]  /*e690*/  LEA.HI R5, R5, R6, RZ, 0x3 ;  /* 0x0000000605057211 */ /* 0x000fe200078f18ff */
[----:B------:R-:W-:Y:S01]  /*e6a0*/  IMAD R60, R60, -0x80, R205 ;  /* 0xffffff803c3c7824 */ /* 0x000fe200078e02cd */
[----:B------:R-:W-:Y:S01]  /*e6b0*/  IADD3 R8, P0, R210, R11, RZ ;  /* 0x0000000bd2087210 */ /* 0x000fe20007f1e0ff */
[----:B------:R-:W-:Y:S01]  /*e6c0*/  BSSY B0, `(.L_x_100) ;  /* 0x000001c000007945 */ /* 0x000fe20003800000 */
[----:B------:R-:W-:Y:S02]  /*e6d0*/  SHF.R.S32.HI R3, RZ, 0x1f, R210 ;  /* 0x0000001fff037819 */ /* 0x000fe400000114d2 */
[----:B------:R-:W-:-:S02]  /*e6e0*/  SHF.R.S32.HI R5, RZ, 0x3, R5 ;  /* 0x00000003ff057819 */ /* 0x000fc40000011405 */
[----:B------:R-:W-:Y:S01]  /*e6f0*/  LEA.HI R4, R61, R4, RZ, 0x3 ;  /* 0x000000043d047211 */ /* 0x000fe200078f18ff */
[----:B------:R-:W-:Y:S01]  /*e700*/  IMAD.X R9, R3, 0x1, R10, P0 ;  /* 0x0000000103097824 */ /* 0x000fe200000e060a */
[----:B------:R-:W-:Y:S02]  /*e710*/  ISETP.GE.AND P0, PT, R5, R60, PT ;  /* 0x0000003c0500720c */ /* 0x000fe40003f06270 */
[----:B------:R-:W-:Y:S01]  /*e720*/  SHF.R.S32.HI R0, RZ, 0x1f, R62 ;  /* 0x0000001fff007819 */ /* 0x000fe2000001143e */
[----:B------:R-:W-:Y:S01]  /*e730*/  IMAD.WIDE.U32 R8, R62, c[0x0][0x1f0], R8 ;  /* 0x00007c003e087a25 */ /* 0x000fe200078e0008 */
[----:B------:R-:W-:-:S03]  /*e740*/  SHF.R.S32.HI R4, RZ, 0x3, R4 ;  /* 0x00000003ff047819 */ /* 0x000fc60000011404 */
[----:B------:R-:W-:Y:S01]  /*e750*/  IMAD R3, R0, c[0x0][0x1f0], RZ ;  /* 0x00007c0000037a24 */ /* 0x000fe200078e02ff */
[----:B------:R-:W-:-:S03]  /*e760*/  SHF.R.S32.HI R5, RZ, 0x1f, R4 ;  /* 0x0000001fff057819 */ /* 0x000fc60000011404 */
[----:B------:R-:W-:Y:S02]  /*e770*/  IMAD R3, R62, c[0x0][0x1f4], R3 ;  /* 0x00007d003e037a24 */ /* 0x000fe400078e0203 */
[----:B------:R-:W-:-:S04]  /*e780*/  IMAD.WIDE R6, R201, 0x80, R4 ;  /* 0x00000080c9067825 */ /* 0x000fc800078e0204 */
[----:B------:R-:W-:Y:S01]  /*e790*/  IMAD.IADD R11, R9, 0x1, R3 ;  /* 0x00000001090b7824 */ /* 0x000fe200078e0203 */
[----:B------:R-:W-:Y:S05]  /*e7a0*/  @P0 BRA `(.L_x_101) ;  /* 0x000000d000000947 */ /* 0x000fea0003800000 */
[----:B------:R-:W-:Y:S01]  /*e7b0*/  IMAD R0, R7, c[0x0][0x1e8], RZ ;  /* 0x00007a0007007a24 */ /* 0x000fe200078e02ff */
[----:B------:R-:W-:Y:S01]  /*e7c0*/  ISETP.GE.AND P3, PT, R210, c[0x0][0x220], PT ;  /* 0x00008800d2007a0c */ /* 0x000fe20003f66270 */
[----:B------:R-:W-:Y:S01]  /*e7d0*/  IMAD.MOV.U32 R10, RZ, RZ, R8 ;  /* 0x000000ffff0a7224 */ /* 0x000fe200078e0008 */
[----:B------:R-:W-:Y:S01]  /*e7e0*/  ISETP.GE.AND P2, PT, R204, c[0x0][0x220], PT ;  /* 0x00008800cc007a0c */ /* 0x000fe20003f46270 */
[C---:B------:R-:W-:Y:S01]  /*e7f0*/  IMAD R0, R6.reuse, c[0x0][0x1ec], R0 ;  /* 0x00007b0006007a24 */ /* 0x040fe200078e0200 */
[----:B------:R-:W-:Y:S01]  /*e800*/  ISETP.GE.AND P1, PT, R203, c[0x0][0x220], PT ;  /* 0x00008800cb007a0c */ /* 0x000fe20003f26270 */
[----:B------:R-:W-:-:S04]  /*e810*/  IMAD.WIDE.U32 R2, R6, c[0x0][0x1e8], R10 ;  /* 0x00007a0006027a25 */ /* 0x000fc800078e000a */
[----:B------:R-:W-:Y:S01]  /*e820*/  IMAD.IADD R0, R3, 0x1, R0 ;  /* 0x0000000103007824 */ /* 0x000fe200078e0200 */
[----:B------:R-:W-:-:S04]  /*e830*/  LEA R60, P0, R2, c[0x0][0x1d0], 0x1 ;  /* 0x00007400023c7a11 */ /* 0x000fc800078008ff */
[----:B------:R-:W-:-:S05]  /*e840*/  LEA.HI.X R61, R2, c[0x0][0x1d4], R0, 0x1, P0 ;  /* 0x00007500023d7a11 */ /* 0x000fca00000f0c00 */
[----:B------:R2:W-:Y:S04]  /*e850*/  @!P3 STG.E.128 [R60.64], R52 ;  /* 0x000000343c00b986 */ /* 0x0005e8000c101d0c */
[----:B-1----:R2:W-:Y:S04]  /*e860*/  @!P2 STG.E.128 [R60.64+0x80], R36 ;  /* 0x000080243c00a986 */ /* 0x0025e8000c101d0c */
[----:B---3--:R2:W-:Y:S02]  /*e870*/  @!P1 STG.E.128 [R60.64+0x100], R20 ;  /* 0x000100143c009986 */ /* 0x0085e4000c101d0c */
.L_x_101:
[----:B------:R-:W-:Y:S05]  /*e880*/  BSYNC B0 ;  /* 0x0000000000007941 */ /* 0x000fea0003800000 */
.L_x_100:
[----:B------:R-:W-:Y:S01]  /*e890*/  IADD3 R0, R4, 0x20, RZ ;  /* 0x0000002004007810 */ /* 0x000fe20007ffe0ff */
[----:B------:R-:W-:Y:S03]  /*e8a0*/  BSSY B0, `(.L_x_102) ;  /* 0x0000013000007945 */ /* 0x000fe60003800000 */
[----:B------:R-:W-:-:S13]  /*e8b0*/  ISETP.GE.AND P0, PT, R0, R199, PT ;  /* 0x000000c70000720c */ /* 0x000fda0003f06270 */
[----:B------:R-:W-:Y:S05]  /*e8c0*/  @P0 BRA `(.L_x_103) ;  /* 0x0000010000000947 */ /* 0x000fea0003800000 */
[----:B------:R-:W-:Y:S01]  /*e8d0*/  IADD3 R2, P0, R6, 0x20, RZ ;  /* 0x0000002006027810 */ /* 0x000fe20007f1e0ff */
[----:B--23--:R-:W-:Y:S01]  /*e8e0*/  IMAD.MOV.U32 R20, RZ, RZ, R8 ;  /* 0x000000ffff147224 */ /* 0x00cfe200078e0008 */
[----:B------:R-:W-:Y:S02]  /*e8f0*/  MOV R21, R11 ;  /* 0x0000000b00157202 */ /* 0x000fe40000000f00 */
[----:B------:R-:W-:Y:S01]  /*e900*/  ISETP.GE.AND P2, PT, R210, c[0x0][0x220], PT ;  /* 0x00008800d2007a0c */ /* 0x000fe20003f46270 */
[----:B------:R-:W-:Y:S01]  /*e910*/  IMAD.X R0, RZ, RZ, R7, P0 ;  /* 0x000000ffff007224 */ /* 0x000fe200000e0607 */
[----:B------:R-:W-:Y:S01]  /*e920*/  ISETP.GE.AND P1, PT, R204, c[0x0][0x220], PT ;  /* 0x00008800cc007a0c */ /* 0x000fe20003f26270 */
[----:B------:R-:W-:Y:S01]  /*e930*/  IMAD.WIDE.U32 R20, R2, c[0x0][0x1e8], R20 ;  /* 0x00007a0002147a25 */ /* 0x000fe200078e0014 */
[----:B------:R-:W-:-:S03]  /*e940*/  ISETP.GE.AND P0, PT, R203, c[0x0][0x220], PT ;  /* 0x00008800cb007a0c */ /* 0x000fc60003f06270 */
[----:B------:R-:W-:-:S04]  /*e950*/  IMAD R3, R0, c[0x0][0x1e8], RZ ;  /* 0x00007a0000037a24 */ /* 0x000fc800078e02ff */
[----:B------:R-:W-:Y:S01]  /*e960*/  IMAD R3, R2, c[0x0][0x1ec], R3 ;  /* 0x00007b0002037a24 */ /* 0x000fe200078e0203 */
[----:B------:R-:W-:-:S03]  /*e970*/  LEA R2, P3, R20, c[0x0][0x1d0], 0x1 ;  /* 0x0000740014027a11 */ /* 0x000fc600078608ff */
[----:B------:R-:W-:-:S05]  /*e980*/  IMAD.IADD R3, R21, 0x1, R3 ;  /* 0x0000000115037824 */ /* 0x000fca00078e0203 */
[----:B------:R-:W-:-:S05]  /*e990*/  LEA.HI.X R3, R20, c[0x0][0x1d4], R3, 0x1, P3 ;  /* 0x0000750014037a11 */ /* 0x000fca00018f0c03 */
[----:B------:R2:W-:Y:S04]  /*e9a0*/  @!P2 STG.E.128 [R2.64], R48 ;  /* 0x000000300200a986 */ /* 0x0005e8000c101d0c */
[----:B-1----:R2:W-:Y:S04]  /*e9b0*/  @!P1 STG.E.128 [R2.64+0x80], R32 ;  /* 0x0000802002009986 */ /* 0x0025e8000c101d0c */
[----:B------:R2:W-:Y:S02]  /*e9c0*/  @!P0 STG.E.128 [R2.64+0x100], R16 ;  /* 0x0001001002008986 */ /* 0x0005e4000c101d0c */
.L_x_103:
[----:B------:R-:W-:Y:S05]  /*e9d0*/  BSYNC B0 ;  /* 0x0000000000007941 */ /* 0x000fea0003800000 */
.L_x_102:
[----:B------:R-:W-:Y:S01]  /*e9e0*/  IADD3 R0, R4, 0x40, RZ ;  /* 0x0000004004007810 */ /* 0x000fe20007ffe0ff */
[----:B------:R-:W-:Y:S03]  /*e9f0*/  BSSY B0, `(.L_x_104) ;  /* 0x0000013000007945 */ /* 0x000fe60003800000 */
[----:B------:R-:W-:-:S13]  /*ea00*/  ISETP.GE.AND P0, PT, R0, R199, PT ;  /* 0x000000c70000720c */ /* 0x000fda0003f06270 */
[----:B------:R-:W-:Y:S05]  /*ea10*/  @P0 BRA `(.L_x_105) ;  /* 0x0000010000000947 */ /* 0x000fea0003800000 */
[----:B--2---:R-:W-:Y:S01]  /*ea20*/  IADD3 R2, P0, R6, 0x40, RZ ;  /* 0x0000004006027810 */ /* 0x004fe20007f1e0ff */
[----:B-1----:R-:W-:Y:S01]  /*ea30*/  IMAD.MOV.U32 R16, RZ, RZ, R8 ;  /* 0x000000ffff107224 */ /* 0x002fe200078e0008 */
        /* <DEDUP_REMOVED lines=12> */
[----:B------:R1:W-:Y:S04]  /*eb00*/  @!P1 STG.E.128 [R2.64+0x80], R28 ;  /* 0x0000801c02009986 */ /* 0x0003e8000c101d0c */
[----:B------:R1:W-:Y:S02]  /*eb10*/  @!P0 STG.E.128 [R2.64+0x100], R12 ;  /* 0x0001000c02008986 */ /* 0x0003e4000c101d0c */
.L_x_105:
[----:B------:R-:W-:Y:S05]  /*eb20*/  BSYNC B0 ;  /* 0x0000000000007941 */ /* 0x000fea0003800000 */
.L_x_104:
[----:B------:R-:W-:-:S04]  /*eb30*/  IADD3 R4, R4, 0x60, RZ ;  /* 0x0000006004047810 */ /* 0x000fc80007ffe0ff */
[----:B------:R-:W-:-:S13]  /*eb40*/  ISETP.GE.AND P0, PT, R4, R199, PT ;  /* 0x000000c70400720c */ /* 0x000fda0003f06270 */
[----:B------:R-:W-:Y:S05]  /*eb50*/  @P0 EXIT ;  /* 0x000000000000094d */ /* 0x000fea0003800000 */
[----:B------:R-:W-:Y:S01]  /*eb60*/  IADD3 R0, P0, R6, 0x60, RZ ;  /* 0x0000006006007810 */ /* 0x000fe20007f1e0ff */
[----:B------:R-:W-:Y:S01]  /*eb70*/  IMAD.MOV.U32 R4, RZ, RZ, R8 ;  /* 0x000000ffff047224 */ /* 0x000fe200078e0008 */
[----:B------:R-:W-:Y:S02]  /*eb80*/  MOV R5, R11 ;  /* 0x0000000b00057202 */ /* 0x000fe40000000f00 */
[----:B------:R-:W-:Y:S01]  /*eb90*/  ISETP.GE.AND P1, PT, R210, c[0x0][0x220], PT ;  /* 0x00008800d2007a0c */ /* 0x000fe20003f26270 */
[----:B------:R-:W-:Y:S01]  /*eba0*/  IMAD.X R6, RZ, RZ, R7, P0 ;  /* 0x000000ffff067224 */ /* 0x000fe200000e0607 */
[----:B------:R-:W-:Y:S01]  /*ebb0*/  ISETP.GE.AND P0, PT, R204, c[0x0][0x220], PT ;  /* 0x00008800cc007a0c */ /* 0x000fe20003f06270 */
[----:B------:R-:W-:-:S04]  /*ebc0*/  IMAD.WIDE.U32 R4, R0, c[0x0][0x1e8], R4 ;  /* 0x00007a0000047a25 */ /* 0x000fc800078e0004 */
[----:B-12---:R-:W-:Y:S01]  /*ebd0*/  IMAD R3, R6, c[0x0][0x1e8], RZ ;  /* 0x00007a0006037a24 */ /* 0x006fe200078e02ff */
[----:B------:R-:W-:-:S03]  /*ebe0*/  LEA R2, P2, R4, c[0x0][0x1d0], 0x1 ;  /* 0x0000740004027a11 */ /* 0x000fc600078408ff */
[----:B------:R-:W-:-:S04]  /*ebf0*/  IMAD R3, R0, c[0x0][0x1ec], R3 ;  /* 0x00007b0000037a24 */ /* 0x000fc800078e0203 */
[----:B------:R-:W-:-:S05]  /*ec00*/  IMAD.IADD R3, R5, 0x1, R3 ;  /* 0x0000000105037824 */ /* 0x000fca00078e0203 */
[----:B------:R-:W-:-:S05]  /*ec10*/  LEA.HI.X R3, R4, c[0x0][0x1d4], R3, 0x1, P2 ;  /* 0x0000750004037a11 */ /* 0x000fca00010f0c03 */
[----:B------:R1:W-:Y:S01]  /*ec20*/  @!P0 STG.E.128 [R2.64+0x80], R24 ;  /* 0x0000801802008986 */ /* 0x0003e2000c101d0c */
[----:B------:R-:W-:-:S03]  /*ec30*/  ISETP.GE.AND P0, PT, R203, c[0x0][0x220], PT ;  /* 0x00008800cb007a0c */ /* 0x000fc60003f06270 */
[----:B------:R1:W-:Y:S10]  /*ec40*/  @!P1 STG.E.128 [R2.64], R40 ;  /* 0x0000002802009986 */ /* 0x0003f4000c101d0c */
[----:B------:R-:W-:Y:S05]  /*ec50*/  @P0 EXIT ;  /* 0x000000000000094d */ /* 0x000fea0003800000 */
[----:B------:R-:W-:Y:S01]  /*ec60*/  STG.E.128 [R2.64+0x100], R56 ;  /* 0x0001003802007986 */ /* 0x000fe2000c101d0c */
[----:B------:R-:W-:Y:S05]  /*ec70*/  EXIT ;  /* 0x000000000000794d */ /* 0x000fea0003800000 */
.L_x_64:
[----:B------:R-:W2:Y:S01]  /*ec80*/  LDC.U8 R5, c[0x0][0x329] ;  /* 0x0000ca40ff057b82 */ /* 0x000ea20000000000 */
[----:B------:R-:W-:Y:S01]  /*ec90*/  ISETP.NE.AND P3, PT, R200, -0x1, PT ;  /* 0xffffffffc800780c */ /* 0x000fe20003f65270 */
[----:B------:R-:W-:Y:S01]  /*eca0*/  BSSY B0, `(.L_x_106) ;  /* 0x0000043000007945 */ /* 0x000fe20003800000 */
[----:B-1----:R-:W-:-:S02]  /*ecb0*/  SHF.R.S32.HI R8, RZ, 0x1f, R3 ;  /* 0x0000001fff087819 */ /* 0x002fc40000011403 */
[----:B------:R-:W-:Y:S02]  /*ecc0*/  IADD3 R205, -R6, R205, RZ ;  /* 0x000000cd06cd7210 */ /* 0x000fe40007ffe1ff */
[----:B------:R-:W-:Y:S01]  /*ecd0*/  LEA.HI R8, R8, R3, RZ, 0x3 ;  /* 0x0000000308087211 */ /* 0x000fe200078f18ff */
[----:B------:R-:W1:Y:S01]  /*ece0*/  LDC.U8 R2, c[0x0][0x328] ;  /* 0x0000ca00ff027b82 */ /* 0x000e620000000000 */
[----:B------:R-:W-:Y:S02]  /*ecf0*/  SHF.R.S32.HI R11, RZ, 0x1f, R14 ;  /* 0x0000001fff0b7819 */ /* 0x000fe4000001140e */
[----:B------:R-:W-:Y:S02]  /*ed00*/  LOP3.LUT R10, R8, 0xfffffff8, RZ, 0xc0, !PT ;  /* 0xfffffff8080a7812 */ /* 0x000fe400078ec0ff */
[----:B------:R-:W-:Y:S01]  /*ed10*/  SHF.R.S32.HI R8, RZ, 0x3, R8 ;  /* 0x00000003ff087819 */ /* 0x000fe20000011408 */
[----:B------:R-:W-:-:S04]  /*ed20*/  @P3 IMAD.WIDE.U32 R16, R200, c[0x0][0x1e8], RZ ;  /* 0x00007a00c8103a25 */ /* 0x000fc800078e00ff */
[----:B------:R-:W-:-:S04]  /*ed30*/  @!P3 IMAD.WIDE.U32 R12, R0, c[0x0][0x1e0], RZ ;  /* 0x00007800000cba25 */ /* 0x000fc800078e00ff */
[----:B------:R-:W-:Y:S01]  /*ed40*/  @P3 IMAD R9, R200, c[0x0][0x1ec], R17 ;  /* 0x00007b00c8093a24 */ /* 0x000fe200078e0211 */
[----:B------:R-:W-:Y:S01]  /*ed50*/  @!P3 MOV R16, R12 ;  /* 0x0000000c0010b202 */ /* 0x000fe20000000f00 */
[----:B------:R-:W-:Y:S01]  /*ed60*/  IMAD.IADD R3, R3, 0x1, -R10 ;  /* 0x0000000103037824 */ /* 0x000fe200078e0a0a */
[----:B--2---:R-:W-:Y:S01]  /*ed70*/  ISETP.NE.AND P1, PT, R5, RZ, PT ;  /* 0x000000ff0500720c */ /* 0x004fe20003f25270 */
[----:B------:R-:W-:Y:S01]  /*ed80*/  IMAD R11, R11, c[0x0][0x1f0], RZ ;  /* 0x00007c000b0b7a24 */ /* 0x000fe200078e02ff */
[----:B-1----:R-:W-:-:S04]  /*ed90*/  ISETP.NE.AND P0, PT, R2, RZ, PT ;  /* 0x000000ff0200720c */ /* 0x002fc80003f05270 */
[----:B------:R-:W-:-:S07]  /*eda0*/  ISETP.NE.OR P2, PT, R5, RZ, !P0 ;  /* 0x000000ff0500720c */ /* 0x000fce0004745670 */
[----:B------:R-:W-:Y:S01]  /*edb0*/  @P1 IMAD.MOV.U32 R4, RZ, RZ, c[0x0][0x210] ;  /* 0x00008400ff041624 */ /* 0x000fe200078e00ff */
[----:B------:R-:W-:Y:S01]  /*edc0*/  @!P3 SHF.R.S32.HI R5, RZ, 0x1f, R0 ;  /* 0x0000001fff05b819 */ /* 0x000fe20000011400 */
[----:B------:R-:W-:Y:S02]  /*edd0*/  @!P1 IMAD.MOV.U32 R2, RZ, RZ, c[0x0][0x214] ;  /* 0x00008500ff029624 */ /* 0x000fe400078e00ff */
[----:B------:R-:W-:Y:S02]  /*ede0*/  @P1 IMAD R4, R4, c[0x0][0x214], RZ ;  /* 0x0000850004041a24 */ /* 0x000fe400078e02ff */
[----:B------:R-:W-:Y:S01]  /*edf0*/  @P1 IMAD.MOV.U32 R7, RZ, RZ, 0x1 ;  /* 0x00000001ff071424 */ /* 0x000fe200078e00ff */
[----:B------:R-:W-:Y:S01]  /*ee00*/  @!P1 SEL R4, R2, c[0x0][0x234], !P0 ;  /* 0x00008d0002049a07 */ /* 0x000fe20004000000 */
[----:B------:R-:W-:Y:S01]  /*ee10*/  @!P3 IMAD R5, R5, c[0x0][0x1e0], RZ ;  /* 0x000078000505ba24 */ /* 0x000fe200078e02ff */
[----:B------:R-:W-:-:S03]  /*ee20*/  ISETP.NE.OR P0, PT, R200, -0x1, P2 ;  /* 0xffffffffc800780c */ /* 0x000fc60001705670 */
[----:B------:R-:W-:Y:S02]  /*ee30*/  @!P1 IMAD R7, R4, c[0x0][0x1c0], RZ ;  /* 0x0000700004079a24 */ /* 0x000fe400078e02ff */
[C---:B------:R-:W-:Y:S02]  /*ee40*/  @!P3 IMAD R2, R0.reuse, c[0x0][0x1e4], R5 ;  /* 0x000079000002ba24 */ /* 0x040fe400078e0205 */
[C---:B------:R-:W-:Y:S02]  /*ee50*/  IMAD R7, R0.reuse, R7, RZ ;  /* 0x0000000700077224 */ /* 0x040fe400078e02ff */
[----:B------:R-:W-:Y:S02]  /*ee60*/  @!P3 IMAD.IADD R9, R13, 0x1, R2 ;  /* 0x000000010d09b824 */ /* 0x000fe400078e0202 */
[----:B------:R-:W-:Y:S01]  /*ee70*/  CS2R R12, SRZ ;  /* 0x00000000000c7805 */ /* 0x000fe2000001ff00 */
[----:B------:R-:W-:Y:S01]  /*ee80*/  SEL R7, R7, RZ, P2 ;  /* 0x000000ff07077207 */ /* 0x000fe20001000000 */
[----:B------:R-:W-:-:S02]  /*ee90*/  @!P0 IMAD R200, R0, c[0x0][0x214], RZ ;  /* 0x0000850000c88a24 */ /* 0x000fc400078e02ff */
[----:B------:R-:W-:Y:S02]  /*eea0*/  IMAD.SHL.U32 R0, R3, 0x8, RZ ;  /* 0x0000000803007824 */ /* 0x000fe400078e00ff */
[----:B------:R-:W-:Y:S01]  /*eeb0*/  @P1 IMAD.MOV.U32 R5, RZ, RZ, c[0x0][0x210] ;  /* 0x00008400ff051624 */ /* 0x000fe200078e00ff */
[----:B------:R-:W-:Y:S01]  /*eec0*/  @!P2 SHF.R.S32.HI R13, RZ, 0x1f, R200 ;  /* 0x0000001fff0da819 */ /* 0x000fe200000114c8 */
[----:B------:R-:W-:Y:S01]  /*eed0*/  @!P1 IMAD.MOV.U32 R5, RZ, RZ, 0x1 ;  /* 0x00000001ff059424 */ /* 0x000fe200078e00ff */
[----:B------:R-:W-:Y:S01]  /*eee0*/  @!P2 MOV R12, R200 ;  /* 0x000000c8000ca202 */ /* 0x000fe20000000f00 */
[----:B------:R-:W-:Y:S01]  /*eef0*/  IMAD R7, R14, R4, R7 ;  /* 0x000000040e077224 */ /* 0x000fe200078e0207 */
[----:B------:R-:W-:Y:S01]  /*ef00*/  ISETP.GE.AND P2, PT, R8, R205, PT ;  /* 0x000000cd0800720c */ /* 0x000fe20003f46270 */
[----:B------:R-:W-:Y:S01]  /*ef10*/  IMAD R4, R6, R5, RZ ;  /* 0x0000000506047224 */ /* 0x000fe200078e02ff */
[----:B------:R-:W-:Y:S01]  /*ef20*/  IADD3 R16, P0, R0, R16, RZ ;  /* 0x0000001000107210 */ /* 0x000fe20007f1e0ff */
[----:B------:R-:W-:Y:S01]  /*ef30*/  IMAD R2, R14, c[0x0][0x1f4], R11 ;  /* 0x00007d000e027a24 */ /* 0x000fe200078e020b */
[----:B------:R-:W-:-:S02]  /*ef40*/  IADD3 R6, R0, 0x80, RZ ;  /* 0x0000008000067810 */ /* 0x000fc40007ffe0ff */
[----:B------:R-:W-:Y:S02]  /*ef50*/  LEA.HI.X.SX32 R17, R0, R9, 0x1, P0 ;  /* 0x0000000900117211 */ /* 0x000fe400000f0eff */
[----:B------:R-:W-:Y:S02]  /*ef60*/  SHF.R.S32.HI R10, RZ, 0x1f, R4 ;  /* 0x0000001fff0a7819 */ /* 0x000fe40000011404 */
[----:B------:R-:W-:Y:S01]  /*ef70*/  IADD3 R4, P1, P0, R4, R12, R7 ;  /* 0x0000000c04047210 */ /* 0x000fe2000783e007 */
[----:B------:R-:W-:Y:S01]  /*ef80*/  IMAD.WIDE.U32 R14, R14, c[0x0][0x1f0], R16 ;  /* 0x00007c000e0e7a25 */ /* 0x000fe200078e0010 */
[--C-:B------:R-:W-:Y:S02]  /*ef90*/  SHF.R.S32.HI R9, RZ, 0x1f, R8.reuse ;  /* 0x0000001fff097819 */ /* 0x100fe40000011408 */
[----:B------:R-:W-:Y:S01]  /*efa0*/  SHF.R.S32.HI R7, RZ, 0x1f, R7 ;  /* 0x0000001fff077819 */ /* 0x000fe20000011407 */
[----:B------:R-:W-:Y:S02]  /*efb0*/  IMAD.IADD R21, R2, 0x1, R15 ;  /* 0x0000000102157824 */ /* 0x000fe400078e020f */
[----:B------:R-:W-:Y:S01]  /*efc0*/  IMAD.WIDE R18, R201, 0x80, R8 ;  /* 0x00000080c9127825 */ /* 0x000fe200078e0208 */
[----:B------:R-:W-:-:S02]  /*efd0*/  IADD3.X R10, R10, R13, R7, P1, P0 ;  /* 0x0000000d0a0a7210 */ /* 0x000fc40000fe0407 */
[----:B------:R-:W-:Y:S01]  /*efe0*/  IADD3 R7, R0, 0x40, RZ ;  /* 0x0000004000077810 */ /* 0x000fe20007ffe0ff */
[----:B------:R-:W-:Y:S05]  /*eff0*/  @P2 BRA `(.L_x_107) ;  /* 0x000000d000002947 */ /* 0x000fea0003800000 */
[----:B------:R-:W-:Y:S01]  /*f000*/  IMAD R11, R19, c[0x0][0x1e8], RZ ;  /* 0x00007a00130b7a24 */ /* 0x000fe200078e02ff */
[----:B------:R-:W-:Y:S01]  /*f010*/  ISETP.GE.AND P2, PT, R0, c[0x0][0x220], PT ;  /* 0x0000880000007a0c */ /* 0x000fe20003f46270 */
[----:B------:R-:W-:Y:S01]  /*f020*/  IMAD.MOV.U32 R20, RZ, RZ, R14 ;  /* 0x000000ffff147224 */ /* 0x000fe200078e000e */
[----:B------:R-:W-:Y:S01]  /*f030*/  ISETP.GE.AND P1, PT, R7, c[0x0][0x220], PT ;  /* 0x0000880007007a0c */ /* 0x000fe20003f26270 */
[----:B------:R-:W-:Y:S01]  /*f040*/  IMAD R2, R18, c[0x0][0x1ec], R11 ;  /* 0x00007b0012027a24 */ /* 0x000fe200078e020b */
[----:B------:R-:W-:Y:S01]  /*f050*/  ISETP.GE.AND P0, PT, R6, c[0x0][0x220], PT ;  /* 0x0000880006007a0c */ /* 0x000fe20003f06270 */
[----:B------:R-:W-:-:S04]  /*f060*/  IMAD.WIDE.U32 R12, R18, c[0x0][0x1e8], R20 ;  /* 0x00007a00120c7a25 */ /* 0x000fc800078e0014 */
[----:B------:R-:W-:Y:S01]  /*f070*/  IMAD.IADD R2, R13, 0x1, R2 ;  /* 0x000000010d027824 */ /* 0x000fe200078e0202 */
[----:B------:R-:W-:-:S04]  /*f080*/  LEA R16, P3, R12, c[0x0][0x1d0], 0x1 ;  /* 0x000074000c107a11 */ /* 0x000fc800078608ff */
[----:B------:R-:W-:-:S05]  /*f090*/  LEA.HI.X R17, R12, c[0x0][0x1d4], R2, 0x1, P3 ;  /* 0x000075000c117a11 */ /* 0x000fca00018f0c02 */
[----:B------:R1:W-:Y:S04]  /*f0a0*/  @!P2 STG.E.128 [R16.64], RZ ;  /* 0x000000ff1000a986 */ /* 0x0003e8000c101d0c */
[----:B------:R1:W-:Y:S04]  /*f0b0*/  @!P1 STG.E.128 [R16.64+0x80], RZ ;  /* 0x000080ff10009986 */ /* 0x0003e8000c101d0c */
[----:B------:R1:W-:Y:S02]  /*f0c0*/  @!P0 STG.E.128 [R16.64+0x100], RZ ;  /* 0x000100ff10008986 */ /* 0x0003e4000c101d0c */
.L_x_107:
[----:B------:R-:W-:Y:S05]  /*f0d0*/  BSYNC B0 ;  /* 0x0000000000007941 */ /* 0x000fea0003800000 */
.L_x_106:
[----:B------:R-:W-:Y:S01]  /*f0e0*/  IADD3 R12, R8, 0x20, RZ ;  /* 0x00000020080c7810 */ /* 0x000fe20007ffe0ff */
[----:B------:R-:W-:Y:S03]  /*f0f0*/  BSSY B0, `(.L_x_108) ;  /* 0x0000013000007945 */ /* 0x000fe60003800000 */
[----:B------:R-:W-:-:S13]  /*f100*/  ISETP.GE.AND P0, PT, R12, R205, PT ;  /* 0x000000cd0c00720c */ /* 0x000fda0003f06270 */
[----:B------:R-:W-:Y:S05]  /*f110*/  @P0 BRA `(.L_x_109) ;  /* 0x0000010000000947 */ /* 0x000fea0003800000 */
[----:B------:R-:W-:Y:S01]  /*f120*/  IADD3 R11, P0, R18, 0x20, RZ ;  /* 0x00000020120b7810 */ /* 0x000fe20007f1e0ff */
[----:B-1----:R-:W-:Y:S01]  /*f130*/  IMAD.MOV.U32 R16, RZ, RZ, R14 ;  /* 0x000000ffff107224 */ /* 0x002fe200078e000e */
[----:B------:R-:W-:Y:S02]  /*f140*/  MOV R17, R21 ;  /* 0x0000001500117202 */ /* 0x000fe40000000f00 */
[----:B------:R-:W-:Y:S01]  /*f150*/  ISETP.GE.AND P2, PT, R0, c[0x0][0x220], PT ;  /* 0x0000880000007a0c */ /* 0x000fe20003f46270 */
[----:B------:R-:W-:Y:S01]  /*f160*/  IMAD.X R2, RZ, RZ, R19, P0 ;  /* 0x000000ffff027224 */ /* 0x000fe200000e0613 */
[----:B------:R-:W-:Y:S01]  /*f170*/  ISETP.GE.AND P1, PT, R7, c[0x0][0x220], PT ;  /* 0x0000880007007a0c */ /* 0x000fe20003f26270 */
[----:B------:R-:W-:Y:S01]  /*f180*/  IMAD.WIDE.U32 R16, R11, c[0x0][0x1e8], R16 ;  /* 0x00007a000b107a25 */ /* 0x000fe200078e0010 */
[----:B------:R-:W-:-:S03]  /*f190*/  ISETP.GE.AND P0, PT, R6, c[0x0][0x220], PT ;  /* 0x0000880006007a0c */ /* 0x000fc60003f06270 */
[----:B------:R-:W-:Y:S01]  /*f1a0*/  IMAD R2, R2, c[0x0][0x1e8], RZ ;  /* 0x00007a0002027a24 */ /* 0x000fe200078e02ff */
[----:B------:R-:W-:-:S03]  /*f1b0*/  LEA R22, P3, R16, c[0x0][0x1d0], 0x1 ;  /* 0x0000740010167a11 */ /* 0x000fc600078608ff */
[----:B------:R-:W-:-:S04]  /*f1c0*/  IMAD R2, R11, c[0x0][0x1ec], R2 ;  /* 0x00007b000b027a24 */ /* 0x000fc800078e0202 */
[----:B------:R-:W-:-:S05]  /*f1d0*/  IMAD.IADD R2, R17, 0x1, R2 ;  /* 0x0000000111027824 */ /* 0x000fca00078e0202 */
[----:B------:R-:W-:-:S05]  /*f1e0*/  LEA.HI.X R23, R16, c[0x0][0x1d4], R2, 0x1, P3 ;  /* 0x0000750010177a11 */ /* 0x000fca00018f0c02 */
[----:B------:R1:W-:Y:S04]  /*f1f0*/  @!P2 STG.E.128 [R22.64], RZ ;  /* 0x000000ff1600a986 */ /* 0x0003e8000c101d0c */
[----:B------:R1:W-:Y:S04]  /*f200*/  @!P1 STG.E.128 [R22.64+0x80], RZ ;  /* 0x000080ff16009986 */ /* 0x0003e8000c101d0c */
[----:B------:R1:W-:Y:S02]  /*f210*/  @!P0 STG.E.128 [R22.64+0x100], RZ ;  /* 0x000100ff16008986 */ /* 0x0003e4000c101d0c */
.L_x_109:
[----:B------:R-:W-:Y:S05]  /*f220*/  BSYNC B0 ;  /* 0x0000000000007941 */ /* 0x000fea0003800000 */
.L_x_108:
[----:B------:R-:W-:Y:S01]  /*f230*/  IADD3 R2, R8, 0x40, RZ ;  /* 0x0000004008027810 */ /* 0x000fe20007ffe0ff */
[----:B------:R-:W-:Y:S03]  /*f240*/  BSSY B0, `(.L_x_110) ;  /* 0x0000013000007945 */ /* 0x000fe60003800000 */
[----:B------:R-:W-:-:S13]  /*f250*/  ISETP.GE.AND P0, PT, R2, R205, PT ;  /* 0x000000cd0200720c */ /* 0x000fda0003f06270 */
[----:B------:R-:W-:Y:S05]  /*f260*/  @P0 BRA `(.L_x_111) ;  /* 0x0000010000000947 */ /* 0x000fea0003800000 */
[----:B-1----:R-:W-:Y:S01]  /*f270*/  IADD3 R16, P0, R18, 0x40, RZ ;  /* 0x0000004012107810 */ /* 0x002fe20007f1e0ff */
[----:B------:R-:W-:Y:S01]  /*f280*/  IMAD.MOV.U32 R22, RZ, RZ, R14 ;  /* 0x000000ffff167224 */ /* 0x000fe200078e000e */
        /* <DEDUP_REMOVED lines=11> */
[----:B------:R1:W-:Y:S04]  /*f340*/  @!P2 STG.E.128 [R16.64], RZ ;  /* 0x000000ff1000a986 */ /* 0x0003e8000c101d0c */
[----:B------:R1:W-:Y:S04]  /*f350*/  @!P1 STG.E.128 [R16.64+0x80], RZ ;  /* 0x000080ff10009986 */ /* 0x0003e8000c101d0c */
[----:B------:R1:W-:Y:S02]  /*f360*/  @!P0 STG.E.128 [R16.64+0x100], RZ ;  /* 0x000100ff10008986 */ /* 0x0003e4000c101d0c */
.L_x_111:
[----:B------:R-:W-:Y:S05]  /*f370*/  BSYNC B0 ;  /* 0x0000000000007941 */ /* 0x000fea0003800000 */
.L_x_110:
[----:B-1----:R-:W-:Y:S01]  /*f380*/  IADD3 R16, R8, 0x60, RZ ;  /* 0x0000006008107810 */ /* 0x002fe20007ffe0ff */
[----:B------:R-:W-:Y:S03]  /*f390*/  BSSY B0, `(.L_x_112) ;  /* 0x0000012000007945 */ /* 0x000fe60003800000 */
[----:B------:R-:W-:-:S13]  /*f3a0*/  ISETP.GE.AND P0, PT, R16, R205, PT ;  /* 0x000000cd1000720c */ /* 0x000fda0003f06270 */
        /* <DEDUP_REMOVED lines=16> */
.L_x_113:
[----:B------:R-:W-:Y:S05]  /*f4b0*/  BSYNC B0 ;  /* 0x0000000000007941 */ /* 0x000fea0003800000 */
.L_x_112:
[----:B------:R-:W-:-:S04]  /*f4c0*/  ISETP.NE.AND P6, PT, R3, RZ, PT ;  /* 0x000000ff0300720c */ /* 0x000fc80003fc5270 */
[-C--:B------:R-:W-:Y:S02]  /*f4d0*/  ISETP.GE.OR P5, PT, R8, R205.reuse, P6 ;  /* 0x000000cd0800720c */ /* 0x080fe400037a6670 */
[-C--:B------:R-:W-:Y:S02]  /*f4e0*/  ISETP.GE.OR P4, PT, R12, R205.reuse, P6 ;  /* 0x000000cd0c00720c */ /* 0x080fe40003786670 */
[-C--:B------:R-:W-:Y:S02]  /*f4f0*/  ISETP.GE.OR P3, PT, R2, R205.reuse, P6 ;  /* 0x000000cd0200720c */ /* 0x080fe40003766670 */
[----:B------:R-:W-:-:S07]  /*f500*/  ISETP.GE.OR P6, PT, R16, R205, P6 ;  /* 0x000000cd1000720c */ /* 0x000fce00037c6670 */
[-C--:B------:R-:W-:Y:S02]  /*f510*/  @!P5 IMAD R11, R8, R5.reuse, RZ ;  /* 0x00000005080bd224 */ /* 0x080fe400078e02ff */
[-C--:B------:R-:W-:Y:S02]  /*f520*/  @!P4 IMAD R13, R12, R5.reuse, RZ ;  /* 0x000000050c0dc224 */ /* 0x080fe400078e02ff */
[----:B------:R-:W-:Y:S01]  /*f530*/  @!P3 IMAD R9, R2, R5, RZ ;  /* 0x000000050209b224 */ /* 0x000fe200078e02ff */
[-C--:B-1----:R-:W-:Y:S02]  /*f540*/  @!P5 IADD3 R6, P0, R11, R4.reuse, RZ ;  /* 0x000000040b06d210 */ /* 0x082fe40007f1e0ff */
[----:B------:R-:W-:Y:S02]  /*f550*/  @!P4 IADD3 R3, P1, R13, R4, RZ ;  /* 0x000000040d03c210 */ /* 0x000fe40007f3e0ff */
[----:B------:R-:W-:Y:S02]  /*f560*/  @!P5 LEA.HI.X.SX32 R11, R11, R10, 0x1, P0 ;  /* 0x0000000a0b0bd211 */ /* 0x000fe400000f0eff */
[----:B------:R-:W-:-:S02]  /*f570*/  @!P5 LEA R12, P2, R6, c[0x0][0x200], 0x2 ;  /* 0x00008000060cda11 */ /* 0x000fc400078410ff */
[----:B------:R-:W-:Y:S02]  /*f580*/  @!P3 IADD3 R7, P0, R9, R4, RZ ;  /* 0x000000040907b210 */ /* 0x000fe40007f1e0ff */
[-C--:B------:R-:W-:Y:S02]  /*f590*/  @!P4 LEA.HI.X.SX32 R0, R13, R10.reuse, 0x1, P1 ;  /* 0x0000000a0d00c211 */ /* 0x080fe400008f0eff */
[----:B------:R-:W-:Y:S02]  /*f5a0*/  @!P4 LEA R8, P1, R3, c[0x0][0x200], 0x2 ;  /* 0x000080000308ca11 */ /* 0x000fe400078210ff */
[----:B------:R-:W-:Y:S01]  /*f5b0*/  @!P5 LEA.HI.X R13, R6, c[0x0][0x204], R11, 0x2, P2 ;  /* 0x00008100060dda11 */ /* 0x000fe200010f140b */
[----:B------:R-:W-:Y:S01]  /*f5c0*/  @!P4 IMAD.MOV.U32 R11, RZ, RZ, 0x7f800000 ;  /* 0x7f800000ff0bc424 */ /* 0x000fe200078e00ff */
        /* <DEDUP_REMOVED lines=10> */
[----:B------:R-:W-:-:S05]  /*f670*/  IMAD R5, R16, R5, RZ ;  /* 0x0000000510057224 */ /* 0x000fca00078e02ff */
[----:B------:R-:W-:-:S04]  /*f680*/  IADD3 R4, P0, R5, R4, RZ ;  /* 0x0000000405047210 */ /* 0x000fc80007f1e0ff */
[----:B------:R-:W-:Y:S02]  /*f690*/  LEA.HI.X.SX32 R5, R5, R10, 0x1, P0 ;  /* 0x0000000a05057211 */ /* 0x000fe400000f0eff */
[----:B------:R-:W-:-:S04]  /*f6a0*/  LEA R2, P0, R4, c[0x0][0x200], 0x2 ;  /* 0x0000800004027a11 */ /* 0x000fc800078010ff */
[----:B-1----:R-:W-:Y:S01]  /*f6b0*/  LEA.HI.X R3, R4, c[0x0][0x204], R5, 0x2, P0 ;  /* 0x0000810004037a11 */ /* 0x002fe200000f1405 */
[----:B------:R-:W-:-:S05]  /*f6c0*/  IMAD.MOV.U32 R5, RZ, RZ, 0x7f800000 ;  /* 0x7f800000ff057424 */ /* 0x000fca00078e00ff */
[----:B------:R-:W-:Y:S01]  /*f6d0*/  STG.E [R2.64], R5 ;  /* 0x0000000502007986 */ /* 0x000fe2000c10190c */
[----:B------:R-:W-:Y:S05]  /*f6e0*/  EXIT ;  /* 0x000000000000794d */ /* 0x000fea0003800000 */
.L_x_114:
        /* <DEDUP_REMOVED lines=9> */
.L_x_684:


//--------------------- .text._ZN5flash16flash_fwd_kernelI23Flash_fwd_kernel_traitsILi192ELi128ELi64ELi8ELb0ELb0EN7cutlass6half_tE19Flash_kernel_traitsILi192ELi128ELi64ELi8ES3_EELb0ELb1ELb0ELb0ELb0ELb0ELb1ELb0EEEvNS_16Flash_fwd_paramsE --------------------------
	.section	.text._ZN5flash16flash_fwd_kernelI23Flash_fwd_kernel_traitsILi192ELi128ELi64ELi8ELb0ELb0EN7cutlass6half_tE19Flash_kernel_traitsILi192ELi128ELi64ELi8ES3_EELb0ELb1ELb0ELb0ELb0ELb0ELb1ELb0EEEvNS_16Flash_fwd_paramsE,"ax",@progbits
	.sectioninfo	@"SHI_REGISTERS=255"
	.align	128
        .global         _ZN5flash16flash_fwd_kernelI23Flash_fwd_kernel_traitsILi192ELi128ELi64ELi8ELb0ELb0EN7cutlass6half_tE19Flash_kernel_traitsILi192ELi128ELi64ELi8ES3_EELb0ELb1ELb0ELb0ELb0ELb0ELb1ELb0EEEvNS_16Flash_fwd_paramsE
        .type           _ZN5flash16flash_fwd_kernelI23Flash_fwd_kernel_traitsILi192ELi128ELi64ELi8ELb0ELb0EN7cutlass6half_tE19Flash_kernel_traitsILi192ELi128ELi64ELi8ES3_EELb0ELb1ELb0ELb0ELb0ELb0ELb1ELb0EEEvNS_16Flash_fwd_paramsE,@function
        .size           _ZN5flash16flash_fwd_kernelI23Flash_fwd_kernel_traitsILi192ELi128ELi64ELi8ELb0ELb0EN7cutlass6half_tE19Flash_kernel_traitsILi192ELi128ELi64ELi8ES3_EELb0ELb1ELb0ELb0ELb0ELb0ELb1ELb0EEEvNS_16Flash_fwd_paramsE,(.L_x_685 - _ZN5flash16flash_fwd_kernelI23Flash_fwd_kernel_traitsILi192ELi128ELi64ELi8ELb0ELb0EN7cutlass6half_tE19Flash_kernel_traitsILi192ELi128ELi64ELi8ES3_EELb0ELb1ELb0ELb0ELb0ELb0ELb1ELb0EEEvNS_16Flash_fwd_paramsE)
        .other          _ZN5flash16flash_fwd_kernelI23Flash_fwd_kernel_traitsILi192ELi128ELi64ELi8ELb0ELb0EN7cutlass6half_tE19Flash_kernel_traitsILi192ELi128ELi64ELi8ES3_EELb0ELb1ELb0ELb0ELb0ELb0ELb1ELb0EEEvNS_16Flash_fwd_paramsE,@"STO_CUDA_ENTRY STV_DEFAULT"
_ZN5flash16flash_fwd_kernelI23Flash_fwd_kernel_traitsILi192ELi128ELi64ELi8ELb0ELb0EN7cutlass6half_tE19Flash_kernel_traitsILi192ELi128ELi64ELi8ES3_EELb0ELb1ELb0ELb0ELb0ELb0ELb1ELb0EEEvNS_16Flash_fwd_paramsE:
.text._ZN5flash16flash_fwd_kernelI23Flash_fwd_kernel_traitsILi192ELi128ELi64ELi8ELb0ELb0EN7cutlass6half_tE19Flash_kernel_traitsILi192ELi128ELi64ELi8ES3_EELb0ELb1ELb0ELb0ELb0ELb0ELb1ELb0EEEvNS_16Flash_fwd_paramsE:
        /* <DEDUP_REMOVED lines=33> */
.L_x_115:
[----:B-1-34-:R-:W-:Y:S02]  /*0210*/  MOV R5, c[0x0][0x218] ;  /* 0x0000860000057a02 */ /* 0x01afe40000000f00 */
.L_x_116:
        /* <DEDUP_REMOVED lines=49> */
.L_x_118:
        /* <DEDUP_REMOVED lines=40> */
.L_x_119:
        /* <DEDUP_REMOVED lines=108> */
.L_x_121:
[----:B------:R-:W-:Y:S05]  /*0e70*/  BSYNC B0 ;  /* 0x0000000000007941 */ /* 0x000fea0003800000 */
.L_x_120:
        /* <DEDUP_REMOVED lines=37> */
.L_x_123:
[----:B------:R-:W-:Y:S05]  /*10d0*/  BSYNC B0 ;  /* 0x0000000000007941 */ /* 0x000fea0003800000 */
.L_x_122:
        /* <DEDUP_REMOVED lines=37> */
.L_x_125:
[----:B------:R-:W-:Y:S05]  /*1330*/  BSYNC B0 ;  /* 0x0000000000007941 */ /* 0x000fea0003800000 */
.L_x_124:
        /* <DEDUP_REMOVED lines=40> */
.L_x_127:
[----:B------:R-:W-:Y:S05]  /*15c0*/  BSYNC B0 ;  /* 0x0000000000007941 */ /* 0x000fea0003800000 */
.L_x_126:
        /* <DEDUP_REMOVED lines=36> */
.L_x_129:
[----:B------:R-:W-:Y:S05]  /*1810*/  BSYNC B0 ;  /* 0x0000000000007941 */ /* 0x000fea0003800000 */
.L_x_128:
        /* <DEDUP_REMOVED lines=37> */
.L_x_131:
[----:B------:R-:W-:Y:S05]  /*1a70*/  BSYNC B0 ;  /* 0x0000000000007941 */ /* 0x000fea0003800000 */
.L_x_130:
        /* <DEDUP_REMOVED lines=44> */
.L_x_133:
[----:B------:R-:W-:Y:S05]  /*1d40*/  BSYNC B0 ;  /* 0x0000000000007941 */ /* 0x000fea0003800000 */
.L_x_132:
        /* <DEDUP_REMOVED lines=36> */
.L_x_135:
[----:B------:R-:W-:Y:S05]  /*1f90*/  BSYNC B0 ;  /* 0x0000000000007941 */ /* 0x000fea0003800000 */
.L_x_134:
        /* <DEDUP_REMOVED lines=20> */
[----:B------:R-:W-:Y:S02]  /*20e0*/  IMAD.SHL.U32 R205, R205, 0x2, RZ ;  /* 0x00000002cdcd7824 */ /* 0x000fe400078e00ff */
[----:B------:R-:W-:Y:S01]  /*20f0*/  IADD3 R135, R3, c[0x0][0x2e8], RZ ;  /* 0x0000ba0003877a10 */ /* 0x000fe20007ffe0ff */
[----:B------:R-:W-:Y:S02]  /*2100*/  IMAD R3, R233, 0x40, R134 ;  /* 0x00000040e9037824 */ /* 0x000fe400078e0286 */
[----:B------:R-:W1:Y:S01]  /*2110*/  LDSM.16.M88.4 R64, [R205+0xc000] ;  /* 0x00c00000cd40783b */ /* 0x000e620000000200 */
[----:B------:R-:W-:-:S02]  /*2120*/  IADD3 R2, R205, 0xc000, RZ ;  /* 0x0000c000cd027810 */ /* 0x000fc40007ffe0ff */
[----:B------:R-:W-:Y:S01]  /*2130*/  IADD3 R203, R205, 0xc020, RZ ;  /* 0x0000c020cdcb7810 */ /* 0x000fe20007ffe0ff */
[----:B------:R-:W5:Y:S01]  /*2140*/  LDSM.16.M88.4 R56, [R205+0xc800] ;  /* 0x00c80000cd38783b */ /* 0x000f620000000200 */
[----:B------:R-:W-:Y:S01]  /*2150*/  @P1 IADD3 R203, R2, -0x20, RZ ;  /* 0xffffffe002cb1810 */ /* 0x000fe20007ffe0ff */
[----:B------:R-:W-:Y:S01]  /*2160*/  IMAD.MOV.U32 R2, RZ, RZ, 0x40 ;  /* 0x00000040ff027424 */ /* 0x000fe200078e00ff */
[----:B------:R-:W-:Y:S01]  /*2170*/  IADD3 R6, R3, 0x8, RZ ;  /* 0x0000000803067810 */ /* 0x000fe20007ffe0ff */
[----:B------:R-:W-:Y:S01]  /*2180*/  LDSM.16.M88.4 R48, [R205+0xd000] ;  /* 0x00d00000cd30783b */ /* 0x000fe20000000200 */
[C---:B------:R-:W-:Y:S02]  /*2190*/  IADD3 R195, R203.reuse, 0x800, RZ ;  /* 0x00000800cbc37810 */ /* 0x040fe40007ffe0ff */
[----:B------:R-:W-:Y:S01]  /*21a0*/  SEL R2, R2, 0xffffffc0, !P2 ;  /* 0xffffffc002027807 */ /* 0x000fe20005000000 */
[----:B------:R-:W2:Y:S01]  /*21b0*/  LDSM.16.M88.4 R84, [R203] ;  /* 0x00000000cb54783b */ /* 0x000ea20000000200 */
[----:B------:R-:W-:-:S02]  /*21c0*/  IADD3 R194, R203, 0x1000, RZ ;  /* 0x00001000cbc27810 */ /* 0x000fc40007ffe0ff */
[----:B------:R-:W-:Y:S01]  /*21d0*/  IADD3 R193, R203, 0x1800, RZ ;  /* 0x00001800cbc17810 */ /* 0x000fe20007ffe0ff */
[----:B------:R-:W3:Y:S01]  /*21e0*/  LDSM.16.M88.4 R8, [R205+0xd800] ;  /* 0x00d80000cd08783b */ /* 0x000ee20000000200 */
[----:B------:R-:W-:Y:S01]  /*21f0*/  IMAD.IADD R199, R205, 0x1, R2 ;  /* 0x00000001cdc77824 */ /* 0x000fe200078e0202 */
[C---:B------:R-:W-:Y:S01]  /*2200*/  IADD3 R191, R203.reuse, 0x2000, RZ ;  /* 0x00002000cbbf7810 */ /* 0x040fe20007ffe0ff */
[----:B------:R-:W-:Y:S01]  /*2210*/  IMAD.IADD R192, R2, 0x1, R203 ;  /* 0x0000000102c07824 */ /* 0x000fe200078e02cb */
[----:B------:R-:W4:Y:S01]  /*2220*/  LDSM.16.M88.4 R24, [R203+0x800] ;  /* 0x00080000cb18783b */ /* 0x000f220000000200 */
[C---:B------:R-:W-:Y:S02]  /*2230*/  IADD3 R190, R203.reuse, 0x2800, RZ ;  /* 0x00002800cbbe7810 */ /* 0x040fe40007ffe0ff */
[C---:B------:R-:W-:Y:S01]  /*2240*/  IADD3 R189, R203.reuse, 0x3000, RZ ;  /* 0x00003000cbbd7810 */ /* 0x040fe20007ffe0ff */
[----:B------:R-:W2:Y:S01]  /*2250*/  LDSM.16.M88.4 R76, [R199+0xc000] ;  /* 0x00c00000c74c783b */ /* 0x000ea20000000200 */
[----:B------:R-:W-:-:S02]  /*2260*/  IADD3 R188, R203, 0x3800, RZ ;  /* 0x00003800cbbc7810 */ /* 0x000fc40007ffe0ff */
[C---:B------:R-:W-:Y:S01]  /*2270*/  IADD3 R187, R203.reuse, 0x4000, RZ ;  /* 0x00004000cbbb7810 */ /* 0x040fe20007ffe0ff */
[----:B---3--:R-:W3:Y:S01]  /*2280*/  LDSM.16.M88.4 R20, [R203+0x1000] ;  /* 0x00100000cb14783b */ /* 0x008ee20000000200 */
[C---:B------:R-:W-:Y:S02]  /*2290*/  IADD3 R186, R203.reuse, 0x4800, RZ ;  /* 0x00004800cbba7810 */ /* 0x040fe40007ffe0ff */
[C---:B------:R-:W-:Y:S01]  /*22a0*/  IADD3 R185, R203.reuse, 0x5000, RZ ;  /* 0x00005000cbb97810 */ /* 0x040fe20007ffe0ff */
[----:B------:R-:W2:Y:S01]  /*22b0*/  LDSM.16.M88.4 R80, [R203+0x1800] ;  /* 0x00180000cb50783b */ /* 0x000ea20000000200 */
[----:B------:R-:W-:-:S03]  /*22c0*/  IADD3 R184, R203, 0x5800, RZ ;  /* 0x00005800cbb87810 */ /* 0x000fc60007ffe0ff */
[----:B------:R-:W3:Y:S01]  /*22d0*/  LDSM.16.M88.4 R72, [R199+0xc800] ;  /* 0x00c80000c748783b */ /* 0x000ee20000000200 */
[C---:B-1----:R-:W-:Y:S03]  /*22e0*/  HMMA.16816.F32 R16, R12.reuse, R64, RZ ;  /* 0x000000400c10723c */ /* 0x042fe600000018ff */
[----:B------:R-:W-:Y:S04]  /*22f0*/  LDSM.16.M88.4 R28, [R192] ;  /* 0x00000000c01c783b */ /* 0x000fe80000000200 */
[----:B------:R-:W-:Y:S01]  /*2300*/  LDSM.16.M88.4 R68, [R199+0xd000] ;  /* 0x00d00000c744783b */ /* 0x000fe20000000200 */
[C---:B------:R-:W-:Y:S03]  /*2310*/  HMMA.16816.F32 R64, R12.reuse, R66, RZ ;  /* 0x000000420c40723c */ /* 0x040fe600000018ff */
[----:B------:R-:W-:Y:S05]  /*2320*/  LDSM.16.M88.4 R36, [R199+0xd800] ;  /* 0x00d80000c724783b */ /* 0x000fea0000000200 */
[C---:B-----5:R-:W-:Y:S08]  /*2330*/  HMMA.16816.F32 R60, R12.reuse, R56, RZ ;  /* 0x000000380c3c723c */ /* 0x060ff000000018ff */
[----:B------:R-:W-:Y:S08]  /*2340*/  HMMA.16816.F32 R56, R12, R58, RZ ;  /* 0x0000003a0c38723c */ /* 0x000ff000000018ff */
[C---:B--2---:R-:W-:Y:S08]  /*2350*/  HMMA.16816.F32 R16, R32.reuse, R84, R16 ;  /* 0x000000542010723c */ /* 0x044ff00000001810 */
[----:B------:R-:W-:Y:S01]  /*2360*/  HMMA.16816.F32 R64, R32, R86, R64 ;  /* 0x000000562040723c */ /* 0x000fe20000001840 */
[----:B------:R-:W-:Y:S07]  /*2370*/  LDSM.16.M88.4 R84, [R205+0xe000] ;  /* 0x00e00000cd54783b */ /* 0x000fee0000000200 */
[C---:B------:R-:W-:Y:S08]  /*2380*/  HMMA.16816.F32 R52, R12.reuse, R48, RZ ;  /* 0x000000300c34723c */ /* 0x040ff000000018ff */
[C---:B------:R-:W-:Y:S08]  /*2390*/  HMMA.16816.F32 R48, R12.reuse, R50, RZ ;  /* 0x000000320c30723c */ /* 0x040ff000000018ff */
[C---:B------:R-:W-:Y:S08]  /*23a0*/  HMMA.16816.F32 R44, R12.reuse, R8, RZ ;  /* 0x000000080c2c723c */ /* 0x040ff000000018ff */
[----:B------:R-:W-:Y:S01]  /*23b0*/  HMMA.16816.F32 R12, R12, R10, RZ ;  /* 0x0000000a0c0c723c */ /* 0x000fe200000018ff */
[----:B------:R-:W1:Y:S07]  /*23c0*/  LDSM.16.M88.4 R8, [R201] ;  /* 0x00000000c908783b */ /* 0x000e6e0000000200 */
[C---:B----4-:R-:W-:Y:S08]  /*23d0*/  HMMA.16816.F32 R60, R32.reuse, R24, R60 ;  /* 0x00000018203c723c */ /* 0x050ff0000000183c */
[----:B------:R-:W-:Y:S01]  /*23e0*/  HMMA.16816.F32 R56, R32, R26, R56 ;  /* 0x0000001a2038723c */ /* 0x000fe20000001838 */
[----:B------:R-:W2:Y:S07]  /*23f0*/  LDSM.16.M88.4 R24, [R192+0x800] ;  /* 0x00080000c018783b */ /* 0x000eae0000000200 */
[C---:B------:R-:W-:Y:S08]  /*2400*/  HMMA.16816.F32 R16, R40.reuse, R76, R16 ;  /* 0x0000004c2810723c */ /* 0x040ff00000001810 */
[----:B------:R-:W-:Y:S01]  /*2410*/  HMMA.16816.F32 R64, R40, R78, R64 ;  /* 0x0000004e2840723c */ /* 0x000fe20000001840 */
[----:B------:R-:W-:Y:S07]  /*2420*/  LDSM.16.M88.4 R76, [R205+0xe800] ;  /* 0x00e80000cd4c783b */ /* 0x000fee0000000200 */
[C---:B---3--:R-:W-:Y:S08]  /*2430*/  HMMA.16816.F32 R52, R32.reuse, R20, R52 ;  /* 0x000000142034723c */ /* 0x048ff00000001834 */
[C---:B------:R-:W-:Y:S01]  /*2440*/  HMMA.16816.F32 R48, R32.reuse, R22, R48 ;  /* 0x000000162030723c */ /* 0x040fe20000001830 */
[----:B------:R-:W-:Y:S07]  /*2450*/  LDSM.16.M88.4 R20, [R192+0x1000] ;  /* 0x00100000c014783b */ /* 0x000fee0000000200 */
[C---:B------:R-:W-:Y:S08]  /*2460*/  HMMA.16816.F32 R44, R32.reuse, R80, R44 ;  /* 0x00000050202c723c */ /* 0x040ff0000000182c */
[----:B------:R-:W-:Y:S01]  /*2470*/  HMMA.16816.F32 R32, R32, R82, R12 ;  /* 0x000000522020723c */ /* 0x000fe2000000180c */
[----:B------:R-:W3:Y:S04]  /*2480*/  LDSM.16.M88.4 R80, [R206+0x4000] ;  /* 0x00400000ce50783b */ /* 0x000ee80000000200 */
[----:B------:R-:W4:Y:S03]  /*2490*/  LDSM.16.M88.4 R12, [R192+0x1800] ;  /* 0x00180000c00c783b */ /* 0x000f260000000200 */
[C---:B------:R-:W-:Y:S08]  /*24a0*/  HMMA.16816.F32 R60, R40.reuse, R72, R60 ;  /* 0x00000048283c723c */ /* 0x040ff0000000183c */
[----:B------:R-:W-:Y:S01]  /*24b0*/  HMMA.16816.F32 R56, R40, R74, R56 ;  /* 0x0000004a2838723c */ /* 0x000fe20000001838 */
[----:B------:R-:W-:Y:S07]  /*24c0*/  LDSM.16.M88.4 R72, [R205+0xf000] ;  /* 0x00f00000cd48783b */ /* 0x000fee0000000200 */
[C---:B-1----:R-:W-:Y:S08]  /*24d0*/  HMMA.16816.F32 R16, R8.reuse, R28, R16 ;  /* 0x0000001c0810723c */ /* 0x042ff00000001810 */
[----:B------:R-:W-:Y:S01]  /*24e0*/  HMMA.16816.F32 R64, R8, R30, R64 ;  /* 0x0000001e0840723c */ /* 0x000fe20000001840 */
[----:B------:R-:W-:Y:S07]  /*24f0*/  LDSM.16.M88.4 R28, [R203+0x2800] ;  /* 0x00280000cb1c783b */ /* 0x000fee0000000200 */
[C---:B------:R-:W-:Y:S08]  /*2500*/  HMMA.16816.F32 R52, R40.reuse, R68, R52 ;  /* 0x000000442834723c */ /* 0x040ff00000001834 */
[C---:B------:R-:W-:Y:S01]  /*2510*/  HMMA.16816.F32 R48, R40.reuse, R70, R48 ;  /* 0x000000462830723c */ /* 0x040fe20000001830 */
[----:B------:R-:W-:Y:S07]  /*2520*/  LDSM.16.M88.4 R68, [R205+0xf800] ;  /* 0x00f80000cd44783b */ /* 0x000fee0000000200 */
[C---:B------:R-:W-:Y:S08]  /*2530*/  HMMA.16816.F32 R44, R40.reuse, R36, R44 ;  /* 0x00000024282c723c */ /* 0x040ff0000000182c */
[----:B------:R-:W-:Y:S01]  /*2540*/  HMMA.16816.F32 R40, R40, R38, R32 ;  /* 0x000000262828723c */ /* 0x000fe20000001820 */
[----:B------:R-:W-:Y:S04]  /*2550*/  LDSM.16.M88.4 R36, [R204+0x4000] ;  /* 0x00400000cc24783b */ /* 0x000fe80000000200 */
[----:B------:R-:W1:Y:S03]  /*2560*/  LDSM.16.M88.4 R32, [R203+0x2000] ;  /* 0x00200000cb20783b */ /* 0x000e660000000200 */
[C---:B--2---:R-:W-:Y:S08]  /*2570*/  HMMA.16816.F32 R60, R8.reuse, R24, R60 ;  /* 0x00000018083c723c */ /* 0x044ff0000000183c */
[----:B------:R-:W-:Y:S01]  /*2580*/  HMMA.16816.F32 R56, R8, R26, R56 ;  /* 0x0000001a0838723c */ /* 0x000fe20000001838 */
[----:B------:R-:W-:Y:S07]  /*2590*/  LDSM.16.M88.4 R24, [R203+0x3000] ;  /* 0x00300000cb18783b */ /* 0x000fee0000000200 */
[C---:B---3--:R-:W-:Y:S08]  /*25a0*/  HMMA.16816.F32 R16, R80.reuse, R84, R16 ;  /* 0x000000545010723c */ /* 0x048ff00000001810 */
[----:B------:R-:W-:Y:S08]  /*25b0*/  HMMA.16816.F32 R64, R80, R86, R64 ;  /* 0x000000565040723c */ /* 0x000ff00000001840 */
[C---:B------:R-:W-:Y:S08]  /*25c0*/  HMMA.16816.F32 R52, R8.reuse, R20, R52 ;  /* 0x000000140834723c */ /* 0x040ff00000001834 */
[C---:B------:R-:W-:Y:S01]  /*25d0*/  HMMA.16816.F32 R48, R8.reuse, R22, R48 ;  /* 0x000000160830723c */ /* 0x040fe20000001830 */
[----:B------:R-:W-:Y:S07]  /*25e0*/  LDSM.16.M88.4 R20, [R203+0x3800] ;  /* 0x00380000cb14783b */ /* 0x000fee0000000200 */
[C---:B----4-:R-:W-:Y:S08]  /*25f0*/  HMMA.16816.F32 R44, R8.reuse, R12, R44 ;  /* 0x0000000c082c723c */ /* 0x050ff0000000182c */
[----:B------:R-:W-:Y:S01]  /*2600*/  HMMA.16816.F32 R40, R8, R14, R40 ;  /* 0x0000000e0828723c */ /* 0x000fe20000001828 */
[----:B------:R-:W-:Y:S04]  /*2610*/  LDSM.16.M88.4 R12, [R202+0x4000] ;  /* 0x00400000ca0c783b */ /* 0x000fe80000000200 */
[----:B------:R-:W2:Y:S03]  /*2620*/  LDSM.16.M88.4 R8, [R199+0xe000] ;  /* 0x00e00000c708783b */ /* 0x000ea60000000200 */
        /* <DEDUP_REMOVED lines=13> */
[C---:B------:R-:W-:Y:S08]  /*2700*/  HMMA.16816.F32 R60, R36.reuse, R28, R60 ;  /* 0x0000001c243c723c */ /* 0x040ff0000000183c */
[----:B------:R-:W-:Y:S01]  /*2710*/  HMMA.16816.F32 R56, R36, R30, R56 ;  /* 0x0000001e2438723c */ /* 0x000fe20000001838 */
[----:B------:R-:W3:Y:S07]  /*2720*/  LDSM.16.M88.4 R28, [R199+0xf800] ;  /* 0x00f80000c71c783b */ /* 0x000eee0000000200 */
[C---:B--2---:R-:W-:Y:S08]  /*2730*/  HMMA.16816.F32 R16, R12.reuse, R8, R16 ;  /* 0x000000080c10723c */ /* 0x044ff00000001810 */
[----:B------:R-:W-:Y:S01]  /*2740*/  HMMA.16816.F32 R64, R12, R10, R64 ;  /* 0x0000000a0c40723c */ /* 0x000fe20000001840 */
[----:B------:R-:W-:Y:S07]  /*2750*/  LDSM.16.M88.4 R8, [R192+0x3000] ;  /* 0x00300000c008783b */ /* 0x000fee0000000200 */
[C---:B------:R-:W-:Y:S08]  /*2760*/  HMMA.16816.F32 R52, R36.reuse, R24, R52 ;  /* 0x000000182434723c */ /* 0x040ff00000001834 */
[C---:B------:R-:W-:Y:S01]  /*2770*/  HMMA.16816.F32 R48, R36.reuse, R26, R48 ;  /* 0x0000001a2430723c */ /* 0x040fe20000001830 */
[----:B------:R-:W-:Y:S07]  /*2780*/  LDSM.16.M88.4 R24, [R192+0x2800] ;  /* 0x00280000c018783b */ /* 0x000fee0000000200 */
[C---:B------:R-:W-:Y:S08]  /*2790*/  HMMA.16816.F32 R44, R36.reuse, R20, R44 ;  /* 0x00000014242c723c */ /* 0x040ff0000000182c */
[----:B------:R-:W-:Y:S01]  /*27a0*/  HMMA.16816.F32 R80, R36, R22, R80 ;  /* 0x000000162450723c */ /* 0x000fe20000001850 */
[----:B------:R-:W2:Y:S04]  /*27b0*/  LDSM.16.M88.4 R20, [R205+0x10000] ;  /* 0x01000000cd14783b */ /* 0x000ea80000000200 */
[----:B------:R-:W-:Y:S03]  /*27c0*/  LDSM.16.M88.4 R36, [R204+0x8000] ;  /* 0x00800000cc24783b */ /* 0x000fe60000000200 */
[C---:B-1----:R-:W-:Y:S08]  /*27d0*/  HMMA.16816.F32 R16, R68.reuse, R40, R16 ;  /* 0x000000284410723c */ /* 0x042ff00000001810 */
[----:B------:R-:W-:Y:S01]  /*27e0*/  HMMA.16816.F32 R64, R68, R42, R64 ;  /* 0x0000002a4440723c */ /* 0x000fe20000001840 */
[----:B------:R-:W-:Y:S07]  /*27f0*/  LDSM.16.M88.4 R40, [R205+0x10800] ;  /* 0x01080000cd28783b */ /* 0x000fee0000000200 */
[C---:B------:R-:W-:Y:S08]  /*2800*/  HMMA.16816.F32 R52, R12.reuse, R72, R52 ;  /* 0x000000480c34723c */ /* 0x040ff00000001834 */
[C---:B------:R-:W-:Y:S08]  /*2810*/  HMMA.16816.F32 R60, R12.reuse, R76, R60 ;  /* 0x0000004c0c3c723c */ /* 0x040ff0000000183c */
[C---:B------:R-:W-:Y:S08]  /*2820*/  HMMA.16816.F32 R56, R12.reuse, R78, R56 ;  /* 0x0000004e0c38723c */ /* 0x040ff00000001838 */
[C---:B------:R-:W-:Y:S01]  /*2830*/  HMMA.16816.F32 R72, R12.reuse, R74, R48 ;  /* 0x0000004a0c48723c */ /* 0x040fe20000001830 */
[----:B------:R-:W1:Y:S07]  /*2840*/  LDSM.16.M88.4 R48, [R203+0x4000] ;  /* 0x00400000cb30783b */ /* 0x000e6e0000000200 */
[C---:B---3--:R-:W-:Y:S08]  /*2850*/  HMMA.16816.F32 R44, R12.reuse, R28, R44 ;  /* 0x0000001c0c2c723c */ /* 0x048ff0000000182c */
[----:B------:R-:W-:Y:S01]  /*2860*/  HMMA.16816.F32 R80, R12, R30, R80 ;  /* 0x0000001e0c50723c */ /* 0x000fe20000001850 */
[----:B------:R-:W3:Y:S04]  /*2870*/  LDSM.16.M88.4 R12, [R192+0x3800] ;  /* 0x00380000c00c783b */ /* 0x000ee80000000200 */
[----:B------:R-:W-:Y:S03]  /*2880*/  LDSM.16.M88.4 R28, [R199+0x10000] ;  /* 0x01000000c71c783b */ /* 0x000fe60000000200 */
[C---:B--2---:R-:W-:Y:S08]  /*2890*/  HMMA.16816.F32 R16, R32.reuse, R20, R16 ;  /* 0x000000142010723c */ /* 0x044ff00000001810 */
[----:B------:R-:W-:Y:S01]  /*28a0*/  HMMA.16816.F32 R64, R32, R22, R64 ;  /* 0x000000162040723c */ /* 0x000fe20000001840 */
[----:B------:R-:W-:Y:S07]  /*28b0*/  LDSM.16.M88.4 R20, [R192+0x4000] ;  /* 0x00400000c014783b */ /* 0x000fee0000000200 */
[C---:B------:R-:W-:Y:S08]  /*28c0*/  HMMA.16816.F32 R60, R68.reuse, R24, R60 ;  /* 0x00000018443c723c */ /* 0x040ff0000000183c */
[----:B------:R-:W-:Y:S01]  /*28d0*/  HMMA.16816.F32 R56, R68, R26, R56 ;  /* 0x0000001a4438723c */ /* 0x000fe20000001838 */
[----:B------:R-:W2:Y:S07]  /*28e0*/  LDSM.16.M88.4 R24, [R202+0x8000] ;  /* 0x00800000ca18783b */ /* 0x000eae0000000200 */
[----:B-1----:R-:W-:Y:S08]  /*28f0*/  HMMA.16816.F32 R16, R36, R48, R16 ;  /* 0x000000302410723c */ /* 0x002ff00000001810 */
[----:B---3--:R-:W-:Y:S01]  /*2900*/  HMMA.16816.F32 R76, R68, R12, R44 ;  /* 0x0000000c444c723c */ /* 0x008fe2000000182c */
[----:B------:R-:W1:Y:S07]  /*2910*/  LDSM.16.M88.4 R44, [R203+0x4800] ;  /* 0x00480000cb2c783b */ /* 0x000e6e0000000200 */
[----:B------:R-:W-:Y:S08]  /*2920*/  HMMA.16816.F32 R64, R36, R50, R64 ;  /* 0x000000322440723c */ /* 0x000ff00000001840 */
[C---:B------:R-:W-:Y:S08]  /*2930*/  HMMA.16816.F32 R52, R68.reuse, R8, R52 ;  /* 0x000000084434723c */ /* 0x040ff00000001834 */
[----:B------:R-:W-:Y:S01]  /*2940*/  HMMA.16816.F32 R72, R68, R10, R72 ;  /* 0x0000000a4448723c */ /* 0x000fe20000001848 */
[----:B------:R-:W3:Y:S07]  /*2950*/  LDSM.16.M88.4 R8, [R201+0x8000] ;  /* 0x00800000c908783b */ /* 0x000eee0000000200 */
[C---:B------:R-:W-:Y:S08]  /*2960*/  HMMA.16816.F32 R60, R32.reuse, R40, R60 ;  /* 0x00000028203c723c */ /* 0x040ff0000000183c */
[----:B------:R-:W-:Y:S01]  /*2970*/  HMMA.16816.F32 R56, R32, R42, R56 ;  /* 0x0000002a2038723c */ /* 0x000fe20000001838 */
[----:B------:R-:W4:Y:S07]  /*2980*/  LDSM.16.M88.4 R40, [R199+0x10800] ;  /* 0x01080000c728783b */ /* 0x000f2e0000000200 */
[C---:B--2---:R-:W-:Y:S08]  /*2990*/  HMMA.16816.F32 R16, R24.reuse, R28, R16 ;  /* 0x0000001c1810723c */ /* 0x044ff00000001810 */
[----:B------:R-:W-:Y:S01]  /*29a0*/  HMMA.16816.F32 R64, R24, R30, R64 ;  /* 0x0000001e1840723c */ /* 0x000fe20000001840 */
[----:B------:R-:W2:Y:S07]  /*29b0*/  LDSM.16.M88.4 R28, [R205+0x11000] ;  /* 0x01100000cd1c783b */ /* 0x000eae0000000200 */
[C---:B-1----:R-:W-:Y:S08]  /*29c0*/  HMMA.16816.F32 R60, R36.reuse, R44, R60 ;  /* 0x0000002c243c723c */ /* 0x042ff0000000183c */
[----:B------:R-:W-:Y:S01]  /*29d0*/  HMMA.16816.F32 R56, R36, R46, R56 ;  /* 0x0000002e2438723c */ /* 0x000fe20000001838 */
[----:B------:R-:W-:Y:S07]  /*29e0*/  LDSM.16.M88.4 R44, [R203+0x5000] ;  /* 0x00500000cb2c783b */ /* 0x000fee0000000200 */
[----:B---3--:R-:W-:Y:S08]  /*29f0*/  HMMA.16816.F32 R16, R8, R20, R16 ;  /* 0x000000140810723c */ /* 0x008ff00000001810 */
[----:B------:R-:W-:Y:S01]  /*2a00*/  HMMA.16816.F32 R80, R68, R14, R80 ;  /* 0x0000000e4450723c */ /* 0x000fe20000001850 */
[----:B------:R-:W1:Y:S07]  /*2a10*/  LDSM.16.M88.4 R12, [R192+0x4800] ;  /* 0x00480000c00c783b */ /* 0x000e6e0000000200 */
[----:B------:R-:W-:Y:S01]  /*2a20*/  HMMA.16816.F32 R64, R8, R22, R64 ;  /* 0x000000160840723c */ /* 0x000fe20000001840 */
[----:B------:R-:W3:Y:S07]  /*2a30*/  LDSM.16.M88.4 R20, [R205+0x11800] ;  /* 0x01180000cd14783b */ /* 0x000eee0000000200 */
[----:B----4-:R-:W-:Y:S01]  /*2a40*/  HMMA.16816.F32 R60, R24, R40, R60 ;  /* 0x00000028183c723c */ /* 0x010fe2000000183c */
[----:B------:R-:W-:-:S02]  /*2a50*/  FMUL.FTZ R48, R16, c[0x0][0x2ec] ;  /* 0x0000bb0010307a20 */ /* 0x000fc40000410000 */
[----:B------:R-:W-:-:S04]  /*2a60*/  FMUL.FTZ R49, R19, c[0x0][0x2ec] ;  /* 0x0000bb0013317a20 */ /* 0x000fc80000410000 */
[----:B------:R-:W-:Y:S01]  /*2a70*/  FMUL.FTZ R41, R17, c[0x0][0x2ec] ;  /* 0x0000bb0011297a20 */ /* 0x000fe20000410000 */
[C---:B--2---:R-:W-:Y:S01]  /*2a80*/  HMMA.16816.F32 R52, R32.reuse, R28, R52 ;  /* 0x0000001c2034723c */ /* 0x044fe20000001834 */
[----:B------:R-:W-:Y:S01]  /*2a90*/  FMUL.FTZ R40, R18, c[0x0][0x2ec] ;  /* 0x0000bb0012287a20 */ /* 0x000fe20000410000 */
[----:B------:R-:W-:Y:S01]  /*2aa0*/  MUFU.TANH R49, R49 ;  /* 0x0000003100317308 */ /* 0x000fe20000002400 */
[----:B------:R-:W2:Y:S05]  /*2ab0*/  LDSM.16.M88.4 R16, [R199+0x11000] ;  /* 0x01100000c710783b */ /* 0x000eaa0000000200 */
[----:B------:R-:W-:Y:S01]  /*2ac0*/  HMMA.16816.F32 R72, R32, R30, R72 ;  /* 0x0000001e2048723c */ /* 0x000fe20000001848 */
[----:B------:R-:W4:Y:S01]  /*2ad0*/  LDSM.16.M88.4 R28, [R192+0x5000] ;  /* 0x00500000c01c783b */ /* 0x000f220000000200 */
[----:B------:R-:W5:Y:S06]  /*2ae0*/  MUFU.TANH R41, R41 ;  /* 0x0000002900297308 */ /* 0x000f6c0000002400 */
[----:B------:R-:W-:Y:S02]  /*2af0*/  HMMA.16816.F32 R56, R24, R42, R56 ;  /* 0x0000002a1838723c */ /* 0x000fe40000001838 */
[----:B------:R-:W-:Y:S05]  /*2b00*/  MUFU.TANH R48, R48 ;  /* 0x0000003000307308 */ /* 0x000fea0000002400 */
[----:B------:R-:W-:Y:S01]  /*2b10*/  FMUL.FTZ R42, R64, c[0x0][0x2ec] ;  /* 0x0000bb00402a7a20 */ /* 0x000fe20000410000 */
[----:B-1----:R-:W-:Y:S01]  /*2b20*/  HMMA.16816.F32 R60, R8, R12, R60 ;  /* 0x0000000c083c723c */ /* 0x002fe2000000183c */
[----:B------:R-:W-:Y:S01]  /*2b30*/  FMUL.FTZ R43, R65, c[0x0][0x2ec] ;  /* 0x0000bb00412b7a20 */ /* 0x000fe20000410000 */
[----:B------:R-:W-:Y:S06]  /*2b40*/  MUFU.TANH R40, R40 ;  /* 0x0000002800287308 */ /* 0x000fec0000002400 */
[C---:B------:R-:W-:Y:S02]  /*2b50*/  HMMA.16816.F32 R52, R36.reuse, R44, R52 ;  /* 0x0000002c2434723c */ /* 0x040fe40000001834 */
[----:B------:R-:W1:Y:S05]  /*2b60*/  MUFU.TANH R42, R42 ;  /* 0x0000002a002a7308 */ /* 0x000e6a0000002400 */
[----:B------:R-:W-:Y:S01]  /*2b70*/  FMUL.FTZ R44, R66, c[0x0][0x2ec] ;  /* 0x0000bb00422c7a20 */ /* 0x000fe20000410000 */
[----:B------:R-:W-:Y:S01]  /*2b80*/  HMMA.16816.F32 R72, R36, R46, R72 ;  /* 0x0000002e2448723c */ /* 0x000fe20000001848 */
[----:B------:R-:W-:Y:S01]  /*2b90*/  FMUL.FTZ R45, R67, c[0x0][0x2ec] ;  /* 0x0000bb00432d7a20 */ /* 0x000fe20000410000 */
[----:B------:R-:W-:Y:S06]  /*2ba0*/  MUFU.TANH R43, R43 ;  /* 0x0000002b002b7308 */ /* 0x000fec0000002400 */
[----:B------:R-:W-:Y:S01]  /*2bb0*/  HMMA.16816.F32 R56, R8, R14, R56 ;  /* 0x0000000e0838723c */ /* 0x000fe20000001838 */
[----:B------:R-:W1:Y:S01]  /*2bc0*/  LDSM.16.M88.4 R12, [R203+0x5800] ;  /* 0x00580000cb0c783b */ /* 0x000e620000000200 */
[----:B------:R-:W-:Y:S01]  /*2bd0*/  FMUL.FTZ R46, R60, c[0x0][0x2ec] ;  /* 0x0000bb003c2e7a20 */ /* 0x000fe20000410000 */
[----:B------:R-:W1:Y:S01]  /*2be0*/  MUFU.TANH R44, R44 ;  /* 0x0000002c002c7308 */ /* 0x000e620000002400 */
[----:B------:R-:W-:-:S02]  /*2bf0*/  FMUL.FTZ R50, R62, c[0x0][0x2ec] ;  /* 0x0000bb003e327a20 */ /* 0x000fc40000410000 */
[----:B------:R-:W-:Y:S02]  /*2c00*/  FMUL.FTZ R47, R61, c[0x0][0x2ec] ;  /* 0x0000bb003d2f7a20 */ /* 0x000fe40000410000 */
[----:B---3--:R-:W-:Y:S01]  /*2c10*/  HMMA.16816.F32 R76, R32, R20, R76 ;  /* 0x00000014204c723c */ /* 0x008fe2000000184c */
[----:B------:R-:W-:Y:S02]  /*2c20*/  FMUL.FTZ R60, R63, c[0x0][0x2ec] ;  /* 0x0000bb003f3c7a20 */ /* 0x000fe40000410000 */
[----:B------:R-:W3:Y:S05]  /*2c30*/  MUFU.TANH R45, R45 ;  /* 0x0000002d002d7308 */ /* 0x000eea0000002400 */
[C---:B--2---:R-:W-:Y:S03]  /*2c40*/  HMMA.16816.F32 R52, R24.reuse, R16, R52 ;  /* 0x000000101834723c */ /* 0x044fe60000001834 */
[----:B------:R-:W2:Y:S05]  /*2c50*/  MUFU.TANH R46, R46 ;  /* 0x0000002e002e7308 */ /* 0x000eaa0000002400 */
[----:B------:R-:W-:Y:S01]  /*2c60*/  HMMA.16816.F32 R72, R24, R18, R72 ;  /* 0x000000121848723c */ /* 0x000fe20000001848 */
[----:B------:R-:W2:Y:S01]  /*2c70*/  LDSM.16.M88.4 R16, [R199+0x11800] ;  /* 0x01180000c710783b */ /* 0x000ea20000000200 */
[----:B------:R-:W-:Y:S01]  /*2c80*/  FMUL.FTZ R51, R56, c[0x0][0x2ec] ;  /* 0x0000bb0038337a20 */ /* 0x000fe20000410000 */
[----:B------:R-:W1:Y:S05]  /*2c90*/  MUFU.TANH R50, R50 ;  /* 0x0000003200327308 */ /* 0x000e6a0000002400 */
[----:B------:R-:W-:Y:S01]  /*2ca0*/  HMMA.16816.F32 R80, R32, R22, R80 ;  /* 0x000000162050723c */ /* 0x000fe20000001850 */
[----:B------:R-:W3:Y:S01]  /*2cb0*/  LDSM.16.M88.4 R20, [R192+0x5800] ;  /* 0x00580000c014783b */ /* 0x000ee20000000200 */
[----:B------:R-:W-:-:S04]  /*2cc0*/  DEPBAR.LE SB0, 0x0 ;  /* 0x000080000000791a */ /* 0x000fc80000000000 */
[----:B------:R-:W-:Y:S01]  /*2cd0*/  MUFU.TANH R51, R51 ;  /* 0x0000003300337308 */ /* 0x000fe20000002400 */
[----:B------:R-:W-:Y:S01]  /*2ce0*/  FMUL.FTZ R32, R59, c[0x0][0x2ec] ;  /* 0x0000bb003b207a20 */ /* 0x000fe20000410000 */
[----:B----4-:R-:W-:Y:S06]  /*2cf0*/  HMMA.16816.F32 R52, R8, R28, R52 ;  /* 0x0000001c0834723c */ /* 0x010fec0000001834 */
[----:B------:R-:W-:Y:S01]  /*2d00*/  MUFU.TANH R32, R32 ;  /* 0x0000002000207308 */ /* 0x000fe20000002400 */
[----:B------:R-:W-:Y:S01]  /*2d10*/  FMUL.FTZ R28, R57, c[0x0][0x2ec] ;  /* 0x0000bb00391c7a20 */ /* 0x000fe20000410000 */
[----:B-1----:R-:W-:Y:S01]  /*2d20*/  HMMA.16816.F32 R76, R36, R12, R76 ;  /* 0x0000000c244c723c */ /* 0x002fe2000000184c */
[----:B------:R-:W-:-:S05]  /*2d30*/  FMUL.FTZ R29, R58, c[0x0][0x2ec] ;  /* 0x0000bb003a1d7a20 */ /* 0x000fca0000410000 */
[----:B------:R-:W-:Y:S01]  /*2d40*/  MUFU.TANH R28, R28 ;  /* 0x0000001c001c7308 */ /* 0x000fe20000002400 */
[C---:B------:R-:W-:Y:S01]  /*2d50*/  IADD3 R13, R135.reuse, 0x8, RZ ;  /* 0x00000008870d7810 */ /* 0x040fe20007ffe0ff */
[----:B------:R-:W-:Y:S01]  /*2d60*/  HMMA.16816.F32 R80, R36, R14, R80 ;  /* 0x0000000e2450723c */ /* 0x000fe20000001850 */
[-C--:B------:R-:W-:Y:S02]  /*2d70*/  IMNMX R135, R135, R4.reuse, PT ;  /* 0x0000000487877217 */ /* 0x080fe40003800200 */
[----:B------:R-:W-:Y:S02]  /*2d80*/  IMNMX R2, R13, R4, PT ;  /* 0x000000040d027217 */ /* 0x000fe40003800200 */
[----:B------:R-:W-:Y:S01]  /*2d90*/  IADD3 R4, R3, 0x1, RZ ;  /* 0x0000000103047810 */ /* 0x000fe20007ffe0ff */
[----:B------:R-:W1:Y:S01]  /*2da0*/  MUFU.TANH R29, R29 ;  /* 0x0000001d001d7308 */ /* 0x000e620000002400 */
[-C--:B------:R-:W-:Y:S01]  /*2db0*/  ISETP.GE.AND P3, PT, R6, R135.reuse, PT ;  /* 0x000000870600720c */ /* 0x080fe20003f66270 */
[----:B------:R-:W-:Y:S01]  /*2dc0*/  HMMA.16816.F32 R72, R8, R30, R72 ;  /* 0x0000001e0848723c */ /* 0x000fe20000001848 */
[-C--:B------:R-:W-:Y:S01]  /*2dd0*/  ISETP.GE.AND P6, PT, R4, R135.reuse, PT ;  /* 0x000000870400720c */ /* 0x080fe20003fc6270 */
[----:B------:R-:W-:Y:S01]  /*2de0*/  FMUL.FTZ R52, R52, c[0x0][0x2ec] ;  /* 0x0000bb0034347a20 */ /* 0x000fe20000410000 */
[-C--:B------:R-:W-:Y:S01]  /*2df0*/  ISETP.GE.AND P2, PT, R4, R2.reuse, PT ;  /* 0x000000020400720c */ /* 0x080fe20003f46270 */
[----:B------:R-:W-:Y:S01]  /*2e00*/  FMUL.FTZ R55, R55, c[0x0][0x2ec] ;  /* 0x0000bb0037377a20 */ /* 0x000fe20000410000 */
[----:B------:R-:W-:Y:S01]  /*2e10*/  IADD3 R4, R3, 0x10, RZ ;  /* 0x0000001003047810 */ /* 0x000fe20007ffe0ff */
[----:B------:R-:W4:Y:S01]  /*2e20*/  MUFU.TANH R169, R52 ;  /* 0x0000003400a97308 */ /* 0x000f220000002400 */
[----:B-----5:R-:W-:Y:S01]  /*2e30*/  FSEL R41, R41, -INF , !P6 ;  /* 0xff80000029297808 */ /* 0x020fe20007000000 */
[C---:B--2---:R-:W-:Y:S01]  /*2e40*/  HMMA.16816.F32 R76, R24.reuse, R16, R76 ;  /* 0x00000010184c723c */ /* 0x044fe2000000184c */
[C---:B------:R-:W-:Y:S01]  /*2e50*/  ISETP.GE.AND P1, PT, R4.reuse, R135, PT ;  /* 0x000000870400720c */ /* 0x040fe20003f26270 */
[----:B------:R-:W-:Y:S01]  /*2e60*/  FMUL.FTZ R53, R53, c[0x0][0x2ec] ;  /* 0x0000bb0035357a20 */ /* 0x000fe20000410000 */
[-C--:B------:R-:W-:Y:S01]  /*2e70*/  ISETP.GE.AND P6, PT, R4, R2.reuse, PT ;  /* 0x000000020400720c */ /* 0x080fe20003fc6270 */
[----:B------:R-:W-:Y:S01]  /*2e80*/  FMUL.FTZ R54, R54, c[0x0][0x2ec] ;  /* 0x0000bb0036367a20 */ /* 0x000fe20000410000 */
[C---:B------:R-:W-:Y:S01]  /*2e90*/  IADD3 R12, R3.reuse, 0x9, RZ ;  /* 0x00000009030c7810 */ /* 0x040fe20007ffe0ff */
[----:B------:R-:W-:Y:S01]  /*2ea0*/  MUFU.TANH R47, R47 ;  /* 0x0000002f002f7308 */ /* 0x000fe20000002400 */
[----:B------:R-:W-:Y:S01]  /*2eb0*/  IADD3 R4, R3, 0x11, RZ ;  /* 0x0000001103047810 */ /* 0x000fe20007ffe0ff */
[----:B------:R-:W-:Y:S01]  /*2ec0*/  HMMA.16816.F32 R80, R24, R18, R80 ;  /* 0x000000121850723c */ /* 0x000fe20000001850 */
[----:B------:R-:W-:-:S02]  /*2ed0*/  ISETP.GE.AND P0, PT, R6, R2, PT ;  /* 0x000000020600720c */ /* 0x000fc40003f06270 */
[----:B------:R-:W-:Y:S02]  /*2ee0*/  FSEL R6, R49, -INF , !P2 ;  /* 0xff80000031067808 */ /* 0x000fe40005000000 */
[----:B------:R-:W-:Y:S01]  /*2ef0*/  FSEL R31, R42, -INF , !P3 ;  /* 0xff8000002a1f7808 */ /* 0x000fe20005800000 */
[----:B------:R-:W-:Y:S01]  /*2f00*/  MUFU.TANH R60, R60 ;  /* 0x0000003c003c7308 */ /* 0x000fe20000002400 */
[-C--:B------:R-:W-:Y:S01]  /*2f10*/  ISETP.GE.AND P5, PT, R12, R135.reuse, PT ;  /* 0x000000870c00720c */ /* 0x080fe20003fa6270 */
[----:B------:R-:W-:Y:S01]  /*2f20*/  FMUL.FTZ R72, R72, c[0x0][0x2ec] ;  /* 0x0000bb0048487a20 */ /* 0x000fe20000410000 */
[C---:B------:R-:W-:Y:S01]  /*2f30*/  ISETP.GE.AND P2, PT, R4.reuse, R135, PT ;  /* 0x000000870400720c */ /* 0x040fe20003f46270 */
[----:B------:R-:W-:Y:S01]  /*2f40*/  FMUL.FTZ R73, R73, c[0x0][0x2ec] ;  /* 0x0000bb0049497a20 */ /* 0x000fe20000410000 */
[-C--:B------:R-:W-:Y:S01]  /*2f50*/  ISETP.GE.AND P3, PT, R4, R2.reuse, PT ;  /* 0x000000020400720c */ /* 0x080fe20003f66270 */
[----:B------:R-:W-:Y:S01]  /*2f60*/  FMUL.FTZ R74, R74, c[0x0][0x2ec] ;  /* 0x0000bb004a4a7a20 */ /* 0x000fe20000410000 */
[C---:B------:R-:W-:Y:S01]  /*2f70*/  IADD3 R4, R3.reuse, 0x18, RZ ;  /* 0x0000001803047810 */ /* 0x040fe20007ffe0ff */
[----:B------:R-:W2:Y:S01]  /*2f80*/  MUFU.TANH R167, R72 ;  /* 0x0000004800a77308 */ /* 0x000ea20000002400 */
[----:B------:R-:W-:Y:S01]  /*2f90*/  ISETP.GE.AND P4, PT, R12, R2, PT ;  /* 0x000000020c00720c */ /* 0x000fe20003f86270 */
[----:B---3--:R-:W-:Y:S01]  /*2fa0*/  HMMA.16816.F32 R76, R8, R20, R76 ;  /* 0x00000014084c723c */ /* 0x008fe2000000184c */
[----:B------:R-:W-:Y:S01]  /*2fb0*/  IADD3 R12, R3, 0x19, RZ ;  /* 0x00000019030c7810 */ /* 0x000fe20007ffe0ff */
[----:B------:R-:W-:Y:S01]  /*2fc0*/  FMUL.FTZ R75, R75, c[0x0][0x2ec] ;  /* 0x0000bb004b4b7a20 */ /* 0x000fe20000410000 */
[----:B------:R-:W-:-:S02]  /*2fd0*/  FSEL R44, R44, -INF , !P0 ;  /* 0xff8000002c2c7808 */ /* 0x000fc40004000000 */
[----:B------:R-:W-:Y:S01]  /*2fe0*/  FSEL R43, R43, -INF , !P5 ;  /* 0xff8000002b2b7808 */ /* 0x000fe20006800000 */
[----:B------:R-:W-:Y:S01]  /*2ff0*/  MUFU.TANH R174, R55 ;  /* 0x0000003700ae7308 */ /* 0x000fe20000002400 */
[CC--:B------:R-:W-:Y:S01]  /*3000*/  ISETP.GE.AND P0, PT, R4.reuse, R135.reuse, PT ;  /* 0x000000870400720c */ /* 0x0c0fe20003f06270 */
[----:B------:R-:W-:Y:S01]  /*3010*/  HMMA.16816.F32 R20, R8, R22, R80 ;  /* 0x000000160814723c */ /* 0x000fe20000001850 */
[----:B------:R-:W-:Y:S02]  /*3020*/  ISETP.GE.AND P5, PT, R4, R2, PT ;  /* 0x000000020400720c */ /* 0x000fe40003fa6270 */
[----:B------:R-:W-:Y:S02]  /*3030*/  FSEL R4, R45, -INF , !P4 ;  /* 0xff8000002d047808 */ /* 0x000fe40006000000 */
[----:B------:R-:W-:Y:S01]  /*3040*/  FSEL R17, R46, -INF , !P1 ;  /* 0xff8000002e117808 */ /* 0x000fe20004800000 */
[----:B------:R-:W-:Y:S01]  /*3050*/  MUFU.TANH R161, R53 ;  /* 0x0000003500a17308 */ /* 0x000fe20000002400 */
[----:B------:R-:W-:-:S02]  /*3060*/  ISETP.GE.AND P4, PT, R12, R135, PT ;  /* 0x000000870c00720c */ /* 0x000fc40003f86270 */
[-C--:B------:R-:W-:Y:S02]  /*3070*/  ISETP.GE.AND P1, PT, R12, R2.reuse, PT ;  /* 0x000000020c00720c */ /* 0x080fe40003f26270 */
[C---:B------:R-:W-:Y:S02]  /*3080*/  IADD3 R12, R3.reuse, 0x20, RZ ;  /* 0x00000020030c7810 */ /* 0x040fe40007ffe0ff */
[----:B------:R-:W-:Y:S01]  /*3090*/  FSEL R14, R50, -INF , !P6 ;  /* 0xff800000320e7808 */ /* 0x000fe20007000000 */
[----:B------:R-:W-:Y:S01]  /*30a0*/  MUFU.TANH R164, R54 ;  /* 0x0000003600a47308 */ /* 0x000fe20000002400 */
[----:B------:R-:W-:Y:S01]  /*30b0*/  IADD3 R8, R3, 0x28, RZ ;  /* 0x0000002803087810 */ /* 0x000fe20007ffe0ff */
[----:B------:R-:W-:Y:S01]  /*30c0*/  FMUL.FTZ R79, R79, c[0x0][0x2ec] ;  /* 0x0000bb004f4f7a20 */ /* 0x000fe20000410000 */
[-C--:B------:R-:W-:Y:S01]  /*30d0*/  ISETP.GE.AND P6, PT, R12, R135.reuse, PT ;  /* 0x000000870c00720c */ /* 0x080fe20003fc6270 */
[----:B------:R-:W-:Y:S01]  /*30e0*/  FMUL.FTZ R76, R76, c[0x0][0x2ec] ;  /* 0x0000bb004c4c7a20 */ /* 0x000fe20000410000 */
[----:B------:R-:W-:Y:S01]  /*30f0*/  IADD3 R11, R3, 0x29, RZ ;  /* 0x00000029030b7810 */ /* 0x000fe20007ffe0ff */
[----:B------:R-:W-:Y:S01]  /*3100*/  FMUL.FTZ R77, R77, c[0x0][0x2ec] ;  /* 0x0000bb004d4d7a20 */ /* 0x000fe20000410000 */
[----:B-1----:R-:W-:Y:S01]  /*3110*/  FSEL R10, R29, -INF , !P5 ;  /* 0xff8000001d0a7808 */ /* 0x002fe20006800000 */
[----:B------:R-:W1:Y:S01]  /*3120*/  MUFU.TANH R142, R79 ;  /* 0x0000004f008e7308 */ /* 0x000e620000002400 */
[----:B------:R-:W-:Y:S01]  /*3130*/  FSEL R9, R28, -INF , !P4 ;  /* 0xff8000001c097808 */ /* 0x000fe20006000000 */
[----:B------:R-:W-:Y:S01]  /*3140*/  FMUL.FTZ R78, R78, c[0x0][0x2ec] ;  /* 0x0000bb004e4e7a20 */ /* 0x000fe20000410000 */
[-C--:B------:R-:W-:Y:S01]  /*3150*/  ISETP.GE.AND P5, PT, R8, R135.reuse, PT ;  /* 0x000000870800720c */ /* 0x080fe20003fa6270 */
[----:B------:R-:W-:Y:S01]  /*3160*/  FMUL.FTZ R20, R20, c[0x0][0x2ec] ;  /* 0x0000bb0014147a20 */ /* 0x000fe20000410000 */
[-C--:B------:R-:W-:Y:S01]  /*3170*/  ISETP.GE.AND P4, PT, R8, R2.reuse, PT ;  /* 0x000000020800720c */ /* 0x080fe20003f86270 */
[----:B------:R-:W-:Y:S01]  /*3180*/  FMUL.FTZ R21, R21, c[0x0][0x2ec] ;  /* 0x0000bb0015157a20 */ /* 0x000fe20000410000 */
[----:B------:R-:W-:Y:S01]  /*3190*/  FSEL R8, R32, -INF , !P1 ;  /* 0xff80000020087808 */ /* 0x000fe20004800000 */
[----:B------:R-:W-:Y:S01]  /*31a0*/  MUFU.TANH R163, R73 ;  /* 0x0000004900a37308 */ /* 0x000fe20000002400 */
[----:B----4-:R-:W-:Y:S01]  /*31b0*/  FSEL R169, R169, -INF , !P6 ;  /* 0xff800000a9a97808 */ /* 0x010fe20007000000 */
[----:B------:R-:W-:Y:S01]  /*31c0*/  FMUL.FTZ R22, R22, c[0x0][0x2ec] ;  /* 0x0000bb0016167a20 */ /* 0x000fe20000410000 */
[----:B------:R-:W-:Y:S01]  /*31d0*/  ISETP.GE.AND P1, PT, R11, R135, PT ;  /* 0x000000870b00720c */ /* 0x000fe20003f26270 */
[----:B------:R-:W-:Y:S01]  /*31e0*/  FMUL.FTZ R23, R23, c[0x0][0x2ec] ;  /* 0x0000bb0017177a20 */ /* 0x000fe20000410000 */
[----:B------:R-:W-:-:S02]  /*31f0*/  ISETP.GE.AND P6, PT, R11, R2, PT ;  /* 0x000000020b00720c */ /* 0x000fc40003fc6270 */
[C---:B------:R-:W-:Y:S01]  /*3200*/  IADD3 R11, R3.reuse, 0x31, RZ ;  /* 0x00000031030b7810 */ /* 0x040fe20007ffe0ff */
[----:B------:R-:W3:Y:S01]  /*3210*/  MUFU.TANH R168, R74 ;  /* 0x0000004a00a87308 */ /* 0x000ee20000002400 */
[----:B------:R-:W-:Y:S02]  /*3220*/  IADD3 R16, R3, 0x21, RZ ;  /* 0x0000002103107810 */ /* 0x000fe40007ffe0ff */
[----:B--2---:R-:W-:Y:S02]  /*3230*/  FSEL R167, R167, -INF , !P5 ;  /* 0xff800000a7a77808 */ /* 0x004fe40006800000 */
[----:B------:R-:W-:Y:S02]  /*3240*/  FSEL R13, R51, -INF , !P0 ;  /* 0xff800000330d7808 */ /* 0x000fe40004000000 */
[-C--:B------:R-:W-:Y:S01]  /*3250*/  ISETP.GE.AND P5, PT, R11, R2.reuse, PT ;  /* 0x000000020b00720c */ /* 0x080fe20003fa6270 */
[----:B------:R-:W2:Y:S01]  /*3260*/  MUFU.TANH R172, R75 ;  /* 0x0000004b00ac7308 */ /* 0x000ea20000002400 */
[----:B------:R-:W-:-:S02]  /*3270*/  ISETP.GE.AND P0, PT, R16, R2, PT ;  /* 0x000000021000720c */ /* 0x000fc40003f06270 */
[----:B------:R-:W-:Y:S02]  /*3280*/  FSEL R15, R47, -INF , !P2 ;  /* 0xff8000002f0f7808 */ /* 0x000fe40005000000 */
[----:B------:R-:W-:Y:S02]  /*3290*/  ISETP.GE.AND P2, PT, R12, R2, PT ;  /* 0x000000020c00720c */ /* 0x000fe40003f46270 */
[----:B-1----:R-:W-:Y:S01]  /*32a0*/  FSEL R142, R142, -INF , !P5 ;  /* 0xff8000008e8e7808 */ /* 0x002fe20006800000 */
[----:B------:R-:W1:Y:S01]  /*32b0*/  MUFU.TANH R173, R76 ;  /* 0x0000004c00ad7308 */ /* 0x000e620000002400 */
[----:B------:R-:W-:Y:S02]  /*32c0*/  FSEL R12, R60, -INF , !P3 ;  /* 0xff8000003c0c7808 */ /* 0x000fe40005800000 */
[----:B------:R-:W-:Y:S02]  /*32d0*/  FSEL R174, R174, -INF , !P0 ;  /* 0xff800000aeae7808 */ /* 0x000fe40004000000 */
[----:B------:R-:W-:-:S02]  /*32e0*/  ISETP.GE.AND P5, PT, R133, 0x2, PT ;  /* 0x000000028500780c */ /* 0x000fc40003fa6270 */
[-C--:B------:R-:W-:Y:S01]  /*32f0*/  ISETP.GE.AND P3, PT, R16, R135.reuse, PT ;  /* 0x000000871000720c */ /* 0x080fe20003f66270 */
[----:B------:R-:W-:Y:S01]  /*3300*/  MUFU.TANH R171, R77 ;  /* 0x0000004d00ab7308 */ /* 0x000fe20000002400 */
[----:B------:R-:W-:Y:S02]  /*3310*/  ISETP.GE.AND P0, PT, R11, R135, PT ;  /* 0x000000870b00720c */ /* 0x000fe40003f06270 */
[C---:B------:R-:W-:Y:S02]  /*3320*/  IADD3 R16, R3.reuse, 0x30, RZ ;  /* 0x0000003003107810 */ /* 0x040fe40007ffe0ff */
[----:B------:R-:W-:Y:S02]  /*3330*/  IADD3 R11, R3, 0x38, RZ ;  /* 0x00000038030b7810 */ /* 0x000fe40007ffe0ff */
[----:B------:R-:W-:Y:S01]  /*3340*/  FSEL R164, R164, -INF , !P2 ;  /* 0xff800000a4a47808 */ /* 0x000fe20005000000 */
[----:B------:R-:W4:Y:S01]  /*3350*/  MUFU.TANH R166, R78 ;  /* 0x0000004e00a67308 */ /* 0x000f220000002400 */
[----:B------:R-:W-:-:S02]  /*3360*/  FSEL R161, R161, -INF , !P3 ;  /* 0xff800000a1a17808 */ /* 0x000fc40005800000 */
[----:B---3--:R-:W-:Y:S02]  /*3370*/  FSEL R168, R168, -INF , !P4 ;  /* 0xff800000a8a87808 */ /* 0x008fe40006000000 */
[----:B------:R-:W-:Y:S02]  /*3380*/  FSEL R163, R163, -INF , !P1 ;  /* 0xff800000a3a37808 */ /* 0x000fe40004800000 */
[CC--:B------:R-:W-:Y:S01]  /*3390*/  ISETP.GE.AND P2, PT, R16.reuse, R135.reuse, PT ;  /* 0x000000871000720c */ /* 0x0c0fe20003f46270 */
[----:B------:R-:W3:Y:S01]  /*33a0*/  MUFU.TANH R143, R20 ;  /* 0x00000014008f7308 */ /* 0x000ee20000002400 */
[-C--:B------:R-:W-:Y:S02]  /*33b0*/  ISETP.GE.AND P3, PT, R16, R2.reuse, PT ;  /* 0x000000021000720c */ /* 0x080fe40003f66270 */
[C---:B------:R-:W-:Y:S02]  /*33c0*/  ISETP.GE.AND P4, PT, R11.reuse, R135, PT ;  /* 0x000000870b00720c */ /* 0x040fe40003f86270 */
[----:B------:R-:W-:-:S02]  /*33d0*/  ISETP.GE.AND P1, PT, R11, R2, PT ;  /* 0x000000020b00720c */ /* 0x000fc40003f26270 */
[----:B------:R-:W-:Y:S01]  /*33e0*/  IADD3 R11, R3, 0x39, RZ ;  /* 0x00000039030b7810 */ /* 0x000fe20007ffe0ff */
[----:B------:R-:W-:Y:S01]  /*33f0*/  MUFU.TANH R141, R21 ;  /* 0x00000015008d7308 */ /* 0x000fe20000002400 */
[----:B--2---:R-:W-:Y:S02]  /*3400*/  FSEL R172, R172, -INF , !P6 ;  /* 0xff800000acac7808 */ /* 0x004fe40007000000 */
[----:B-1----:R-:W-:Y:S02]  /*3410*/  FSEL R173, R173, -INF , !P2 ;  /* 0xff800000adad7808 */ /* 0x002fe40005000000 */
[----:B----4-:R-:W-:Y:S02]  /*3420*/  FSEL R166, R166, -INF , !P3 ;  /* 0xff800000a6a67808 */ /* 0x010fe40005800000 */
[----:B------:R-:W-:Y:S01]  /*3430*/  FSEL R171, R171, -INF , !P0 ;  /* 0xff800000abab7808 */ /* 0x000fe20004000000 */
[----:B------:R-:W1:Y:S01]  /*3440*/  MUFU.TANH R140, R22 ;  /* 0x00000016008c7308 */ /* 0x000e620000002400 */
[----:B------:R-:W-:Y:S01]  /*3450*/  BAR.SYNC.DEFER_BLOCKING 0x0 ;  /* 0x0000000000007b1d */ /* 0x000fe20000010000 */
[----:B------:R-:W-:-:S02]  /*3460*/  ISETP.GE.AND P6, PT, R3, R135, PT ;  /* 0x000000870300720c */ /* 0x000fc40003fc6270 */
[-C--:B------:R-:W-:Y:S02]  /*3470*/  ISETP.GE.AND P2, PT, R3, R2.reuse, PT ;  /* 0x000000020300720c */ /* 0x080fe40003f46270 */
[C---:B------:R-:W-:Y:S02]  /*3480*/  ISETP.GE.AND P3, PT, R11.reuse, R135, PT ;  /* 0x000000870b00720c */ /* 0x040fe40003f66270 */
[----:B------:R-:W2:Y:S01]  /*3490*/  MUFU.TANH R162, R23 ;  /* 0x0000001700a27308 */ /* 0x000ea20000002400 */
[----:B------:R-:W-:Y:S02]  /*34a0*/  ISETP.GE.AND P0, PT, R11, R2, PT ;  /* 0x000000020b00720c */ /* 0x000fe40003f06270 */
[----:B---3--:R-:W-:Y:S02]  /*34b0*/  FSEL R143, R143, -INF , !P4 ;  /* 0xff8000008f8f7808 */ /* 0x008fe40006000000 */
[----:B------:R-:W-:Y:S02]  /*34c0*/  FSEL R48, R48, -INF , !P6 ;  /* 0xff80000030307808 */ /* 0x000fe40007000000 */
[----:B------:R-:W-:-:S02]  /*34d0*/  FSEL R40, R40, -INF , !P2 ;  /* 0xff80000028287808 */ /* 0x000fc40005000000 */
[----:B-1----:R-:W-:Y:S02]  /*34e0*/  FSEL R140, R140, -INF , !P1 ;  /* 0xff8000008c8c7808 */ /* 0x002fe40004800000 */
[----:B------:R-:W-:Y:S02]  /*34f0*/  FSEL R141, R141, -INF , !P3 ;  /* 0xff8000008d8d7808 */ /* 0x000fe40005800000 */
[----:B--2---:R-:W-:Y:S01]  /*3500*/  FSEL R162, R162, -INF , !P0 ;  /* 0xff800000a2a27808 */ /* 0x004fe20004000000 */
        /* <DEDUP_REMOVED lines=56> */
.L_x_138:
[----:B------:R-:W-:Y:S05]  /*3890*/  BSYNC B0 ;  /* 0x0000000000007941 */ /* 0x000fea0003800000 */
.L_x_137:
[----:B------:R-:W0:Y:S02]  /*38a0*/  LDGDEPBAR ;  /* 0x00000000000079af */ /* 0x000e240000000000 */
.L_x_136:
        /* <DEDUP_REMOVED lines=45> */
[----:B------:R-:W-:Y:S04]  /*3b80*/  LDSM.16.MT88.4 R64, [R196+0x14000] ;  /* 0x01400000c440783b */ /* 0x000fe80000004200 */
[----:B------:R-:W-:Y:S04]  /*3b90*/  LDSM.16.MT88.4 R72, [R200+0x16000] ;  /* 0x01600000c848783b */ /* 0x000fe80000004200 */
[----:B------:R-:W-:Y:S04]  /*3ba0*/  LDSM.16.MT88.4 R80, [R198+0x16000] ;  /* 0x01600000c650783b */ /* 0x000fe80000004200 */
[----:B------:R-:W-:Y:S01]  /*3bb0*/  LDSM.16.MT88.4 R88, [R197+0x16000] ;  /* 0x01600000c558783b */ /* 0x000fe20000004200 */
[----:B-1----:R-:W-:-:S03]  /*3bc0*/  FMNMX.FTZ R132, R11, R132, !PT ;  /* 0x000000840b847209 */ /* 0x002fc60007810000 */
[----:B------:R-:W-:Y:S01]  /*3bd0*/  LDSM.16.MT88.4 R20, [R200+0x12800] ;  /* 0x01280000c814783b */ /* 0x000fe20000004200 */
[----:B--2---:R-:W-:Y:S01]  /*3be0*/  FMNMX.FTZ R3, R16, R3, !PT ;  /* 0x0000000310037209 */ /* 0x004fe20007810000 */
[C---:B------:R-:W-:Y:S01]  /*3bf0*/  FMUL.FTZ R170, R132.reuse, c[0x0][0x23c] ;  /* 0x00008f0084aa7a20 */ /* 0x040fe20000410000 */
[----:B------:R-:W-:Y:S01]  /*3c00*/  FSETP.NEU.FTZ.AND P0, PT, R132, -INF , PT ;  /* 0xff8000008400780b */ /* 0x000fe20003f1d000 */
[----:B------:R-:W-:Y:S02]  /*3c10*/  LDSM.16.MT88.4 R136, [R198+0x12800] ;  /* 0x01280000c688783b */ /* 0x000fe40000004200 */
        /* <DEDUP_REMOVED lines=9> */
[--C-:B------:R-:W-:Y:S01]  /*3cb0*/  FFMA.FTZ R154, R40, c[0x0][0x23c], -R165.reuse ;  /* 0x00008f00289a7a23 */ /* 0x100fe200000108a5 */
[----:B------:R-:W-:Y:S01]  /*3cc0*/  LDSM.16.MT88.4 R48, [R198+0x14000] ;  /* 0x01400000c630783b */ /* 0x000fe20000004200 */
[----:B------:R-:W-:Y:S01]  /*3cd0*/  FFMA.FTZ R155, R31, c[0x0][0x23c], -R170 ;  /* 0x00008f001f9b7a23 */ /* 0x000fe200000108aa */
[----:B------:R-:W-:Y:S01]  /*3ce0*/  MUFU.EX2 R152, R152 ;  /* 0x0000009800987308 */ /* 0x000fe20000000800 */
[--C-:B------:R-:W-:Y:S01]  /*3cf0*/  FFMA.FTZ R159, R6, c[0x0][0x23c], -R165.reuse ;  /* 0x00008f00069f7a23 */ /* 0x100fe200000108a5 */
[----:B------:R-:W1:Y:S01]  /*3d00*/  LDSM.16.MT88.4 R40, [R200+0x14000] ;  /* 0x01400000c828783b */ /* 0x000e620000004200 */
[----:B------:R-:W-:-:S02]  /*3d10*/  FFMA.FTZ R156, R44, c[0x0][0x23c], -R165 ;  /* 0x00008f002c9c7a23 */ /* 0x000fc400000108a5 */
[--C-:B------:R-:W-:Y:S01]  /*3d20*/  FFMA.FTZ R151, R4, c[0x0][0x23c], -R165.reuse ;  /* 0x00008f0004977a23 */ /* 0x100fe200000108a5 */
[----:B------:R-:W-:Y:S01]  /*3d30*/  LDSM.16.MT88.4 R28, [R196+0x12800] ;  /* 0x01280000c41c783b */ /* 0x000fe20000004200 */
[--C-:B------:R-:W-:Y:S01]  /*3d40*/  FFMA.FTZ R153, R17, c[0x0][0x23c], -R170.reuse ;  /* 0x00008f0011997a23 */ /* 0x100fe200000108aa */
[----:B------:R-:W2:Y:S01]  /*3d50*/  MUFU.EX2 R157, R157 ;  /* 0x0000009d009d7308 */ /* 0x000ea20000000800 */
[--C-:B------:R-:W-:Y:S01]  /*3d60*/  FFMA.FTZ R144, R9, c[0x0][0x23c], -R170.reuse ;  /* 0x00008f0009907a23 */ /* 0x100fe200000108aa */
[----:B------:R-:W3:Y:S01]  /*3d70*/  LDSM.16.MT88.4 R4, [R196+0x16000] ;  /* 0x01600000c404783b */ /* 0x000ee20000004200 */
[--C-:B------:R-:W-:Y:S02]  /*3d80*/  FFMA.FTZ R149, R10, c[0x0][0x23c], -R165.reuse ;  /* 0x00008f000a957a23 */ /* 0x100fe400000108a5 */
[--C-:B------:R-:W-:Y:S01]  /*3d90*/  FFMA.FTZ R0, R8, c[0x0][0x23c], -R165.reuse ;  /* 0x00008f0008007a23 */ /* 0x100fe200000108a5 */
[----:B------:R-:W-:Y:S01]  /*3da0*/  LDSM.16.MT88.4 R16, [R197+0x14800] ;  /* 0x01480000c510783b */ /* 0x000fe20000004200 */
[--C-:B------:R-:W-:Y:S01]  /*3db0*/  FFMA.FTZ R146, R15, c[0x0][0x23c], -R170.reuse ;  /* 0x00008f000f927a23 */ /* 0x100fe200000108aa */
[----:B------:R-:W-:Y:S01]  /*3dc0*/  MUFU.EX2 R155, R155 ;  /* 0x0000009b009b7308 */ /* 0x000fe20000000800 */
[----:B------:R-:W-:Y:S01]  /*3dd0*/  FFMA.FTZ R147, R13, c[0x0][0x23c], -R170 ;  /* 0x00008f000d937a23 */ /* 0x000fe200000108aa */
[----:B------:R-:W4:Y:S01]  /*3de0*/  LDSM.16.MT88.4 R8, [R200+0x14800] ;  /* 0x01480000c808783b */ /* 0x000f220000004200 */
[----:B------:R-:W-:-:S02]  /*3df0*/  FFMA.FTZ R150, R14, c[0x0][0x23c], -R165 ;  /* 0x00008f000e967a23 */ /* 0x000fc400000108a5 */
[----:B------:R-:W-:Y:S02]  /*3e00*/  FFMA.FTZ R145, R12, c[0x0][0x23c], -R165 ;  /* 0x00008f000c917a23 */ /* 0x000fe400000108a5 */
[----:B------:R-:W5:Y:S01]  /*3e10*/  LDSM.16.MT88.4 R12, [R196+0x14800] ;  /* 0x01480000c40c783b */ /* 0x000f620000004200 */
[----:B------:R-:W1:Y:S01]  /*3e20*/  MUFU.EX2 R148, R148 ;  /* 0x0000009400947308 */ /* 0x000e620000000800 */
[----:B--2---:R-:W-:Y:S01]  /*3e30*/  F2FP.PACK_AB R96, R152, R157 ;  /* 0x0000009d9860723e */ /* 0x004fe200000000ff */
[--C-:B------:R-:W-:Y:S02]  /*3e40*/  FFMA.FTZ R158, R169, c[0x0][0x23c], -R170.reuse ;  /* 0x00008f00a99e7a23 */ /* 0x100fe400000108aa */
[--C-:B------:R-:W-:Y:S02]  /*3e50*/  FFMA.FTZ R160, R167, c[0x0][0x23c], -R170.reuse ;  /* 0x00008f00a7a07a23 */ /* 0x100fe400000108aa */
[--C-:B------:R-:W-:Y:S02]  /*3e60*/  FFMA.FTZ R161, R161, c[0x0][0x23c], -R170.reuse ;  /* 0x00008f00a1a17a23 */ /* 0x100fe400000108aa */
[----:B------:R-:W-:Y:S01]  /*3e70*/  MUFU.EX2 R154, R154 ;  /* 0x0000009a009a7308 */ /* 0x000fe20000000800 */
[----:B------:R-:W-:-:S02]  /*3e80*/  FFMA.FTZ R163, R163, c[0x0][0x23c], -R170 ;  /* 0x00008f00a3a37a23 */ /* 0x000fc400000108aa */
[--C-:B------:R-:W-:Y:S02]  /*3e90*/  FFMA.FTZ R164, R164, c[0x0][0x23c], -R165.reuse ;  /* 0x00008f00a4a47a23 */ /* 0x100fe400000108a5 */
[--C-:B------:R-:W-:Y:S02]  /*3ea0*/  FFMA.FTZ R167, R174, c[0x0][0x23c], -R165.reuse ;  /* 0x00008f00aea77a23 */ /* 0x100fe400000108a5 */
[--C-:B------:R-:W-:Y:S01]  /*3eb0*/  FFMA.FTZ R168, R168, c[0x0][0x23c], -R165.reuse ;  /* 0x00008f00a8a87a23 */ /* 0x100fe200000108a5 */
[----:B------:R-:W2:Y:S01]  /*3ec0*/  MUFU.EX2 R159, R159 ;  /* 0x0000009f009f7308 */ /* 0x000ea20000000800 */
[----:B-1----:R-:W-:Y:S01]  /*3ed0*/  F2FP.PACK_AB R98, R148, R155 ;  /* 0x0000009b9462723e */ /* 0x002fe200000000ff */
        /* <DEDUP_REMOVED lines=8> */
[----:B------:R-:W1:Y:S01]  /*3f60*/  MUFU.EX2 R151, R151 ;  /* 0x0000009700977308 */ /* 0x000e620000000800 */
[----:B--2---:R-:W-:Y:S01]  /*3f70*/  F2FP.PACK_AB R97, R159, R154 ;  /* 0x0000009a9f61723e */ /* 0x004fe200000000ff */
        /* <DEDUP_REMOVED lines=8> */
[----:B-1----:R-:W-:Y:S01]  /*4000*/  F2FP.PACK_AB R99, R151, R156 ;  /* 0x0000009c9763723e */ /* 0x002fe200000000ff */
[----:B------:R-:W1:Y:S01]  /*4010*/  MUFU.EX2 R146, R146 ;  /* 0x0000009200927308 */ /* 0x000e620000000800 */
        /* <DEDUP_REMOVED lines=45> */
[----:B------:R-:W4:Y:S06]  /*42f0*/  MUFU.EX2 R221, R221 ;  /* 0x000000dd00dd7308 */ /* 0x000f2c0000000800 */
[C---:B---3--:R-:W-:Y:S07]  /*4300*/  HMMA.16816.F32 R92, R96.reuse, R4, RZ ;  /* 0x00000004605c723c */ /* 0x048fee00000018ff */
[----:B-1----:R-:W-:Y:S01]  /*4310*/  F2FP.PACK_AB R4, R146, R153 ;  /* 0x000000999204723e */ /* 0x002fe200000000ff */
[----:B------:R-:W-:Y:S01]  /*4320*/  HMMA.16816.F32 R96, R96, R6, RZ ;  /* 0x000000066060723c */ /* 0x000fe200000018ff */
[----:B--2---:R-:W-:Y:S01]  /*4330*/  F2FP.PACK_AB R5, R145, R150 ;  /* 0x000000969105723e */ /* 0x004fe200000000ff */
[----:B------:R-:W-:-:S02]  /*4340*/  FADD.FTZ R153, R153, R148 ;  /* 0x0000009499997221 */ /* 0x000fc40000010000 */
[----:B------:R-:W-:Y:S02]  /*4350*/  FADD.FTZ R150, R150, R151 ;  /* 0x0000009796967221 */ /* 0x000fe40000010000 */
[----:B------:R-:W-:Y:S01]  /*4360*/  FADD.FTZ R146, R146, R153 ;  /* 0x0000009992927221 */ /* 0x000fe20000010000 */
[----:B------:R-:W-:Y:S01]  /*4370*/  F2FP.PACK_AB R6, R144, R147 ;  /* 0x000000939006723e */ /* 0x000fe200000000ff */
[----:B------:R-:W-:Y:S01]  /*4380*/  FADD.FTZ R150, R145, R150 ;  /* 0x0000009691967221 */ /* 0x000fe20000010000 */
[----:B------:R-:W-:Y:S01]  /*4390*/  F2FP.PACK_AB R7, R0, R149 ;  /* 0x000000950007723e */ /* 0x000fe200000000ff */
[----:B------:R-:W-:Y:S02]  /*43a0*/  FADD.FTZ R147, R147, R146 ;  /* 0x0000009293937221 */ /* 0x000fe40000010000 */
[----:B------:R-:W-:Y:S02]  /*43b0*/  FADD.FTZ R149, R149, R150 ;  /* 0x0000009695957221 */ /* 0x000fe40000010000 */
[----:B------:R-:W-:-:S02]  /*43c0*/  FADD.FTZ R147, R144, R147 ;  /* 0x0000009390937221 */ /* 0x000fc40000010000 */
[----:B----4-:R-:W-:Y:S01]  /*43d0*/  HMMA.16816.F32 R36, R4, R8, R36 ;  /* 0x000000080424723c */ /* 0x010fe20000001824 */
        /* <DEDUP_REMOVED lines=9> */
[C---:B-----5:R-:W-:Y:S08]  /*4470*/  HMMA.16816.F32 R60, R4.reuse, R12, R60 ;  /* 0x0000000c043c723c */ /* 0x060ff0000000183c */
[C---:B------:R-:W-:Y:S01]  /*4480*/  HMMA.16816.F32 R64, R4.reuse, R14, R64 ;  /* 0x0000000e0440723c */ /* 0x040fe20000001840 */
[----:B------:R-:W4:Y:S07]  /*4490*/  LDSM.16.MT88.4 R12, [R196+0x16800] ;  /* 0x01680000c40c783b */ /* 0x000f2e0000004200 */
[C---:B-1----:R-:W-:Y:S08]  /*44a0*/  HMMA.16816.F32 R76, R4.reuse, R8, R76 ;  /* 0x00000008044c723c */ /* 0x042ff0000000184c */
[C---:B------:R-:W-:Y:S01]  /*44b0*/  HMMA.16816.F32 R80, R4.reuse, R10, R80 ;  /* 0x0000000a0450723c */ /* 0x040fe20000001850 */
[----:B------:R-:W1:Y:S07]  /*44c0*/  LDSM.16.MT88.4 R8, [R200+0x13000] ;  /* 0x01300000c808783b */ /* 0x000e6e0000004200 */
[C---:B--2---:R-:W-:Y:S08]  /*44d0*/  HMMA.16816.F32 R84, R4.reuse, R16, R84 ;  /* 0x000000100454723c */ /* 0x044ff00000001854 */
[C---:B------:R-:W-:Y:S01]  /*44e0*/  HMMA.16816.F32 R88, R4.reuse, R18, R88 ;  /* 0x000000120458723c */ /* 0x040fe20000001858 */
[----:B------:R-:W2:Y:S07]  /*44f0*/  LDSM.16.MT88.4 R16, [R198+0x13000] ;  /* 0x01300000c610783b */ /* 0x000eae0000004200 */
        /* <DEDUP_REMOVED lines=33> */
[C---:B--2---:R-:W-:Y:S08]  /*4710*/  HMMA.16816.F32 R120, R4.reuse, R16, R120 ;  /* 0x000000100478723c */ /* 0x044ff00000001878 */
[C---:B------:R-:W-:Y:S01]  /*4720*/  HMMA.16816.F32 R116, R4.reuse, R18, R116 ;  /* 0x000000120474723c */ /* 0x040fe20000001874 */
[----:B------:R-:W2:Y:S07]  /*4730*/  LDSM.16.MT88.4 R16, [R196+0x15000] ;  /* 0x01500000c410783b */ /* 0x000eae0000004200 */
[C---:B---3--:R-:W-:Y:S08]  /*4740*/  HMMA.16816.F32 R36, R4.reuse, R12, R36 ;  /* 0x0000000c0424723c */ /* 0x048ff00000001824 */
[C---:B------:R-:W-:Y:S01]  /*4750*/  HMMA.16816.F32 R40, R4.reuse, R14, R40 ;  /* 0x0000000e0428723c */ /* 0x040fe20000001828 */
[----:B------:R-:W3:Y:S07]  /*4760*/  LDSM.16.MT88.4 R12, [R198+0x17000] ;  /* 0x01700000c60c783b */ /* 0x000eee0000004200 */
[C---:B------:R-:W-:Y:S08]  /*4770*/  HMMA.16816.F32 R68, R4.reuse, R20, R68 ;  /* 0x000000140444723c */ /* 0x040ff00000001844 */
[C---:B-1----:R-:W-:Y:S08]  /*4780*/  HMMA.16816.F32 R52, R4.reuse, R8, R52 ;  /* 0x000000080434723c */ /* 0x042ff00000001834 */
        /* <DEDUP_REMOVED lines=8> */
[C---:B------:R-:W-:Y:S01]  /*4810*/  HMMA.16816.F32 R72, R4.reuse, R22, R72 ;  /* 0x000000160448723c */ /* 0x040fe20000001848 */
[----:B------:R-:W-:Y:S07]  /*4820*/  LDSM.16.MT88.4 R20, [R196+0x15800] ;  /* 0x01580000c414783b */ /* 0x000fee0000004200 */
        /* <DEDUP_REMOVED lines=14> */
[----:B------:R-:W2:Y:S06]  /*4910*/  LDSM.16.MT88.4 R24, [R197+0x15800] ;  /* 0x01580000c518783b */ /* 0x000eac0000004200 */
        /* <DEDUP_REMOVED lines=10> */
[----:B---3--:R-:W-:Y:S01]  /*49c0*/  HMMA.16816.F32 R128, R4, R12, R128 ;  /* 0x0000000c0480723c */ /* 0x008fe20000001880 */
[----:B------:R-:W-:Y:S02]  /*49d0*/  FADD.FTZ R225, R170, R173 ;  /* 0x000000adaae17221 */ /* 0x000fe40000010000 */
[----:B------:R-:W-:-:S05]  /*49e0*/  FADD.FTZ R221, R221, R174 ;  /* 0x000000aedddd7221 */ /* 0x000fca0000010000 */
[C---:B------:R-:W-:Y:S01]  /*49f0*/  HMMA.16816.F32 R124, R4.reuse, R14, R124 ;  /* 0x0000000e047c723c */ /* 0x040fe2000000187c */
[----:B------:R-:W3:Y:S07]  /*4a00*/  LDSM.16.MT88.4 R12, [R198+0x17800] ;  /* 0x01780000c60c783b */ /* 0x000eee0000004200 */
[C---:B-1----:R-:W-:Y:S08]  /*4a10*/  HMMA.16816.F32 R36, R4.reuse, R8, R36 ;  /* 0x000000080424723c */ /* 0x042ff00000001824 */
[C---:B------:R-:W-:Y:S01]  /*4a20*/  HMMA.16816.F32 R40, R4.reuse, R10, R40 ;  /* 0x0000000a0428723c */ /* 0x040fe20000001828 */
[----:B------:R-:W1:Y:S07]  /*4a30*/  LDSM.16.MT88.4 R8, [R197+0x17800] ;  /* 0x01780000c508783b */ /* 0x000e6e0000004200 */
[C---:B--2---:R-:W-:Y:S08]  /*4a40*/  HMMA.16816.F32 R68, R4.reuse, R16, R68 ;  /* 0x000000100444723c */ /* 0x044ff00000001844 */
[C---:B------:R-:W-:Y:S01]  /*4a50*/  HMMA.16816.F32 R72, R4.reuse, R18, R72 ;  /* 0x000000120448723c */ /* 0x040fe20000001848 */
[----:B------:R-:W2:Y:S07]  /*4a60*/  LDSM.16.MT88.4 R16, [R196+0x17800] ;  /* 0x01780000c410783b */ /* 0x000eae0000004200 */
        /* <DEDUP_REMOVED lines=15> */
[C---:B------:R-:W-:Y:S08]  /*4b60*/  HMMA.16816.F32 R88, R4.reuse, R10, R88 ;  /* 0x0000000a0458723c */ /* 0x040ff00000001858 */
[C---:B--2---:R-:W-:Y:S08]  /*4b70*/  HMMA.16816.F32 R92, R4.reuse, R16, R92 ;  /* 0x00000010045c723c */ /* 0x044ff0000000185c */
        /* <DEDUP_REMOVED lines=60> */
[----:B------:R-:W-:Y:S04]  /*4f40*/  LDSM.16.M88.4 R32, [R204] ;  /* 0x00000000cc20783b */ /* 0x000fe80000000200 */
[----:B--2---:R-:W-:Y:S04]  /*4f50*/  LDSM.16.M88.4 R12, [R203] ;  /* 0x00000000cb0c783b */ /* 0x004fe80000000200 */
[----:B------:R-:W2:Y:S04]  /*4f60*/  LDSM.16.M88.4 R140, [R205+0xc800] ;  /* 0x00c80000cd8c783b */ /* 0x000ea80000000200 */
[----:B------:R-:W5:Y:S04]  /*4f70*/  LDSM.16.M88.4 R152, [R205+0xd000] ;  /* 0x00d00000cd98783b */ /* 0x000f680000000200 */
[----:B------:R-:W5:Y:S04]  /*4f80*/  LDSM.16.M88.4 R24, [R205+0xd800] ;  /* 0x00d80000cd18783b */ /* 0x000f680000000200 */
[----:B-1----:R-:W-:Y:S04]  /*4f90*/  LDSM.16.M88.4 R8, [R202] ;  /* 0x00000000ca08783b */ /* 0x002fe80000000200 */
[----:B----4-:R-:W1:Y:S04]  /*4fa0*/  LDSM.16.M88.4 R20, [R199+0xc000] ;  /* 0x00c00000c714783b */ /* 0x010e680000000200 */
[----:B------:R-:W4:Y:S04]  /*4fb0*/  LDSM.16.M88.4 R148, [R195] ;  /* 0x00000000c394783b */ /* 0x000f280000000200 */
[----:B------:R-:W1:Y:S01]  /*4fc0*/  LDSM.16.M88.4 R144, [R194] ;  /* 0x00000000c290783b */ /* 0x000e620000000200 */
[C---:B---3--:R-:W-:Y:S03]  /*4fd0*/  HMMA.16816.F32 R4, R168.reuse, R16, RZ ;  /* 0x00000010a804723c */ /* 0x048fe600000018ff */
[----:B------:R-:W3:Y:S04]  /*4fe0*/  LDSM.16.M88.4 R136, [R193] ;  /* 0x00000000c188783b */ /* 0x000ee80000000200 */
[----:B------:R-:W-:Y:S01]  /*4ff0*/  LDSM.16.M88.4 R160, [R199+0xd800] ;  /* 0x00d80000c7a0783b */ /* 0x000fe20000000200 */
[C---:B------:R-:W-:Y:S03]  /*5000*/  HMMA.16816.F32 R16, R168.reuse, R18, RZ ;  /* 0x00000012a810723c */ /* 0x040fe600000018ff */
[----:B------:R-:W-:Y:S04]  /*5010*/  LDSM.16.M88.4 R176, [R199+0xc800] ;  /* 0x00c80000c7b0783b */ /* 0x000fe80000000200 */
[----:B------:R-:W-:Y:S01]  /*5020*/  LDSM.16.M88.4 R164, [R199+0xd000] ;  /* 0x00d00000c7a4783b */ /* 0x000fe20000000200 */
[----:B--2---:R-:W-:Y:S03]  /*5030*/  HMMA.16816.F32 R28, R168, R140, RZ ;  /* 0x0000008ca81c723c */ /* 0x004fe600000018ff */
[----:B------:R-:W-:Y:S04]  /*5040*/  LDSM.16.M88.4 R180, [R202+0x4000] ;  /* 0x00400000cab4783b */ /* 0x000fe80000000200 */
[----:B------:R-:W-:Y:S01]  /*5050*/  LDSM.16.M88.4 R232, [R205+0x10800] ;  /* 0x01080000cde8783b */ /* 0x000fe20000000200 */
[----:B------:R-:W-:Y:S03]  /*5060*/  HMMA.16816.F32 R4, R32, R12, R4 ;  /* 0x0000000c2004723c */ /* 0x000fe60000001804 */
[----:B------:R-:W-:Y:S04]  /*5070*/  LDSM.16.M88.4 R228, [R199+0x10000] ;  /* 0x01000000c7e4783b */ /* 0x000fe80000000200 */
[----:B------:R-:W0:Y:S01]  /*5080*/  LDGDEPBAR ;  /* 0x00000000000079af */ /* 0x000e220000000000 */
[C---:B-----5:R-:W-:Y:S08]  /*5090*/  HMMA.16816.F32 R156, R168.reuse, R152, RZ ;  /* 0x00000098a89c723c */ /* 0x060ff000000018ff */
[C---:B------:R-:W-:Y:S08]  /*50a0*/  HMMA.16816.F32 R140, R168.reuse, R142, RZ ;  /* 0x0000008ea88c723c */ /* 0x040ff000000018ff */
[C---:B------:R-:W-:Y:S08]  /*50b0*/  HMMA.16816.F32 R152, R168.reuse, R154, RZ ;  /* 0x0000009aa898723c */ /* 0x040ff000000018ff */
[----:B------:R-:W-:Y:S08]  /*50c0*/  HMMA.16816.F32 R172, R168, R24, RZ ;  /* 0x00000018a8ac723c */ /* 0x000ff000000018ff */
[----:B------:R-:W-:Y:S01]  /*50d0*/  HMMA.16816.F32 R16, R32, R14, R16 ;  /* 0x0000000e2010723c */ /* 0x000fe20000001810 */
[----:B------:R-:W-:Y:S07]  /*50e0*/  LDSM.16.M88.4 R12, [R192] ;  /* 0x00000000c00c783b */ /* 0x000fee0000000200 */
[----:B------:R-:W-:Y:S01]  /*50f0*/  HMMA.16816.F32 R168, R168, R26, RZ ;  /* 0x0000001aa8a8723c */ /* 0x000fe200000018ff */
[----:B------:R-:W2:Y:S07]  /*5100*/  LDSM.16.M88.4 R24, [R201] ;  /* 0x00000000c918783b */ /* 0x000eae0000000200 */
[C---:B-1----:R-:W-:Y:S08]  /*5110*/  HMMA.16816.F32 R4, R8.reuse, R20, R4 ;  /* 0x000000140804723c */ /* 0x042ff00000001804 */
[----:B------:R-:W-:Y:S01]  /*5120*/  HMMA.16816.F32 R16, R8, R22, R16 ;  /* 0x000000160810723c */ /* 0x000fe20000001810 */
[----:B------:R-:W-:Y:S07]  /*5130*/  LDSM.16.M88.4 R20, [R205+0xe000] ;  /* 0x00e00000cd14783b */ /* 0x000fee0000000200 */
[C---:B----4-:R-:W-:Y:S08]  /*5140*/  HMMA.16816.F32 R28, R32.reuse, R148, R28 ;  /* 0x00000094201c723c */ /* 0x050ff0000000181c */
[C---:B------:R-:W-:Y:S01]  /*5150*/  HMMA.16816.F32 R140, R32.reuse, R150, R140 ;  /* 0x00000096208c723c */ /* 0x040fe2000000188c */
[----:B------:R-:W-:Y:S07]  /*5160*/  LDSM.16.M88.4 R148, [R192+0x800] ;  /* 0x00080000c094783b */ /* 0x000fee0000000200 */
[C---:B------:R-:W-:Y:S08]  /*5170*/  HMMA.16816.F32 R156, R32.reuse, R144, R156 ;  /* 0x00000090209c723c */ /* 0x040ff0000000189c */
[C---:B------:R-:W-:Y:S01]  /*5180*/  HMMA.16816.F32 R152, R32.reuse, R146, R152 ;  /* 0x000000922098723c */ /* 0x040fe20000001898 */
[----:B------:R-:W-:Y:S07]  /*5190*/  LDSM.16.M88.4 R144, [R192+0x1000] ;  /* 0x00100000c090783b */ /* 0x000fee0000000200 */
[C---:B---3--:R-:W-:Y:S08]  /*51a0*/  HMMA.16816.F32 R172, R32.reuse, R136, R172 ;  /* 0x0000008820ac723c */ /* 0x048ff000000018ac */
[----:B------:R-:W-:Y:S01]  /*51b0*/  HMMA.16816.F32 R168, R32, R138, R168 ;  /* 0x0000008a20a8723c */ /* 0x000fe200000018a8 */
[----:B------:R-:W1:Y:S04]  /*51c0*/  LDSM.16.M88.4 R32, [R206+0x4000] ;  /* 0x00400000ce20783b */ /* 0x000e680000000200 */
[----:B------:R-:W-:Y:S03]  /*51d0*/  LDSM.16.M88.4 R136, [R192+0x1800] ;  /* 0x00180000c088783b */ /* 0x000fe60000000200 */
[C---:B--2---:R-:W-:Y:S08]  /*51e0*/  HMMA.16816.F32 R4, R24.reuse, R12, R4 ;  /* 0x0000000c1804723c */ /* 0x044ff00000001804 */
[----:B------:R-:W-:Y:S01]  /*51f0*/  HMMA.16816.F32 R16, R24, R14, R16 ;  /* 0x0000000e1810723c */ /* 0x000fe20000001810 */
[----:B------:R-:W-:Y:S07]  /*5200*/  LDSM.16.M88.4 R12, [R204+0x4000] ;  /* 0x00400000cc0c783b */ /* 0x000fee0000000200 */
[C---:B------:R-:W-:Y:S08]  /*5210*/  HMMA.16816.F32 R172, R8.reuse, R160, R172 ;  /* 0x000000a008ac723c */ /* 0x040ff000000018ac */
[C---:B------:R-:W-:Y:S01]  /*5220*/  HMMA.16816.F32 R168, R8.reuse, R162, R168 ;  /* 0x000000a208a8723c */ /* 0x040fe200000018a8 */
[----:B------:R-:W2:Y:S07]  /*5230*/  LDSM.16.M88.4 R160, [R191] ;  /* 0x00000000bfa0783b */ /* 0x000eae0000000200 */
[C---:B------:R-:W-:Y:S08]  /*5240*/  HMMA.16816.F32 R28, R8.reuse, R176, R28 ;  /* 0x000000b0081c723c */ /* 0x040ff0000000181c */
[C---:B------:R-:W-:Y:S01]  /*5250*/  HMMA.16816.F32 R140, R8.reuse, R178, R140 ;  /* 0x000000b2088c723c */ /* 0x040fe2000000188c */
[----:B------:R-:W-:Y:S07]  /*5260*/  LDSM.16.M88.4 R176, [R199+0xe800] ;  /* 0x00e80000c7b0783b */ /* 0x000fee0000000200 */
[C---:B------:R-:W-:Y:S08]  /*5270*/  HMMA.16816.F32 R156, R8.reuse, R164, R156 ;  /* 0x000000a4089c723c */ /* 0x040ff0000000189c */
[----:B------:R-:W-:Y:S01]  /*5280*/  HMMA.16816.F32 R152, R8, R166, R152 ;  /* 0x000000a60898723c */ /* 0x000fe20000001898 */
[----:B------:R-:W3:Y:S04]  /*5290*/  LDSM.16.M88.4 R8, [R205+0xe800] ;  /* 0x00e80000cd08783b */ /* 0x000ee80000000200 */
[----:B------:R-:W-:Y:S03]  /*52a0*/  LDSM.16.M88.4 R164, [R201+0x4000] ;  /* 0x00400000c9a4783b */ /* 0x000fe60000000200 */
[C---:B-1----:R-:W-:Y:S08]  /*52b0*/  HMMA.16816.F32 R4, R32.reuse, R20, R4 ;  /* 0x000000142004723c */ /* 0x042ff00000001804 */
[----:B------:R-:W-:Y:S01]  /*52c0*/  HMMA.16816.F32 R16, R32, R22, R16 ;  /* 0x000000162010723c */ /* 0x000fe20000001810 */
[----:B------:R-:W1:Y:S07]  /*52d0*/  LDSM.16.M88.4 R20, [R199+0xe000] ;  /* 0x00e00000c714783b */ /* 0x000e6e0000000200 */
[C---:B------:R-:W-:Y:S08]  /*52e0*/  HMMA.16816.F32 R28, R24.reuse, R148, R28 ;  /* 0x00000094181c723c */ /* 0x040ff0000000181c */
[C---:B------:R-:W-:Y:S01]  /*52f0*/  HMMA.16816.F32 R140, R24.reuse, R150, R140 ;  /* 0x00000096188c723c */ /* 0x040fe2000000188c */
[----:B------:R-:W4:Y:S07]  /*5300*/  LDSM.16.M88.4 R148, [R205+0xf000] ;  /* 0x00f00000cd94783b */ /* 0x000f2e0000000200 */
[C---:B------:R-:W-:Y:S08]  /*5310*/  HMMA.16816.F32 R156, R24.reuse, R144, R156 ;  /* 0x00000090189c723c */ /* 0x040ff0000000189c */
[----:B------:R-:W-:Y:S01]  /*5320*/  HMMA.16816.F32 R152, R24, R146, R152 ;  /* 0x000000921898723c */ /* 0x000fe20000001898 */
[----:B------:R-:W5:Y:S07]  /*5330*/  LDSM.16.M88.4 R144, [R205+0xf800] ;  /* 0x00f80000cd90783b */ /* 0x000f6e0000000200 */
[C---:B--2---:R-:W-:Y:S08]  /*5340*/  HMMA.16816.F32 R4, R12.reuse, R160, R4 ;  /* 0x000000a00c04723c */ /* 0x044ff00000001804 */
[----:B------:R-:W-:Y:S01]  /*5350*/  HMMA.16816.F32 R16, R12, R162, R16 ;  /* 0x000000a20c10723c */ /* 0x000fe20000001810 */
[----:B------:R-:W-:Y:S07]  /*5360*/  LDSM.16.M88.4 R160, [R188] ;  /* 0x00000000bca0783b */ /* 0x000fee0000000200 */
[C---:B------:R-:W-:Y:S08]  /*5370*/  HMMA.16816.F32 R172, R24.reuse, R136, R172 ;  /* 0x0000008818ac723c */ /* 0x040ff000000018ac */
[----:B------:R-:W-:Y:S01]  /*5380*/  HMMA.16816.F32 R168, R24, R138, R168 ;  /* 0x0000008a18a8723c */ /* 0x000fe200000018a8 */
[----:B------:R-:W2:Y:S04]  /*5390*/  LDSM.16.M88.4 R136, [R190] ;  /* 0x00000000be88783b */ /* 0x000ea80000000200 */
[----:B------:R-:W2:Y:S03]  /*53a0*/  LDSM.16.M88.4 R24, [R192+0x2000] ;  /* 0x00200000c018783b */ /* 0x000ea60000000200 */
[C---:B---3--:R-:W-:Y:S08]  /*53b0*/  HMMA.16816.F32 R28, R32.reuse, R8, R28 ;  /* 0x00000008201c723c */ /* 0x048ff0000000181c */
[----:B------:R-:W-:Y:S01]  /*53c0*/  HMMA.16816.F32 R140, R32, R10, R140 ;  /* 0x0000000a208c723c */ /* 0x000fe2000000188c */
[----:B------:R-:W3:Y:S07]  /*53d0*/  LDSM.16.M88.4 R8, [R189] ;  /* 0x00000000bd08783b */ /* 0x000eee0000000200 */
[C---:B-1----:R-:W-:Y:S08]  /*53e0*/  HMMA.16816.F32 R4, R180.reuse, R20, R4 ;  /* 0x00000014b404723c */ /* 0x042ff00000001804 */
[----:B------:R-:W-:Y:S01]  /*53f0*/  HMMA.16816.F32 R16, R180, R22, R16 ;  /* 0x00000016b410723c */ /* 0x000fe20000001810 */
[----:B------:R-:W-:Y:S07]  /*5400*/  LDSM.16.M88.4 R20, [R199+0xf000] ;  /* 0x00f00000c714783b */ /* 0x000fee0000000200 */
[C---:B----4-:R-:W-:Y:S08]  /*5410*/  HMMA.16816.F32 R156, R32.reuse, R148, R156 ;  /* 0x00000094209c723c */ /* 0x050ff0000000189c */
[C---:B------:R-:W-:Y:S01]  /*5420*/  HMMA.16816.F32 R152, R32.reuse, R150, R152 ;  /* 0x000000962098723c */ /* 0x040fe20000001898 */
[----:B------:R-:W-:Y:S07]  /*5430*/  LDSM.16.M88.4 R148, [R206+0x8000] ;  /* 0x00800000ce94783b */ /* 0x000fee0000000200 */
[C---:B-----5:R-:W-:Y:S08]  /*5440*/  HMMA.16816.F32 R172, R32.reuse, R144, R172 ;  /* 0x0000009020ac723c */ /* 0x060ff000000018ac */
[----:B------:R-:W-:Y:S01]  /*5450*/  HMMA.16816.F32 R168, R32, R146, R168 ;  /* 0x0000009220a8723c */ /* 0x000fe200000018a8 */
[----:B------:R-:W1:Y:S04]  /*5460*/  LDSM.16.M88.4 R32, [R205+0x10000] ;  /* 0x01000000cd20783b */ /* 0x000e680000000200 */
[----:B------:R-:W-:Y:S03]  /*5470*/  LDSM.16.M88.4 R144, [R187] ;  /* 0x00000000bb90783b */ /* 0x000fe60000000200 */
[C---:B--2---:R-:W-:Y:S08]  /*5480*/  HMMA.16816.F32 R28, R12.reuse, R136, R28 ;  /* 0x000000880c1c723c */ /* 0x044ff0000000181c */
[----:B------:R-:W-:Y:S01]  /*5490*/  HMMA.16816.F32 R140, R12, R138, R140 ;  /* 0x0000008a0c8c723c */ /* 0x000fe2000000188c */
[----:B------:R-:W-:Y:S07]  /*54a0*/  LDSM.16.M88.4 R136, [R204+0x8000] ;  /* 0x00800000cc88783b */ /* 0x000fee0000000200 */
[C---:B------:R-:W-:Y:S08]  /*54b0*/  HMMA.16816.F32 R4, R164.reuse, R24, R4 ;  /* 0x00000018a404723c */ /* 0x040ff00000001804 */
[----:B------:R-:W-:Y:S01]  /*54c0*/  HMMA.16816.F32 R16, R164, R26, R16 ;  /* 0x0000001aa410723c */ /* 0x000fe20000001810 */
[----:B------:R-:W-:Y:S07]  /*54d0*/  LDSM.16.M88.4 R24, [R202+0x8000] ;  /* 0x00800000ca18783b */ /* 0x000fee0000000200 */
[C---:B---3--:R-:W-:Y:S08]  /*54e0*/  HMMA.16816.F32 R156, R12.reuse, R8, R156 ;  /* 0x000000080c9c723c */ /* 0x048ff0000000189c */
[----:B------:R-:W-:Y:S01]  /*54f0*/  HMMA.16816.F32 R152, R12, R10, R152 ;  /* 0x0000000a0c98723c */ /* 0x000fe20000001898 */
[----:B------:R-:W2:Y:S07]  /*5500*/  LDSM.16.M88.4 R8, [R192+0x2800] ;  /* 0x00280000c008783b */ /* 0x000eae0000000200 */
[----:B------:R-:W-:Y:S08]  /*5510*/  HMMA.16816.F32 R28, R180, R176, R28 ;  /* 0x000000b0b41c723c */ /* 0x000ff0000000181c */
[----:B-1----:R-:W-:Y:S08]  /*5520*/  HMMA.16816.F32 R4, R148, R32, R4 ;  /* 0x000000209404723c */ /* 0x002ff00000001804 */
[----:B------:R-:W-:Y:S01]  /*5530*/  HMMA.16816.F32 R140, R180, R178, R140 ;  /* 0x000000b2b48c723c */ /* 0x000fe2000000188c */
[----:B------:R-:W-:Y:S07]  /*5540*/  LDSM.16.M88.4 R176, [R199+0xf800] ;  /* 0x00f80000c7b0783b */ /* 0x000fee0000000200 */
[C---:B------:R-:W-:Y:S08]  /*5550*/  HMMA.16816.F32 R172, R12.reuse, R160, R172 ;  /* 0x000000a00cac723c */ /* 0x040ff000000018ac */
[----:B------:R-:W-:Y:S01]  /*5560*/  HMMA.16816.F32 R168, R12, R162, R168 ;  /* 0x000000a20ca8723c */ /* 0x000fe200000018a8 */
[----:B------:R-:W1:Y:S04]  /*5570*/  LDSM.16.M88.4 R160, [R192+0x3000] ;  /* 0x00300000c0a0783b */ /* 0x000e680000000200 */
[----:B------:R-:W-:Y:S03]  /*5580*/  LDSM.16.M88.4 R12, [R201+0x8000] ;  /* 0x00800000c90c783b */ /* 0x000fe60000000200 */
[----:B------:R-:W-:Y:S01]  /*5590*/  HMMA.16816.F32 R16, R148, R34, R16 ;  /* 0x000000229410723c */ /* 0x000fe20000001810 */
[----:B------:R-:W-:Y:S07]  /*55a0*/  LDSM.16.M88.4 R32, [R186] ;  /* 0x00000000ba20783b */ /* 0x000fee0000000200 */
[----:B------:R-:W-:Y:S08]  /*55b0*/  HMMA.16816.F32 R156, R180, R20, R156 ;  /* 0x00000014b49c723c */ /* 0x000ff0000000189c */
[----:B--2---:R-:W-:Y:S08]  /*55c0*/  HMMA.16816.F32 R28, R164, R8, R28 ;  /* 0x00000008a41c723c */ /* 0x004ff0000000181c */
[----:B------:R-:W-:Y:S08]  /*55d0*/  HMMA.16816.F32 R4, R136, R144, R4 ;  /* 0x000000908804723c */ /* 0x000ff00000001804 */
[----:B------:R-:W-:Y:S01]  /*55e0*/  HMMA.16816.F32 R140, R164, R10, R140 ;  /* 0x0000000aa48c723c */ /* 0x000fe2000000188c */
[----:B------:R-:W-:Y:S07]  /*55f0*/  LDSM.16.M88.4 R8, [R192+0x4000] ;  /* 0x00400000c008783b */ /* 0x000fee0000000200 */
[----:B------:R-:W-:Y:S01]  /*5600*/  HMMA.16816.F32 R16, R136, R146, R16 ;  /* 0x000000928810723c */ /* 0x000fe20000001810 */
[----:B------:R-:W2:Y:S07]  /*5610*/  LDSM.16.M88.4 R144, [R205+0x11000] ;  /* 0x01100000cd90783b */ /* 0x000eae0000000200 */
[----:B-1----:R-:W-:Y:S08]  /*5620*/  HMMA.16816.F32 R156, R164, R160, R156 ;  /* 0x000000a0a49c723c */ /* 0x002ff0000000189c */
[----:B------:R-:W-:Y:S08]  /*5630*/  HMMA.16816.F32 R28, R148, R232, R28 ;  /* 0x000000e8941c723c */ /* 0x000ff0000000181c */
[----:B------:R-:W-:Y:S08]  /*5640*/  HMMA.16816.F32 R4, R24, R228, R4 ;  /* 0x000000e41804723c */ /* 0x000ff00000001804 */
[----:B------:R-:W-:Y:S08]  /*5650*/  HMMA.16816.F32 R140, R148, R234, R140 ;  /* 0x000000ea948c723c */ /* 0x000ff0000000188c */
[----:B------:R-:W-:Y:S01]  /*5660*/  HMMA.16816.F32 R16, R24, R230, R16 ;  /* 0x000000e61810723c */ /* 0x000fe20000001810 */
[----:B------:R-:W1:Y:S07]  /*5670*/  LDSM.16.M88.4 R228, [R185] ;  /* 0x00000000b9e4783b */ /* 0x000e6e0000000200 */
[----:B------:R-:W-:Y:S01]  /*5680*/  HMMA.16816.F32 R152, R180, R22, R152 ;  /* 0x00000016b498723c */ /* 0x000fe20000001898 */
[----:B------:R-:W3:Y:S07]  /*5690*/  LDSM.16.M88.4 R20, [R199+0x10800] ;  /* 0x01080000c714783b */ /* 0x000eee0000000200 */
[----:B--2---:R-:W-:Y:S08]  /*56a0*/  HMMA.16816.F32 R156, R148, R144, R156 ;  /* 0x00000090949c723c */ /* 0x004ff0000000189c */
[----:B------:R-:W-:Y:S08]  /*56b0*/  HMMA.16816.F32 R28, R136, R32, R28 ;  /* 0x00000020881c723c */ /* 0x000ff0000000181c */
[----:B------:R-:W-:Y:S08]  /*56c0*/  HMMA.16816.F32 R4, R12, R8, R4 ;  /* 0x000000080c04723c */ /* 0x000ff00000001804 */
[----:B------:R-:W-:Y:S01]  /*56d0*/  HMMA.16816.F32 R140, R136, R34, R140 ;  /* 0x00000022888c723c */ /* 0x000fe2000000188c */
[----:B------:R-:W2:Y:S07]  /*56e0*/  LDSM.16.M88.4 R32, [R192+0x3800] ;  /* 0x00380000c020783b */ /* 0x000eae0000000200 */
[----:B------:R-:W-:Y:S08]  /*56f0*/  HMMA.16816.F32 R172, R180, R176, R172 ;  /* 0x000000b0b4ac723c */ /* 0x000ff000000018ac */
[----:B------:R-:W-:Y:S01]  /*5700*/  HMMA.16816.F32 R16, R12, R10, R16 ;  /* 0x0000000a0c10723c */ /* 0x000fe20000001810 */
[----:B------:R-:W4:Y:S01]  /*5710*/  LDSM.16.M88.4 R8, [R199+0x11000] ;  /* 0x01100000c708783b */ /* 0x000f220000000200 */
[----:B------:R-:W-:-:S02]  /*5720*/  FMUL.FTZ R0, R4, c[0x0][0x2ec] ;  /* 0x0000bb0004007a20 */ /* 0x000fc40000410000 */
[----:B------:R-:W-:Y:S02]  /*5730*/  FMUL.FTZ R145, R5, c[0x0][0x2ec] ;  /* 0x0000bb0005917a20 */ /* 0x000fe40000410000 */
[----:B------:R-:W-:Y:S02]  /*5740*/  FMUL.FTZ R144, R6, c[0x0][0x2ec] ;  /* 0x0000bb0006907a20 */ /* 0x000fe40000410000 */
[----:B------:R-:W-:Y:S01]  /*5750*/  HMMA.16816.F32 R176, R180, R178, R168 ;  /* 0x000000b2b4b0723c */ /* 0x000fe200000018a8 */
[----:B------:R-:W5:Y:S01]  /*5760*/  LDSM.16.M88.4 R168, [R192+0x4800] ;  /* 0x00480000c0a8783b */ /* 0x000f620000000200 */
[----:B------:R-:W-:Y:S01]  /*5770*/  FMUL.FTZ R160, R7, c[0x0][0x2ec] ;  /* 0x0000bb0007a07a20 */ /* 0x000fe20000410000 */
[----:B------:R-:W2:Y:S02]  /*5780*/  MUFU.TANH R145, R145 ;  /* 0x0000009100917308 */ /* 0x000ea40000002400 */
[----:B------:R-:W4:Y:S03]  /*5790*/  LDSM.16.M88.4 R4, [R205+0x11800] ;  /* 0x01180000cd04783b */ /* 0x000f260000000200 */
[----:B------:R-:W-:Y:S03]  /*57a0*/  HMMA.16816.F32 R152, R164, R162, R152 ;  /* 0x000000a2a498723c */ /* 0x000fe60000001898 */
[----:B------:R-:W2:Y:S05]  /*57b0*/  MUFU.TANH R160, R160 ;  /* 0x000000a000a07308 */ /* 0x000eaa0000002400 */
[----:B-1----:R-:W-:Y:S01]  /*57c0*/  HMMA.16816.F32 R156, R136, R228, R156 ;  /* 0x000000e4889c723c */ /* 0x002fe2000000189c */
[----:B------:R-:W-:-:S02]  /*57d0*/  FMUL.FTZ R161, R16, c[0x0][0x2ec] ;  /* 0x0000bb0010a17a20 */ /* 0x000fc40000410000 */
[----:B------:R-:W-:Y:S05]  /*57e0*/  MUFU.TANH R0, R0 ;  /* 0x0000000000007308 */ /* 0x000fea0000002400 */
[----:B---3--:R-:W-:Y:S03]  /*57f0*/  HMMA.16816.F32 R28, R24, R20, R28 ;  /* 0x00000014181c723c */ /* 0x008fe6000000181c */
[----:B------:R-:W1:Y:S05]  /*5800*/  MUFU.TANH R161, R161 ;  /* 0x000000a100a17308 */ /* 0x000e6a0000002400 */
[----:B--2---:R-:W-:Y:S03]  /*5810*/  HMMA.16816.F32 R172, R164, R32, R172 ;  /* 0x00000020a4ac723c */ /* 0x004fe600000018ac */
[----:B------:R-:W-:Y:S04]  /*5820*/  MUFU.TANH R144, R144 ;  /* 0x0000009000907308 */ /* 0x000fe80000002400 */
[----:B------:R-:W-:Y:S01]  /*5830*/  FMUL.FTZ R32, R18, c[0x0][0x2ec] ;  /* 0x0000bb0012207a20 */ /* 0x000fe20000410000 */
[----:B------:R-:W-:Y:S05]  /*5840*/  HMMA.16816.F32 R152, R148, R146, R152 ;  /* 0x000000929498723c */ /* 0x000fea0000001898 */
[----:B------:R-:W2:Y:S02]  /*5850*/  MUFU.TANH R32, R32 ;  /* 0x0000002000207308 */ /* 0x000ea40000002400 */
[----:B------:R-:W-:Y:S01]  /*5860*/  FMUL.FTZ R146, R17, c[0x0][0x2ec] ;  /* 0x0000bb0011927a20 */ /* 0x000fe20000410000 */
[----:B----4-:R-:W-:Y:S05]  /*5870*/  HMMA.16816.F32 R156, R24, R8, R156 ;  /* 0x00000008189c723c */ /* 0x010fea000000189c */
[----:B------:R-:W-:Y:S02]  /*5880*/  MUFU.TANH R146, R146 ;  /* 0x0000009200927308 */ /* 0x000fe40000002400 */
[----:B------:R-:W-:Y:S01]  /*5890*/  FMUL.FTZ R8, R19, c[0x0][0x2ec] ;  /* 0x0000bb0013087a20 */ /* 0x000fe20000410000 */
[----:B-----5:R-:W-:Y:S01]  /*58a0*/  HMMA.16816.F32 R28, R12, R168, R28 ;  /* 0x000000a80c1c723c */ /* 0x020fe2000000181c */
[----:B------:R-:W3:Y:S04]  /*58b0*/  LDSM.16.M88.4 R16, [R184] ;  /* 0x00000000b810783b */ /* 0x000ee80000000200 */
[----:B------:R-:W4:Y:S03]  /*58c0*/  MUFU.TANH R8, R8 ;  /* 0x0000000800087308 */ /* 0x000f260000002400 */
[----:B------:R-:W-:Y:S08]  /*58d0*/  HMMA.16816.F32 R176, R164, R34, R176 ;  /* 0x00000022a4b0723c */ /* 0x000ff000000018b0 */
[----:B------:R-:W-:Y:S08]  /*58e0*/  HMMA.16816.F32 R172, R148, R4, R172 ;  /* 0x0000000494ac723c */ /* 0x000ff000000018ac */
[----:B------:R-:W-:Y:S01]  /*58f0*/  FMUL.FTZ R9, R28, c[0x0][0x2ec] ;  /* 0x0000bb001c097a20 */ /* 0x000fe20000410000 */
[----:B------:R-:W-:Y:S01]  /*5900*/  HMMA.16816.F32 R152, R136, R230, R152 ;  /* 0x000000e68898723c */ /* 0x000fe20000001898 */
[----:B------:R-:W-:-:S02]  /*5910*/  FMUL.FTZ R33, R29, c[0x0][0x2ec] ;  /* 0x0000bb001d217a20 */ /* 0x000fc40000410000 */
[----:B------:R-:W-:Y:S02]  /*5920*/  FMUL.FTZ R147, R30, c[0x0][0x2ec] ;  /* 0x0000bb001e937a20 */ /* 0x000fe40000410000 */
[----:B------:R-:W-:Y:S01]  /*5930*/  FMUL.FTZ R34, R31, c[0x0][0x2ec] ;  /* 0x0000bb001f227a20 */ /* 0x000fe20000410000 */
[----:B------:R-:W5:Y:S01]  /*5940*/  MUFU.TANH R9, R9 ;  /* 0x0000000900097308 */ /* 0x000f620000002400 */
[----:B------:R-:W1:Y:S01]  /*5950*/  LDSM.16.M88.4 R28, [R199+0x11800] ;  /* 0x01180000c71c783b */ /* 0x000e620000000200 */
[----:B------:R-:W-:Y:S03]  /*5960*/  HMMA.16816.F32 R176, R148, R6, R176 ;  /* 0x0000000694b0723c */ /* 0x000fe600000018b0 */
[----:B------:R-:W-:Y:S03]  /*5970*/  LDSM.16.M88.4 R4, [R192+0x5800] ;  /* 0x00580000c004783b */ /* 0x000fe60000000200 */
[----:B------:R-:W-:Y:S02]  /*5980*/  MUFU.TANH R33, R33 ;  /* 0x0000002100217308 */ /* 0x000fe40000002400 */
[----:B------:R-:W-:Y:S01]  /*5990*/  HMMA.16816.F32 R140, R24, R22, R140 ;  /* 0x00000016188c723c */ /* 0x000fe2000000188c */
[----:B------:R-:W2:Y:S01]  /*59a0*/  LDSM.16.M88.4 R20, [R192+0x5000] ;  /* 0x00500000c014783b */ /* 0x000ea20000000200 */
[----:B------:R-:W-:-:S04]  /*59b0*/  DEPBAR.LE SB0, 0x0 ;  /* 0x000080000000791a */ /* 0x000fc80000000000 */
[----:B------:R-:W1:Y:S02]  /*59c0*/  MUFU.TANH R147, R147 ;  /* 0x0000009300937308 */ /* 0x000e640000002400 */
[C---:B---3--:R-:W-:Y:S06]  /*59d0*/  HMMA.16816.F32 R172, R136.reuse, R16, R172 ;  /* 0x0000001088ac723c */ /* 0x048fec00000018ac */
[----:B------:R-:W3:Y:S01]  /*59e0*/  MUFU.TANH R34, R34 ;  /* 0x0000002200227308 */ /* 0x000ee20000002400 */
[----:B------:R-:W-:Y:S01]  /*59f0*/  IMAD R17, R237, 0x40, R134 ;  /* 0x00000040ed117824 */ /* 0x000fe200078e0286 */
[----:B------:R-:W-:Y:S07]  /*5a00*/  HMMA.16816.F32 R176, R136, R18, R176 ;  /* 0x0000001288b0723c */ /* 0x000fee00000018b0 */
[C---:B------:R-:W-:Y:S01]  /*5a10*/  IADD3 R19, R17.reuse, 0x1, RZ ;  /* 0x0000000111137810 */ /* 0x040fe20007ffe0ff */
[----:B------:R-:W-:Y:S01]  /*5a20*/  HMMA.16816.F32 R152, R24, R10, R152 ;  /* 0x0000000a1898723c */ /* 0x000fe20000001898 */
[----:B------:R-:W-:-:S02]  /*5a30*/  IADD3 R18, R17, 0x8, RZ ;  /* 0x0000000811127810 */ /* 0x000fc40007ffe0ff */
[CC--:B------:R-:W-:Y:S02]  /*5a40*/  ISETP.GE.AND P4, PT, R19.reuse, R135.reuse, PT ;  /* 0x000000871300720c */ /* 0x0c0fe40003f86270 */
[-C--:B------:R-:W-:Y:S02]  /*5a50*/  ISETP.GE.AND P5, PT, R19, R2.reuse, PT ;  /* 0x000000021300720c */ /* 0x080fe40003fa6270 */
[C---:B------:R-:W-:Y:S01]  /*5a60*/  ISETP.GE.AND P6, PT, R18.reuse, R135, PT ;  /* 0x000000871200720c */ /* 0x040fe20003fc6270 */
[----:B-1----:R-:W-:Y:S01]  /*5a70*/  HMMA.16816.F32 R172, R24, R28, R172 ;  /* 0x0000001c18ac723c */ /* 0x002fe200000018ac */
[----:B------:R-:W-:Y:S02]  /*5a80*/  ISETP.GE.AND P0, PT, R18, R2, PT ;  /* 0x000000021200720c */ /* 0x000fe40003f06270 */
[----:B------:R-:W-:Y:S02]  /*5a90*/  IADD3 R18, R17, 0x9, RZ ;  /* 0x0000000911127810 */ /* 0x000fe40007ffe0ff */
[----:B------:R-:W-:-:S02]  /*5aa0*/  FSEL R145, R145, -INF , !P4 ;  /* 0xff80000091917808 */ /* 0x000fc40006000000 */
[----:B------:R-:W-:Y:S01]  /*5ab0*/  FSEL R160, R160, -INF , !P5 ;  /* 0xff800000a0a07808 */ /* 0x000fe20006800000 */
[C---:B------:R-:W-:Y:S01]  /*5ac0*/  HMMA.16816.F32 R140, R12.reuse, R170, R140 ;  /* 0x000000aa0c8c723c */ /* 0x040fe2000000188c */
[----:B------:R-:W-:Y:S02]  /*5ad0*/  FSEL R161, R161, -INF , !P6 ;  /* 0xff800000a1a17808 */ /* 0x000fe40007000000 */
[----:B--2---:R-:W-:Y:S02]  /*5ae0*/  FSEL R32, R32, -INF , !P0 ;  /* 0xff80000020207808 */ /* 0x004fe40004000000 */
[C---:B------:R-:W-:Y:S01]  /*5af0*/  ISETP.GE.AND P4, PT, R18.reuse, R135, PT ;  /* 0x000000871200720c */ /* 0x040fe20003f86270 */
[----:B------:R-:W-:Y:S01]  /*5b00*/  BAR.SYNC.DEFER_BLOCKING 0x0 ;  /* 0x0000000000007b1d */ /* 0x000fe20000010000 */
[----:B------:R-:W-:Y:S01]  /*5b10*/  ISETP.GE.AND P5, PT, R18, R2, PT ;  /* 0x000000021200720c */ /* 0x000fe20003fa6270 */
[----:B------:R-:W-:Y:S01]  /*5b20*/  HMMA.16816.F32 R156, R12, R20, R156 ;  /* 0x000000140c9c723c */ /* 0x000fe2000000189c */
[----:B------:R-:W-:-:S02]  /*5b30*/  IADD3 R18, R17, 0x18, RZ ;  /* 0x0000001811127810 */ /* 0x000fc40007ffe0ff */
[----:B----4-:R-:W-:-:S05]  /*5b40*/  FSEL R8, R8, -INF , !P5 ;  /* 0xff80000008087808 */ /* 0x010fca0006800000 */
[----:B------:R-:W-:Y:S08]  /*5b50*/  HMMA.16816.F32 R176, R24, R30, R176 ;  /* 0x0000001e18b0723c */ /* 0x000ff000000018b0 */
[----:B------:R-:W-:Y:S01]  /*5b60*/  HMMA.16816.F32 R152, R12, R22, R152 ;  /* 0x000000160c98723c */ /* 0x000fe20000001898 */
[----:B------:R-:W-:Y:S02]  /*5b70*/  FMUL.FTZ R20, R140, c[0x0][0x2ec] ;  /* 0x0000bb008c147a20 */ /* 0x000fe40000410000 */
[----:B------:R-:W-:-:S02]  /*5b80*/  FMUL.FTZ R21, R141, c[0x0][0x2ec] ;  /* 0x0000bb008d157a20 */ /* 0x000fc40000410000 */
[----:B------:R-:W-:Y:S02]  /*5b90*/  FMUL.FTZ R10, R142, c[0x0][0x2ec] ;  /* 0x0000bb008e0a7a20 */ /* 0x000fe40000410000 */
[----:B------:R-:W-:Y:S01]  /*5ba0*/  FMUL.FTZ R16, R143, c[0x0][0x2ec] ;  /* 0x0000bb008f107a20 */ /* 0x000fe20000410000 */
[C---:B------:R-:W-:Y:S01]  /*5bb0*/  HMMA.16816.F32 R172, R12.reuse, R4, R172 ;  /* 0x000000040cac723c */ /* 0x040fe200000018ac */
[----:B------:R-:W1:Y:S01]  /*5bc0*/  MUFU.TANH R20, R20 ;  /* 0x0000001400147308 */ /* 0x000e620000002400 */
[----:B------:R-:W-:Y:S02]  /*5bd0*/  FMUL.FTZ R11, R156, c[0x0][0x2ec] ;  /* 0x0000bb009c0b7a20 */ /* 0x000fe40000410000 */
[----:B------:R-:W-:Y:S02]  /*5be0*/  FMUL.FTZ R28, R158, c[0x0][0x2ec] ;  /* 0x0000bb009e1c7a20 */ /* 0x000fe40000410000 */
[----:B------:R-:W-:Y:S01]  /*5bf0*/  FMUL.FTZ R157, R157, c[0x0][0x2ec] ;  /* 0x0000bb009d9d7a20 */ /* 0x000fe20000410000 */
[----:B------:R-:W-:Y:S01]  /*5c00*/  IADD3 R4, R17, 0x10, RZ ;  /* 0x0000001011047810 */ /* 0x000fe20007ffe0ff */
[----:B------:R-:W-:Y:S01]  /*5c10*/  HMMA.16816.F32 R176, R12, R6, R176 ;  /* 0x000000060cb0723c */ /* 0x000fe200000018b0 */
[----:B------:R-:W-:Y:S01]  /*5c20*/  MUFU.TANH R21, R21 ;  /* 0x0000001500157308 */ /* 0x000fe20000002400 */
[----:B------:R-:W-:Y:S01]  /*5c30*/  FSEL R5, R146, -INF , !P4 ;  /* 0xff80000092057808 */ /* 0x000fe20006000000 */
[----:B------:R-:W-:Y:S01]  /*5c40*/  FMUL.FTZ R159, R159, c[0x0][0x2ec] ;  /* 0x0000bb009f9f7a20 */ /* 0x000fe20000410000 */
[----:B------:R-:W-:-:S02]  /*5c50*/  ISETP.GE.AND P6, PT, R4, R135, PT ;  /* 0x000000870400720c */ /* 0x000fc40003fc6270 */
[-C--:B------:R-:W-:Y:S02]  /*5c60*/  ISETP.GE.AND P0, PT, R4, R2.reuse, PT ;  /* 0x000000020400720c */ /* 0x080fe40003f06270 */
[----:B------:R-:W-:Y:S01]  /*5c70*/  IADD3 R4, R17, 0x11, RZ ;  /* 0x0000001111047810 */ /* 0x000fe20007ffe0ff */
[----:B------:R-:W2:Y:S01]  /*5c80*/  MUFU.TANH R10, R10 ;  /* 0x0000000a000a7308 */ /* 0x000ea20000002400 */
[----:B------:R-:W-:Y:S01]  /*5c90*/  FMUL.FTZ R155, R155, c[0x0][0x2ec] ;  /* 0x0000bb009b9b7a20 */ /* 0x000fe20000410000 */
[----:B-----5:R-:W-:Y:S01]  /*5ca0*/  FSEL R27, R9, -INF , !P6 ;  /* 0xff800000091b7808 */ /* 0x020fe20007000000 */
[----:B------:R-:W-:Y:S01]  /*5cb0*/  FMUL.FTZ R153, R153, c[0x0][0x2ec] ;  /* 0x0000bb0099997a20 */ /* 0x000fe20000410000 */
[-C--:B------:R-:W-:Y:S01]  /*5cc0*/  ISETP.GE.AND P4, PT, R4, R135.reuse, PT ;  /* 0x000000870400720c */ /* 0x080fe20003f86270 */
[----:B------:R-:W-:Y:S01]  /*5cd0*/  FMUL.FTZ R154, R154, c[0x0][0x2ec] ;  /* 0x0000bb009a9a7a20 */ /* 0x000fe20000410000 */
[----:B------:R-:W-:Y:S01]  /*5ce0*/  ISETP.GE.AND P5, PT, R4, R2, PT ;  /* 0x000000020400720c */ /* 0x000fe20003fa6270 */
[----:B------:R-:W-:Y:S01]  /*5cf0*/  FMUL.FTZ R152, R152, c[0x0][0x2ec] ;  /* 0x0000bb0098987a20 */ /* 0x000fe20000410000 */
[----:B------:R-:W4:Y:S01]  /*5d00*/  MUFU.TANH R16, R16 ;  /* 0x0000001000107308 */ /* 0x000f220000002400 */
[----:B------:R-:W-:Y:S01]  /*5d10*/  IADD3 R4, R17, 0x19, RZ ;  /* 0x0000001911047810 */ /* 0x000fe20007ffe0ff */
[----:B------:R-:W-:Y:S01]  /*5d20*/  FMUL.FTZ R142, R175, c[0x0][0x2ec] ;  /* 0x0000bb00af8e7a20 */ /* 0x000fe20000410000 */
[----:B------:R-:W-:-:S02]  /*5d30*/  ISETP.GE.AND P6, PT, R18, R135, PT ;  /* 0x000000871200720c */ /* 0x000fc40003fc6270 */
[----:B------:R-:W-:Y:S02]  /*5d40*/  FSEL R26, R147, -INF , !P0 ;  /* 0xff800000931a7808 */ /* 0x000fe40004000000 */
[----:B------:R-:W-:Y:S01]  /*5d50*/  FSEL R23, R33, -INF , !P4 ;  /* 0xff80000021177808 */ /* 0x000fe20006000000 */
[----:B------:R-:W-:Y:S01]  /*5d60*/  MUFU.TANH R11, R11 ;  /* 0x0000000b000b7308 */ /* 0x000fe20000002400 */
[----:B---3--:R-:W-:Y:S01]  /*5d70*/  FSEL R24, R34, -INF , !P5 ;  /* 0xff80000022187808 */ /* 0x008fe20006800000 */
[----:B------:R-:W-:Y:S01]  /*5d80*/  FMUL.FTZ R143, R176, c[0x0][0x2ec] ;  /* 0x0000bb00b08f7a20 */ /* 0x000fe20000410000 */
[-C--:B------:R-:W-:Y:S01]  /*5d90*/  ISETP.GE.AND P0, PT, R18, R2.reuse, PT ;  /* 0x000000021200720c */ /* 0x080fe20003f06270 */
[----:B------:R-:W-:Y:S01]  /*5da0*/  FMUL.FTZ R140, R178, c[0x0][0x2ec] ;  /* 0x0000bb00b28c7a20 */ /* 0x000fe20000410000 */
[C---:B------:R-:W-:Y:S01]  /*5db0*/  ISETP.GE.AND P4, PT, R4.reuse, R135, PT ;  /* 0x000000870400720c */ /* 0x040fe20003f86270 */
[----:B------:R-:W-:Y:S01]  /*5dc0*/  FMUL.FTZ R141, R177, c[0x0][0x2ec] ;  /* 0x0000bb00b18d7a20 */ /* 0x000fe20000410000 */
[----:B------:R-:W-:Y:S01]  /*5dd0*/  ISETP.GE.AND P5, PT, R4, R2, PT ;  /* 0x000000020400720c */ /* 0x000fe20003fa6270 */
[----:B------:R3:W-:Y:S01]  /*5de0*/  MUFU.TANH R171, R157 ;  /* 0x0000009d00ab7308 */ /* 0x0007e20000002400 */
[----:B------:R-:W-:-:S02]  /*5df0*/  IADD3 R6, R17, 0x20, RZ ;  /* 0x0000002011067810 */ /* 0x000fc40007ffe0ff */
[----:B------:R-:W-:Y:S02]  /*5e00*/  IADD3 R4, R17, 0x21, RZ ;  /* 0x0000002111047810 */ /* 0x000fe40007ffe0ff */
[----:B-1----:R-:W-:Y:S02]  /*5e10*/  FSEL R25, R20, -INF , !P6 ;  /* 0xff80000014197808 */ /* 0x002fe40007000000 */
[----:B--2---:R-:W-:Y:S01]  /*5e20*/  FSEL R22, R10, -INF , !P0 ;  /* 0xff8000000a167808 */ /* 0x004fe20004000000 */
[----:B------:R-:W1:Y:S01]  /*5e30*/  MUFU.TANH R28, R28 ;  /* 0x0000001c001c7308 */ /* 0x000e620000002400 */
[----:B------:R-:W-:Y:S02]  /*5e40*/  FSEL R21, R21, -INF , !P4 ;  /* 0xff80000015157808 */ /* 0x000fe40006000000 */
[----:B----4-:R-:W-:Y:S02]  /*5e50*/  FSEL R20, R16, -INF , !P5 ;  /* 0xff80000010147808 */ /* 0x010fe40006800000 */
[----:B------:R-:W-:-:S02]  /*5e60*/  ISETP.GE.AND P6, PT, R6, R135, PT ;  /* 0x000000870600720c */ /* 0x000fc40003fc6270 */
[-C--:B------:R-:W-:Y:S01]  /*5e70*/  ISETP.GE.AND P0, PT, R6, R2.reuse, PT ;  /* 0x000000020600720c */ /* 0x080fe20003f06270 */
[----:B------:R2:W-:Y:S01]  /*5e80*/  MUFU.TANH R166, R155 ;  /* 0x0000009b00a67308 */ /* 0x0005e20000002400 */
[----:B------:R-:W-:Y:S01]  /*5e90*/  ISETP.GE.AND P4, PT, R4, R135, PT ;  /* 0x000000870400720c */ /* 0x000fe20003f86270 */
[----:B---3--:R-:W-:Y:S01]  /*5ea0*/  FMUL.FTZ R157, R172, c[0x0][0x2ec] ;  /* 0x0000bb00ac9d7a20 */ /* 0x008fe20000410000 */
[----:B------:R-:W-:Y:S02]  /*5eb0*/  ISETP.GE.AND P5, PT, R4, R2, PT ;  /* 0x000000020400720c */ /* 0x000fe40003fa6270 */
[C---:B------:R-:W-:Y:S02]  /*5ec0*/  IADD3 R6, R17.reuse, 0x28, RZ ;  /* 0x0000002811067810 */ /* 0x040fe40007ffe0ff */
[----:B------:R-:W-:Y:S01]  /*5ed0*/  IADD3 R4, R17, 0x29, RZ ;  /* 0x0000002911047810 */ /* 0x000fe20007ffe0ff */
[----:B------:R-:W3:Y:S01]  /*5ee0*/  MUFU.TANH R167, R153 ;  /* 0x0000009900a77308 */ /* 0x000ee20000002400 */
[----:B-1----:R-:W-:-:S02]  /*5ef0*/  FSEL R172, R28, -INF , !P0 ;  /* 0xff8000001cac7808 */ /* 0x002fc40004000000 */
[----:B------:R-:W-:Y:S02]  /*5f00*/  FSEL R171, R171, -INF , !P4 ;  /* 0xff800000abab7808 */ /* 0x000fe40006000000 */
[----:B------:R-:W-:Y:S02]  /*5f10*/  ISETP.GE.AND P0, PT, R6, R2, PT ;  /* 0x000000020600720c */ /* 0x000fe40003f06270 */
[-C--:B------:R-:W-:Y:S01]  /*5f20*/  ISETP.GE.AND P4, PT, R4, R135.reuse, PT ;  /* 0x000000870400720c */ /* 0x080fe20003f86270 */
[----:B--2---:R-:W-:Y:S01]  /*5f30*/  FMUL.FTZ R155, R173, c[0x0][0x2ec] ;  /* 0x0000bb00ad9b7a20 */ /* 0x004fe20000410000 */
[----:B------:R-:W1:Y:S01]  /*5f40*/  MUFU.TANH R170, R159 ;  /* 0x0000009f00aa7308 */ /* 0x000e620000002400 */
[----:B------:R-:W-:Y:S02]  /*5f50*/  FSEL R173, R11, -INF , !P6 ;  /* 0xff8000000bad7808 */ /* 0x000fe40007000000 */
[----:B------:R-:W-:Y:S02]  /*5f60*/  ISETP.GE.AND P6, PT, R6, R135, PT ;  /* 0x000000870600720c */ /* 0x000fe40003fc6270 */
[----:B------:R-:W-:-:S02]  /*5f70*/  IADD3 R6, R17, 0x31, RZ ;  /* 0x0000003111067810 */ /* 0x000fc40007ffe0ff */
[----:B---3--:R-:W-:Y:S01]  /*5f80*/  FSEL R167, R167, -INF , !P4 ;  /* 0xff800000a7a77808 */ /* 0x008fe20006000000 */
[----:B------:R-:W2:Y:S01]  /*5f90*/  MUFU.TANH R155, R155 ;  /* 0x0000009b009b7308 */ /* 0x000ea20000002400 */
[----:B------:R-:W-:-:S07]  /*5fa0*/  ISETP.GE.AND P4, PT, R6, R135, PT ;  /* 0x000000870600720c */ /* 0x000fce0003f86270 */
[----:B------:R3:W4:Y:S01]  /*5fb0*/  MUFU.TANH R168, R154 ;  /* 0x0000009a00a87308 */ /* 0x0007220000002400 */
[----:B-1----:R-:W-:Y:S02]  /*5fc0*/  FSEL R170, R170, -INF , !P5 ;  /* 0xff800000aaaa7808 */ /* 0x002fe40006800000 */
[----:B------:R-:W-:Y:S02]  /*5fd0*/  ISETP.GE.AND P5, PT, R4, R2, PT ;  /* 0x000000020400720c */ /* 0x000fe40003fa6270 */
[----:B------:R-:W-:Y:S02]  /*5fe0*/  IADD3 R4, R17, 0x30, RZ ;  /* 0x0000003011047810 */ /* 0x000fe40007ffe0ff */
[----:B------:R-:W-:Y:S01]  /*5ff0*/  FSEL R166, R166, -INF , !P5 ;  /* 0xff800000a6a67808 */ /* 0x000fe20006800000 */
[----:B------:R1:W5:Y:S01]  /*6000*/  MUFU.TANH R169, R152 ;  /* 0x0000009800a97308 */ /* 0x0003620000002400 */
[----:B--2---:R-:W-:Y:S02]  /*6010*/  FSEL R155, R155, -INF , !P4 ;  /* 0xff8000009b9b7808 */ /* 0x004fe40006000000 */
[----:B------:R-:W-:-:S02]  /*6020*/  ISETP.GE.AND P4, PT, R17, R135, PT ;  /* 0x000000871100720c */ /* 0x000fc40003f86270 */
[-C--:B------:R-:W-:Y:S02]  /*6030*/  ISETP.GE.AND P5, PT, R6, R2.reuse, PT ;  /* 0x000000020600720c */ /* 0x080fe40003fa6270 */
[----:B------:R-:W-:Y:S01]  /*6040*/  FSEL R7, R0, -INF , !P4 ;  /* 0xff80000000077808 */ /* 0x000fe20006000000 */
[----:B---3--:R-:W-:Y:S01]  /*6050*/  FMUL.FTZ R154, R174, c[0x0][0x2ec] ;  /* 0x0000bb00ae9a7a20 */ /* 0x008fe20000410000 */
[----:B------:R-:W2:Y:S01]  /*6060*/  MUFU.TANH R157, R157 ;  /* 0x0000009d009d7308 */ /* 0x000ea20000002400 */
[----:B----4-:R-:W-:Y:S02]  /*6070*/  FSEL R168, R168, -INF , !P0 ;  /* 0xff800000a8a87808 */ /* 0x010fe40004000000 */
[----:B------:R-:W-:Y:S02]  /*6080*/  ISETP.GE.AND P4, PT, R133, 0x3, PT ;  /* 0x000000038500780c */ /* 0x000fe40003f86270 */
[----:B------:R-:W-:Y:S01]  /*6090*/  ISETP.GE.AND P0, PT, R4, R2, PT ;  /* 0x000000020400720c */ /* 0x000fe20003f06270 */
[----:B-1----:R-:W-:-:S02]  /*60a0*/  FMUL.FTZ R152, R179, c[0x0][0x2ec] ;  /* 0x0000bb00b3987a20 */ /* 0x002fc40000410000 */
[----:B------:R-:W1:Y:S01]  /*60b0*/  MUFU.TANH R154, R154 ;  /* 0x0000009a009a7308 */ /* 0x000e620000002400 */
[----:B-----5:R-:W-:Y:S02]  /*60c0*/  FSEL R169, R169, -INF , !P6 ;  /* 0xff800000a9a97808 */ /* 0x020fe40007000000 */
[----:B------:R-:W-:Y:S02]  /*60d0*/  ISETP.GE.AND P6, PT, R4, R135, PT ;  /* 0x000000870400720c */ /* 0x000fe40003fc6270 */
[----:B------:R-:W-:-:S03]  /*60e0*/  IADD3 R4, R17, 0x38, RZ ;  /* 0x0000003811047810 */ /* 0x000fc60007ffe0ff */
[----:B------:R-:W3:Y:S01]  /*60f0*/  MUFU.TANH R142, R142 ;  /* 0x0000008e008e7308 */ /* 0x000ee20000002400 */
[----:B--2---:R-:W-:Y:S02]  /*6100*/  FSEL R157, R157, -INF , !P6 ;  /* 0xff8000009d9d7808 */ /* 0x004fe40007000000 */
[----:B------:R-:W-:-:S05]  /*6110*/  ISETP.GE.AND P6, PT, R4, R135, PT ;  /* 0x000000870400720c */ /* 0x000fca0003fc6270 */
[----:B------:R-:W2:Y:S01]  /*6120*/  MUFU.TANH R143, R143 ;  /* 0x0000008f008f7308 */ /* 0x000ea20000002400 */
[----:B-1----:R-:W-:Y:S02]  /*6130*/  FSEL R154, R154, -INF , !P0 ;  /* 0xff8000009a9a7808 */ /* 0x002fe40004000000 */
[----:B------:R-:W-:Y:S02]  /*6140*/  ISETP.GE.AND P0, PT, R4, R2, PT ;  /* 0x000000020400720c */ /* 0x000fe40003f06270 */
[----:B------:R-:W-:-:S03]  /*6150*/  IADD3 R4, R17, 0x39, RZ ;  /* 0x0000003911047810 */ /* 0x000fc60007ffe0ff */
[----:B------:R-:W1:Y:S01]  /*6160*/  MUFU.TANH R140, R140 ;  /* 0x0000008c008c7308 */ /* 0x000e620000002400 */
[----:B---3--:R-:W-:Y:S02]  /*6170*/  FSEL R142, R142, -INF , !P5 ;  /* 0xff8000008e8e7808 */ /* 0x008fe40006800000 */
[----:B------:R-:W-:-:S04]  /*6180*/  ISETP.GE.AND P5, PT, R17, R2, PT ;  /* 0x000000021100720c */ /* 0x000fc80003fa6270 */
[----:B------:R-:W-:Y:S01]  /*6190*/  FSEL R144, R144, -INF , !P5 ;  /* 0xff80000090907808 */ /* 0x000fe20006800000 */
[----:B------:R-:W3:Y:S01]  /*61a0*/  MUFU.TANH R141, R141 ;  /* 0x0000008d008d7308 */ /* 0x000ee20000002400 */
[----:B--2---:R-:W-:Y:S02]  /*61b0*/  FSEL R143, R143, -INF , !P6 ;  /* 0xff8000008f8f7808 */ /* 0x004fe40007000000 */
[----:B------:R-:W-:-:S05]  /*61c0*/  ISETP.GE.AND P6, PT, R4, R135, PT ;  /* 0x000000870400720c */ /* 0x000fca0003fc6270 */
[----:B------:R-:W2:Y:S01]  /*61d0*/  MUFU.TANH R152, R152 ;  /* 0x0000009800987308 */ /* 0x000ea20000002400 */
[----:B-1----:R-:W-:Y:S02]  /*61e0*/  FSEL R140, R140, -INF , !P0 ;  /* 0xff8000008c8c7808 */ /* 0x002fe40004000000 */
[----:B------:R-:W-:Y:S02]  /*61f0*/  ISETP.GE.AND P0, PT, R4, R2, PT ;  /* 0x000000020400720c */ /* 0x000fe40003f06270 */
[----:B---3--:R-:W-:Y:S02]  /*6200*/  FSEL R141, R141, -INF , !P6 ;  /* 0xff8000008d8d7808 */ /* 0x008fe40007000000 */
[----:B--2---:R-:W-:Y:S01]  /*6210*/  FSEL R152, R152, -INF , !P0 ;  /* 0xff80000098987808 */ /* 0x004fe20004000000 */
        /* <DEDUP_REMOVED lines=22> */
[----:B------:R-:W-:Y:S01]  /*6380*/  @!P3 LEA R16, P5, R0, c[0x0][0x168], 0x1 ;  /* 0x00005a000010ba11 */ /* 0x000fe200078a08ff */
        /* <DEDUP_REMOVED lines=32> */
.L_x_142:
[----:B------:R-:W-:Y:S05]  /*6590*/  BSYNC B0 ;  /* 0x0000000000007941 */ /* 0x000fea0003800000 */
.L_x_141:
[----:B------:R-:W0:Y:S02]  /*65a0*/  LDGDEPBAR ;  /* 0x00000000000079af */ /* 0x000e240000000000 */
.L_x_140:
        /* <DEDUP_REMOVED lines=9> */
[----:B------:R-:W-:Y:S01]  /*6640*/  FMNMX.FTZ R6, R5, R6, !PT ;  /* 0x0000000605067209 */ /* 0x000fe20007810000 */
[----:B------:R-:W-:Y:S01]  /*6650*/  LDSM.16.MT88.4 R28, [R196+0x12800] ;  /* 0x01280000c41c783b */ /* 0x000fe20000004200 */
        /* <DEDUP_REMOVED lines=25> */
[----:B------:R-:W-:Y:S01]  /*67f0*/  MOV R233, R237 ;  /* 0x000000ed00e97202 */ /* 0x000fe20000000f00 */
[----:B------:R-:W1:Y:S04]  /*6800*/  SHFL.BFLY PT, R11, R6, 0x2, 0x1f ;  /* 0x0c401f00060b7f89 */ /* 0x000e6800000e0000 */
[----:B------:R-:W2:Y:S01]  /*6810*/  SHFL.BFLY PT, R9, R4, 0x2, 0x1f ;  /* 0x0c401f0004097f89 */ /* 0x000ea200000e0000 */
[----:B-1----:R-:W-:-:S02]  /*6820*/  FMNMX.FTZ R11, R6, R11, !PT ;  /* 0x0000000b060b7209 */ /* 0x002fc40007810000 */
[----:B--2---:R-:W-:-:S03]  /*6830*/  FMNMX.FTZ R9, R4, R9, !PT ;  /* 0x0000000904097209 */ /* 0x004fc60007810000 */
[----:B------:R-:W1:Y:S04]  /*6840*/  SHFL.BFLY PT, R220, R11, 0x1, 0x1f ;  /* 0x0c201f000bdc7f89 */ /* 0x000e6800000e0000 */
[----:B------:R-:W2:Y:S01]  /*6850*/  SHFL.BFLY PT, R0, R9, 0x1, 0x1f ;  /* 0x0c201f0009007f89 */ /* 0x000ea200000e0000 */
[----:B-1----:R-:W-:-:S04]  /*6860*/  FMNMX.FTZ R220, R11, R220, !PT ;  /* 0x000000dc0bdc7209 */ /* 0x002fc80007810000 */
[C---:B------:R-:W-:Y:S01]  /*6870*/  FSETP.NEU.FTZ.AND P5, PT, R220.reuse, -INF , PT ;  /* 0xff800000dc00780b */ /* 0x040fe20003fbd000 */
[----:B------:R-:W-:Y:S01]  /*6880*/  FMUL.FTZ R156, R220, c[0x0][0x23c] ;  /* 0x00008f00dc9c7a20 */ /* 0x000fe20000410000 */
[----:B--2---:R-:W-:-:S04]  /*6890*/  FMNMX.FTZ R0, R9, R0, !PT ;  /* 0x0000000009007209 */ /* 0x004fc80007810000 */
[----:B------:R-:W-:Y:S01]  /*68a0*/  FSEL R156, R156, RZ, P5 ;  /* 0x000000ff9c9c7208 */ /* 0x000fe20002800000 */
[C---:B------:R-:W-:Y:S01]  /*68b0*/  FMUL.FTZ R153, R0.reuse, c[0x0][0x23c] ;  /* 0x00008f0000997a20 */ /* 0x040fe20000410000 */
[----:B------:R-:W-:-:S03]  /*68c0*/  FSETP.NEU.FTZ.AND P0, PT, R0, -INF , PT ;  /* 0xff8000000000780b */ /* 0x000fc60003f1d000 */
[--C-:B------:R-:W-:Y:S01]  /*68d0*/  FFMA.FTZ R147, R5, c[0x0][0x23c], -R156.reuse ;  /* 0x00008f0005937a23 */ /* 0x100fe2000001089c */
[----:B------:R-:W-:Y:S01]  /*68e0*/  FSEL R5, R220, RZ, P5 ;  /* 0x000000ffdc057208 */ /* 0x000fe20002800000 */
[--C-:B------:R-:W-:Y:S01]  /*68f0*/  FFMA.FTZ R149, R145, c[0x0][0x23c], -R156.reuse ;  /* 0x00008f0091957a23 */ /* 0x100fe2000001089c */
[----:B------:R-:W-:Y:S01]  /*6900*/  FSEL R6, R0, RZ, P0 ;  /* 0x000000ff00067208 */ /* 0x000fe20000000000 */
[----:B------:R-:W-:Y:S01]  /*6910*/  FFMA.FTZ R150, R7, c[0x0][0x23c], -R156 ;  /* 0x00008f0007967a23 */ /* 0x000fe2000001089c */
[----:B------:R-:W-:Y:S01]  /*6920*/  FSEL R153, R153, RZ, P0 ;  /* 0x000000ff99997208 */ /* 0x000fe20000000000 */
[----:B------:R-:W-:Y:S01]  /*6930*/  FADD.FTZ R4, R132, -R5 ;  /* 0x8000000584047221 */ /* 0x000fe20000010000 */
[----:B------:R-:W-:Y:S01]  /*6940*/  MUFU.EX2 R147, R147 ;  /* 0x0000009300937308 */ /* 0x000fe20000000800 */
[----:B------:R-:W-:Y:S02]  /*6950*/  FADD.FTZ R6, R3, -R6 ;  /* 0x8000000603067221 */ /* 0x000fe40000010000 */
[----:B------:R-:W-:-:S02]  /*6960*/  FFMA.FTZ R146, R144, c[0x0][0x23c], -R153 ;  /* 0x00008f0090927a23 */ /* 0x000fc40000010899 */
[--C-:B------:R-:W-:Y:S02]  /*6970*/  FFMA.FTZ R148, R161, c[0x0][0x23c], -R156.reuse ;  /* 0x00008f00a1947a23 */ /* 0x100fe4000001089c */
[--C-:B------:R-:W-:Y:S01]  /*6980*/  FFMA.FTZ R145, R160, c[0x0][0x23c], -R153.reuse ;  /* 0x00008f00a0917a23 */ /* 0x100fe20000010899 */
[----:B------:R-:W-:Y:S01]  /*6990*/  MUFU.EX2 R150, R150 ;  /* 0x0000009600967308 */ /* 0x000fe20000000800 */
[--C-:B------:R-:W-:Y:S02]  /*69a0*/  FFMA.FTZ R144, R32, c[0x0][0x23c], -R153.reuse ;  /* 0x00008f0020907a23 */ /* 0x100fe40000010899 */
[----:B------:R-:W-:Y:S01]  /*69b0*/  FFMA.FTZ R151, R8, c[0x0][0x23c], -R153 ;  /* 0x00008f0008977a23 */ /* 0x000fe20000010899 */
[----:B------:R-:W-:Y:S01]  /*69c0*/  LDSM.16.MT88.4 R32, [R197+0x12800] ;  /* 0x01280000c520783b */ /* 0x000fe20000004200 */
[----:B------:R-:W-:Y:S02]  /*69d0*/  FMUL.FTZ R132, R4, c[0x0][0x23c] ;  /* 0x00008f0004847a20 */ /* 0x000fe40000410000 */
[----:B------:R-:W-:Y:S01]  /*69e0*/  FMUL.FTZ R3, R6, c[0x0][0x23c] ;  /* 0x00008f0006037a20 */ /* 0x000fe20000410000 */
[----:B------:R-:W1:Y:S01]  /*69f0*/  MUFU.EX2 R149, R149 ;  /* 0x0000009500957308 */ /* 0x000e620000000800 */
[----:B------:R-:W2:Y:S01]  /*6a00*/  LDSM.16.MT88.4 R8, [R197+0x12000] ;  /* 0x01200000c508783b */ /* 0x000ea20000004200 */
[----:B------:R-:W-:-:S02]  /*6a10*/  FFMA.FTZ R158, R27, c[0x0][0x23c], -R156 ;  /* 0x00008f001b9e7a23 */ /* 0x000fc4000001089c */
[--C-:B------:R-:W-:Y:S02]  /*6a20*/  FFMA.FTZ R159, R23, c[0x0][0x23c], -R156.reuse ;  /* 0x00008f00179f7a23 */ /* 0x100fe4000001089c */
[--C-:B------:R-:W-:Y:S02]  /*6a30*/  FFMA.FTZ R160, R25, c[0x0][0x23c], -R156.reuse ;  /* 0x00008f0019a07a23 */ /* 0x100fe4000001089c */
[----:B------:R-:W3:Y:S01]  /*6a40*/  MUFU.EX2 R148, R148 ;  /* 0x0000009400947308 */ /* 0x000ee20000000800 */
[--C-:B------:R-:W-:Y:S02]  /*6a50*/  FFMA.FTZ R161, R21, c[0x0][0x23c], -R156.reuse ;  /* 0x00008f0015a17a23 */ /* 0x100fe4000001089c */
[--C-:B------:R-:W-:Y:S02]  /*6a60*/  FFMA.FTZ R162, R26, c[0x0][0x23c], -R153.reuse ;  /* 0x00008f001aa27a23 */ /* 0x100fe40000010899 */
[--C-:B------:R-:W-:Y:S02]  /*6a70*/  FFMA.FTZ R165, R24, c[0x0][0x23c], -R153.reuse ;  /* 0x00008f0018a57a23 */ /* 0x100fe40000010899 */
[--C-:B------:R-:W-:Y:S01]  /*6a80*/  FFMA.FTZ R163, R22, c[0x0][0x23c], -R153.reuse ;  /* 0x00008f0016a37a23 */ /* 0x100fe20000010899 */
[----:B------:R-:W-:Y:S01]  /*6a90*/  MUFU.EX2 R146, R146 ;  /* 0x0000009200927308 */ /* 0x000fe20000000800 */
[----:B-1----:R-:W-:Y:S01]  /*6aa0*/  F2FP.PACK_AB R4, R149, R150 ;  /* 0x000000969504723e */ /* 0x002fe200000000ff */
[----:B------:R-:W-:Y:S01]  /*6ab0*/  FFMA.FTZ R164, R20, c[0x0][0x23c], -R153 ;  /* 0x00008f0014a47a23 */ /* 0x000fe20000010899 */
[----:B------:R-:W-:Y:S01]  /*6ac0*/  LDSM.16.MT88.4 R24, [R200+0x14800] ;  /* 0x01480000c818783b */ /* 0x000fe20000004200 */
[----:B------:R-:W-:-:S02]  /*6ad0*/  FFMA.FTZ R174, R171, c[0x0][0x23c], -R156 ;  /* 0x00008f00abae7a23 */ /* 0x000fc4000001089c */
[--C-:B------:R-:W-:Y:S01]  /*6ae0*/  FFMA.FTZ R176, R167, c[0x0][0x23c], -R156.reuse ;  /* 0x00008f00a7b07a23 */ /* 0x100fe2000001089c */
[----:B------:R-:W-:Y:S01]  /*6af0*/  LDSM.16.MT88.4 R20, [R198+0x14800] ;  /* 0x01480000c614783b */ /* 0x000fe20000004200 */
[----:B------:R-:W1:Y:S01]  /*6b00*/  MUFU.EX2 R145, R145 ;  /* 0x0000009100917308 */ /* 0x000e620000000800 */
[----:B---3--:R-:W-:Y:S01]  /*6b10*/  F2FP.PACK_AB R6, R147, R148 ;  /* 0x000000949306723e */ /* 0x008fe200000000ff */
[--C-:B------:R-:W-:Y:S02]  /*6b20*/  FFMA.FTZ R173, R173, c[0x0][0x23c], -R156.reuse ;  /* 0x00008f00adad7a23 */ /* 0x100fe4000001089c */
[----:B------:R-:W-:Y:S02]  /*6b30*/  FFMA.FTZ R169, R169, c[0x0][0x23c], -R156 ;  /* 0x00008f00a9a97a23 */ /* 0x000fe4000001089c */
[--C-:B------:R-:W-:Y:S02]  /*6b40*/  FFMA.FTZ R167, R172, c[0x0][0x23c], -R153.reuse ;  /* 0x00008f00aca77a23 */ /* 0x100fe40000010899 */
[----:B------:R-:W-:Y:S01]  /*6b50*/  MUFU.EX2 R144, R144 ;  /* 0x0000009000907308 */ /* 0x000fe20000000800 */
[----:B------:R-:W-:-:S02]  /*6b60*/  FFMA.FTZ R170, R170, c[0x0][0x23c], -R153 ;  /* 0x00008f00aaaa7a23 */ /* 0x000fc40000010899 */
[--C-:B------:R-:W-:Y:S02]  /*6b70*/  FFMA.FTZ R168, R168, c[0x0][0x23c], -R153.reuse ;  /* 0x00008f00a8a87a23 */ /* 0x100fe40000010899 */
[--C-:B------:R-:W-:Y:S02]  /*6b80*/  FFMA.FTZ R171, R166, c[0x0][0x23c], -R153.reuse ;  /* 0x00008f00a6ab7a23 */ /* 0x100fe40000010899 */
[--C-:B------:R-:W-:Y:S01]  /*6b90*/  FFMA.FTZ R166, R155, c[0x0][0x23c], -R156.reuse ;  /* 0x00008f009ba67a23 */ /* 0x100fe2000001089c */
[----:B------:R-:W3:Y:S01]  /*6ba0*/  MUFU.EX2 R151, R151 ;  /* 0x0000009700977308 */ /* 0x000ee20000000800 */
[----:B-1----:R-:W-:Y:S01]  /*6bb0*/  F2FP.PACK_AB R5, R145, R146 ;  /* 0x000000929105723e */ /* 0x002fe200000000ff */
[--C-:B------:R-:W-:Y:S02]  /*6bc0*/  FFMA.FTZ R157, R157, c[0x0][0x23c], -R156.reuse ;  /* 0x00008f009d9d7a23 */ /* 0x100fe4000001089c */
[----:B------:R-:W-:Y:S02]  /*6bd0*/  FFMA.FTZ R155, R143, c[0x0][0x23c], -R156 ;  /* 0x00008f008f9b7a23 */ /* 0x000fe4000001089c */
[----:B------:R-:W-:-:S02]  /*6be0*/  FFMA.FTZ R154, R154, c[0x0][0x23c], -R153 ;  /* 0x00008f009a9a7a23 */ /* 0x000fc40000010899 */
[----:B------:R-:W1:Y:S01]  /*6bf0*/  MUFU.EX2 R132, R132 ;  /* 0x0000008400847308 */ /* 0x000e620000000800 */
[--C-:B------:R-:W-:Y:S02]  /*6c00*/  FFMA.FTZ R175, R142, c[0x0][0x23c], -R153.reuse ;  /* 0x00008f008eaf7a23 */ /* 0x100fe40000010899 */
[--C-:B------:R-:W-:Y:S02]  /*6c10*/  FFMA.FTZ R172, R140, c[0x0][0x23c], -R153.reuse ;  /* 0x00008f008cac7a23 */ /* 0x100fe40000010899 */
[----:B------:R-:W-:Y:S02]  /*6c20*/  FFMA.FTZ R156, R141, c[0x0][0x23c], -R156 ;  /* 0x00008f008d9c7a23 */ /* 0x000fe4000001089c */
[----:B------:R-:W-:Y:S01]  /*6c30*/  FFMA.FTZ R153, R152, c[0x0][0x23c], -R153 ;  /* 0x00008f0098997a23 */ /* 0x000fe20000010899 */
[----:B------:R-:W4:Y:S01]  /*6c40*/  MUFU.EX2 R3, R3 ;  /* 0x0000000300037308 */ /* 0x000f220000000800 */
[----:B---3--:R-:W-:Y:S01]  /*6c50*/  F2FP.PACK_AB R7, R151, R144 ;  /* 0x000000909707723e */ /* 0x008fe200000000ff */
[----:B------:R-:W-:Y:S01]  /*6c60*/  LDSM.16.MT88.4 R140, [R198+0x13800] ;  /* 0x01380000c68c783b */ /* 0x000fe20000004200 */
[----:B-1----:R-:W-:-:S05]  /*6c70*/  FMUL.FTZ R120, R120, R132 ;  /* 0x0000008478787220 */ /* 0x002fca0000410000 */
        /* <DEDUP_REMOVED lines=37> */
[-C--:B------:R-:W-:Y:S02]  /*6ed0*/  FMUL.FTZ R37, R37, R132.reuse ;  /* 0x0000008425257220 */ /* 0x080fe40000410000 */
        /* <DEDUP_REMOVED lines=41> */
[-C--:B------:R-:W-:Y:S02]  /*7170*/  FMUL.FTZ R63, R63, R3.reuse ;  /* 0x000000033f3f7220 */ /* 0x080fe40000410000 */
        /* <DEDUP_REMOVED lines=73> */
[----:B--2---:R-:W-:Y:S01]  /*7610*/  HMMA.16816.F32 R92, R4, R8, R92 ;  /* 0x00000008045c723c */ /* 0x004fe2000000185c */
        /* <DEDUP_REMOVED lines=12> */
[----:B-----5:R-:W-:-:S02]  /*76e0*/  F2FP.PACK_AB R5, R165, R162 ;  /* 0x000000a2a505723e */ /* 0x020fc400000000ff */
[----:B------:R-:W-:Y:S01]  /*76f0*/  F2FP.PACK_AB R6, R161, R160 ;  /* 0x000000a0a106723e */ /* 0x000fe200000000ff */
[----:B------:R-:W-:Y:S01]  /*7700*/  FADD.FTZ R159, R159, R158 ;  /* 0x0000009e9f9f7221 */ /* 0x000fe20000010000 */
[----:B------:R-:W-:-:S03]  /*7710*/  F2FP.PACK_AB R7, R164, R163 ;  /* 0x000000a3a407723e */ /* 0x000fc600000000ff */
[----:B------:R-:W-:-:S04]  /*7720*/  FADD.FTZ R160, R160, R159 ;  /* 0x0000009fa0a07221 */ /* 0x000fc80000010000 */
[C---:B---3--:R-:W-:Y:S08]  /*7730*/  HMMA.16816.F32 R128, R4.reuse, R12, R128 ;  /* 0x0000000c0480723c */ /* 0x048ff00000001880 */
        /* <DEDUP_REMOVED lines=136> */
[----:B------:R-:W-:Y:S01]  /*7fc0*/  LEA R5, P0, R8, R222, 0x6 ;  /* 0x000000de08057211 */ /* 0x000fe200078030ff */
[C---:B------:R-:W-:Y:S02]  /*7fd0*/  IMAD R134, R233.reuse, 0x40, R134 ;  /* 0x00000040e9867824 */ /* 0x040fe400078e0286 */
        /* <DEDUP_REMOVED lines=27> */
[----:B------:R-:W-:-:S02]  /*8190*/  @!P1 LEA.HI.X R17, R3, c[0x0][0x174], R4, 0x1, P0 ;  /* 0x00005d0003119a11 */ /* 0x000fc400000f0c04 */
[----:B------:R-:W-:Y:S01]  /*81a0*/  ISETP.GE.AND P4, PT, R134, R135, PT ;  /* 0x000000878600720c */ /* 0x000fe20003f86270 */
        /* <DEDUP_REMOVED lines=22> */
[----:B------:R-:W5:Y:S04]  /*8310*/  LDSM.16.M88.4 R140, [R205+0xd000] ;  /* 0x00d00000cd8c783b */ /* 0x000f680000000200 */
[----:B--2---:R-:W2:Y:S04]  /*8320*/  LDSM.16.M88.4 R8, [R205+0xd800] ;  /* 0x00d80000cd08783b */ /* 0x004ea80000000200 */
[----:B-1----:R-:W-:Y:S04]  /*8330*/  LDSM.16.M88.4 R4, [R204] ;  /* 0x00000000cc04783b */ /* 0x002fe80000000200 */
[----:B------:R-:W1:Y:S04]  /*8340*/  LDSM.16.M88.4 R20, [R203] ;  /* 0x00000000cb14783b */ /* 0x000e680000000200 */
[----:B------:R-:W1:Y:S04]  /*8350*/  LDSM.16.M88.4 R156, [R195] ;  /* 0x00000000c39c783b */ /* 0x000e680000000200 */
[----:B----4-:R-:W4:Y:S04]  /*8360*/  LDSM.16.M88.4 R16, [R194] ;  /* 0x00000000c210783b */ /* 0x010f280000000200 */
[----:B------:R-:W1:Y:S04]  /*8370*/  LDSM.16.M88.4 R152, [R193] ;  /* 0x00000000c198783b */ /* 0x000e680000000200 */
[----:B------:R-:W-:Y:S01]  /*8380*/  LDSM.16.M88.4 R168, [R199+0xc000] ;  /* 0x00c00000c7a8783b */ /* 0x000fe20000000200 */
[C---:B---3--:R-:W-:Y:S03]  /*8390*/  HMMA.16816.F32 R12, R160.reuse, R28, RZ ;  /* 0x0000001ca00c723c */ /* 0x048fe600000018ff */
[----:B------:R-:W-:Y:S04]  /*83a0*/  LDSM.16.M88.4 R136, [R199+0xc800] ;  /* 0x00c80000c788783b */ /* 0x000fe80000000200 */
[----:B------:R-:W-:Y:S01]  /*83b0*/  LDSM.16.M88.4 R32, [R199+0xd000] ;  /* 0x00d00000c720783b */ /* 0x000fe20000000200 */
[C---:B------:R-:W-:Y:S03]  /*83c0*/  HMMA.16816.F32 R28, R160.reuse, R30, RZ ;  /* 0x0000001ea01c723c */ /* 0x040fe600000018ff */
[----:B------:R-:W-:Y:S04]  /*83d0*/  LDSM.16.M88.4 R228, [R191] ;  /* 0x00000000bfe4783b */ /* 0x000fe80000000200 */
[----:B------:R-:W-:Y:S01]  /*83e0*/  LDSM.16.M88.4 R180, [R199+0xe000] ;  /* 0x00e00000c7b4783b */ /* 0x000fe20000000200 */
[C---:B-----5:R-:W-:Y:S03]  /*83f0*/  HMMA.16816.F32 R24, R160.reuse, R148, RZ ;  /* 0x00000094a018723c */ /* 0x060fe600000018ff */
[----:B------:R-:W-:Y:S04]  /*8400*/  LDSM.16.M88.4 R172, [R201+0x4000] ;  /* 0x00400000c9ac783b */ /* 0x000fe80000000200 */
[----:B------:R-:W-:Y:S01]  /*8410*/  LDSM.16.M88.4 R176, [R188] ;  /* 0x00000000bcb0783b */ /* 0x000fe20000000200 */
[C---:B------:R-:W-:Y:S03]  /*8420*/  HMMA.16816.F32 R144, R160.reuse, R140, RZ ;  /* 0x0000008ca090723c */ /* 0x040fe600000018ff */
[----:B------:R-:W0:Y:S05]  /*8430*/  LDGDEPBAR ;  /* 0x00000000000079af */ /* 0x000e2a0000000000 */
[C---:B------:R-:W-:Y:S08]  /*8440*/  HMMA.16816.F32 R148, R160.reuse, R150, RZ ;  /* 0x00000096a094723c */ /* 0x040ff000000018ff */
[C---:B------:R-:W-:Y:S08]  /*8450*/  HMMA.16816.F32 R140, R160.reuse, R142, RZ ;  /* 0x0000008ea08c723c */ /* 0x040ff000000018ff */
[C---:B--2---:R-:W-:Y:S08]  /*8460*/  HMMA.16816.F32 R164, R160.reuse, R8, RZ ;  /* 0x00000008a0a4723c */ /* 0x044ff000000018ff */
[----:B------:R-:W-:Y:S01]  /*8470*/  HMMA.16816.F32 R160, R160, R10, RZ ;  /* 0x0000000aa0a0723c */ /* 0x000fe200000018ff */
[----:B------:R-:W2:Y:S07]  /*8480*/  LDSM.16.M88.4 R8, [R202] ;  /* 0x00000000ca08783b */ /* 0x000eae0000000200 */
[C---:B-1----:R-:W-:Y:S08]  /*8490*/  HMMA.16816.F32 R12, R4.reuse, R20, R12 ;  /* 0x00000014040c723c */ /* 0x042ff0000000180c */
[C---:B------:R-:W-:Y:S01]  /*84a0*/  HMMA.16816.F32 R28, R4.reuse, R22, R28 ;  /* 0x00000016041c723c */ /* 0x040fe2000000181c */
[----:B------:R-:W1:Y:S07]  /*84b0*/  LDSM.16.M88.4 R20, [R199+0xd800] ;  /* 0x00d80000c714783b */ /* 0x000e6e0000000200 */
[C---:B------:R-:W-:Y:S08]  /*84c0*/  HMMA.16816.F32 R24, R4.reuse, R156, R24 ;  /* 0x0000009c0418723c */ /* 0x040ff00000001818 */
[C---:B------:R-:W-:Y:S01]  /*84d0*/  HMMA.16816.F32 R148, R4.reuse, R158, R148 ;  /* 0x0000009e0494723c */ /* 0x040fe20000001894 */
[----:B------:R-:W-:Y:S07]  /*84e0*/  LDSM.16.M88.4 R156, [R192] ;  /* 0x00000000c09c783b */ /* 0x000fee0000000200 */
[C---:B----4-:R-:W-:Y:S08]  /*84f0*/  HMMA.16816.F32 R144, R4.reuse, R16, R144 ;  /* 0x000000100490723c */ /* 0x050ff00000001890 */
[C---:B------:R-:W-:Y:S01]  /*8500*/  HMMA.16816.F32 R140, R4.reuse, R18, R140 ;  /* 0x00000012048c723c */ /* 0x040fe2000000188c */
[----:B------:R-:W3:Y:S07]  /*8510*/  LDSM.16.M88.4 R16, [R201] ;  /* 0x00000000c910783b */ /* 0x000eee0000000200 */
[C---:B------:R-:W-:Y:S08]  /*8520*/  HMMA.16816.F32 R164, R4.reuse, R152, R164 ;  /* 0x0000009804a4723c */ /* 0x040ff000000018a4 */
[----:B------:R-:W-:Y:S01]  /*8530*/  HMMA.16816.F32 R160, R4, R154, R160 ;  /* 0x0000009a04a0723c */ /* 0x000fe200000018a0 */
[----:B------:R-:W4:Y:S04]  /*8540*/  LDSM.16.M88.4 R4, [R192+0x800] ;  /* 0x00080000c004783b */ /* 0x000f280000000200 */
[----:B------:R-:W5:Y:S03]  /*8550*/  LDSM.16.M88.4 R152, [R192+0x1000] ;  /* 0x00100000c098783b */ /* 0x000f660000000200 */
[C---:B--2---:R-:W-:Y:S08]  /*8560*/  HMMA.16816.F32 R12, R8.reuse, R168, R12 ;  /* 0x000000a8080c723c */ /* 0x044ff0000000180c */
[C---:B------:R-:W-:Y:S01]  /*8570*/  HMMA.16816.F32 R28, R8.reuse, R170, R28 ;  /* 0x000000aa081c723c */ /* 0x040fe2000000181c */
[----:B------:R-:W-:Y:S07]  /*8580*/  LDSM.16.M88.4 R168, [R204+0x4000] ;  /* 0x00400000cca8783b */ /* 0x000fee0000000200 */
[C---:B------:R-:W-:Y:S08]  /*8590*/  HMMA.16816.F32 R24, R8.reuse, R136, R24 ;  /* 0x000000880818723c */ /* 0x040ff00000001818 */
[C---:B------:R-:W-:Y:S01]  /*85a0*/  HMMA.16816.F32 R148, R8.reuse, R138, R148 ;  /* 0x0000008a0894723c */ /* 0x040fe20000001894 */
[----:B------:R-:W-:Y:S07]  /*85b0*/  LDSM.16.M88.4 R136, [R192+0x1800] ;  /* 0x00180000c088783b */ /* 0x000fee0000000200 */
[C---:B------:R-:W-:Y:S08]  /*85c0*/  HMMA.16816.F32 R144, R8.reuse, R32, R144 ;  /* 0x000000200890723c */ /* 0x040ff00000001890 */
[C---:B------:R-:W-:Y:S01]  /*85d0*/  HMMA.16816.F32 R140, R8.reuse, R34, R140 ;  /* 0x00000022088c723c */ /* 0x040fe2000000188c */
[----:B------:R-:W-:Y:S07]  /*85e0*/  LDSM.16.M88.4 R32, [R206+0x4000] ;  /* 0x00400000ce20783b */ /* 0x000fee0000000200 */
[C---:B-1----:R-:W-:Y:S08]  /*85f0*/  HMMA.16816.F32 R164, R8.reuse, R20, R164 ;  /* 0x0000001408a4723c */ /* 0x042ff000000018a4 */
[----:B------:R-:W-:Y:S01]  /*8600*/  HMMA.16816.F32 R160, R8, R22, R160 ;  /* 0x0000001608a0723c */ /* 0x000fe200000018a0 */
[----:B------:R-:W1:Y:S04]  /*8610*/  LDSM.16.M88.4 R8, [R205+0xe000] ;  /* 0x00e00000cd08783b */ /* 0x000e680000000200 */
[----:B------:R-:W2:Y:S03]  /*8620*/  LDSM.16.M88.4 R20, [R205+0xe800] ;  /* 0x00e80000cd14783b */ /* 0x000ea60000000200 */
[C---:B---3--:R-:W-:Y:S08]  /*8630*/  HMMA.16816.F32 R12, R16.reuse, R156, R12 ;  /* 0x0000009c100c723c */ /* 0x048ff0000000180c */
[C---:B------:R-:W-:Y:S01]  /*8640*/  HMMA.16816.F32 R28, R16.reuse, R158, R28 ;  /* 0x0000009e101c723c */ /* 0x040fe2000000181c */
[----:B------:R-:W-:Y:S07]  /*8650*/  LDSM.16.M88.4 R156, [R205+0xf800] ;  /* 0x00f80000cd9c783b */ /* 0x000fee0000000200 */
[C---:B----4-:R-:W-:Y:S08]  /*8660*/  HMMA.16816.F32 R24, R16.reuse, R4, R24 ;  /* 0x000000041018723c */ /* 0x050ff00000001818 */
[C---:B------:R-:W-:Y:S01]  /*8670*/  HMMA.16816.F32 R148, R16.reuse, R6, R148 ;  /* 0x000000061094723c */ /* 0x040fe20000001894 */
[----:B------:R-:W3:Y:S07]  /*8680*/  LDSM.16.M88.4 R4, [R205+0xf000] ;  /* 0x00f00000cd04783b */ /* 0x000eee0000000200 */
[----:B-----5:R-:W-:Y:S08]  /*8690*/  HMMA.16816.F32 R144, R16, R152, R144 ;  /* 0x000000981090723c */ /* 0x020ff00000001890 */
[C---:B-1----:R-:W-:Y:S08]  /*86a0*/  HMMA.16816.F32 R12, R32.reuse, R8, R12 ;  /* 0x00000008200c723c */ /* 0x042ff0000000180c */
[----:B------:R-:W-:Y:S01]  /*86b0*/  HMMA.16816.F32 R28, R32, R10, R28 ;  /* 0x0000000a201c723c */ /* 0x000fe2000000181c */
[----:B------:R-:W-:Y:S07]  /*86c0*/  LDSM.16.M88.4 R8, [R189] ;  /* 0x00000000bd08783b */ /* 0x000fee0000000200 */
[----:B------:R-:W-:Y:S01]  /*86d0*/  HMMA.16816.F32 R140, R16, R154, R140 ;  /* 0x0000009a108c723c */ /* 0x000fe2000000188c */
[----:B------:R-:W-:Y:S07]  /*86e0*/  LDSM.16.M88.4 R152, [R192+0x2000] ;  /* 0x00200000c098783b */ /* 0x000fee0000000200 */
[C---:B--2---:R-:W-:Y:S08]  /*86f0*/  HMMA.16816.F32 R24, R32.reuse, R20, R24 ;  /* 0x000000142018723c */ /* 0x044ff00000001818 */
[----:B------:R-:W-:Y:S01]  /*8700*/  HMMA.16816.F32 R148, R32, R22, R148 ;  /* 0x000000162094723c */ /* 0x000fe20000001894 */
[----:B------:R-:W1:Y:S07]  /*8710*/  LDSM.16.M88.4 R20, [R202+0x4000] ;  /* 0x00400000ca14783b */ /* 0x000e6e0000000200 */
[C---:B------:R-:W-:Y:S08]  /*8720*/  HMMA.16816.F32 R164, R16.reuse, R136, R164 ;  /* 0x0000008810a4723c */ /* 0x040ff000000018a4 */
[----:B------:R-:W-:Y:S01]  /*8730*/  HMMA.16816.F32 R160, R16, R138, R160 ;  /* 0x0000008a10a0723c */ /* 0x000fe200000018a0 */
[----:B------:R-:W2:Y:S04]  /*8740*/  LDSM.16.M88.4 R16, [R190] ;  /* 0x00000000be10783b */ /* 0x000ea80000000200 */
[----:B------:R-:W-:Y:S03]  /*8750*/  LDSM.16.M88.4 R136, [R199+0xf000] ;  /* 0x00f00000c788783b */ /* 0x000fe60000000200 */
[C---:B------:R-:W-:Y:S08]  /*8760*/  HMMA.16816.F32 R12, R168.reuse, R228, R12 ;  /* 0x000000e4a80c723c */ /* 0x040ff0000000180c */
[----:B------:R-:W-:Y:S08]  /*8770*/  HMMA.16816.F32 R28, R168, R230, R28 ;  /* 0x000000e6a81c723c */ /* 0x000ff0000000181c */
[C---:B---3--:R-:W-:Y:S08]  /*8780*/  HMMA.16816.F32 R144, R32.reuse, R4, R144 ;  /* 0x000000042090723c */ /* 0x048ff00000001890 */
[----:B------:R-:W-:Y:S01]  /*8790*/  HMMA.16816.F32 R140, R32, R6, R140 ;  /* 0x00000006208c723c */ /* 0x000fe2000000188c */
[----:B------:R-:W3:Y:S07]  /*87a0*/  LDSM.16.M88.4 R4, [R199+0xe800] ;  /* 0x00e80000c704783b */ /* 0x000eee0000000200 */
[----:B-1----:R-:W-:Y:S08]  /*87b0*/  HMMA.16816.F32 R12, R20, R180, R12 ;  /* 0x000000b4140c723c */ /* 0x002ff0000000180c */
[----:B--2---:R-:W-:Y:S08]  /*87c0*/  HMMA.16816.F32 R24, R168, R16, R24 ;  /* 0x00000010a818723c */ /* 0x004ff00000001818 */
[----:B------:R-:W-:Y:S01]  /*87d0*/  HMMA.16816.F32 R28, R20, R182, R28 ;  /* 0x000000b6141c723c */ /* 0x000fe2000000181c */
[----:B------:R-:W-:Y:S07]  /*87e0*/  LDSM.16.M88.4 R180, [R187] ;  /* 0x00000000bbb4783b */ /* 0x000fee0000000200 */
[C---:B------:R-:W-:Y:S08]  /*87f0*/  HMMA.16816.F32 R164, R32.reuse, R156, R164 ;  /* 0x0000009c20a4723c */ /* 0x040ff000000018a4 */
[----:B------:R-:W-:Y:S01]  /*8800*/  HMMA.16816.F32 R160, R32, R158, R160 ;  /* 0x0000009e20a0723c */ /* 0x000fe200000018a0 */
[----:B------:R-:W-:Y:S04]  /*8810*/  LDSM.16.M88.4 R156, [R206+0x8000] ;  /* 0x00800000ce9c783b */ /* 0x000fe80000000200 */
[----:B------:R-:W-:Y:S03]  /*8820*/  LDSM.16.M88.4 R32, [R199+0xf800] ;  /* 0x00f80000c720783b */ /* 0x000fe60000000200 */
[C---:B------:R-:W-:Y:S01]  /*8830*/  HMMA.16816.F32 R148, R168.reuse, R18, R148 ;  /* 0x00000012a894723c */ /* 0x040fe20000001894 */
[----:B------:R-:W-:Y:S07]  /*8840*/  LDSM.16.M88.4 R16, [R192+0x2800] ;  /* 0x00280000c010783b */ /* 0x000fee0000000200 */
[C---:B------:R-:W-:Y:S08]  /*8850*/  HMMA.16816.F32 R144, R168.reuse, R8, R144 ;  /* 0x00000008a890723c */ /* 0x040ff00000001890 */
[----:B------:R-:W-:Y:S01]  /*8860*/  HMMA.16816.F32 R140, R168, R10, R140 ;  /* 0x0000000aa88c723c */ /* 0x000fe2000000188c */
[----:B------:R-:W1:Y:S07]  /*8870*/  LDSM.16.M88.4 R8, [R205+0x10000] ;  /* 0x01000000cd08783b */ /* 0x000e6e0000000200 */
[----:B------:R-:W-:Y:S08]  /*8880*/  HMMA.16816.F32 R12, R172, R152, R12 ;  /* 0x00000098ac0c723c */ /* 0x000ff0000000180c */
[----:B---3--:R-:W-:Y:S08]  /*8890*/  HMMA.16816.F32 R24, R20, R4, R24 ;  /* 0x000000041418723c */ /* 0x008ff00000001818 */
[----:B------:R-:W-:Y:S01]  /*88a0*/  HMMA.16816.F32 R28, R172, R154, R28 ;  /* 0x0000009aac1c723c */ /* 0x000fe2000000181c */
[----:B------:R-:W-:Y:S07]  /*88b0*/  LDSM.16.M88.4 R152, [R205+0x11000] ;  /* 0x01100000cd98783b */ /* 0x000fee0000000200 */
        /* <DEDUP_REMOVED lines=8> */
[----:B------:R-:W2:Y:S07]  /*8940*/  LDSM.16.M88.4 R136, [R204+0x8000] ;  /* 0x00800000cc88783b */ /* 0x000eae0000000200 */
[----:B-1----:R-:W-:Y:S08]  /*8950*/  HMMA.16816.F32 R12, R156, R8, R12 ;  /* 0x000000089c0c723c */ /* 0x002ff0000000180c */
[----:B------:R-:W-:Y:S08]  /*8960*/  HMMA.16816.F32 R24, R172, R16, R24 ;  /* 0x00000010ac18723c */ /* 0x000ff00000001818 */
[----:B------:R-:W-:Y:S01]  /*8970*/  HMMA.16816.F32 R28, R156, R10, R28 ;  /* 0x0000000a9c1c723c */ /* 0x000fe2000000181c */
[----:B------:R-:W-:Y:S07]  /*8980*/  LDSM.16.M88.4 R8, [R201+0x8000] ;  /* 0x00800000c908783b */ /* 0x000fee0000000200 */
[C---:B------:R-:W-:Y:S08]  /*8990*/  HMMA.16816.F32 R164, R20.reuse, R32, R164 ;  /* 0x0000002014a4723c */ /* 0x040ff000000018a4 */
[----:B------:R-:W-:Y:S01]  /*89a0*/  HMMA.16816.F32 R160, R20, R34, R160 ;  /* 0x0000002214a0723c */ /* 0x000fe200000018a0 */
[----:B------:R-:W-:Y:S04]  /*89b0*/  LDSM.16.M88.4 R20, [R202+0x8000] ;  /* 0x00800000ca14783b */ /* 0x000fe80000000200 */
[----:B------:R-:W-:Y:S03]  /*89c0*/  LDSM.16.M88.4 R32, [R186] ;  /* 0x00000000ba20783b */ /* 0x000fe60000000200 */
[----:B------:R-:W-:Y:S01]  /*89d0*/  HMMA.16816.F32 R148, R172, R18, R148 ;  /* 0x00000012ac94723c */ /* 0x000fe20000001894 */
[----:B------:R-:W1:Y:S07]  /*89e0*/  LDSM.16.M88.4 R16, [R199+0x10000] ;  /* 0x01000000c710783b */ /* 0x000e6e0000000200 */
[----:B--2---:R-:W-:Y:S08]  /*89f0*/  HMMA.16816.F32 R12, R136, R180, R12 ;  /* 0x000000b4880c723c */ /* 0x004ff0000000180c */
[----:B------:R-:W-:Y:S08]  /*8a00*/  HMMA.16816.F32 R24, R156, R176, R24 ;  /* 0x000000b09c18723c */ /* 0x000ff00000001818 */
[----:B------:R-:W-:Y:S08]  /*8a10*/  HMMA.16816.F32 R28, R136, R182, R28 ;  /* 0x000000b6881c723c */ /* 0x000ff0000000181c */
[C---:B------:R-:W-:Y:S08]  /*8a20*/  HMMA.16816.F32 R144, R172.reuse, R4, R144 ;  /* 0x00000004ac90723c */ /* 0x040ff00000001890 */
[C---:B------:R-:W-:Y:S01]  /*8a30*/  HMMA.16816.F32 R140, R172.reuse, R6, R140 ;  /* 0x00000006ac8c723c */ /* 0x040fe2000000188c */
[----:B------:R-:W2:Y:S07]  /*8a40*/  LDSM.16.M88.4 R4, [R192+0x4000] ;  /* 0x00400000c004783b */ /* 0x000eae0000000200 */
[----:B------:R-:W-:Y:S01]  /*8a50*/  HMMA.16816.F32 R180, R172, R168, R164 ;  /* 0x000000a8acb4723c */ /* 0x000fe200000018a4 */
[----:B------:R-:W3:Y:S07]  /*8a60*/  LDSM.16.M88.4 R164, [R199+0x10800] ;  /* 0x01080000c7a4783b */ /* 0x000eee0000000200 */
[----:B------:R-:W-:Y:S08]  /*8a70*/  HMMA.16816.F32 R148, R156, R178, R148 ;  /* 0x000000b29c94723c */ /* 0x000ff00000001894 */
[----:B-1----:R-:W-:Y:S08]  /*8a80*/  HMMA.16816.F32 R12, R20, R16, R12 ;  /* 0x00000010140c723c */ /* 0x002ff0000000180c */
[----:B------:R-:W-:Y:S08]  /*8a90*/  HMMA.16816.F32 R24, R136, R32, R24 ;  /* 0x000000208818723c */ /* 0x000ff00000001818 */
[----:B------:R-:W-:Y:S01]  /*8aa0*/  HMMA.16816.F32 R28, R20, R18, R28 ;  /* 0x00000012141c723c */ /* 0x000fe2000000181c */
[----:B------:R-:W1:Y:S07]  /*8ab0*/  LDSM.16.M88.4 R16, [R185] ;  /* 0x00000000b910783b */ /* 0x000e6e0000000200 */
[----:B------:R-:W-:Y:S01]  /*8ac0*/  HMMA.16816.F32 R176, R156, R152, R144 ;  /* 0x000000989cb0723c */ /* 0x000fe20000001890 */
[----:B------:R-:W4:Y:S07]  /*8ad0*/  LDSM.16.M88.4 R144, [R192+0x4800] ;  /* 0x00480000c090783b */ /* 0x000f2e0000000200 */
[----:B------:R-:W-:Y:S01]  /*8ae0*/  HMMA.16816.F32 R148, R136, R34, R148 ;  /* 0x000000228894723c */ /* 0x000fe20000001894 */
[----:B------:R-:W5:Y:S07]  /*8af0*/  LDSM.16.M88.4 R32, [R205+0x11800] ;  /* 0x01180000cd20783b */ /* 0x000f6e0000000200 */
[----:B------:R-:W-:Y:S08]  /*8b00*/  HMMA.16816.F32 R140, R156, R154, R140 ;  /* 0x0000009a9c8c723c */ /* 0x000ff0000000188c */
[----:B--2---:R-:W-:Y:S08]  /*8b10*/  HMMA.16816.F32 R12, R8, R4, R12 ;  /* 0x00000004080c723c */ /* 0x004ff0000000180c */
[----:B---3--:R-:W-:Y:S08]  /*8b20*/  HMMA.16816.F32 R24, R20, R164, R24 ;  /* 0x000000a41418723c */ /* 0x008ff00000001818 */
[----:B------:R-:W-:Y:S01]  /*8b30*/  HMMA.16816.F32 R28, R8, R6, R28 ;  /* 0x00000006081c723c */ /* 0x000fe2000000181c */
[----:B------:R-:W2:Y:S07]  /*8b40*/  LDSM.16.M88.4 R4, [R199+0x11000] ;  /* 0x01100000c704783b */ /* 0x000eae0000000200 */
[----:B-1----:R-:W-:Y:S01]  /*8b50*/  HMMA.16816.F32 R176, R136, R16, R176 ;  /* 0x0000001088b0723c */ /* 0x002fe200000018b0 */
[----:B------:R-:W-:-:S02]  /*8b60*/  FMUL.FTZ R13, R13, c[0x0][0x2ec] ;  /* 0x0000bb000d0d7a20 */ /* 0x000fc40000410000 */
[----:B------:R-:W-:Y:S02]  /*8b70*/  FMUL.FTZ R3, R12, c[0x0][0x2ec] ;  /* 0x0000bb000c037a20 */ /* 0x000fe40000410000 */
[----:B------:R-:W-:Y:S01]  /*8b80*/  MUFU.TANH R132, R13 ;  /* 0x0000000d00847308 */ /* 0x000fe20000002400 */
[----:B------:R-:W-:Y:S02]  /*8b90*/  FMUL.FTZ R152, R14, c[0x0][0x2ec] ;  /* 0x0000bb000e987a20 */ /* 0x000fe40000410000 */
[----:B------:R-:W-:Y:S01]  /*8ba0*/  HMMA.16816.F32 R140, R136, R18, R140 ;  /* 0x00000012888c723c */ /* 0x000fe2000000188c */
[----:B------:R-:W1:Y:S04]  /*8bb0*/  LDSM.16.M88.4 R16, [R184] ;  /* 0x00000000b810783b */ /* 0x000e680000000200 */
[----:B------:R-:W3:Y:S03]  /*8bc0*/  MUFU.TANH R3, R3 ;  /* 0x0000000300037308 */ /* 0x000ee60000002400 */
[----:B------:R-:W-:Y:S01]  /*8bd0*/  HMMA.16816.F32 R160, R172, R170, R160 ;  /* 0x000000aaaca0723c */ /* 0x000fe200000018a0 */
[----:B------:R-:W-:-:S02]  /*8be0*/  FMUL.FTZ R28, R28, c[0x0][0x2ec] ;  /* 0x0000bb001c1c7a20 */ /* 0x000fc40000410000 */
[----:B------:R-:W-:Y:S02]  /*8bf0*/  FMUL.FTZ R30, R30, c[0x0][0x2ec] ;  /* 0x0000bb001e1e7a20 */ /* 0x000fe40000410000 */
[----:B------:R-:W-:Y:S01]  /*8c00*/  FMUL.FTZ R29, R29, c[0x0][0x2ec] ;  /* 0x0000bb001d1d7a20 */ /* 0x000fe20000410000 */
[----:B------:R-:W-:Y:S01]  /*8c10*/  MUFU.TANH R152, R152 ;  /* 0x0000009800987308 */ /* 0x000fe20000002400 */
[----:B------:R-:W-:Y:S01]  /*8c20*/  FMUL.FTZ R31, R31, c[0x0][0x2ec] ;  /* 0x0000bb001f1f7a20 */ /* 0x000fe20000410000 */
[----:B----4-:R-:W-:Y:S01]  /*8c30*/  HMMA.16816.F32 R24, R8, R144, R24 ;  /* 0x000000900818723c */ /* 0x010fe20000001818 */
[----:B---3--:R-:W-:-:S05]  /*8c40*/  FSEL R3, R3, -INF , !P4 ;  /* 0xff80000003037808 */ /* 0x008fca0006000000 */
[----:B------:R-:W-:Y:S01]  /*8c50*/  MUFU.TANH R28, R28 ;  /* 0x0000001c001c7308 */ /* 0x000fe20000002400 */
[----:B------:R-:W-:Y:S01]  /*8c60*/  FMUL.FTZ R144, R15, c[0x0][0x2ec] ;  /* 0x0000bb000f907a20 */ /* 0x000fe20000410000 */
[----:B-----5:R-:W-:Y:S01]  /*8c70*/  HMMA.16816.F32 R180, R156, R32, R180 ;  /* 0x000000209cb4723c */ /* 0x020fe200000018b4 */
[----:B------:R-:W3:Y:S05]  /*8c80*/  LDSM.16.M88.4 R12, [R192+0x5000] ;  /* 0x00500000c00c783b */ /* 0x000eea0000000200 */
[----:B------:R-:W4:Y:S02]  /*8c90*/  MUFU.TANH R30, R30 ;  /* 0x0000001e001e7308 */ /* 0x000f240000002400 */
[C---:B--2---:R-:W-:Y:S06]  /*8ca0*/  HMMA.16816.F32 R176, R20.reuse, R4, R176 ;  /* 0x0000000414b0723c */ /* 0x044fec00000018b0 */
[----:B------:R-:W2:Y:S02]  /*8cb0*/  MUFU.TANH R29, R29 ;  /* 0x0000001d001d7308 */ /* 0x000ea40000002400 */
[----:B------:R-:W-:Y:S01]  /*8cc0*/  HMMA.16816.F32 R140, R20, R6, R140 ;  /* 0x00000006148c723c */ /* 0x000fe2000000188c */
[----:B------:R-:W5:Y:S01]  /*8cd0*/  LDSM.16.M88.4 R4, [R199+0x11800] ;  /* 0x01180000c704783b */ /* 0x000f620000000200 */
[----:B------:R-:W-:-:S02]  /*8ce0*/  FMUL.FTZ R24, R24, c[0x0][0x2ec] ;  /* 0x0000bb0018187a20 */ /* 0x000fc40000410000 */
[----:B------:R-:W-:Y:S02]  /*8cf0*/  FMUL.FTZ R25, R25, c[0x0][0x2ec] ;  /* 0x0000bb0019197a20 */ /* 0x000fe40000410000 */
[----:B------:R-:W-:Y:S01]  /*8d00*/  MUFU.TANH R144, R144 ;  /* 0x0000009000907308 */ /* 0x000fe20000002400 */
[----:B------:R-:W-:Y:S01]  /*8d10*/  FMUL.FTZ R26, R26, c[0x0][0x2ec] ;  /* 0x0000bb001a1a7a20 */ /* 0x000fe20000410000 */
[----:B------:R-:W-:Y:S06]  /*8d20*/  HMMA.16816.F32 R160, R156, R34, R160 ;  /* 0x000000229ca0723c */ /* 0x000fec00000018a0 */
[----:B------:R-:W2:Y:S02]  /*8d30*/  MUFU.TANH R24, R24 ;  /* 0x0000001800187308 */ /* 0x000ea40000002400 */
[----:B-1----:R-:W-:Y:S06]  /*8d40*/  HMMA.16816.F32 R180, R136, R16, R180 ;  /* 0x0000001088b4723c */ /* 0x002fec00000018b4 */
[----:B------:R-:W1:Y:S01]  /*8d50*/  MUFU.TANH R25, R25 ;  /* 0x0000001900197308 */ /* 0x000e620000002400 */
[----:B------:R-:W-:Y:S01]  /*8d60*/  FMUL.FTZ R16, R27, c[0x0][0x2ec] ;  /* 0x0000bb001b107a20 */ /* 0x000fe20000410000 */
[----:B------:R-:W-:Y:S06]  /*8d70*/  HMMA.16816.F32 R148, R20, R166, R148 ;  /* 0x000000a61494723c */ /* 0x000fec0000001894 */
[----:B------:R-:W1:Y:S02]  /*8d80*/  MUFU.TANH R31, R31 ;  /* 0x0000001f001f7308 */ /* 0x000e640000002400 */
[C---:B---3--:R-:W-:Y:S06]  /*8d90*/  HMMA.16816.F32 R176, R8.reuse, R12, R176 ;  /* 0x0000000c08b0723c */ /* 0x048fec00000018b0 */
[----:B------:R-:W-:Y:S02]  /*8da0*/  MUFU.TANH R26, R26 ;  /* 0x0000001a001a7308 */ /* 0x000fe40000002400 */
[----:B------:R-:W-:Y:S01]  /*8db0*/  HMMA.16816.F32 R140, R8, R14, R140 ;  /* 0x0000000e088c723c */ /* 0x000fe2000000188c */
[----:B------:R-:W3:Y:S01]  /*8dc0*/  LDSM.16.M88.4 R12, [R192+0x5800] ;  /* 0x00580000c00c783b */ /* 0x000ee20000000200 */
[----:B------:R-:W-:-:S04]  /*8dd0*/  DEPBAR.LE SB0, 0x0 ;  /* 0x000080000000791a */ /* 0x000fc80000000000 */
[----:B------:R-:W-:Y:S02]  /*8de0*/  MUFU.TANH R16, R16 ;  /* 0x0000001000107308 */ /* 0x000fe40000002400 */
[----:B------:R-:W-:Y:S08]  /*8df0*/  HMMA.16816.F32 R160, R136, R18, R160 ;  /* 0x0000001288a0723c */ /* 0x000ff000000018a0 */
[----:B-----5:R-:W-:Y:S01]  /*8e00*/  HMMA.16816.F32 R180, R20, R4, R180 ;  /* 0x0000000414b4723c */ /* 0x020fe200000018b4 */
[----:B------:R-:W-:-:S02]  /*8e10*/  FMUL.FTZ R171, R176, c[0x0][0x2ec] ;  /* 0x0000bb00b0ab7a20 */ /* 0x000fc40000410000 */
[----:B------:R-:W-:Y:S02]  /*8e20*/  FMUL.FTZ R169, R177, c[0x0][0x2ec] ;  /* 0x0000bb00b1a97a20 */ /* 0x000fe40000410000 */
[----:B------:R-:W-:Y:S02]  /*8e30*/  FMUL.FTZ R168, R179, c[0x0][0x2ec] ;  /* 0x0000bb00b3a87a20 */ /* 0x000fe40000410000 */
[C---:B------:R-:W-:Y:S01]  /*8e40*/  IADD3 R4, R134.reuse, 0x8, RZ ;  /* 0x0000000886047810 */ /* 0x040fe20007ffe0ff */
[----:B------:R-:W-:Y:S01]  /*8e50*/  HMMA.16816.F32 R148, R8, R146, R148 ;  /* 0x000000920894723c */ /* 0x000fe20000001894 */
[----:B------:R-:W-:Y:S01]  /*8e60*/  IADD3 R5, R134, 0x1, RZ ;  /* 0x0000000186057810 */ /* 0x000fe20007ffe0ff */
[----:B------:R-:W-:Y:S01]  /*8e70*/  MUFU.TANH R171, R171 ;  /* 0x000000ab00ab7308 */ /* 0x000fe20000002400 */
[-C--:B------:R-:W-:Y:S01]  /*8e80*/  ISETP.GE.AND P6, PT, R4, R135.reuse, PT ;  /* 0x000000870400720c */ /* 0x080fe20003fc6270 */
[----:B------:R-:W-:Y:S01]  /*8e90*/  FMUL.FTZ R140, R140, c[0x0][0x2ec] ;  /* 0x0000bb008c8c7a20 */ /* 0x000fe20000410000 */
[C---:B------:R-:W-:Y:S01]  /*8ea0*/  ISETP.GE.AND P0, PT, R5.reuse, R135, PT ;  /* 0x000000870500720c */ /* 0x040fe20003f06270 */
[----:B------:R-:W-:Y:S01]  /*8eb0*/  FMUL.FTZ R170, R178, c[0x0][0x2ec] ;  /* 0x0000bb00b2aa7a20 */ /* 0x000fe20000410000 */
[-C--:B------:R-:W-:Y:S01]  /*8ec0*/  ISETP.GE.AND P4, PT, R4, R2.reuse, PT ;  /* 0x000000020400720c */ /* 0x080fe20003f86270 */
[----:B------:R-:W-:Y:S01]  /*8ed0*/  HMMA.16816.F32 R160, R20, R6, R160 ;  /* 0x0000000614a0723c */ /* 0x000fe200000018a0 */
[----:B------:R-:W-:Y:S01]  /*8ee0*/  IADD3 R4, R134, 0x9, RZ ;  /* 0x0000000986047810 */ /* 0x000fe20007ffe0ff */
[----:B------:R-:W-:Y:S01]  /*8ef0*/  MUFU.TANH R169, R169 ;  /* 0x000000a900a97308 */ /* 0x000fe20000002400 */
[-C--:B------:R-:W-:Y:S01]  /*8f00*/  ISETP.GE.AND P5, PT, R5, R2.reuse, PT ;  /* 0x000000020500720c */ /* 0x080fe20003fa6270 */
[----:B------:R-:W-:Y:S01]  /*8f10*/  FMUL.FTZ R141, R141, c[0x0][0x2ec] ;  /* 0x0000bb008d8d7a20 */ /* 0x000fe20000410000 */
[----:B----4-:R-:W-:Y:S01]  /*8f20*/  FSEL R30, R30, -INF , !P4 ;  /* 0xff8000001e1e7808 */ /* 0x010fe20006000000 */
[----:B------:R-:W-:Y:S01]  /*8f30*/  FMUL.FTZ R143, R143, c[0x0][0x2ec] ;  /* 0x0000bb008f8f7a20 */ /* 0x000fe20000410000 */
[----:B------:R-:W-:Y:S01]  /*8f40*/  FSEL R7, R28, -INF , !P6 ;  /* 0xff8000001c077808 */ /* 0x000fe20007000000 */
[----:B------:R-:W-:Y:S01]  /*8f50*/  FMUL.FTZ R142, R142, c[0x0][0x2ec] ;  /* 0x0000bb008e8e7a20 */ /* 0x000fe20000410000 */
[----:B---3--:R-:W-:Y:S01]  /*8f60*/  HMMA.16816.F32 R180, R8, R12, R180 ;  /* 0x0000000c08b4723c */ /* 0x008fe200000018b4 */
[C---:B------:R-:W-:Y:S01]  /*8f70*/  ISETP.GE.AND P6, PT, R134.reuse, R2, PT ;  /* 0x000000028600720c */ /* 0x040fe20003fc6270 */
[----:B------:R3:W-:Y:S01]  /*8f80*/  MUFU.TANH R167, R140 ;  /* 0x0000008c00a77308 */ /* 0x0007e20000002400 */
[----:B------:R-:W-:-:S02]  /*8f90*/  IADD3 R6, R134, 0x10, RZ ;  /* 0x0000001086067810 */ /* 0x000fc40007ffe0ff */
[----:B------:R-:W-:Y:S02]  /*8fa0*/  FSEL R5, R152, -INF , !P6 ;  /* 0xff80000098057808 */ /* 0x000fe40007000000 */
[----:B------:R-:W-:Y:S01]  /*8fb0*/  FMUL.FTZ R32, R148, c[0x0][0x2ec] ;  /* 0x0000bb0094207a20 */ /* 0x000fe20000410000 */
[----:B------:R-:W-:Y:S01]  /*8fc0*/  IADD3 R12, R134, 0x11, RZ ;  /* 0x00000011860c7810 */ /* 0x000fe20007ffe0ff */
[----:B------:R-:W-:Y:S01]  /*8fd0*/  FMUL.FTZ R33, R149, c[0x0][0x2ec] ;  /* 0x0000bb0095217a20 */ /* 0x000fe20000410000 */
[----:B------:R-:W-:Y:S01]  /*8fe0*/  FSEL R13, R132, -INF , !P0 ;  /* 0xff800000840d7808 */ /* 0x000fe20004000000 */
[----:B------:R-:W-:Y:S01]  /*8ff0*/  FMUL.FTZ R17, R150, c[0x0][0x2ec] ;  /* 0x0000bb0096117a20 */ /* 0x000fe20000410000 */
[-C--:B------:R-:W-:Y:S01]  /*9000*/  ISETP.GE.AND P0, PT, R4, R135.reuse, PT ;  /* 0x000000870400720c */ /* 0x080fe20003f06270 */
[----:B------:R-:W4:Y:S01]  /*9010*/  MUFU.TANH R32, R32 ;  /* 0x0000002000207308 */ /* 0x000f220000002400 */
[----:B------:R-:W-:Y:S01]  /*9020*/  FMUL.FTZ R151, R151, c[0x0][0x2ec] ;  /* 0x0000bb0097977a20 */ /* 0x000fe20000410000 */
[----:B------:R-:W-:Y:S01]  /*9030*/  HMMA.16816.F32 R160, R8, R14, R160 ;  /* 0x0000000e08a0723c */ /* 0x000fe200000018a0 */
[----:B------:R-:W-:-:S02]  /*9040*/  ISETP.GE.AND P6, PT, R6, R135, PT ;  /* 0x000000870600720c */ /* 0x000fc40003fc6270 */
[-C--:B------:R-:W-:Y:S02]  /*9050*/  ISETP.GE.AND P4, PT, R12, R135.reuse, PT ;  /* 0x000000870c00720c */ /* 0x080fe40003f86270 */
[----:B--2---:R-:W-:Y:S01]  /*9060*/  FSEL R29, R29, -INF , !P0 ;  /* 0xff8000001d1d7808 */ /* 0x004fe20004000000 */
[----:B------:R-:W2:Y:S01]  /*9070*/  MUFU.TANH R33, R33 ;  /* 0x0000002100217308 */ /* 0x000ea20000002400 */
[C---:B------:R-:W-:Y:S02]  /*9080*/  IADD3 R9, R134.reuse, 0x18, RZ ;  /* 0x0000001886097810 */ /* 0x040fe40007ffe0ff */
[----:B------:R-:W-:Y:S01]  /*9090*/  IADD3 R8, R134, 0x19, RZ ;  /* 0x0000001986087810 */ /* 0x000fe20007ffe0ff */
[----:B------:R-:W-:Y:S01]  /*90a0*/  FMUL.FTZ R152, R182, c[0x0][0x2ec] ;  /* 0x0000bb00b6987a20 */ /* 0x000fe20000410000 */
[----:B------:R-:W-:Y:S01]  /*90b0*/  FSEL R27, R24, -INF , !P6 ;  /* 0xff800000181b7808 */ /* 0x000fe20007000000 */
[----:B------:R-:W-:Y:S01]  /*90c0*/  FMUL.FTZ R155, R180, c[0x0][0x2ec] ;  /* 0x0000bb00b49b7a20 */ /* 0x000fe20000410000 */
[----:B-1----:R-:W-:Y:S01]  /*90d0*/  FSEL R25, R25, -INF , !P4 ;  /* 0xff80000019197808 */ /* 0x002fe20006000000 */
[----:B------:R-:W1:Y:S01]  /*90e0*/  MUFU.TANH R17, R17 ;  /* 0x0000001100117308 */ /* 0x000e620000002400 */
[----:B------:R-:W-:Y:S01]  /*90f0*/  ISETP.GE.AND P0, PT, R4, R2, PT ;  /* 0x000000020400720c */ /* 0x000fe20003f06270 */
[----:B------:R-:W-:Y:S01]  /*9100*/  FMUL.FTZ R153, R181, c[0x0][0x2ec] ;  /* 0x0000bb00b5997a20 */ /* 0x000fe20000410000 */
[----:B------:R-:W-:-:S02]  /*9110*/  ISETP.GE.AND P6, PT, R9, R135, PT ;  /* 0x000000870900720c */ /* 0x000fc40003fc6270 */
[----:B------:R-:W-:Y:S02]  /*9120*/  ISETP.GE.AND P4, PT, R8, R135, PT ;  /* 0x000000870800720c */ /* 0x000fe40003f86270 */
[----:B------:R-:W-:Y:S01]  /*9130*/  FSEL R4, R144, -INF , !P5 ;  /* 0xff80000090047808 */ /* 0x000fe20006800000 */
[----:B------:R-:W5:Y:S01]  /*9140*/  MUFU.TANH R18, R151 ;  /* 0x0000009700127308 */ /* 0x000f620000002400 */
[-C--:B------:R-:W-:Y:S01]  /*9150*/  ISETP.GE.AND P5, PT, R6, R2.reuse, PT ;  /* 0x000000020600720c */ /* 0x080fe20003fa6270 */
[----:B---3--:R-:W-:Y:S01]  /*9160*/  FMUL.FTZ R140, R162, c[0x0][0x2ec] ;  /* 0x0000bb00a28c7a20 */ /* 0x008fe20000410000 */
[----:B------:R-:W-:Y:S01]  /*9170*/  FSEL R6, R31, -INF , !P0 ;  /* 0xff8000001f067808 */ /* 0x000fe20004000000 */
[----:B------:R-:W-:Y:S01]  /*9180*/  FMUL.FTZ R150, R163, c[0x0][0x2ec] ;  /* 0x0000bb00a3967a20 */ /* 0x000fe20000410000 */
[----:B----4-:R-:W-:Y:S02]  /*9190*/  FSEL R23, R32, -INF , !P6 ;  /* 0xff80000020177808 */ /* 0x010fe40007000000 */
[----:B--2---:R-:W-:Y:S01]  /*91a0*/  FSEL R21, R33, -INF , !P4 ;  /* 0xff80000021157808 */ /* 0x004fe20006000000 */
[----:B------:R-:W2:Y:S01]  /*91b0*/  MUFU.TANH R168, R168 ;  /* 0x000000a800a87308 */ /* 0x000ea20000002400 */
[----:B------:R-:W-:-:S02]  /*91c0*/  ISETP.GE.AND P0, PT, R12, R2, PT ;  /* 0x000000020c00720c */ /* 0x000fc40003f06270 */
[-C--:B------:R-:W-:Y:S02]  /*91d0*/  ISETP.GE.AND P6, PT, R9, R2.reuse, PT ;  /* 0x000000020900720c */ /* 0x080fe40003fc6270 */
[----:B------:R-:W-:Y:S02]  /*91e0*/  ISETP.GE.AND P4, PT, R8, R2, PT ;  /* 0x000000020800720c */ /* 0x000fe40003f86270 */
[C---:B------:R-:W-:Y:S01]  /*91f0*/  IADD3 R9, R134.reuse, 0x20, RZ ;  /* 0x0000002086097810 */ /* 0x040fe20007ffe0ff */
[----:B------:R3:W4:Y:S01]  /*9200*/  MUFU.TANH R165, R141 ;  /* 0x0000008d00a57308 */ /* 0x0007220000002400 */
[----:B------:R-:W-:Y:S02]  /*9210*/  IADD3 R8, R134, 0x21, RZ ;  /* 0x0000002186087810 */ /* 0x000fe40007ffe0ff */
[----:B------:R-:W-:Y:S02]  /*9220*/  FSEL R26, R26, -INF , !P5 ;  /* 0xff8000001a1a7808 */ /* 0x000fe40006800000 */
[----:B------:R-:W-:-:S02]  /*9230*/  FSEL R24, R16, -INF , !P0 ;  /* 0xff80000010187808 */ /* 0x000fc40004000000 */
[----:B-1----:R-:W-:Y:S01]  /*9240*/  FSEL R22, R17, -INF , !P6 ;  /* 0xff80000011167808 */ /* 0x002fe20007000000 */
[----:B------:R-:W1:Y:S01]  /*9250*/  MUFU.TANH R170, R170 ;  /* 0x000000aa00aa7308 */ /* 0x000e620000002400 */
[CC--:B------:R-:W-:Y:S02]  /*9260*/  ISETP.GE.AND P5, PT, R9.reuse, R135.reuse, PT ;  /* 0x000000870900720c */ /* 0x0c0fe40003fa6270 */
[----:B------:R-:W-:Y:S02]  /*9270*/  ISETP.GE.AND P0, PT, R9, R2, PT ;  /* 0x000000020900720c */ /* 0x000fe40003f06270 */
[----:B------:R-:W-:Y:S02]  /*9280*/  ISETP.GE.AND P6, PT, R8, R135, PT ;  /* 0x000000870800720c */ /* 0x000fe40003fc6270 */
[----:B------:R-:W-:Y:S01]  /*9290*/  IADD3 R9, R134, 0x28, RZ ;  /* 0x0000002886097810 */ /* 0x000fe20007ffe0ff */
[----:B------:R-:W1:Y:S01]  /*92a0*/  MUFU.TANH R152, R152 ;  /* 0x0000009800987308 */ /* 0x000e620000002400 */
[----:B---3--:R-:W-:Y:S01]  /*92b0*/  FMUL.FTZ R141, R161, c[0x0][0x2ec] ;  /* 0x0000bb00a18d7a20 */ /* 0x008fe20000410000 */
[----:B-----5:R-:W-:-:S02]  /*92c0*/  FSEL R20, R18, -INF , !P4 ;  /* 0xff80000012147808 */ /* 0x020fc40006000000 */
[----:B------:R-:W-:Y:S02]  /*92d0*/  FSEL R171, R171, -INF , !P5 ;  /* 0xff800000abab7808 */ /* 0x000fe40006800000 */
[----:B------:R-:W-:Y:S02]  /*92e0*/  FSEL R169, R169, -INF , !P6 ;  /* 0xff800000a9a97808 */ /* 0x000fe40007000000 */
[----:B------:R3:W-:Y:S01]  /*92f0*/  MUFU.TANH R164, R143 ;  /* 0x0000008f00a47308 */ /* 0x0007e20000002400 */
[-C--:B------:R-:W-:Y:S02]  /*9300*/  ISETP.GE.AND P4, PT, R8, R2.reuse, PT ;  /* 0x000000020800720c */ /* 0x080fe40003f86270 */
[C---:B------:R-:W-:Y:S02]  /*9310*/  ISETP.GE.AND P5, PT, R9.reuse, R135, PT ;  /* 0x000000870900720c */ /* 0x040fe40003fa6270 */
[----:B------:R-:W-:Y:S02]  /*9320*/  ISETP.GE.AND P6, PT, R9, R2, PT ;  /* 0x000000020900720c */ /* 0x000fe40003fc6270 */
[C---:B------:R-:W-:Y:S01]  /*9330*/  IADD3 R8, R134.reuse, 0x29, RZ ;  /* 0x0000002986087810 */ /* 0x040fe20007ffe0ff */
[----:B------:R5:W5:Y:S01]  /*9340*/  MUFU.TANH R166, R142 ;  /* 0x0000008e00a67308 */ /* 0x000b620000002400 */
[----:B------:R-:W-:-:S02]  /*9350*/  IADD3 R9, R134, 0x30, RZ ;  /* 0x0000003086097810 */ /* 0x000fc40007ffe0ff */
[----:B------:R-:W-:Y:S02]  /*9360*/  FSEL R167, R167, -INF , !P5 ;  /* 0xff800000a7a77808 */ /* 0x000fe40006800000 */
[----:B--2---:R-:W-:Y:S02]  /*9370*/  FSEL R168, R168, -INF , !P4 ;  /* 0xff800000a8a87808 */ /* 0x004fe40006000000 */
[----:B------:R-:W-:Y:S01]  /*9380*/  ISETP.GE.AND P5, PT, R8, R135, PT ;  /* 0x000000870800720c */ /* 0x000fe20003fa6270 */
[----:B---3--:R-:W-:Y:S01]  /*9390*/  FMUL.FTZ R143, R160, c[0x0][0x2ec] ;  /* 0x0000bb00a08f7a20 */ /* 0x008fe20000410000 */
[----:B------:R-:W2:Y:S01]  /*93a0*/  MUFU.TANH R155, R155 ;  /* 0x0000009b009b7308 */ /* 0x000ea20000002400 */
[----:B------:R-:W-:Y:S02]  /*93b0*/  ISETP.GE.AND P4, PT, R9, R2, PT ;  /* 0x000000020900720c */ /* 0x000fe40003f86270 */
[----:B----4-:R-:W-:Y:S02]  /*93c0*/  FSEL R165, R165, -INF , !P5 ;  /* 0xff800000a5a57808 */ /* 0x010fe40006800000 */
[----:B-1----:R-:W-:Y:S01]  /*93d0*/  FSEL R170, R170, -INF , !P0 ;  /* 0xff800000aaaa7808 */ /* 0x002fe20004000000 */
[----:B-----5:R-:W-:-:S02]  /*93e0*/  FMUL.FTZ R142, R183, c[0x0][0x2ec] ;  /* 0x0000bb00b78e7a20 */ /* 0x020fc40000410000 */
[----:B------:R-:W1:Y:S01]  /*93f0*/  MUFU.TANH R153, R153 ;  /* 0x0000009900997308 */ /* 0x000e620000002400 */
[----:B------:R-:W-:Y:S02]  /*9400*/  FSEL R152, R152, -INF , !P4 ;  /* 0xff80000098987808 */ /* 0x000fe40006000000 */
[----:B------:R-:W-:Y:S02]  /*9410*/  ISETP.GE.AND P5, PT, R8, R2, PT ;  /* 0x000000020800720c */ /* 0x000fe40003fa6270 */
[----:B------:R-:W-:Y:S02]  /*9420*/  ISETP.GE.AND P0, PT, R9, R135, PT ;  /* 0x000000870900720c */ /* 0x000fe40003f06270 */
[----:B------:R-:W-:Y:S01]  /*9430*/  ISETP.GE.AND P4, PT, R133, 0x4, PT ;  /* 0x000000048500780c */ /* 0x000fe20003f86270 */
[----:B------:R-:W3:Y:S01]  /*9440*/  MUFU.TANH R143, R143 ;  /* 0x0000008f008f7308 */ /* 0x000ee20000002400 */
[C---:B------:R-:W-:Y:S02]  /*9450*/  IADD3 R9, R134.reuse, 0x31, RZ ;  /* 0x0000003186097810 */ /* 0x040fe40007ffe0ff */
[----:B------:R-:W-:-:S02]  /*9460*/  IADD3 R8, R134, 0x38, RZ ;  /* 0x0000003886087810 */ /* 0x000fc40007ffe0ff */
[----:B------:R-:W-:Y:S02]  /*9470*/  IADD3 R134, R134, 0x39, RZ ;  /* 0x0000003986867810 */ /* 0x000fe40007ffe0ff */
[----:B------:R-:W-:Y:S01]  /*9480*/  FSEL R166, R166, -INF , !P6 ;  /* 0xff800000a6a67808 */ /* 0x000fe20007000000 */
[----:B------:R-:W4:Y:S01]  /*9490*/  MUFU.TANH R141, R141 ;  /* 0x0000008d008d7308 */ /* 0x000f220000002400 */
[----:B------:R-:W-:Y:S02]  /*94a0*/  FSEL R164, R164, -INF , !P5 ;  /* 0xff800000a4a47808 */ /* 0x000fe40006800000 */
[----:B--2---:R-:W-:Y:S01]  /*94b0*/  FSEL R155, R155, -INF , !P0 ;  /* 0xff8000009b9b7808 */ /* 0x004fe20004000000 */
[----:B------:R-:W-:Y:S01]  /*94c0*/  BAR.SYNC.DEFER_BLOCKING 0x0 ;  /* 0x0000000000007b1d */ /* 0x000fe20000010000 */
[-C--:B------:R-:W-:Y:S02]  /*94d0*/  ISETP.GE.AND P6, PT, R9, R135.reuse, PT ;  /* 0x000000870900720c */ /* 0x080fe40003fc6270 */
[----:B------:R-:W-:-:S02]  /*94e0*/  ISETP.GE.AND P5, PT, R8, R135, PT ;  /* 0x000000870800720c */ /* 0x000fc40003fa6270 */
[----:B------:R-:W-:Y:S01]  /*94f0*/  ISETP.GE.AND P0, PT, R134, R135, PT ;  /* 0x000000878600720c */ /* 0x000fe20003f06270 */
[----:B------:R-:W2:Y:S01]  /*9500*/  MUFU.TANH R142, R142 ;  /* 0x0000008e008e7308 */ /* 0x000ea20000002400 */
[----:B-1----:R-:W-:Y:S02]  /*9510*/  FSEL R153, R153, -INF , !P6 ;  /* 0xff80000099997808 */ /* 0x002fe40007000000 */
[----:B---3--:R-:W-:Y:S02]  /*9520*/  FSEL R143, R143, -INF , !P5 ;  /* 0xff8000008f8f7808 */ /* 0x008fe40006800000 */
[-C--:B------:R-:W-:Y:S02]  /*9530*/  ISETP.GE.AND P6, PT, R9, R2.reuse, PT ;  /* 0x000000020900720c */ /* 0x080fe40003fc6270 */
[----:B----4-:R-:W-:Y:S01]  /*9540*/  FSEL R141, R141, -INF , !P0 ;  /* 0xff8000008d8d7808 */ /* 0x010fe20004000000 */
[----:B------:R-:W1:Y:S01]  /*9550*/  MUFU.TANH R140, R140 ;  /* 0x0000008c008c7308 */ /* 0x000e620000002400 */
[----:B------:R-:W-:-:S02]  /*9560*/  ISETP.GE.AND P5, PT, R8, R2, PT ;  /* 0x000000020800720c */ /* 0x000fc40003fa6270 */
[----:B------:R-:W-:-:S05]  /*9570*/  ISETP.GE.AND P0, PT, R134, R2, PT ;  /* 0x000000028600720c */ /* 0x000fca0003f06270 */
[----:B------:R-:W3:Y:S01]  /*9580*/  MUFU.TANH R150, R150 ;  /* 0x0000009600967308 */ /* 0x000ee20000002400 */
[----:B--2---:R-:W-:Y:S02]  /*9590*/  FSEL R142, R142, -INF , !P6 ;  /* 0xff8000008e8e7808 */ /* 0x004fe40007000000 */
[----:B-1----:R-:W-:Y:S02]  /*95a0*/  FSEL R140, R140, -INF , !P5 ;  /* 0xff8000008c8c7808 */ /* 0x002fe40006800000 */
[----:B---3--:R-:W-:Y:S01]  /*95b0*/  FSEL R150, R150, -INF , !P0 ;  /* 0xff80000096967808 */ /* 0x008fe20004000000 */
        /* <DEDUP_REMOVED lines=49> */
[----:B------:R-:W-:-:S04]  /*98d0*/  LEA R8, P0, R2, c[0x0][0x168], 0x1 ;  /* 0x00005a0002087a11 */ /* 0x000fc800078008ff */
[----:B------:R-:W-:-:S05]  /*98e0*/  LEA.HI.X R9, R2, c[0x0][0x16c], R9, 0x1, P0 ;  /* 0x00005b0002097a11 */ /* 0x000fca00000f0c09 */
[----:B------:R-:W-:Y:S01]  /*98f0*/  @!PT LDS RZ, [RZ] ;  /* 0x00000000fffff984 */ /* 0x000fe20000000800 */
[----:B------:R-:W-:Y:S01]  /*9900*/  @!PT LDS RZ, [RZ] ;  /* 0x00000000fffff984 */ /* 0x000fe20000000800 */
[----:B------:R-:W-:Y:S01]  /*9910*/  @!PT LDS RZ, [RZ] ;  /* 0x00000000fffff984 */ /* 0x000fe20000000800 */
[----:B------:R2:W-:Y:S04]  /*9920*/  LDGSTS.E.BYPASS.LTC128B.128 [R210+0x11000], [R8.64+0x100] ;  /* 0x1100010008d27fae */ /* 0x0005e8000b901d4c */
.L_x_145:
[----:B------:R-:W-:Y:S05]  /*9930*/  BSYNC B0 ;  /* 0x0000000000007941 */ /* 0x000fea0003800000 */
.L_x_144:
[----:B------:R-:W0:Y:S02]  /*9940*/  LDGDEPBAR ;  /* 0x00000000000079af */ /* 0x000e240000000000 */
.L_x_143:
[----:B-1----:R-:W-:Y:S01]  /*9950*/  FMNMX.FTZ R10, R220, R3, !PT ;  /* 0x00000003dc0a7209 */ /* 0x002fe20007810000 */
[----:B------:R-:W-:Y:S01]  /*9960*/  LDSM.16.MT88.4 R16, [R200+0x12000] ;  /* 0x01200000c810783b */ /* 0x000fe20000004200 */
[----:B--2---:R-:W-:Y:S02]  /*9970*/  FMNMX.FTZ R9, R0, R5, !PT ;  /* 0x0000000500097209 */ /* 0x004fe40007810000 */
        /* <DEDUP_REMOVED lines=45> */
[----:B------:R-:W-:Y:S01]  /*9c50*/  LDSM.16.MT88.4 R8, [R197+0x12000] ;  /* 0x01200000c508783b */ /* 0x000fe20000004200 */
[--C-:B------:R-:W-:Y:S01]  /*9c60*/  FFMA.FTZ R145, R7, c[0x0][0x23c], -R154.reuse ;  /* 0x00008f0007917a23 */ /* 0x100fe2000001089a */
[C---:B------:R-:W-:Y:S01]  /*9c70*/  FSETP.NEU.FTZ.AND P0, PT, R3.reuse, -INF , PT ;  /* 0xff8000000300780b */ /* 0x040fe20003f1d000 */
[----:B------:R-:W-:Y:S01]  /*9c80*/  FMUL.FTZ R151, R3, c[0x0][0x23c] ;  /* 0x00008f0003977a20 */ /* 0x000fe20000410000 */
[----:B------:R-:W1:Y:S01]  /*9c90*/  LDSM.16.MT88.4 R12, [R198+0x12000] ;  /* 0x01200000c60c783b */ /* 0x000e620000004200 */
[--C-:B------:R-:W-:Y:S01]  /*9ca0*/  FFMA.FTZ R144, R29, c[0x0][0x23c], -R154.reuse ;  /* 0x00008f001d907a23 */ /* 0x100fe2000001089a */
[----:B------:R-:W-:Y:S01]  /*9cb0*/  MUFU.EX2 R147, R147 ;  /* 0x0000009300937308 */ /* 0x000fe20000000800 */
[--C-:B------:R-:W-:Y:S01]  /*9cc0*/  FFMA.FTZ R156, R27, c[0x0][0x23c], -R154.reuse ;  /* 0x00008f001b9c7a23 */ /* 0x100fe2000001089a */
[----:B------:R-:W-:Y:S01]  /*9cd0*/  FSEL R151, R151, RZ, P0 ;  /* 0x000000ff97977208 */ /* 0x000fe20000000000 */
[----:B------:R-:W-:-:S02]  /*9ce0*/  FFMA.FTZ R157, R25, c[0x0][0x23c], -R154 ;  /* 0x00008f00199d7a23 */ /* 0x000fc4000001089a */
[--C-:B------:R-:W-:Y:S02]  /*9cf0*/  FFMA.FTZ R158, R23, c[0x0][0x23c], -R154.reuse ;  /* 0x00008f00179e7a23 */ /* 0x100fe4000001089a */
[--C-:B------:R-:W-:Y:S01]  /*9d00*/  FFMA.FTZ R135, R5, c[0x0][0x23c], -R151.reuse ;  /* 0x00008f0005877a23 */ /* 0x100fe20000010897 */
[----:B------:R-:W-:Y:S01]  /*9d10*/  FSEL R5, R132, RZ, P1 ;  /* 0x000000ff84057208 */ /* 0x000fe20000800000 */
[--C-:B------:R-:W-:Y:S01]  /*9d20*/  FFMA.FTZ R134, R4, c[0x0][0x23c], -R151.reuse ;  /* 0x00008f0004867a23 */ /* 0x100fe20000010897 */
[----:B------:R-:W2:Y:S01]  /*9d30*/  MUFU.EX2 R146, R146 ;  /* 0x0000009200927308 */ /* 0x000ea20000000800 */
[----:B------:R-:W-:Y:S02]  /*9d40*/  FFMA.FTZ R2, R30, c[0x0][0x23c], -R151 ;  /* 0x00008f001e027a23 */ /* 0x000fe40000010897 */
[----:B------:R-:W-:Y:S01]  /*9d50*/  FADD.FTZ R4, R220, -R5 ;  /* 0x80000005dc047221 */ /* 0x000fe20000010000 */
[----:B------:R-:W-:Y:S01]  /*9d60*/  FSEL R5, R3, RZ, P0 ;  /* 0x000000ff03057208 */ /* 0x000fe20000000000 */
[----:B------:R-:W-:Y:S01]  /*9d70*/  FFMA.FTZ R149, R6, c[0x0][0x23c], -R151 ;  /* 0x00008f0006957a23 */ /* 0x000fe20000010897 */
[----:B------:R-:W-:Y:S01]  /*9d80*/  LDSM.16.MT88.4 R28, [R196+0x12800] ;  /* 0x01280000c41c783b */ /* 0x000fe20000004200 */
[----:B------:R-:W-:Y:S01]  /*9d90*/  FMUL.FTZ R148, R4, c[0x0][0x23c] ;  /* 0x00008f0004947a20 */ /* 0x000fe20000410000 */
[----:B------:R-:W-:Y:S01]  /*9da0*/  MUFU.EX2 R145, R145 ;  /* 0x0000009100917308 */ /* 0x000fe20000000800 */
[----:B------:R-:W-:Y:S01]  /*9db0*/  FADD.FTZ R5, R0, -R5 ;  /* 0x8000000500057221 */ /* 0x000fe20000010000 */
[----:B------:R-:W-:Y:S01]  /*9dc0*/  @P4 IADD3 R220, R133, -0x4, RZ ;  /* 0xfffffffc85dc4810 */ /* 0x000fe20007ffe0ff */
[----:B------:R-:W-:-:S02]  /*9dd0*/  FFMA.FTZ R159, R21, c[0x0][0x23c], -R154 ;  /* 0x00008f00159f7a23 */ /* 0x000fc4000001089a */
[----:B------:R-:W-:Y:S02]  /*9de0*/  FMUL.FTZ R0, R5, c[0x0][0x23c] ;  /* 0x00008f0005007a20 */ /* 0x000fe40000410000 */
[--C-:B------:R-:W-:Y:S01]  /*9df0*/  FFMA.FTZ R160, R26, c[0x0][0x23c], -R151.reuse ;  /* 0x00008f001aa07a23 */ /* 0x100fe20000010897 */
[----:B------:R-:W3:Y:S01]  /*9e00*/  MUFU.EX2 R144, R144 ;  /* 0x0000009000907308 */ /* 0x000ee20000000800 */
[----:B--2---:R-:W-:Y:S01]  /*9e10*/  F2FP.PACK_AB R4, R146, R147 ;  /* 0x000000939204723e */ /* 0x004fe200000000ff */
[--C-:B------:R-:W-:Y:S02]  /*9e20*/  FFMA.FTZ R163, R24, c[0x0][0x23c], -R151.reuse ;  /* 0x00008f0018a37a23 */ /* 0x100fe40000010897 */
[--C-:B------:R-:W-:Y:S01]  /*9e30*/  FFMA.FTZ R161, R22, c[0x0][0x23c], -R151.reuse ;  /* 0x00008f0016a17a23 */ /* 0x100fe20000010897 */
[----:B------:R-:W-:Y:S01]  /*9e40*/  LDSM.16.MT88.4 R24, [R200+0x14800] ;  /* 0x01480000c818783b */ /* 0x000fe20000004200 */
[----:B------:R-:W-:Y:S02]  /*9e50*/  FFMA.FTZ R162, R20, c[0x0][0x23c], -R151 ;  /* 0x00008f0014a27a23 */ /* 0x000fe40000010897 */
[----:B------:R-:W-:Y:S01]  /*9e60*/  MUFU.EX2 R135, R135 ;  /* 0x0000008700877308 */ /* 0x000fe20000000800 */
[----:B------:R-:W-:Y:S01]  /*9e70*/  LDSM.16.MT88.4 R20, [R198+0x14800] ;  /* 0x01480000c614783b */ /* 0x000fe20000004200 */
[----:B------:R-:W-:-:S02]  /*9e80*/  FFMA.FTZ R172, R169, c[0x0][0x23c], -R154 ;  /* 0x00008f00a9ac7a23 */ /* 0x000fc4000001089a */
[--C-:B------:R-:W-:Y:S02]  /*9e90*/  FFMA.FTZ R174, R165, c[0x0][0x23c], -R154.reuse ;  /* 0x00008f00a5ae7a23 */ /* 0x100fe4000001089a */
[--C-:B------:R-:W-:Y:S02]  /*9ea0*/  FFMA.FTZ R171, R171, c[0x0][0x23c], -R154.reuse ;  /* 0x00008f00abab7a23 */ /* 0x100fe4000001089a */
[----:B------:R-:W2:Y:S01]  /*9eb0*/  MUFU.EX2 R134, R134 ;  /* 0x0000008600867308 */ /* 0x000ea20000000800 */
        /* <DEDUP_REMOVED lines=10> */
[----:B--2---:R-:W-:Y:S01]  /*9f60*/  F2FP.PACK_AB R5, R134, R135 ;  /* 0x000000878605723e */ /* 0x004fe200000000ff */
[----:B------:R-:W-:-:S02]  /*9f70*/  FFMA.FTZ R153, R143, c[0x0][0x23c], -R154 ;  /* 0x00008f008f997a23 */ /* 0x000fc4000001089a */
[--C-:B------:R-:W-:Y:S02]  /*9f80*/  FFMA.FTZ R152, R152, c[0x0][0x23c], -R151.reuse ;  /* 0x00008f0098987a23 */ /* 0x100fe40000010897 */
[--C-:B------:R-:W-:Y:S02]  /*9f90*/  FFMA.FTZ R173, R142, c[0x0][0x23c], -R151.reuse ;  /* 0x00008f008ead7a23 */ /* 0x100fe40000010897 */
[----:B------:R-:W2:Y:S01]  /*9fa0*/  MUFU.EX2 R148, R148 ;  /* 0x0000009400947308 */ /* 0x000ea20000000800 */
[--C-:B------:R-:W-:Y:S02]  /*9fb0*/  FFMA.FTZ R170, R140, c[0x0][0x23c], -R151.reuse ;  /* 0x00008f008caa7a23 */ /* 0x100fe40000010897 */
[----:B------:R-:W-:Y:S02]  /*9fc0*/  FFMA.FTZ R154, R141, c[0x0][0x23c], -R154 ;  /* 0x00008f008d9a7a23 */ /* 0x000fe4000001089a */
[----:B------:R-:W-:Y:S01]  /*9fd0*/  FFMA.FTZ R151, R150, c[0x0][0x23c], -R151 ;  /* 0x00008f0096977a23 */ /* 0x000fe20000010897 */
[----:B------:R-:W-:Y:S02]  /*9fe0*/  LDSM.16.MT88.4 R140, [R198+0x13800] ;  /* 0x01380000c68c783b */ /* 0x000fe40000004200 */
        /* <DEDUP_REMOVED lines=72> */
[----:B------:R-:W-:Y:S01]  /*a470*/  FMUL.FTZ R49, R49, R148 ;  /* 0x0000009431317220 */ /* 0x000fe20000410000 */
        /* <DEDUP_REMOVED lines=82> */
[----:B------:R-:W-:Y:S01]  /*a9a0*/  FFMA.FTZ R147, R225, R148, R147 ;  /* 0x00000094e1937223 */ /* 0x000fe20000010093 */
[----:B-----5:R-:W-:Y:S03]  /*a9b0*/  HMMA.16816.F32 R92, R4, R8, R92 ;  /* 0x00000008045c723c */ /* 0x020fe6000000185c */
[----:B------:R-:W-:-:S05]  /*a9c0*/  FADD.FTZ R146, R146, R147 ;  /* 0x0000009392927221 */ /* 0x000fca0000010000 */
[----:B------:R-:W-:Y:S01]  /*a9d0*/  HMMA.16816.F32 R96, R4, R10, R96 ;  /* 0x0000000a0460723c */ /* 0x000fe20000001860 */
[----:B------:R-:W-:Y:S06]  /*a9e0*/  LDSM.16.MT88.4 R8, [R196+0x14800] ;  /* 0x01480000c408783b */ /* 0x000fec0000004200 */
[----:B--2---:R-:W-:Y:S02]  /*a9f0*/  F2FP.PACK_AB R4, R157, R156 ;  /* 0x0000009c9d04723e */ /* 0x004fe400000000ff */
[----:B----4-:R-:W-:Y:S02]  /*aa00*/  F2FP.PACK_AB R5, R163, R160 ;  /* 0x000000a0a305723e */ /* 0x010fe400000000ff */
[----:B------:R-:W-:-:S02]  /*aa10*/  F2FP.PACK_AB R6, R159, R158 ;  /* 0x0000009e9f06723e */ /* 0x000fc400000000ff */
[----:B------:R-:W-:-:S07]  /*aa20*/  F2FP.PACK_AB R7, R162, R161 ;  /* 0x000000a1a207723e */ /* 0x000fce00000000ff */
        /* <DEDUP_REMOVED lines=84> */
[----:B------:R-:W-:Y:S01]  /*af70*/  FFMA.FTZ R17, R221, R0, R135 ;  /* 0x00000000dd117223 */ /* 0x000fe20000010087 */
        /* <DEDUP_REMOVED lines=54> */
.L_x_139:
[----:B------:R-:W-:-:S07]  /*b2e0*/  IADD3 R220, R233, -0x1, RZ ;  /* 0xffffffffe9dc7810 */ /* 0x000fce0007ffe0ff */
.L_x_146:
        /* <DEDUP_REMOVED lines=9> */
.L_x_150:
        /* <DEDUP_REMOVED lines=54> */
.L_x_148:
[----:B------:R-:W-:Y:S04]  /*b6e0*/  DEPBAR.LE SB0, 0x0 ;  /* 0x000080000000791a */ /* 0x000fe80000000000 */
[----:B------:R-:W-:Y:S01]  /*b6f0*/  BAR.SYNC.DEFER_BLOCKING 0x0 ;  /* 0x0000000000007b1d */ /* 0x000fe20000010000 */
[----:B------:R-:W-:Y:S01]  /*b700*/  SHF.R.S32.HI R2, RZ, 0x1f, R220 ;  /* 0x0000001fff027819 */ /* 0x000fe200000114dc */
[C---:B------:R-:W-:Y:S02]  /*b710*/  IMAD R133, R220.reuse, UR8, RZ ;  /* 0x00000008dc857c24 */ /* 0x040fe4000f8e02ff */
[----:B------:R-:W-:Y:S04]  /*b720*/  IMAD.WIDE.U32 R234, R220, UR14, R222 ;  /* 0x0000000edcea7c25 */ /* 0x000fe8000f8e00de */
[----:B------:R-:W-:Y:S01]  /*b730*/  IMAD R133, R2, UR14, R133 ;  /* 0x0000000e02857c24 */ /* 0x000fe2000f8e0285 */
[C---:B------:R-:W-:Y:S02]  /*b740*/  @!P4 LEA R238, P1, R234.reuse, c[0x0][0x170], 0x1 ;  /* 0x00005c00eaeeca11 */ /* 0x040fe400078208ff */
[C---:B------:R-:W-:Y:S02]  /*b750*/  @!P3 LEA R232, P0, R234.reuse, c[0x0][0x170], 0x1 ;  /* 0x00005c00eae8ba11 */ /* 0x040fe400078008ff */
[----:B------:R-:W-:Y:S02]  /*b760*/  IADD3 R132, R235, R133, RZ ;  /* 0x00000085eb847210 */ /* 0x000fe40007ffe0ff */
[C---:B------:R-:W-:Y:S02]  /*b770*/  @!P2 LEA R230, P5, R234.reuse, c[0x0][0x170], 0x1 ;  /* 0x00005c00eae6aa11 */ /* 0x040fe400078a08ff */
[C-C-:B------:R-:W-:Y:S02]  /*b780*/  @!P4 LEA.HI.X R239, R234.reuse, c[0x0][0x174], R132.reuse, 0x1, P1 ;  /* 0x00005d00eaefca11 */ /* 0x140fe400008f0c84 */
[C-C-:B------:R-:W-:Y:S02]  /*b790*/  @!P3 LEA.HI.X R233, R234.reuse, c[0x0][0x174], R132.reuse, 0x1, P0 ;  /* 0x00005d00eae9ba11 */ /* 0x140fe400000f0c84 */
[C---:B------:R-:W-:Y:S02]  /*b7a0*/  @!P2 LEA.HI.X R231, R234.reuse, c[0x0][0x174], R132, 0x1, P5 ;  /* 0x00005d00eae7aa11 */ /* 0x040fe400028f0c84 */
[----:B------:R-:W-:Y:S01]  /*b7b0*/  IADD3 R3, P6, R234, UR15, RZ ;  /* 0x0000000fea037c10 */ /* 0x000fe2000ffde0ff */
[----:B------:R-:W-:Y:S01]  /*b7c0*/  @P4 STS.128 [R210+0x12000], RZ ;  /* 0x012000ffd2004388 */ /* 0x000fe20000000c00 */
[----:B------:R-:W-:Y:S02]  /*b7d0*/  ISETP.GT.AND P5, PT, R220, RZ, PT ;  /* 0x000000ffdc00720c */ /* 0x000fe40003fa4270 */
[----:B------:R-:W-:Y:S02]  /*b7e0*/  IADD3.X R2, R132, UR5, RZ, P6, !PT ;  /* 0x0000000584027c10 */ /* 0x000fe4000b7fe4ff */
[C---:B------:R-:W-:Y:S01]  /*b7f0*/  @!P4 LEA R236, P6, R3.reuse, c[0x0][0x170], 0x1 ;  /* 0x00005c0003ecca11 */ /* 0x040fe200078c08ff */
[----:B------:R-:W-:Y:S01]  /*b800*/  @!PT LDS RZ, [RZ] ;  /* 0x00000000fffff984 */ /* 0x000fe20000000800 */
[----:B------:R-:W-:Y:S01]  /*b810*/  @!PT LDS RZ, [RZ] ;  /* 0x00000000fffff984 */ /* 0x000fe20000000800 */
[----:B------:R-:W-:Y:S01]  /*b820*/  @!PT LDS RZ, [RZ] ;  /* 0x00000000fffff984 */ /* 0x000fe20000000800 */
[----:B------:R1:W-:Y:S01]  /*b830*/  @!P4 LDGSTS.E.BYPASS.LTC128B.128 [R210+0x12000], [R238.64] ;  /* 0x12000000eed2cfae */ /* 0x0003e2000b901d4c */
[C---:B------:R-:W-:Y:S02]  /*b840*/  @!P3 LEA R228, P1, R3.reuse, c[0x0][0x170], 0x1 ;  /* 0x00005c0003e4ba11 */ /* 0x040fe400078208ff */
[C-C-:B------:R-:W-:Y:S02]  /*b850*/  @!P4 LEA.HI.X R237, R3.reuse, c[0x0][0x174], R2.reuse, 0x1, P6 ;  /* 0x00005d0003edca11 */ /* 0x140fe400030f0c02 */
[C-C-:B------:R-:W-:Y:S01]  /*b860*/  @!P3 LEA.HI.X R229, R3.reuse, c[0x0][0x174], R2.reuse, 0x1, P1 ;  /* 0x00005d0003e5ba11 */ /* 0x140fe200008f0c02 */
[----:B------:R-:W-:Y:S01]  /*b870*/  @P3 STS.128 [R210+0x14000], RZ ;  /* 0x014000ffd2003388 */ /* 0x000fe20000000c00 */
[C---:B------:R-:W-:Y:S04]  /*b880*/  @!P2 LEA R226, P0, R3.reuse, c[0x0][0x170], 0x1 ;  /* 0x00005c0003e2aa11 */ /* 0x040fe800078008ff */
[----:B------:R-:W-:Y:S01]  /*b890*/  @!P2 LEA.HI.X R227, R3, c[0x0][0x174], R2, 0x1, P0 ;  /* 0x00005d0003e3aa11 */ /* 0x000fe200000f0c02 */
[----:B------:R-:W-:Y:S01]  /*b8a0*/  @!PT LDS RZ, [RZ] ;  /* 0x00000000fffff984 */ /* 0x000fe20000000800 */
[----:B------:R-:W-:Y:S01]  /*b8b0*/  @!PT LDS RZ, [RZ] ;  /* 0x00000000fffff984 */ /* 0x000fe20000000800 */
[----:B------:R-:W-:Y:S01]  /*b8c0*/  @!PT LDS RZ, [RZ] ;  /* 0x00000000fffff984 */ /* 0x000fe20000000800 */
[----:B------:R2:W-:Y:S06]  /*b8d0*/  @!P3 LDGSTS.E.BYPASS.LTC128B.128 [R210+0x14000], [R232.64+0x80] ;  /* 0x14000080e8d2bfae */ /* 0x0005ec000b901d4c */
[----:B------:R-:W-:Y:S06]  /*b8e0*/  @P2 STS.128 [R210+0x16000], RZ ;  /* 0x016000ffd2002388 */ /* 0x000fec0000000c00 */
        /* <DEDUP_REMOVED lines=8> */
[----:B------:R4:W-:Y:S06]  /*b970*/  @!P4 LDGSTS.E.BYPASS.LTC128B.128 [R210+0x13000], [R236.64] ;  /* 0x13000000ecd2cfae */ /* 0x0009ec000b901d4c */
        /* <DEDUP_REMOVED lines=10> */
[----:B------:R-:W-:Y:S06]  /*ba20*/  LDSM.16.M88.4 R136, [R206] ;  /* 0x00000000ce88783b */ /* 0x000fec0000000200 */
[----:B------:R-:W1:Y:S06]  /*ba30*/  LDSM.16.M88.4 R140, [R205+0xc000] ;  /* 0x00c00000cd8c783b */ /* 0x000e6c0000000200 */
[----:B------:R-:W2:Y:S06]  /*ba40*/  LDSM.16.M88.4 R144, [R205+0xc800] ;  /* 0x00c80000cd90783b */ /* 0x000eac0000000200 */
[----:B------:R-:W2:Y:S06]  /*ba50*/  LDSM.16.M88.4 R148, [R205+0xd000] ;  /* 0x00d00000cd94783b */ /* 0x000eac0000000200 */
[----:B------:R-:W0:Y:S06]  /*ba60*/  LDGDEPBAR ;  /* 0x00000000000079af */ /* 0x000e2c0000000000 */
[----:B------:R-:W3:Y:S06]  /*ba70*/  LDSM.16.M88.4 R152, [R205+0xd800] ;  /* 0x00d80000cd98783b */ /* 0x000eec0000000200 */
[----:B------:R-:W-:Y:S06]  /*ba80*/  LDSM.16.M88.4 R156, [R204] ;  /* 0x00000000cc9c783b */ /* 0x000fec0000000200 */
[----:B------:R-:W3:Y:S01]  /*ba90*/  LDSM.16.M88.4 R160, [R203] ;  /* 0x00000000cba0783b */ /* 0x000ee20000000200 */
[C---:B-1----:R-:W-:Y:S05]  /*baa0*/  HMMA.16816.F32 R4, R136.reuse, R140, RZ ;  /* 0x0000008c8804723c */ /* 0x042fea00000018ff */
[----:B------:R-:W1:Y:S03]  /*bab0*/  LDSM.16.M88.4 R164, [R195] ;  /* 0x00000000c3a4783b */ /* 0x000e660000000200 */
[C---:B------:R-:W-:Y:S03]  /*bac0*/  HMMA.16816.F32 R8, R136.reuse, R142, RZ ;  /* 0x0000008e8808723c */ /* 0x040fe600000018ff */
[----:B------:R-:W1:Y:S06]  /*bad0*/  LDSM.16.M88.4 R168, [R194] ;  /* 0x00000000c2a8783b */ /* 0x000e6c0000000200 */
[----:B------:R-:W1:Y:S01]  /*bae0*/  LDSM.16.M88.4 R172, [R193] ;  /* 0x00000000c1ac783b */ /* 0x000e620000000200 */
[C---:B--2---:R-:W-:Y:S05]  /*baf0*/  HMMA.16816.F32 R12, R136.reuse, R144, RZ ;  /* 0x00000090880c723c */ /* 0x044fea00000018ff */
[----:B------:R-:W-:Y:S03]  /*bb00*/  LDSM.16.M88.4 R176, [R202] ;  /* 0x00000000cab0783b */ /* 0x000fe60000000200 */
[C---:B------:R-:W-:Y:S03]  /*bb10*/  HMMA.16816.F32 R16, R136.reuse, R146, RZ ;  /* 0x000000928810723c */ /* 0x040fe600000018ff */
[----:B------:R-:W2:Y:S05]  /*bb20*/  LDSM.16.M88.4 R180, [R199+0xc000] ;  /* 0x00c00000c7b4783b */ /* 0x000eaa0000000200 */
[C---:B------:R-:W-:Y:S01]  /*bb30*/  HMMA.16816.F32 R20, R136.reuse, R148, RZ ;  /* 0x000000948814723c */ /* 0x040fe200000018ff */
[----:B------:R-:W-:Y:S06]  /*bb40*/  LDSM.16.M88.4 R140, [R199+0xd000] ;  /* 0x00d00000c78c783b */ /* 0x000fec0000000200 */
[----:B------:R-:W-:Y:S01]  /*bb50*/  LDSM.16.M88.4 R144, [R199+0xd800] ;  /* 0x00d80000c790783b */ /* 0x000fe20000000200 */
[C---:B------:R-:W-:Y:S05]  /*bb60*/  HMMA.16816.F32 R24, R136.reuse, R150, RZ ;  /* 0x000000968818723c */ /* 0x040fea00000018ff */
[----:B------:R-:W-:Y:S03]  /*bb70*/  LDSM.16.M88.4 R148, [R201] ;  /* 0x00000000c994783b */ /* 0x000fe60000000200 */
[C---:B---3--:R-:W-:Y:S08]  /*bb80*/  HMMA.16816.F32 R28, R136.reuse, R152, RZ ;  /* 0x00000098881c723c */ /* 0x048ff000000018ff */
[----:B------:R-:W-:Y:S01]  /*bb90*/  HMMA.16816.F32 R32, R136, R154, RZ ;  /* 0x0000009a8820723c */ /* 0x000fe200000018ff */
[----:B------:R-:W3:Y:S06]  /*bba0*/  LDSM.16.M88.4 R136, [R199+0xc800] ;  /* 0x00c80000c788783b */ /* 0x000eec0000000200 */
[----:B------:R-:W2:Y:S01]  /*bbb0*/  LDSM.16.M88.4 R152, [R192] ;  /* 0x00000000c098783b */ /* 0x000ea20000000200 */
[C---:B------:R-:W-:Y:S08]  /*bbc0*/  HMMA.16816.F32 R4, R156.reuse, R160, R4 ;  /* 0x000000a09c04723c */ /* 0x040ff00000001804 */
[C---:B------:R-:W-:Y:S01]  /*bbd0*/  HMMA.16816.F32 R8, R156.reuse, R162, R8 ;  /* 0x000000a29c08723c */ /* 0x040fe20000001808 */
[----:B------:R-:W-:Y:S07]  /*bbe0*/  LDSM.16.M88.4 R160, [R192+0x1000] ;  /* 0x00100000c0a0783b */ /* 0x000fee0000000200 */
[C---:B-1----:R-:W-:Y:S08]  /*bbf0*/  HMMA.16816.F32 R12, R156.reuse, R164, R12 ;  /* 0x000000a49c0c723c */ /* 0x042ff0000000180c */
[C---:B------:R-:W-:Y:S01]  /*bc00*/  HMMA.16816.F32 R16, R156.reuse, R166, R16 ;  /* 0x000000a69c10723c */ /* 0x040fe20000001810 */
[----:B------:R-:W-:Y:S07]  /*bc10*/  LDSM.16.M88.4 R164, [R192+0x1800] ;  /* 0x00180000c0a4783b */ /* 0x000fee0000000200 */
[C---:B------:R-:W-:Y:S08]  /*bc20*/  HMMA.16816.F32 R20, R156.reuse, R168, R20 ;  /* 0x000000a89c14723c */ /* 0x040ff00000001814 */
[C---:B------:R-:W-:Y:S01]  /*bc30*/  HMMA.16816.F32 R24, R156.reuse, R170, R24 ;  /* 0x000000aa9c18723c */ /* 0x040fe20000001818 */
[----:B------:R-:W-:Y:S07]  /*bc40*/  LDSM.16.M88.4 R168, [R206+0x4000] ;  /* 0x00400000cea8783b */ /* 0x000fee0000000200 */
[C---:B------:R-:W-:Y:S08]  /*bc50*/  HMMA.16816.F32 R28, R156.reuse, R172, R28 ;  /* 0x000000ac9c1c723c */ /* 0x040ff0000000181c */
[----:B------:R-:W-:Y:S01]  /*bc60*/  HMMA.16816.F32 R32, R156, R174, R32 ;  /* 0x000000ae9c20723c */ /* 0x000fe20000001820 */
[----:B------:R-:W1:Y:S06]  /*bc70*/  LDSM.16.M88.4 R156, [R192+0x800] ;  /* 0x00080000c09c783b */ /* 0x000e6c0000000200 */
[----:B------:R-:W1:Y:S01]  /*bc80*/  LDSM.16.M88.4 R172, [R205+0xe000] ;  /* 0x00e00000cdac783b */ /* 0x000e620000000200 */
[C---:B--2---:R-:W-:Y:S08]  /*bc90*/  HMMA.16816.F32 R4, R176.reuse, R180, R4 ;  /* 0x000000b4b004723c */ /* 0x044ff00000001804 */
[C---:B------:R-:W-:Y:S01]  /*bca0*/  HMMA.16816.F32 R8, R176.reuse, R182, R8 ;  /* 0x000000b6b008723c */ /* 0x040fe20000001808 */
[----:B------:R-:W-:Y:S07]  /*bcb0*/  LDSM.16.M88.4 R180, [R191] ;  /* 0x00000000bfb4783b */ /* 0x000fee0000000200 */
[C---:B---3--:R-:W-:Y:S08]  /*bcc0*/  HMMA.16816.F32 R12, R176.reuse, R136, R12 ;  /* 0x00000088b00c723c */ /* 0x048ff0000000180c */
[C---:B------:R-:W-:Y:S01]  /*bcd0*/  HMMA.16816.F32 R16, R176.reuse, R138, R16 ;  /* 0x0000008ab010723c */ /* 0x040fe20000001810 */
[----:B------:R-:W2:Y:S07]  /*bce0*/  LDSM.16.M88.4 R136, [R205+0xe800] ;  /* 0x00e80000cd88783b */ /* 0x000eae0000000200 */
[C---:B------:R-:W-:Y:S08]  /*bcf0*/  HMMA.16816.F32 R20, R176.reuse, R140, R20 ;  /* 0x0000008cb014723c */ /* 0x040ff00000001814 */
[C---:B------:R-:W-:Y:S01]  /*bd00*/  HMMA.16816.F32 R24, R176.reuse, R142, R24 ;  /* 0x0000008eb018723c */ /* 0x040fe20000001818 */
[----:B------:R-:W3:Y:S07]  /*bd10*/  LDSM.16.M88.4 R140, [R205+0xf000] ;  /* 0x00f00000cd8c783b */ /* 0x000eee0000000200 */
[C---:B------:R-:W-:Y:S08]  /*bd20*/  HMMA.16816.F32 R28, R176.reuse, R144, R28 ;  /* 0x00000090b01c723c */ /* 0x040ff0000000181c */
[----:B------:R-:W-:Y:S01]  /*bd30*/  HMMA.16816.F32 R32, R176, R146, R32 ;  /* 0x00000092b020723c */ /* 0x000fe20000001820 */
[----:B------:R-:W2:Y:S06]  /*bd40*/  LDSM.16.M88.4 R144, [R205+0xf800] ;  /* 0x00f80000cd90783b */ /* 0x000eac0000000200 */
[----:B------:R-:W2:Y:S01]  /*bd50*/  LDSM.16.M88.4 R176, [R204+0x4000] ;  /* 0x00400000ccb0783b */ /* 0x000ea20000000200 */
[C---:B------:R-:W-:Y:S08]  /*bd60*/  HMMA.16816.F32 R4, R148.reuse, R152, R4 ;  /* 0x000000989404723c */ /* 0x040ff00000001804 */
[C---:B------:R-:W-:Y:S01]  /*bd70*/  HMMA.16816.F32 R8, R148.reuse, R154, R8 ;  /* 0x0000009a9408723c */ /* 0x040fe20000001808 */
[----:B------:R-:W-:Y:S07]  /*bd80*/  LDSM.16.M88.4 R152, [R189] ;  /* 0x00000000bd98783b */ /* 0x000fee0000000200 */
[C---:B-1----:R-:W-:Y:S08]  /*bd90*/  HMMA.16816.F32 R12, R148.reuse, R156, R12 ;  /* 0x0000009c940c723c */ /* 0x042ff0000000180c */
[C---:B------:R-:W-:Y:S01]  /*bda0*/  HMMA.16816.F32 R16, R148.reuse, R158, R16 ;  /* 0x0000009e9410723c */ /* 0x040fe20000001810 */
[----:B------:R-:W-:Y:S07]  /*bdb0*/  LDSM.16.M88.4 R156, [R188] ;  /* 0x00000000bc9c783b */ /* 0x000fee0000000200 */
[C---:B------:R-:W-:Y:S08]  /*bdc0*/  HMMA.16816.F32 R20, R148.reuse, R160, R20 ;  /* 0x000000a09414723c */ /* 0x040ff00000001814 */
[C---:B------:R-:W-:Y:S01]  /*bdd0*/  HMMA.16816.F32 R24, R148.reuse, R162, R24 ;  /* 0x000000a29418723c */ /* 0x040fe20000001818 */
[----:B------:R-:W-:Y:S07]  /*bde0*/  LDSM.16.M88.4 R160, [R202+0x4000] ;  /* 0x00400000caa0783b */ /* 0x000fee0000000200 */
[C---:B------:R-:W-:Y:S08]  /*bdf0*/  HMMA.16816.F32 R28, R148.reuse, R164, R28 ;  /* 0x000000a4941c723c */ /* 0x040ff0000000181c */
[----:B------:R-:W-:Y:S01]  /*be00*/  HMMA.16816.F32 R32, R148, R166, R32 ;  /* 0x000000a69420723c */ /* 0x000fe20000001820 */
[----:B------:R-:W1:Y:S06]  /*be10*/  LDSM.16.M88.4 R148, [R190] ;  /* 0x00000000be94783b */ /* 0x000e6c0000000200 */
[----:B------:R-:W1:Y:S01]  /*be20*/  LDSM.16.M88.4 R164, [R199+0xe000] ;  /* 0x00e00000c7a4783b */ /* 0x000e620000000200 */
[C---:B------:R-:W-:Y:S08]  /*be30*/  HMMA.16816.F32 R4, R168.reuse, R172, R4 ;  /* 0x000000aca804723c */ /* 0x040ff00000001804 */
[C---:B------:R-:W-:Y:S01]  /*be40*/  HMMA.16816.F32 R8, R168.reuse, R174, R8 ;  /* 0x000000aea808723c */ /* 0x040fe20000001808 */
[----:B------:R-:W-:Y:S07]  /*be50*/  LDSM.16.M88.4 R172, [R192+0x2000] ;  /* 0x00200000c0ac783b */ /* 0x000fee0000000200 */
[C---:B--2---:R-:W-:Y:S08]  /*be60*/  HMMA.16816.F32 R12, R168.reuse, R136, R12 ;  /* 0x00000088a80c723c */ /* 0x044ff0000000180c */
[C---:B------:R-:W-:Y:S01]  /*be70*/  HMMA.16816.F32 R16, R168.reuse, R138, R16 ;  /* 0x0000008aa810723c */ /* 0x040fe20000001810 */
[----:B------:R-:W2:Y:S07]  /*be80*/  LDSM.16.M88.4 R136, [R199+0xe800] ;  /* 0x00e80000c788783b */ /* 0x000eae0000000200 */
[C---:B---3--:R-:W-:Y:S08]  /*be90*/  HMMA.16816.F32 R20, R168.reuse, R140, R20 ;  /* 0x0000008ca814723c */ /* 0x048ff00000001814 */
        /* <DEDUP_REMOVED lines=15> */
[C---:B------:R-:W-:Y:S08]  /*bf90*/  HMMA.16816.F32 R28, R176.reuse, R156, R28 ;  /* 0x0000009cb01c723c */ /* 0x040ff0000000181c */
[----:B------:R-:W-:Y:S01]  /*bfa0*/  HMMA.16816.F32 R32, R176, R158, R32 ;  /* 0x0000009eb020723c */ /* 0x000fe20000001820 */
[----:B------:R-:W1:Y:S06]  /*bfb0*/  LDSM.16.M88.4 R156, [R192+0x3800] ;  /* 0x00380000c09c783b */ /* 0x000e6c0000000200 */
[----:B------:R-:W1:Y:S01]  /*bfc0*/  LDSM.16.M88.4 R176, [R206+0x8000] ;  /* 0x00800000ceb0783b */ /* 0x000e620000000200 */
[C---:B------:R-:W-:Y:S08]  /*bfd0*/  HMMA.16816.F32 R4, R160.reuse, R164, R4 ;  /* 0x000000a4a004723c */ /* 0x040ff00000001804 */
[C---:B------:R-:W-:Y:S01]  /*bfe0*/  HMMA.16816.F32 R8, R160.reuse, R166, R8 ;  /* 0x000000a6a008723c */ /* 0x040fe20000001808 */
[----:B------:R-:W-:Y:S07]  /*bff0*/  LDSM.16.M88.4 R164, [R187] ;  /* 0x00000000bba4783b */ /* 0x000fee0000000200 */
        /* <DEDUP_REMOVED lines=15> */
[----:B------:R-:W1:Y:S07]  /*c0f0*/  LDSM.16.M88.4 R148, [R186] ;  /* 0x00000000ba94783b */ /* 0x000e6e0000000200 */
[C---:B------:R-:W-:Y:S08]  /*c100*/  HMMA.16816.F32 R20, R168.reuse, R152, R20 ;  /* 0x00000098a814723c */ /* 0x040ff00000001814 */
[C---:B------:R-:W-:Y:S01]  /*c110*/  HMMA.16816.F32 R24, R168.reuse, R154, R24 ;  /* 0x0000009aa818723c */ /* 0x040fe20000001818 */
[----:B------:R-:W1:Y:S07]  /*c120*/  LDSM.16.M88.4 R152, [R185] ;  /* 0x00000000b998783b */ /* 0x000e6e0000000200 */
        /* <DEDUP_REMOVED lines=18> */
[C---:B------:R-:W-:Y:S08]  /*c250*/  HMMA.16816.F32 R8, R160.reuse, R166, R8 ;  /* 0x000000a6a008723c */ /* 0x040ff00000001808 */
[C---:B-1----:R-:W-:Y:S08]  /*c260*/  HMMA.16816.F32 R12, R160.reuse, R148, R12 ;  /* 0x00000094a00c723c */ /* 0x042ff0000000180c */
[C---:B------:R-:W-:Y:S08]  /*c270*/  HMMA.16816.F32 R16, R160.reuse, R150, R16 ;  /* 0x00000096a010723c */ /* 0x040ff00000001810 */
[C---:B------:R-:W-:Y:S08]  /*c280*/  HMMA.16816.F32 R20, R160.reuse, R152, R20 ;  /* 0x00000098a014723c */ /* 0x040ff00000001814 */
[C---:B------:R-:W-:Y:S08]  /*c290*/  HMMA.16816.F32 R24, R160.reuse, R154, R24 ;  /* 0x0000009aa018723c */ /* 0x040ff00000001818 */
[C---:B------:R-:W-:Y:S08]  /*c2a0*/  HMMA.16816.F32 R28, R160.reuse, R156, R28 ;  /* 0x0000009ca01c723c */ /* 0x040ff0000000181c */
[----:B------:R-:W-:Y:S08]  /*c2b0*/  HMMA.16816.F32 R32, R160, R158, R32 ;  /* 0x0000009ea020723c */ /* 0x000ff00000001820 */
[C---:B------:R-:W-:Y:S08]  /*c2c0*/  HMMA.16816.F32 R4, R168.reuse, R172, R4 ;  /* 0x000000aca804723c */ /* 0x040ff00000001804 */
[C---:B------:R-:W-:Y:S08]  /*c2d0*/  HMMA.16816.F32 R8, R168.reuse, R174, R8 ;  /* 0x000000aea808723c */ /* 0x040ff00000001808 */
[C---:B--2---:R-:W-:Y:S08]  /*c2e0*/  HMMA.16816.F32 R12, R168.reuse, R136, R12 ;  /* 0x00000088a80c723c */ /* 0x044ff0000000180c */
[C---:B------:R-:W-:Y:S01]  /*c2f0*/  HMMA.16816.F32 R16, R168.reuse, R138, R16 ;  /* 0x0000008aa810723c */ /* 0x040fe20000001810 */
[----:B------:R-:W1:Y:S07]  /*c300*/  LDSM.16.M88.4 R136, [R192+0x4800] ;  /* 0x00480000c088783b */ /* 0x000e6e0000000200 */
[C---:B---3--:R-:W-:Y:S08]  /*c310*/  HMMA.16816.F32 R20, R168.reuse, R140, R20 ;  /* 0x0000008ca814723c */ /* 0x048ff00000001814 */
[C---:B------:R-:W-:Y:S01]  /*c320*/  HMMA.16816.F32 R24, R168.reuse, R142, R24 ;  /* 0x0000008ea818723c */ /* 0x040fe20000001818 */
[----:B------:R-:W2:Y:S07]  /*c330*/  LDSM.16.M88.4 R140, [R192+0x5000] ;  /* 0x00500000c08c783b */ /* 0x000eae0000000200 */
[C---:B------:R-:W-:Y:S08]  /*c340*/  HMMA.16816.F32 R28, R168.reuse, R144, R28 ;  /* 0x00000090a81c723c */ /* 0x040ff0000000181c */
        /* <DEDUP_REMOVED lines=8> */
[C---:B--2---:R-:W-:Y:S04]  /*c3d0*/  HMMA.16816.F32 R20, R176.reuse, R140, R20 ;  /* 0x0000008cb014723c */ /* 0x044fe80000001814 */
[----:B------:R-:W2:Y:S01]  /*c3e0*/  MUFU.TANH R252, R252 ;  /* 0x000000fc00fc7308 */ /* 0x000ea20000002400 */
[----:B------:R-:W-:Y:S01]  /*c3f0*/  BAR.SYNC.DEFER_BLOCKING 0x0 ;  /* 0x0000000000007b1d */ /* 0x000fe20000010000 */
[----:B------:R-:W-:Y:S02]  /*c400*/  FMUL.FTZ R250, R5, c[0x0][0x2ec] ;  /* 0x0000bb0005fa7a20 */ /* 0x000fe40000410000 */
[C---:B------:R-:W-:Y:S04]  /*c410*/  HMMA.16816.F32 R24, R176.reuse, R142, R24 ;  /* 0x0000008eb018723c */ /* 0x040fe80000001818 */
[----:B------:R-:W-:Y:S02]  /*c420*/  FMUL.FTZ R249, R6, c[0x0][0x2ec] ;  /* 0x0000bb0006f97a20 */ /* 0x000fe40000410000 */
[----:B------:R-:W3:Y:S01]  /*c430*/  MUFU.TANH R250, R250 ;  /* 0x000000fa00fa7308 */ /* 0x000ee20000002400 */
[----:B------:R-:W-:Y:S02]  /*c440*/  FMUL.FTZ R247, R7, c[0x0][0x2ec] ;  /* 0x0000bb0007f77a20 */ /* 0x000fe40000410000 */
[----:B------:R-:W-:Y:S03]  /*c450*/  FMUL.FTZ R248, R8, c[0x0][0x2ec] ;  /* 0x0000bb0008f87a20 */ /* 0x000fe60000410000 */
[----:B------:R-:W-:Y:S02]  /*c460*/  FMUL.FTZ R251, R11, c[0x0][0x2ec] ;  /* 0x0000bb000bfb7a20 */ /* 0x000fe40000410000 */
[----:B------:R-:W-:Y:S02]  /*c470*/  FMUL.FTZ R246, R12, c[0x0][0x2ec] ;  /* 0x0000bb000cf67a20 */ /* 0x000fe40000410000 */
[----:B------:R-:W2:Y:S01]  /*c480*/  MUFU.TANH R249, R249 ;  /* 0x000000f900f97308 */ /* 0x000ea20000002400 */
[----:B------:R-:W-:Y:S02]  /*c490*/  FMUL.FTZ R244, R13, c[0x0][0x2ec] ;  /* 0x0000bb000df47a20 */ /* 0x000fe40000410000 */
[----:B------:R-:W-:Y:S02]  /*c4a0*/  FMUL.FTZ R245, R14, c[0x0][0x2ec] ;  /* 0x0000bb000ef57a20 */ /* 0x000fe40000410000 */
[----:B------:R-:W-:Y:S02]  /*c4b0*/  FMUL.FTZ R243, R15, c[0x0][0x2ec] ;  /* 0x0000bb000ff37a20 */ /* 0x000fe40000410000 */
[----:B------:R-:W-:Y:S01]  /*c4c0*/  FMUL.FTZ R242, R16, c[0x0][0x2ec] ;  /* 0x0000bb0010f27a20 */ /* 0x000fe20000410000 */
[C---:B-1----:R-:W-:Y:S02]  /*c4d0*/  HMMA.16816.F32 R28, R176.reuse, R136, R28 ;  /* 0x00000088b01c723c */ /* 0x042fe4000000181c */
[----:B------:R-:W1:Y:S01]  /*c4e0*/  MUFU.TANH R247, R247 ;  /* 0x000000f700f77308 */ /* 0x000e620000002400 */
[----:B------:R-:W-:Y:S02]  /*c4f0*/  FMUL.FTZ R240, R17, c[0x0][0x2ec] ;  /* 0x0000bb0011f07a20 */ /* 0x000fe40000410000 */
[----:B------:R-:W-:Y:S02]  /*c500*/  FMUL.FTZ R241, R18, c[0x0][0x2ec] ;  /* 0x0000bb0012f17a20 */ /* 0x000fe40000410000 */
[----:B------:R-:W-:Y:S01]  /*c510*/  FMUL.FTZ R239, R19, c[0x0][0x2ec] ;  /* 0x0000bb0013ef7a20 */ /* 0x000fe20000410000 */
[----:B------:R-:W-:Y:S04]  /*c520*/  HMMA.16816.F32 R32, R176, R138, R32 ;  /* 0x0000008ab020723c */ /* 0x000fe80000001820 */
[----:B------:R-:W1:Y:S01]  /*c530*/  MUFU.TANH R248, R248 ;  /* 0x000000f800f87308 */ /* 0x000e620000002400 */
[----:B------:R-:W-:Y:S02]  /*c540*/  FMUL.FTZ R238, R20, c[0x0][0x2ec] ;  /* 0x0000bb0014ee7a20 */ /* 0x000fe40000410000 */
[----:B----4-:R-:W-:Y:S02]  /*c550*/  FMUL.FTZ R236, R21, c[0x0][0x2ec] ;  /* 0x0000bb0015ec7a20 */ /* 0x010fe40000410000 */
[----:B------:R-:W-:Y:S03]  /*c560*/  FMUL.FTZ R237, R22, c[0x0][0x2ec] ;  /* 0x0000bb0016ed7a20 */ /* 0x000fe60000410000 */
[----:B------:R-:W-:Y:S02]  /*c570*/  FMUL.FTZ R235, R23, c[0x0][0x2ec] ;  /* 0x0000bb0017eb7a20 */ /* 0x000fe40000410000 */
[----:B------:R-:W4:Y:S01]  /*c580*/  MUFU.TANH R251, R251 ;  /* 0x000000fb00fb7308 */ /* 0x000f220000002400 */
[----:B------:R-:W-:Y:S02]  /*c590*/  FMUL.FTZ R234, R24, c[0x0][0x2ec] ;  /* 0x0000bb0018ea7a20 */ /* 0x000fe40000410000 */
[----:B------:R-:W-:Y:S02]  /*c5a0*/  FMUL.FTZ R232, R25, c[0x0][0x2ec] ;  /* 0x0000bb0019e87a20 */ /* 0x000fe40000410000 */
[----:B------:R-:W-:Y:S02]  /*c5b0*/  FMUL.FTZ R233, R26, c[0x0][0x2ec] ;  /* 0x0000bb001ae97a20 */ /* 0x000fe40000410000 */
[----:B------:R-:W-:Y:S02]  /*c5c0*/  FMUL.FTZ R231, R27, c[0x0][0x2ec] ;  /* 0x0000bb001be77a20 */ /* 0x000fe40000410000 */
[----:B-----5:R-:W-:Y:S01]  /*c5d0*/  FMUL.FTZ R228, R28, c[0x0][0x2ec] ;  /* 0x0000bb001ce47a20 */ /* 0x020fe20000410000 */
        /* <DEDUP_REMOVED lines=10> */
[----:B------:R-:W-:Y:S03]  /*c680*/  FMUL.FTZ R35, R35, c[0x0][0x2ec] ;  /* 0x0000bb0023237a20 */ /* 0x000fe60000410000 */
        /* <DEDUP_REMOVED lines=25> */
.L_x_149:
[----:B-1----:R-:W-:Y:S01]  /*c820*/  FMNMX.FTZ R11, R252, R135, !PT ;  /* 0x00000087fc0b7209 */ /* 0x002fe20007810000 */
        /* <DEDUP_REMOVED lines=265> */
[----:B------:R-:W-:Y:S02]  /*d8c0*/  FFMA.FTZ R171, R0, R221, R171 ;  /* 0x000000dd00ab7223 */ /* 0x000fe400000100ab */
        /* <DEDUP_REMOVED lines=135> */
[----:B------:R-:W-:Y:S01]  /*e140*/  FADD.FTZ R229, R229, R0 ;  /* 0x00000000e5e57221 */ /* 0x000fe20000010000 */
[----:B------:R-:W-:Y:S03]  /*e150*/  MOV R0, R3 ;  /* 0x0000000300007202 */ /* 0x000fe60000000f00 */
[----:B------:R-:W-:Y:S04]  /*e160*/  FADD.FTZ R229, R230, R229 ;  /* 0x000000e5e6e57221 */ /* 0x000fe80000010000 */
[----:B------:R-:W-:Y:S04]  /*e170*/  FADD.FTZ R134, R134, R229 ;  /* 0x000000e586867221 */ /* 0x000fe80000010000 */
[----:B------:R-:W-:Y:S01]  /*e180*/  FADD.FTZ R221, R133, R134 ;  /* 0x0000008685dd7221 */ /* 0x000fe20000010000 */
[----:B------:R-:W-:-:S05]  /*e190*/  @P5 BRA `(.L_x_148) ;  /* 0xffffd54000005947 */ /* 0x000fca000383ffff */
.L_x_147:
        /* <DEDUP_REMOVED lines=264> */
[----:B-1----:R-:W-:-:S02]  /*f220*/  CS2R R72, SRZ ;  /* 0x0000000000487805 */ /* 0x002fc4000001ff00 */
[----:B------:R-:W-:Y:S01]  /*f230*/  @!P3 SHF.R.S32.HI R73, RZ, 0x1f, R67 ;  /* 0x0000001fff49b819 */ /* 0x000fe20000011443 */
[----:B------:R1:W-:Y:S01]  /*f240*/  STS [R19+0x8400], R86 ;  /* 0x0084005613007388 */ /* 0x0003e20000000800 */
[----:B---3--:R-:W-:Y:S02]  /*f250*/  @!P1 MOV R9, c[0x0][0x214] ;  /* 0x0000850000099a02 */ /* 0x008fe40000000f00 */
[----:B------:R-:W-:Y:S01]  /*f260*/  @!P3 MOV R72, R67 ;  /* 0x000000430048b202 */ /* 0x000fe20000000f00 */
[----:B------:R1:W-:Y:S01]  /*f270*/  STS [R23+0x8000], R88 ;  /* 0x0080005817007388 */ /* 0x0003e20000000800 */
[----:B------:R-:W-:Y:S01]  /*f280*/  @!P1 SEL R63, R9, c[0x0][0x234], !P2 ;  /* 0x00008d00093f9a07 */ /* 0x000fe20005000000 */
[----:B--2---:R-:W-:Y:S02]  /*f290*/  @P5 FMUL.FTZ R67, R8, 0.69314718246459960938 ;  /* 0x3f31721808435820 */ /* 0x004fe40000410000 */
[----:B------:R1:W-:Y:S01]  /*f2a0*/  STS [R23+0x8400], R90 ;  /* 0x0084005a17007388 */ /* 0x0003e20000000800 */
[----:B----4-:R-:W-:-:S02]  /*f2b0*/  @P4 FMUL.FTZ R8, R7, 0.69314718246459960938 ;  /* 0x3f31721807084820 */ /* 0x010fc40000410000 */
[----:B------:R-:W-:Y:S01]  /*f2c0*/  @!P1 IMAD R65, R63, c[0x0][0x1c0], RZ ;  /* 0x000070003f419a24 */ /* 0x000fe200078e02ff */
[----:B------:R1:W-:Y:S01]  /*f2d0*/  STS [R21+0x8000], R92 ;  /* 0x0080005c15007388 */ /* 0x0003e20000000800 */
[----:B------:R-:W-:Y:S02]  /*f2e0*/  @P5 FFMA.FTZ R0, R132, c[0x0][0x238], R67 ;  /* 0x00008e0084005a23 */ /* 0x000fe40000010043 */
[----:B------:R-:W-:Y:S01]  /*f2f0*/  IMAD R65, R2, R65, RZ ;  /* 0x0000004102417224 */ /* 0x000fe200078e02ff */
[----:B------:R1:W-:Y:S04]  /*f300*/  STS [R21+0x8400], R94 ;  /* 0x0084005e15007388 */ /* 0x0003e80000000800 */
[----:B------:R1:W-:Y:S01]  /*f310*/  STS [R25+0x8000], R96 ;  /* 0x0080006019007388 */ /* 0x0003e20000000800 */
[----:B------:R-:W-:-:S03]  /*f320*/  SEL R65, R65, RZ, P3 ;  /* 0x000000ff41417207 */ /* 0x000fc60001800000 */
[----:B------:R1:W-:Y:S04]  /*f330*/  STS [R25+0x8400], R98 ;  /* 0x0084006219007388 */ /* 0x0003e80000000800 */
[----:B------:R-:W-:Y:S06]  /*f340*/  BAR.SYNC.DEFER_BLOCKING 0x0 ;  /* 0x0000000000007b1d */ /* 0x000fec0000010000 */
[----:B------:R-:W2:Y:S04]  /*f350*/  S2R R4, SR_TID.X ;  /* 0x0000000000047919 */ /* 0x000ea80000002100 */
[----:B------:R-:W3:Y:S04]  /*f360*/  S2R R60, SR_CTAID.X ;  /* 0x00000000003c7919 */ /* 0x000ee80000002500 */
[----:B------:R-:W4:Y:S04]  /*f370*/  S2R R62, SR_CTAID.Z ;  /* 0x00000000003e7919 */ /* 0x000f280000002700 */
[----:B------:R1:W1:Y:S04]  /*f380*/  LDS.128 R52, [R210] ;  /* 0x00000000d2347984 */ /* 0x0002680000000c00 */
[----:B------:R1:W1:Y:S01]  /*f390*/  LDS.128 R48, [R210+0x1000] ;  /* 0x00100000d2307984 */ /* 0x0002620000000c00 */
[----:B--2---:R-:W-:-:S03]  /*f3a0*/  SHF.R.S32.HI R61, RZ, 0x1f, R4 ;  /* 0x0000001fff3d7819 */ /* 0x004fc60000011404 */
[----:B------:R2:W1:Y:S01]  /*f3b0*/  LDS.128 R44, [R210+0x2000] ;  /* 0x00200000d22c7984 */ /* 0x0004620000000c00 */
[----:B------:R-:W-:-:S03]  /*f3c0*/  LEA.HI R9, R61, R4, RZ, 0x5 ;  /* 0x000000043d097211 */ /* 0x000fc600078f28ff */
[----:B------:R2:W1:Y:S01]  /*f3d0*/  LDS.128 R40, [R210+0x3000] ;  /* 0x00300000d2287984 */ /* 0x0004620000000c00 */
[----:B------:R-:W-:Y:S01]  /*f3e0*/  LOP3.LUT R69, R9, 0xffffffe0, RZ, 0xc0, !PT ;  /* 0xffffffe009457812 */ /* 0x000fe200078ec0ff */
[----:B----4-:R-:W-:Y:S02]  /*f3f0*/  IMAD R65, R62, R63, R65 ;  /* 0x0000003f3e417224 */ /* 0x010fe400078e0241 */
[----:B------:R2:W4:Y:S01]  /*f400*/  LDS.128 R36, [R210+0x4000] ;  /* 0x00400000d2247984 */ /* 0x0005220000000c00 */
        /* <DEDUP_REMOVED lines=23> */
[----:B------:R-:W-:Y:S01]  /*f580*/  IMAD R3, R60, -0x80, R213 ;  /* 0xffffff803c037824 */ /* 0x000fe200078e02d5 */
        /* <DEDUP_REMOVED lines=15> */
.L_x_152:
[----:B------:R-:W-:Y:S05]  /*f680*/  BSYNC B0 ;  /* 0x0000000000007941 */ /* 0x000fea0003800000 */
.L_x_151:
[----:B------:R-:W-:Y:S01]  /*f690*/  LEA.HI R5, R5, R6, RZ, 0x3 ;  /* 0x0000000605057211 */ /* 0x000fe200078f18ff */
[----:B------:R-:W-:Y:S01]  /*f6a0*/  IMAD R60, R60, -0x80, R213 ;  /* 0xffffff803c3c7824 */ /* 0x000fe200078e02d5 */
[----:B--2---:R-:W-:Y:S01]  /*f6b0*/  IADD3 R8, P0, R218, R11, RZ ;  /* 0x0000000bda087210 */ /* 0x004fe20007f1e0ff */
        /* <DEDUP_REMOVED lines=25> */
[----:B-1----:R1:W-:Y:S04]  /*f850*/  @!P3 STG.E.128 [R60.64], R52 ;  /* 0x000000343c00b986 */ /* 0x0023e8000c101d0c */
[----:B----4-:R1:W-:Y:S04]  /*f860*/  @!P2 STG.E.128 [R60.64+0x80], R36 ;  /* 0x000080243c00a986 */ /* 0x0103e8000c101d0c */
[----:B---3--:R1:W-:Y:S02]  /*f870*/  @!P1 STG.E.128 [R60.64+0x100], R20 ;  /* 0x000100143c009986 */ /* 0x0083e4000c101d0c */
.L_x_154:
[----:B------:R-:W-:Y:S05]  /*f880*/  BSYNC B0 ;  /* 0x0000000000007941 */ /* 0x000fea0003800000 */
.L_x_153:
[----:B------:R-:W-:Y:S01]  /*f890*/  IADD3 R0, R4, 0x20, RZ ;  /* 0x0000002004007810 */ /* 0x000fe20007ffe0ff */
[----:B------:R-:W-:Y:S03]  /*f8a0*/  BSSY B0, `(.L_x_155) ;  /* 0x0000013000007945 */ /* 0x000fe60003800000 */
[----:B------:R-:W-:-:S13]  /*f8b0*/  ISETP.GE.AND P0, PT, R0, R207, PT ;  /* 0x000000cf0000720c */ /* 0x000fda0003f06270 */
[----:B------:R-:W-:Y:S05]  /*f8c0*/  @P0 BRA `(.L_x_156) ;  /* 0x0000010000000947 */ /* 0x000fea0003800000 */
[----:B------:R-:W-:Y:S01]  /*f8d0*/  IADD3 R2, P0, R6, 0x20, RZ ;  /* 0x0000002006027810 */ /* 0x000fe20007f1e0ff */
[----:B-1-3--:R-:W-:Y:S01]  /*f8e0*/  IMAD.MOV.U32 R20, RZ, RZ, R8 ;  /* 0x000000ffff147224 */ /* 0x00afe200078e0008 */
        /* <DEDUP_REMOVED lines=14> */
.L_x_156:
[----:B------:R-:W-:Y:S05]  /*f9d0*/  BSYNC B0 ;  /* 0x0000000000007941 */ /* 0x000fea0003800000 */
.L_x_155:
        /* <DEDUP_REMOVED lines=20> */
.L_x_158:
[----:B------:R-:W-:Y:S05]  /*fb20*/  BSYNC B0 ;  /* 0x0000000000007941 */ /* 0x000fea0003800000 */
.L_x_157:
        /* <DEDUP_REMOVED lines=10> */
[----:B-1----:R-:W-:Y:S01]  /*fbd0*/  IMAD R3, R6, c[0x0][0x1e8], RZ ;  /* 0x00007a0006037a24 */ /* 0x002fe200078e02ff */
        /* <DEDUP_REMOVED lines=10> */
.L_x_117:
        /* <DEDUP_REMOVED lines=69> */
.L_x_160:
[----:B------:R-:W-:Y:S05]  /*100d0*/  BSYNC B0 ;  /* 0x0000000000007941 */ /* 0x000fea0003800000 */
.L_x_159:
        /* <DEDUP_REMOVED lines=20> */
.L_x_162:
[----:B------:R-:W-:Y:S05]  /*10220*/  BSYNC B0 ;  /* 0x0000000000007941 */ /* 0x000fea0003800000 */
.L_x_161:
        /* <DEDUP_REMOVED lines=20> */
.L_x_164:
[----:B------:R-:W-:Y:S05]  /*10370*/  BSYNC B0 ;  /* 0x0000000000007941 */ /* 0x000fea0003800000 */
.L_x_163:
        /* <DEDUP_REMOVED lines=19> */
.L_x_166:
[----:B------:R-:W-:Y:S05]  /*104b0*/  BSYNC B0 ;  /* 0x0000000000007941 */ /* 0x000fea0003800000 */
.L_x_165:
        /* <DEDUP_REMOVED lines=35> */
.L_x_167:
        /* <DEDUP_REMOVED lines=9> */
.L_x_685:


//--------------------- .text._ZN5flash16flash_fwd_kernelI23Flash_fwd_kernel_traitsILi192ELi128ELi64ELi8ELb0ELb0EN7cutlass6half_tE19Flash_kernel_traitsILi192ELi128ELi64ELi8ES3_EELb0ELb1ELb0ELb1ELb0ELb0ELb0ELb0EEEvNS_16Flash_fwd_paramsE --------------------------
	.section	.text._ZN5flash16flash_fwd_kernelI23Flash_fwd_kernel_traitsILi192ELi128ELi64ELi8ELb0ELb0EN7cutlass6half_tE19Flash_kernel_traitsILi192ELi128ELi64ELi8ES3_EELb0ELb1ELb0ELb1ELb0ELb0ELb0ELb0EEEvNS_16Flash_fwd_paramsE,"ax",@progbits
	.sectioninfo	@"SHI_REGISTERS=234"
	.align	128
        .global         _ZN5flash16flash_fwd_kernelI23Flash_fwd_kernel_traitsILi192ELi128ELi64ELi8ELb0ELb0EN7cutlass6half_tE19Flash_kernel_traitsILi192ELi128ELi64ELi8ES3_EELb0ELb1ELb0ELb1ELb0ELb0ELb0ELb0EEEvNS_16Flash_fwd_paramsE
        .type           _ZN5flash16flash_fwd_kernelI23Flash_fwd_kernel_traitsILi192ELi128ELi64ELi8ELb0ELb0EN7cutlass6half_tE19Flash_kernel_traitsILi192ELi128ELi64ELi8ES3_EELb0ELb1ELb0ELb1ELb0ELb0ELb0ELb0EEEvNS_16Flash_fwd_paramsE,@function
        .size           _ZN5flash16flash_fwd_kernelI23Flash_fwd_kernel_traitsILi192ELi128ELi64ELi8ELb0ELb0EN7cutlass6half_tE19Flash_kernel_traitsILi192ELi128ELi64ELi8ES3_EELb0ELb1ELb0ELb1ELb0ELb0ELb0ELb0EEEvNS_16Flash_fwd_paramsE,(.L_x_686 - _ZN5flash16flash_fwd_kernelI23Flash_fwd_kernel_traitsILi192ELi128ELi64ELi8ELb0ELb0EN7cutlass6half_tE19Flash_kernel_traitsILi192ELi128ELi64ELi8ES3_EELb0ELb1ELb0ELb1ELb0ELb0ELb0ELb0EEEvNS_16Flash_fwd_paramsE)
        .other          _ZN5flash16flash_fwd_kernelI23Flash_fwd_kernel_traitsILi192ELi128ELi64ELi8ELb0ELb0EN7cutlass6half_tE19Flash_kernel_traitsILi192ELi128ELi64ELi8ES3_EELb0ELb1ELb0ELb1ELb0ELb0ELb0ELb0EEEvNS_16Flash_fwd_paramsE,@"STO_CUDA_ENTRY STV_DEFAULT"
_ZN5flash16flash_fwd_kernelI23Flash_fwd_kernel_traitsILi192ELi128ELi64ELi8ELb0ELb0EN7cutlass6half_tE19Flash_kernel_traitsILi192ELi128ELi64ELi8ES3_EELb0ELb1ELb0ELb1ELb0ELb0ELb0ELb0EEEvNS_16Flash_fwd_paramsE:
.text._ZN5flash16flash_fwd_kernelI23Flash_fwd_kernel_traitsILi192ELi128ELi64ELi8ELb0ELb0EN7cutlass6half_tE19Flash_kernel_traitsILi192ELi128ELi64ELi8ES3_EELb0ELb1ELb0ELb1ELb0ELb0ELb0ELb0EEEvNS_16Flash_fwd_paramsE:
        /* <DEDUP_REMOVED lines=33> */
.L_x_168:
[----:B-1-34-:R-:W-:Y:S02]  /*0210*/  MOV R4, c[0x0][0x218] ;  /* 0x0000860000047a02 */ /* 0x01afe40000000f00 */
.L_x_169:
        /* <DEDUP_REMOVED lines=18> */
[----:B------:R-:W-:Y:S01]  /*0340*/  LEA.HI R4, R4, R5, RZ, 0x6 ;  /* 0x0000000504047211 */ /* 0x000fe200078f30ff */
[----:B------:R-:W1:Y:S01]  /*0350*/  S2R R6, SR_TID.X ;  /* 0x0000000000067919 */ /* 0x000e620000002100 */
[----:B------:R-:W-:Y:S02]  /*0360*/  SHF.R.S32.HI R3, RZ, 0x6, R3 ;  /* 0x00000006ff037819 */ /* 0x000fe40000011403 */
[----:B------:R-:W-:-:S04]  /*0370*/  SHF.R.S32.HI R4, RZ, 0x6, R4 ;  /* 0x00000006ff047819 */ /* 0x000fc80000011404 */
[----:B------:R-:W-:-:S04]  /*0380*/  IMNMX R134, R3, R4, PT ;  /* 0x0000000403867217 */ /* 0x000fc80003800200 */
[----:B------:R-:W-:-:S13]  /*0390*/  ISETP.GE.AND P0, PT, R134, 0x1, PT ;  /* 0x000000018600780c */ /* 0x000fda0003f06270 */
[----:B------:R-:W-:Y:S05]  /*03a0*/  @!P0 BRA `(.L_x_170) ;  /* 0x0000f6a000008947 */ /* 0x000fea0003800000 */
[----:B-1----:R-:W-:Y:S02]  /*03b0*/  ISETP.NE.AND P1, PT, R200, -0x1, PT ;  /* 0xffffffffc800780c */ /* 0x002fe40003f25270 */
[----:B------:R-:W-:Y:S02]  /*03c0*/  ISETP.NE.AND P0, PT, R13, -0x1, PT ;  /* 0xffffffff0d00780c */ /* 0x000fe40003f05270 */
[----:B------:R-:W-:-:S09]  /*03d0*/  SHF.R.S32.HI R15, RZ, 0x1f, R14 ;  /* 0x0000001fff0f7819 */ /* 0x000fd2000001140e */
        /* <DEDUP_REMOVED lines=22> */
.L_x_171:
        /* <DEDUP_REMOVED lines=15> */
[----:B------:R-:W-:-:S11]  /*0630*/  ISETP.GE.AND P1, PT, R3, RZ, PT ;  /* 0x000000ff0300720c */ /* 0x000fd60003f26270 */
[-C--:B------:R-:W-:Y:S02]  /*0640*/  @!P2 IADD3 R4, R4, -R5.reuse, RZ ;  /* 0x800000050404a210 */ /* 0x080fe40007ffe0ff */
[----:B------:R-:W-:Y:S02]  /*0650*/  @!P2 IADD3 R220, R220, 0x1, RZ ;  /* 0x00000001dcdca810 */ /* 0x000fe40007ffe0ff */
[----:B------:R-:W-:Y:S01]  /*0660*/  ISETP.GE.U32.AND P3, PT, R4, R5, PT ;  /* 0x000000050400720c */ /* 0x000fe20003f66070 */
[----:B------:R-:W-:Y:S01]  /*0670*/  @P0 IMAD.IADD R5, R2, 0x1, R13 ;  /* 0x0000000102050824 */ /* 0x000fe200078e020d */
[----:B------:R-:W-:-:S03]  /*0680*/  ISETP.NE.AND P2, PT, RZ, c[0x0][0x1c8], PT ;  /* 0x00007200ff007a0c */ /* 0x000fc60003f45270 */
[----:B------:R-:W-:-:S04]  /*0690*/  @P0 IMAD.WIDE.U32 R12, R5, c[0x0][0x1a0], RZ ;  /* 0x00006800050c0a25 */ /* 0x000fc800078e00ff */
[----:B------:R-:W-:Y:S01]  /*06a0*/  @P0 IMAD R5, R5, c[0x0][0x1a4], R13 ;  /* 0x0000690005050a24 */ /* 0x000fe200078e020d */
[----:B------:R-:W-:-:S03]  /*06b0*/  @P0 MOV R8, R12 ;  /* 0x0000000c00080202 */ /* 0x000fc60000000f00 */
        /* <DEDUP_REMOVED lines=15> */
.L_x_172:
[----:B------:R-:W-:Y:S01]  /*07b0*/  SHF.R.S32.HI R85, RZ, 0x1f, R6 ;  /* 0x0000001fff557819 */ /* 0x000fe20000011406 */
[----:B------:R-:W-:Y:S01]  /*07c0*/  IMAD.IADD R199, R206, 0x1, -R87 ;  /* 0x00000001cec77824 */ /* 0x000fe200078e0a57 */
[----:B------:R-:W-:Y:S01]  /*07d0*/  SHF.R.S32.HI R223, RZ, 0x1f, R220 ;  /* 0x0000001fffdf7819 */ /* 0x000fe200000114dc */
[----:B------:R-:W-:Y:S01]  /*07e0*/  BSSY B0, `(.L_x_173) ;  /* 0x0000069000007945 */ /* 0x000fe20003800000 */
[CC--:B------:R-:W-:Y:S02]  /*07f0*/  LEA.HI R17, R85.reuse, R6.reuse, RZ, 0x4 ;  /* 0x0000000655117211 */ /* 0x0c0fe400078f20ff */
[----:B------:R-:W-:Y:S01]  /*0800*/  LEA.HI R3, R85, R6, RZ, 0x3 ;  /* 0x0000000655037211 */ /* 0x000fe200078f18ff */
[C---:B------:R-:W-:Y:S01]  /*0810*/  IMAD R211, R223.reuse, c[0x0][0x1b0], RZ ;  /* 0x00006c00dfd37a24 */ /* 0x040fe200078e02ff */
[----:B------:R-:W-:Y:S01]  /*0820*/  SHF.R.S32.HI R2, RZ, 0x4, R17 ;  /* 0x00000004ff027819 */ /* 0x000fe20000011411 */
[----:B------:R-:W-:Y:S01]  /*0830*/  IMAD R223, R223, c[0x0][0x1b8], RZ ;  /* 0x00006e00dfdf7a24 */ /* 0x000fe200078e02ff */
[----:B------:R-:W-:Y:S01]  /*0840*/  SHF.R.S32.HI R12, RZ, 0x3, R3 ;  /* 0x00000003ff0c7819 */ /* 0x000fe20000011403 */
[C---:B------:R-:W-:Y:S01]  /*0850*/  IMAD R211, R220.reuse, c[0x0][0x1b4], R211 ;  /* 0x00006d00dcd37a24 */ /* 0x040fe200078e02d3 */
[----:B------:R-:W-:Y:S01]  /*0860*/  LOP3.LUT R3, R3, 0xfffffff8, RZ, 0xc0, !PT ;  /* 0xfffffff803037812 */ /* 0x000fe200078ec0ff */
[----:B------:R-:W-:Y:S01]  /*0870*/  IMAD R223, R220, c[0x0][0x1bc], R223 ;  /* 0x00006f00dcdf7a24 */ /* 0x000fe200078e02df */
[C---:B------:R-:W-:Y:S01]  /*0880*/  LEA.HI R197, R17.reuse, R2, RZ, 0x1 ;  /* 0x0000000211c57211 */ /* 0x040fe200078f08ff */
[----:B------:R-:W-:Y:S01]  /*0890*/  IMAD.SHL.U32 R203, R12, 0x40, RZ ;  /* 0x000000400ccb7824 */ /* 0x000fe200078e00ff */
[----:B------:R-:W-:Y:S01]  /*08a0*/  LOP3.LUT R17, R17, 0xfffffff0, RZ, 0xc0, !PT ;  /* 0xfffffff011117812 */ /* 0x000fe200078ec0ff */
[----:B------:R-:W-:Y:S01]  /*08b0*/  IMAD.IADD R4, R6, 0x1, -R3 ;  /* 0x0000000106047824 */ /* 0x000fe200078e0a03 */
[----:B------:R-:W-:-:S02]  /*08c0*/  LOP3.LUT R197, R197, 0xfffffffe, RZ, 0xc0, !PT ;  /* 0xfffffffec5c57812 */ /* 0x000fc400078ec0ff */
[----:B------:R-:W-:Y:S01]  /*08d0*/  LOP3.LUT R203, R203, 0x1c0, RZ, 0xc0, !PT ;  /* 0x000001c0cbcb7812 */ /* 0x000fe200078ec0ff */
[----:B------:R-:W-:Y:S01]  /*08e0*/  IMAD.IADD R17, R6, 0x1, -R17 ;  /* 0x0000000106117824 */ /* 0x000fe200078e0a11 */
[----:B------:R-:W-:Y:S01]  /*08f0*/  SHF.R.S32.HI R13, RZ, 0x1f, R12 ;  /* 0x0000001fff0d7819 */ /* 0x000fe2000001140c */
[----:B------:R-:W-:Y:S01]  /*0900*/  IMAD.SHL.U32 R212, R4, 0x8, RZ ;  /* 0x0000000804d47824 */ /* 0x000fe200078e00ff */
[----:B------:R-:W-:Y:S01]  /*0910*/  LEA.HI R18, R85, R6, RZ, 0x6 ;  /* 0x0000000655127211 */ /* 0x000fe200078f30ff */
[----:B------:R-:W-:Y:S01]  /*0920*/  IMAD.IADD R197, R2, 0x1, -R197 ;  /* 0x0000000102c57824 */ /* 0x000fe200078e0ac5 */
[----:B------:R-:W-:Y:S01]  /*0930*/  SHF.R.S32.HI R2, RZ, 0x1f, R17 ;  /* 0x0000001fff027819 */ /* 0x000fe20000011411 */
[----:B------:R-:W-:Y:S01]  /*0940*/  IMAD R19, R13, c[0x0][0x198], RZ ;  /* 0x000066000d137a24 */ /* 0x000fe200078e02ff */
[----:B------:R-:W-:Y:S01]  /*0950*/  LOP3.LUT R10, R203, 0x38, R212, 0xf8, !PT ;  /* 0x00000038cb0a7812 */ /* 0x000fe200078ef8d4 */
[----:B------:R-:W-:Y:S01]  /*0960*/  IMAD.SHL.U32 R18, R18, 0x8, RZ ;  /* 0x0000000812127824 */ /* 0x000fe200078e00ff */
[----:B------:R-:W-:-:S02]  /*0970*/  SHF.R.U32.HI R203, RZ, 0x3, R203 ;  /* 0x00000003ffcb7819 */ /* 0x000fc400000116cb */
[--C-:B------:R-:W-:Y:S02]  /*0980*/  SHF.R.S32.HI R213, RZ, 0x1f, R212.reuse ;  /* 0x0000001fffd57819 */ /* 0x100fe400000114d4 */
[----:B------:R-:W-:Y:S01]  /*0990*/  LEA.HI R3, R2, R17, RZ, 0x3 ;  /* 0x0000001102037211 */ /* 0x000fe200078f18ff */
[----:B------:R-:W-:Y:S01]  /*09a0*/  IMAD R2, R12, c[0x0][0x19c], R19 ;  /* 0x000067000c027a24 */ /* 0x000fe200078e0213 */
[----:B------:R-:W-:Y:S01]  /*09b0*/  LOP3.LUT R203, R10, R203, RZ, 0x3c, !PT ;  /* 0x000000cb0acb7212 */ /* 0x000fe200078e3cff */
[----:B------:R-:W-:Y:S01]  /*09c0*/  IMAD.WIDE.U32 R20, R12, c[0x0][0x198], R212 ;  /* 0x000066000c147a25 */ /* 0x000fe200078e00d4 */
[C---:B------:R-:W-:Y:S02]  /*09d0*/  LOP3.LUT R10, R3.reuse, 0xfffffff8, RZ, 0xc0, !PT ;  /* 0xfffffff8030a7812 */ /* 0x040fe400078ec0ff */
[----:B------:R-:W-:Y:S01]  /*09e0*/  IADD3 R16, P0, R212, R16, RZ ;  /* 0x00000010d4107210 */ /* 0x000fe20007f1e0ff */
[----:B------:R-:W-:Y:S01]  /*09f0*/  IMAD.SHL.U32 R3, R3, 0x40, RZ ;  /* 0x0000004003037824 */ /* 0x000fe200078e00ff */
[----:B------:R-:W-:Y:S01]  /*0a00*/  IADD3 R208, P1, R208, R20, RZ ;  /* 0x00000014d0d07210 */ /* 0x000fe20007f3e0ff */
[----:B------:R-:W-:Y:S01]  /*0a10*/  IMAD.IADD R10, R17, 0x1, -R10 ;  /* 0x00000001110a7824 */ /* 0x000fe200078e0a0a */
[----:B------:R-:W-:Y:S01]  /*0a20*/  LOP3.LUT R203, R203, 0xfffffe00, R18, 0xf8, !PT ;  /* 0xfffffe00cbcb7812 */ /* 0x000fe200078ef812 */
[----:B------:R-:W-:Y:S01]  /*0a30*/  IMAD.WIDE.U32 R18, R12, c[0x0][0x1a0], R212 ;  /* 0x000068000c127a25 */ /* 0x000fe200078e00d4 */
[----:B------:R-:W-:-:S02]  /*0a40*/  IADD3.X R209, R9, R21, R2, P1, !PT ;  /* 0x0000001509d17210 */ /* 0x000fc40000ffe402 */
[C---:B------:R-:W-:Y:S01]  /*0a50*/  LOP3.LUT P2, RZ, R10.reuse, 0x4, RZ, 0xc0, !PT ;  /* 0x000000040aff7812 */ /* 0x040fe2000784c0ff */
[----:B------:R-:W-:Y:S01]  /*0a60*/  IMAD R9, R13, c[0x0][0x1a0], RZ ;  /* 0x000068000d097a24 */ /* 0x000fe200078e02ff */
[C---:B------:R-:W-:Y:S01]  /*0a70*/  LOP3.LUT P1, RZ, R10.reuse, 0x2, RZ, 0xc0, !PT ;  /* 0x000000020aff7812 */ /* 0x040fe2000782c0ff */
[----:B------:R-:W-:Y:S01]  /*0a80*/  IMAD.SHL.U32 R10, R10, 0x40, RZ ;  /* 0x000000400a0a7824 */ /* 0x000fe200078e00ff */
[----:B------:R-:W-:Y:S01]  /*0a90*/  LEA.HI R85, R85, R6, RZ, 0x5 ;  /* 0x0000000655557211 */ /* 0x000fe200078f28ff */
[----:B------:R-:W-:Y:S01]  /*0aa0*/  IMAD.X R17, R213, 0x1, R11, P0 ;  /* 0x00000001d5117824 */ /* 0x000fe200000e060b */
[----:B------:R-:W-:Y:S01]  /*0ab0*/  IADD3 R8, P0, R8, R18, RZ ;  /* 0x0000001208087210 */ /* 0x000fe20007f1e0ff */
[----:B------:R-:W-:Y:S01]  /*0ac0*/  IMAD R2, R12, c[0x0][0x1a4], R9 ;  /* 0x000069000c027a24 */ /* 0x000fe200078e0209 */
[----:B------:R-:W-:Y:S01]  /*0ad0*/  LOP3.LUT R10, R10, 0x1c0, RZ, 0xc0, !PT ;  /* 0x000001c00a0a7812 */ /* 0x000fe200078ec0ff */
[----:B------:R-:W-:Y:S01]  /*0ae0*/  IMAD.SHL.U32 R11, R197, 0x8, RZ ;  /* 0x00000008c50b7824 */ /* 0x000fe200078e00ff */
[----:B------:R-:W-:Y:S01]  /*0af0*/  IADD3 R205, R212, 0x40, RZ ;  /* 0x00000040d4cd7810 */ /* 0x000fe20007ffe0ff */
[----:B------:R-:W-:Y:S01]  /*0b00*/  IMAD.WIDE.U32 R208, R220, c[0x0][0x1b0], R208 ;  /* 0x00006c00dcd07a25 */ /* 0x000fe200078e00d0 */
[----:B------:R-:W-:-:S02]  /*0b10*/  IADD3.X R9, R5, R19, R2, P0, !PT ;  /* 0x0000001305097210 */ /* 0x000fc400007fe402 */
[----:B------:R-:W-:Y:S01]  /*0b20*/  LOP3.LUT R11, R10, 0x8, R11, 0xf8, !PT ;  /* 0x000000080a0b7812 */ /* 0x000fe200078ef80b */
[----:B------:R-:W-:Y:S01]  /*0b30*/  IMAD R19, R15, c[0x0][0x1a8], RZ ;  /* 0x00006a000f137a24 */ /* 0x000fe200078e02ff */
[----:B------:R-:W-:Y:S01]  /*0b40*/  ISETP.GE.AND P0, PT, R12, R199, PT ;  /* 0x000000c70c00720c */ /* 0x000fe20003f06270 */
[----:B------:R-:W-:Y:S01]  /*0b50*/  IMAD.WIDE.U32 R220, R220, c[0x0][0x1b8], R8 ;  /* 0x00006e00dcdc7a25 */ /* 0x000fe200078e0008 */
[----:B------:R-:W-:Y:S02]  /*0b60*/  SHF.R.U32.HI R10, RZ, 0x3, R10 ;  /* 0x00000003ff0a7819 */ /* 0x000fe4000001160a */
[----:B------:R-:W-:Y:S01]  /*0b70*/  LOP3.LUT R9, R85, 0xffffffe0, RZ, 0xc0, !PT ;  /* 0xffffffe055097812 */ /* 0x000fe200078ec0ff */
[----:B------:R-:W-:Y:S01]  /*0b80*/  IMAD.MOV.U32 R5, RZ, RZ, 0x10 ;  /* 0x00000010ff057424 */ /* 0x000fe200078e00ff */
[----:B------:R-:W-:Y:S01]  /*0b90*/  LOP3.LUT R2, R11, R10, RZ, 0x3c, !PT ;  /* 0x0000000a0b027212 */ /* 0x000fe200078e3cff */
[C---:B------:R-:W-:Y:S01]  /*0ba0*/  IMAD R19, R14.reuse, c[0x0][0x1ac], R19 ;  /* 0x00006b000e137a24 */ /* 0x040fe200078e0213 */
[----:B------:R-:W-:Y:S01]  /*0bb0*/  SHF.R.S32.HI R85, RZ, 0x5, R85 ;  /* 0x00000005ff557819 */ /* 0x000fe20000011455 */
[----:B------:R-:W-:Y:S01]  /*0bc0*/  IMAD.WIDE.U32 R16, R14, c[0x0][0x1a8], R16 ;  /* 0x00006a000e107a25 */ /* 0x000fe200078e0010 */
[----:B------:R-:W-:-:S02]  /*0bd0*/  LOP3.LUT R2, R2, 0xfffffe00, R3, 0xf8, !PT ;  /* 0xfffffe0002027812 */ /* 0x000fc400078ef803 */
[----:B------:R-:W-:Y:S01]  /*0be0*/  IADD3 R204, R212, 0x80, RZ ;  /* 0x00000080d4cc7810 */ /* 0x000fe20007ffe0ff */
[----:B------:R-:W-:Y:S01]  /*0bf0*/  IMAD.MOV.U32 R3, RZ, RZ, 0x20 ;  /* 0x00000020ff037424 */ /* 0x000fe200078e00ff */
[----:B------:R-:W-:Y:S01]  /*0c00*/  SEL R5, R5, 0xfffffff0, !P1 ;  /* 0xfffffff005057807 */ /* 0x000fe20004800000 */
[----:B------:R-:W-:Y:S02]  /*0c10*/  IMAD.IADD R9, R6, 0x1, -R9 ;  /* 0x0000000106097824 */ /* 0x000fe400078e0a09 */
[----:B------:R-:W-:Y:S01]  /*0c20*/  IMAD.WIDE R20, R201, 0x80, R12 ;  /* 0x00000080c9147825 */ /* 0x000fe200078e020c */
[----:B------:R-:W-:-:S03]  /*0c30*/  SEL R3, R3, 0xffffffe0, !P2 ;  /* 0xffffffe003037807 */ /* 0x000fc60005000000 */
[----:B------:R-:W-:Y:S02]  /*0c40*/  IMAD.SHL.U32 R203, R203, 0x2, RZ ;  /* 0x00000002cbcb7824 */ /* 0x000fe400078e00ff */
[----:B------:R-:W-:Y:S02]  /*0c50*/  IMAD.IADD R19, R17, 0x1, R19 ;  /* 0x0000000111137824 */ /* 0x000fe400078e0213 */
        /* <DEDUP_REMOVED lines=8> */
[----:B------:R-:W-:-:S02]  /*0ce0*/  IMAD R8, R20, c[0x0][0x194], R11 ;  /* 0x0000650014087a24 */ /* 0x000fc400078e020b */
        /* <DEDUP_REMOVED lines=24> */
.L_x_174:
[----:B------:R-:W-:Y:S05]  /*0e70*/  BSYNC B0 ;  /* 0x0000000000007941 */ /* 0x000fea0003800000 */
.L_x_173:
        /* <DEDUP_REMOVED lines=37> */
.L_x_176:
[----:B------:R-:W-:Y:S05]  /*10d0*/  BSYNC B0 ;  /* 0x0000000000007941 */ /* 0x000fea0003800000 */
.L_x_175:
        /* <DEDUP_REMOVED lines=37> */
.L_x_178:
[----:B------:R-:W-:Y:S05]  /*1330*/  BSYNC B0 ;  /* 0x0000000000007941 */ /* 0x000fea0003800000 */
.L_x_177:
        /* <DEDUP_REMOVED lines=40> */
.L_x_180:
[----:B------:R-:W-:Y:S05]  /*15c0*/  BSYNC B0 ;  /* 0x0000000000007941 */ /* 0x000fea0003800000 */
.L_x_179:
        /* <DEDUP_REMOVED lines=36> */
.L_x_182:
[----:B------:R-:W-:Y:S05]  /*1810*/  BSYNC B0 ;  /* 0x0000000000007941 */ /* 0x000fea0003800000 */
.L_x_181:
[----:B------:R-:W-:Y:S01]  /*1820*/  ISETP.GE.AND P0, PT, R8, R11, PT ;  /* 0x0000000b0800720c */ /* 0x000fe20003f06270 */
[----:B------:R-:W-:Y:S01]  /*1830*/  UMOV UR7, 0x5 ;  /* 0x0000000500077882 */ /* 0x000fe20000000000 */
[----:B------:R-:W-:Y:S01]  /*1840*/  BSSY B0, `(.L_x_183) ;  /* 0x0000020000007945 */ /* 0x000fe20003800000 */
[----:B------:R-:W-:Y:S02]  /*1850*/  ULDC UR11, c[0x0][0x19c] ;  /* 0x00006700000b7ab9 */ /* 0x000fe40000000800 */
[----:B------:R-:W-:Y:S02]  /*1860*/  USHF.L.U32 UR10, UR4, 0x5, URZ ;  /* 0x00000005040a7899 */ /* 0x000fe4000800063f */
[----:B------:R-:W-:-:S06]  /*1870*/  USHF.L.U64.HI UR11, UR4, UR7, UR11 ;  /* 0x00000007040b7299 */ /* 0x000fcc000801020b */
[----:B------:R-:W-:Y:S05]  /*1880*/  @P0 BRA `(.L_x_184) ;  /* 0x000001b000000947 */ /* 0x000fea0003800000 */
        /* <DEDUP_REMOVED lines=27> */
.L_x_184:
[----:B------:R-:W-:Y:S05]  /*1a40*/  BSYNC B0 ;  /* 0x0000000000007941 */ /* 0x000fea0003800000 */
.L_x_183:
[----:B------:R-:W-:Y:S01]  /*1a50*/  ISETP.NE.U32.AND P1, PT, RZ, c[0x0][0x318], PT ;  /* 0x0000c600ff007a0c */ /* 0x000fe20003f25070 */
[----:B------:R-:W0:Y:S01]  /*1a60*/  LDGDEPBAR ;  /* 0x00000000000079af */ /* 0x000e220000000000 */
[----:B------:R-:W-:Y:S02]  /*1a70*/  ULDC.64 UR4, c[0x0][0x1a0] ;  /* 0x0000680000047ab9 */ /* 0x000fe40000000a00 */
[----:B------:R-:W-:-:S13]  /*1a80*/  ISETP.NE.AND.EX P1, PT, RZ, c[0x0][0x31c], PT, P1 ;  /* 0x0000c700ff007a0c */ /* 0x000fda0003f25310 */
[----:B------:R-:W-:Y:S01]  /*1a90*/  @P1 SHF.R.S32.HI R10, RZ, 0x1f, R0 ;  /* 0x0000001fff0a1819 */ /* 0x000fe20000011400 */
[----:B------:R-:W-:-:S04]  /*1aa0*/  @P1 IMAD.WIDE.U32 R14, R0, c[0x0][0x320], R14 ;  /* 0x0000c800000e1a25 */ /* 0x000fc800078e000e */
[----:B------:R-:W-:Y:S01]  /*1ab0*/  @P1 IMAD R17, R10, c[0x0][0x320], RZ ;  /* 0x0000c8000a111a24 */ /* 0x000fe200078e02ff */
[----:B--2---:R-:W-:Y:S01]  /*1ac0*/  @P1 LEA R18, P0, R14, c[0x0][0x318], 0x2 ;  /* 0x0000c6000e121a11 */ /* 0x004fe200078010ff */
[----:B------:R-:W-:-:S04]  /*1ad0*/  DEPBAR.LE SB0, 0x0 ;  /* 0x000080000000791a */ /* 0x000fc80000000000 */
[----:B------:R-:W-:-:S04]  /*1ae0*/  @P1 IMAD R17, R0, c[0x0][0x324], R17 ;  /* 0x0000c90000111a24 */ /* 0x000fc800078e0211 */
[----:B------:R-:W-:-:S05]  /*1af0*/  @P1 IMAD.IADD R17, R15, 0x1, R17 ;  /* 0x000000010f111824 */ /* 0x000fca00078e0211 */
[----:B------:R-:W-:-:S05]  /*1b00*/  @P1 LEA.HI.X R19, R14, c[0x0][0x31c], R17, 0x2, P0 ;  /* 0x0000c7000e131a11 */ /* 0x000fca00000f1411 */
[----:B------:R2:W3:Y:S01]  /*1b10*/  @P1 LDG.E R15, [R18.64] ;  /* 0x0000000c120f1981 */ /* 0x0004e2000c1e1900 */
[----:B------:R-:W-:Y:S01]  /*1b20*/  ISETP.GE.AND P0, PT, R12, R11, PT ;  /* 0x0000000b0c00720c */ /* 0x000fe20003f06270 */
[----:B------:R-:W3:Y:S01]  /*1b30*/  @P1 MUFU.RCP R10, c[0x0][0x238] ;  /* 0x00008e00000a1b08 */ /* 0x000ee20000001000 */
[----:B------:R-:W-:Y:S01]  /*1b40*/  USHF.L.U64.HI UR6, UR4, UR6, UR5 ;  /* 0x0000000604067299 */ /* 0x000fe20008010205 */
[----:B------:R-:W-:Y:S01]  /*1b50*/  BAR.SYNC.DEFER_BLOCKING 0x0 ;  /* 0x0000000000007b1d */ /* 0x000fe20000010000 */
[----:B------:R-:W-:Y:S01]  /*1b60*/  USHF.L.U32 UR14, UR4, 0x6, URZ ;  /* 0x00000006040e7899 */ /* 0x000fe2000800063f */
[----:B------:R-:W-:Y:S01]  /*1b70*/  IMAD.MOV.U32 R222, RZ, RZ, R220 ;  /* 0x000000ffffde7224 */ /* 0x000fe200078e00dc */
[----:B------:R-:W-:Y:S02]  /*1b80*/  SHF.R.S32.HI R0, RZ, 0x1f, R9 ;  /* 0x0000001fff007819 */ /* 0x000fe40000011409 */
[C---:B------:R-:W-:Y:S01]  /*1b90*/  IMAD R17, R225.reuse, UR6, RZ ;  /* 0x00000006e1117c24 */ /* 0x040fe2000f8e02ff */
[----:B------:R-:W-:Y:S01]  /*1ba0*/  SHF.L.U32 R202, R6, 0x1, RZ ;  /* 0x0000000106ca7819 */ /* 0x000fe200000006ff */
[----:B------:R-:W-:Y:S01]  /*1bb0*/  BSSY B0, `(.L_x_185) ;  /* 0x0000026000007945 */ /* 0x000fe20003800000 */
[----:B------:R-:W-:Y:S01]  /*1bc0*/  LEA.HI R9, R0, R9, RZ, 0x2 ;  /* 0x0000000900097211 */ /* 0x000fe200078f10ff */
[----:B------:R-:W-:Y:S01]  /*1bd0*/  IMAD R16, R16, UR14, R17 ;  /* 0x0000000e10107c24 */ /* 0x000fe2000f8e0211 */
[----:B------:R-:W-:Y:S01]  /*1be0*/  LOP3.LUT R202, R202, 0x6, RZ, 0xc0, !PT ;  /* 0x00000006caca7812 */ /* 0x000fe200078ec0ff */
[----:B------:R-:W-:Y:S01]  /*1bf0*/  IMAD.MOV.U32 R0, RZ, RZ, RZ ;  /* 0x000000ffff007224 */ /* 0x000fe200078e00ff */
[----:B------:R-:W-:Y:S01]  /*1c00*/  SHF.R.S32.HI R6, RZ, 0x2, R9 ;  /* 0x00000002ff067819 */ /* 0x000fe20000011409 */
[----:B--2---:R-:W-:Y:S01]  /*1c10*/  IMAD.WIDE.U32 R18, R225, UR14, R222 ;  /* 0x0000000ee1127c25 */ /* 0x004fe2000f8e00de */
[----:B------:R2:W-:Y:S04]  /*1c20*/  @P0 STS.128 [R203+0x12000], RZ ;  /* 0x012000ffcb000388 */ /* 0x0005e80000000c00 */
[----:B------:R-:W-:Y:S01]  /*1c30*/  IADD3 R16, R19, R16, RZ ;  /* 0x0000001013107210 */ /* 0x000fe20007ffe0ff */
[----:B------:R2:W-:Y:S04]  /*1c40*/  @P0 STS.128 [R203+0x14000], RZ ;  /* 0x014000ffcb000388 */ /* 0x0005e80000000c00 */
[----:B------:R2:W-:Y:S01]  /*1c50*/  @P0 STS.128 [R203+0x16000], RZ ;  /* 0x016000ffcb000388 */ /* 0x0005e20000000c00 */
[----:B---3--:R-:W-:Y:S01]  /*1c60*/  @P1 FMUL.FTZ R0, R15, R10 ;  /* 0x0000000a0f001220 */ /* 0x008fe20000410000 */
[----:B------:R-:W-:Y:S05]  /*1c70*/  @P0 BRA `(.L_x_186) ;  /* 0x0000019000000947 */ /* 0x000fea0003800000 */
[----:B--2---:R-:W-:Y:S02]  /*1c80*/  ISETP.GE.AND P3, PT, R212, c[0x0][0x220], PT ;  /* 0x00008800d4007a0c */ /* 0x004fe40003f66270 */
        /* <DEDUP_REMOVED lines=24> */
.L_x_186:
[----:B--2---:R-:W-:Y:S05]  /*1e10*/  BSYNC B0 ;  /* 0x0000000000007941 */ /* 0x004fea0003800000 */
.L_x_185:
        /* <DEDUP_REMOVED lines=36> */
.L_x_188:
[----:B------:R-:W-:Y:S05]  /*2060*/  BSYNC B0 ;  /* 0x0000000000007941 */ /* 0x000fea0003800000 */
.L_x_187:
[C---:B----4-:R-:W-:Y:S01]  /*2070*/  IMAD.SHL.U32 R8, R4.reuse, 0x40, RZ ;  /* 0x0000004004087824 */ /* 0x050fe200078e00ff */
        /* <DEDUP_REMOVED lines=17> */
[----:B------:R-:W-:Y:S03]  /*2190*/  LDSM.16.M88.4 R20, [R194] ;  /* 0x00000000c214783b */ /* 0x000fe60000000200 */
[----:B------:R-:W-:Y:S01]  /*21a0*/  IMAD.SHL.U32 R197, R197, 0x2, RZ ;  /* 0x00000002c5c57824 */ /* 0x000fe200078e00ff */
[----:B------:R-:W-:Y:S04]  /*21b0*/  LDSM.16.M88.4 R68, [R193] ;  /* 0x00000000c144783b */ /* 0x000fe80000000200 */
[----:B------:R-:W1:Y:S01]  /*21c0*/  LDSM.16.M88.4 R72, [R197+0xc000] ;  /* 0x00c00000c548783b */ /* 0x000e620000000200 */
[----:B------:R-:W-:-:S02]  /*21d0*/  IADD3 R4, R197, 0xc000, RZ ;  /* 0x0000c000c5047810 */ /* 0x000fc40007ffe0ff */
[----:B------:R-:W-:Y:S01]  /*21e0*/  IADD3 R195, R197, 0xc020, RZ ;  /* 0x0000c020c5c37810 */ /* 0x000fe20007ffe0ff */
[----:B------:R-:W4:Y:S01]  /*21f0*/  LDSM.16.M88.4 R40, [R197+0xc800] ;  /* 0x00c80000c528783b */ /* 0x000f220000000200 */
[----:B------:R-:W-:Y:S01]  /*2200*/  @P1 IADD3 R195, R4, -0x20, RZ ;  /* 0xffffffe004c31810 */ /* 0x000fe20007ffe0ff */
[----:B------:R-:W-:Y:S02]  /*2210*/  IMAD.MOV.U32 R4, RZ, RZ, 0x40 ;  /* 0x00000040ff047424 */ /* 0x000fe400078e00ff */
[----:B------:R-:W5:Y:S01]  /*2220*/  LDSM.16.M88.4 R32, [R197+0xd000] ;  /* 0x00d00000c520783b */ /* 0x000f620000000200 */
[C---:B------:R-:W-:Y:S02]  /*2230*/  IADD3 R187, R195.reuse, 0x800, RZ ;  /* 0x00000800c3bb7810 */ /* 0x040fe40007ffe0ff */
[----:B------:R-:W-:Y:S01]  /*2240*/  SEL R4, R4, 0xffffffc0, !P2 ;  /* 0xffffffc004047807 */ /* 0x000fe20005000000 */
[----:B---3--:R-:W3:Y:S01]  /*2250*/  LDSM.16.M88.4 R12, [R197+0xd800] ;  /* 0x00d80000c50c783b */ /* 0x008ee20000000200 */
[----:B------:R-:W-:-:S02]  /*2260*/  IADD3 R186, R195, 0x1000, RZ ;  /* 0x00001000c3ba7810 */ /* 0x000fc40007ffe0ff */
[----:B------:R-:W-:Y:S01]  /*2270*/  IADD3 R185, R195, 0x1800, RZ ;  /* 0x00001800c3b97810 */ /* 0x000fe20007ffe0ff */
[----:B------:R-:W2:Y:S01]  /*2280*/  LDSM.16.M88.4 R64, [R195] ;  /* 0x00000000c340783b */ /* 0x000ea20000000200 */
[----:B------:R-:W-:Y:S01]  /*2290*/  IMAD.IADD R191, R197, 0x1, R4 ;  /* 0x00000001c5bf7824 */ /* 0x000fe200078e0204 */
[C---:B------:R-:W-:Y:S01]  /*22a0*/  IADD3 R183, R195.reuse, 0x2000, RZ ;  /* 0x00002000c3b77810 */ /* 0x040fe20007ffe0ff */
[----:B------:R-:W-:Y:S01]  /*22b0*/  IMAD.IADD R184, R4, 0x1, R195 ;  /* 0x0000000104b87824 */ /* 0x000fe200078e02c3 */
[----:B------:R-:W2:Y:S01]  /*22c0*/  LDSM.16.M88.4 R56, [R195+0x800] ;  /* 0x00080000c338783b */ /* 0x000ea20000000200 */
        /* <DEDUP_REMOVED lines=14> */
[C---:B----4-:R-:W-:Y:S08]  /*23b0*/  HMMA.16816.F32 R44, R24.reuse, R40, RZ ;  /* 0x00000028182c723c */ /* 0x050ff000000018ff */
[C---:B-----5:R-:W-:Y:S08]  /*23c0*/  HMMA.16816.F32 R36, R24.reuse, R32, RZ ;  /* 0x000000201824723c */ /* 0x060ff000000018ff */
[C---:B------:R-:W-:Y:S08]  /*23d0*/  HMMA.16816.F32 R40, R24.reuse, R42, RZ ;  /* 0x0000002a1828723c */ /* 0x040ff000000018ff */
[C---:B------:R-:W-:Y:S08]  /*23e0*/  HMMA.16816.F32 R32, R24.reuse, R34, RZ ;  /* 0x000000221820723c */ /* 0x040ff000000018ff */
[C---:B---3--:R-:W-:Y:S08]  /*23f0*/  HMMA.16816.F32 R28, R24.reuse, R12, RZ ;  /* 0x0000000c181c723c */ /* 0x048ff000000018ff */
[----:B------:R-:W-:Y:S01]  /*2400*/  HMMA.16816.F32 R24, R24, R14, RZ ;  /* 0x0000000e1818723c */ /* 0x000fe200000018ff */
[----:B------:R-:W1:Y:S07]  /*2410*/  LDSM.16.M88.4 R12, [R191+0xc800] ;  /* 0x00c80000bf0c783b */ /* 0x000e6e0000000200 */
[C---:B--2---:R-:W-:Y:S08]  /*2420*/  HMMA.16816.F32 R8, R60.reuse, R64, R8 ;  /* 0x000000403c08723c */ /* 0x044ff00000001808 */
[C---:B------:R-:W-:Y:S01]  /*2430*/  HMMA.16816.F32 R72, R60.reuse, R66, R72 ;  /* 0x000000423c48723c */ /* 0x040fe20000001848 */
[----:B------:R-:W2:Y:S07]  /*2440*/  LDSM.16.M88.4 R64, [R184] ;  /* 0x00000000b840783b */ /* 0x000eae0000000200 */
[C---:B------:R-:W-:Y:S08]  /*2450*/  HMMA.16816.F32 R44, R60.reuse, R56, R44 ;  /* 0x000000383c2c723c */ /* 0x040ff0000000182c */
[C---:B------:R-:W-:Y:S01]  /*2460*/  HMMA.16816.F32 R40, R60.reuse, R58, R40 ;  /* 0x0000003a3c28723c */ /* 0x040fe20000001828 */
[----:B------:R-:W-:Y:S07]  /*2470*/  LDSM.16.M88.4 R56, [R198+0x4000] ;  /* 0x00400000c638783b */ /* 0x000fee0000000200 */
[C---:B------:R-:W-:Y:S08]  /*2480*/  HMMA.16816.F32 R36, R60.reuse, R52, R36 ;  /* 0x000000343c24723c */ /* 0x040ff00000001824 */
[C---:B------:R-:W-:Y:S01]  /*2490*/  HMMA.16816.F32 R32, R60.reuse, R54, R32 ;  /* 0x000000363c20723c */ /* 0x040fe20000001820 */
[----:B------:R-:W3:Y:S07]  /*24a0*/  LDSM.16.M88.4 R52, [R184+0x800] ;  /* 0x00080000b834783b */ /* 0x000eee0000000200 */
[C---:B------:R-:W-:Y:S08]  /*24b0*/  HMMA.16816.F32 R28, R60.reuse, R48, R28 ;  /* 0x000000303c1c723c */ /* 0x040ff0000000181c */
[----:B------:R-:W-:Y:S01]  /*24c0*/  HMMA.16816.F32 R24, R60, R50, R24 ;  /* 0x000000323c18723c */ /* 0x000fe20000001818 */
[----:B------:R-:W4:Y:S04]  /*24d0*/  LDSM.16.M88.4 R48, [R184+0x1000] ;  /* 0x00100000b830783b */ /* 0x000f280000000200 */
[----:B------:R-:W-:Y:S03]  /*24e0*/  LDSM.16.M88.4 R60, [R184+0x1800] ;  /* 0x00180000b83c783b */ /* 0x000fe60000000200 */
[C---:B------:R-:W-:Y:S08]  /*24f0*/  HMMA.16816.F32 R8, R20.reuse, R16, R8 ;  /* 0x000000101408723c */ /* 0x040ff00000001808 */
[C---:B------:R-:W-:Y:S01]  /*2500*/  HMMA.16816.F32 R72, R20.reuse, R18, R72 ;  /* 0x000000121448723c */ /* 0x040fe20000001848 */
[----:B------:R-:W5:Y:S07]  /*2510*/  LDSM.16.M88.4 R16, [R197+0xe000] ;  /* 0x00e00000c510783b */ /* 0x000f6e0000000200 */
[C---:B-1----:R-:W-:Y:S08]  /*2520*/  HMMA.16816.F32 R44, R20.reuse, R12, R44 ;  /* 0x0000000c142c723c */ /* 0x042ff0000000182c */
[C---:B------:R-:W-:Y:S01]  /*2530*/  HMMA.16816.F32 R40, R20.reuse, R14, R40 ;  /* 0x0000000e1428723c */ /* 0x040fe20000001828 */
[----:B------:R-:W1:Y:S07]  /*2540*/  LDSM.16.M88.4 R12, [R197+0xe800] ;  /* 0x00e80000c50c783b */ /* 0x000e6e0000000200 */
[C---:B------:R-:W-:Y:S08]  /*2550*/  HMMA.16816.F32 R36, R20.reuse, R80, R36 ;  /* 0x000000501424723c */ /* 0x040ff00000001824 */
[----:B------:R-:W-:Y:S08]  /*2560*/  HMMA.16816.F32 R32, R20, R82, R32 ;  /* 0x000000521420723c */ /* 0x000ff00000001820 */
[C---:B--2---:R-:W-:Y:S08]  /*2570*/  HMMA.16816.F32 R8, R68.reuse, R64, R8 ;  /* 0x000000404408723c */ /* 0x044ff00000001808 */
[----:B------:R-:W-:Y:S01]  /*2580*/  HMMA.16816.F32 R72, R68, R66, R72 ;  /* 0x000000424448723c */ /* 0x000fe20000001848 */
[----:B------:R-:W-:Y:S07]  /*2590*/  LDSM.16.M88.4 R64, [R195+0x3000] ;  /* 0x00300000c340783b */ /* 0x000fee0000000200 */
[C---:B------:R-:W-:Y:S08]  /*25a0*/  HMMA.16816.F32 R28, R20.reuse, R76, R28 ;  /* 0x0000004c141c723c */ /* 0x040ff0000000181c */
[----:B------:R-:W-:Y:S01]  /*25b0*/  HMMA.16816.F32 R24, R20, R78, R24 ;  /* 0x0000004e1418723c */ /* 0x000fe20000001818 */
[----:B------:R-:W2:Y:S07]  /*25c0*/  LDSM.16.M88.4 R20, [R197+0xf000] ;  /* 0x00f00000c514783b */ /* 0x000eae0000000200 */
[C---:B---3--:R-:W-:Y:S08]  /*25d0*/  HMMA.16816.F32 R44, R68.reuse, R52, R44 ;  /* 0x00000034442c723c */ /* 0x048ff0000000182c */
[C---:B------:R-:W-:Y:S01]  /*25e0*/  HMMA.16816.F32 R40, R68.reuse, R54, R40 ;  /* 0x000000364428723c */ /* 0x040fe20000001828 */
[----:B------:R-:W-:Y:S07]  /*25f0*/  LDSM.16.M88.4 R52, [R196+0x4000] ;  /* 0x00400000c434783b */ /* 0x000fee0000000200 */
[C---:B----4-:R-:W-:Y:S08]  /*2600*/  HMMA.16816.F32 R36, R68.reuse, R48, R36 ;  /* 0x000000304424723c */ /* 0x050ff00000001824 */
[----:B------:R-:W-:Y:S01]  /*2610*/  HMMA.16816.F32 R32, R68, R50, R32 ;  /* 0x000000324420723c */ /* 0x000fe20000001820 */
[----:B------:R-:W3:Y:S07]  /*2620*/  LDSM.16.M88.4 R48, [R197+0xf800] ;  /* 0x00f80000c530783b */ /* 0x000eee0000000200 */
[C---:B-----5:R-:W-:Y:S08]  /*2630*/  HMMA.16816.F32 R8, R56.reuse, R16, R8 ;  /* 0x000000103808723c */ /* 0x060ff00000001808 */
[----:B------:R-:W-:Y:S01]  /*2640*/  HMMA.16816.F32 R72, R56, R18, R72 ;  /* 0x000000123848723c */ /* 0x000fe20000001848 */
[----:B------:R-:W4:Y:S07]  /*2650*/  LDSM.16.M88.4 R16, [R195+0x2000] ;  /* 0x00200000c310783b */ /* 0x000f2e0000000200 */
[C---:B------:R-:W-:Y:S08]  /*2660*/  HMMA.16816.F32 R28, R68.reuse, R60, R28 ;  /* 0x0000003c441c723c */ /* 0x040ff0000000181c */
[----:B------:R-:W-:Y:S01]  /*2670*/  HMMA.16816.F32 R24, R68, R62, R24 ;  /* 0x0000003e4418723c */ /* 0x000fe20000001818 */
[----:B------:R-:W-:Y:S07]  /*2680*/  LDSM.16.M88.4 R60, [R195+0x3800] ;  /* 0x00380000c33c783b */ /* 0x000fee0000000200 */
[C---:B-1----:R-:W-:Y:S08]  /*2690*/  HMMA.16816.F32 R44, R56.reuse, R12, R44 ;  /* 0x0000000c382c723c */ /* 0x042ff0000000182c */
[C---:B------:R-:W-:Y:S01]  /*26a0*/  HMMA.16816.F32 R40, R56.reuse, R14, R40 ;  /* 0x0000000e3828723c */ /* 0x040fe20000001828 */
[----:B------:R-:W1:Y:S07]  /*26b0*/  LDSM.16.M88.4 R12, [R195+0x2800] ;  /* 0x00280000c30c783b */ /* 0x000e6e0000000200 */
[C---:B--2---:R-:W-:Y:S08]  /*26c0*/  HMMA.16816.F32 R36, R56.reuse, R20, R36 ;  /* 0x000000143824723c */ /* 0x044ff00000001824 */
[C---:B------:R-:W-:Y:S01]  /*26d0*/  HMMA.16816.F32 R68, R56.reuse, R22, R32 ;  /* 0x000000163844723c */ /* 0x040fe20000001820 */
[----:B------:R-:W-:Y:S04]  /*26e0*/  LDSM.16.M88.4 R32, [R194+0x4000] ;  /* 0x00400000c220783b */ /* 0x000fe80000000200 */
[----:B------:R-:W2:Y:S03]  /*26f0*/  LDSM.16.M88.4 R20, [R191+0xe000] ;  /* 0x00e00000bf14783b */ /* 0x000ea60000000200 */
[C---:B---3--:R-:W-:Y:S08]  /*2700*/  HMMA.16816.F32 R28, R56.reuse, R48, R28 ;  /* 0x00000030381c723c */ /* 0x048ff0000000181c */
[----:B------:R-:W-:Y:S01]  /*2710*/  HMMA.16816.F32 R48, R56, R50, R24 ;  /* 0x000000323830723c */ /* 0x000fe20000001818 */
[----:B------:R-:W3:Y:S04]  /*2720*/  LDSM.16.M88.4 R24, [R191+0xe800] ;  /* 0x00e80000bf18783b */ /* 0x000ee80000000200 */
[----:B------:R-:W-:Y:S03]  /*2730*/  LDSM.16.M88.4 R56, [R191+0xf800] ;  /* 0x00f80000bf38783b */ /* 0x000fe60000000200 */
[C---:B----4-:R-:W-:Y:S08]  /*2740*/  HMMA.16816.F32 R8, R52.reuse, R16, R8 ;  /* 0x000000103408723c */ /* 0x050ff00000001808 */
[C---:B------:R-:W-:Y:S01]  /*2750*/  HMMA.16816.F32 R72, R52.reuse, R18, R72 ;  /* 0x000000123448723c */ /* 0x040fe20000001848 */
[----:B------:R-:W4:Y:S07]  /*2760*/  LDSM.16.M88.4 R16, [R191+0xf000] ;  /* 0x00f00000bf10783b */ /* 0x000f2e0000000200 */
        /* <DEDUP_REMOVED lines=8> */
[----:B------:R-:W1:Y:S04]  /*27f0*/  LDSM.16.M88.4 R48, [R193+0x4000] ;  /* 0x00400000c130783b */ /* 0x000e680000000200 */
[----:B------:R-:W5:Y:S03]  /*2800*/  LDSM.16.M88.4 R60, [R184+0x2800] ;  /* 0x00280000b83c783b */ /* 0x000f660000000200 */
[C---:B--2---:R-:W-:Y:S08]  /*2810*/  HMMA.16816.F32 R8, R32.reuse, R20, R8 ;  /* 0x000000142008723c */ /* 0x044ff00000001808 */
[C---:B------:R-:W-:Y:S01]  /*2820*/  HMMA.16816.F32 R72, R32.reuse, R22, R72 ;  /* 0x000000162048723c */ /* 0x040fe20000001848 */
[----:B------:R-:W2:Y:S07]  /*2830*/  LDSM.16.M88.4 R20, [R184+0x3000] ;  /* 0x00300000b814783b */ /* 0x000eae0000000200 */
[C---:B---3--:R-:W-:Y:S08]  /*2840*/  HMMA.16816.F32 R44, R32.reuse, R24, R44 ;  /* 0x00000018202c723c */ /* 0x048ff0000000182c */
[C---:B------:R-:W-:Y:S01]  /*2850*/  HMMA.16816.F32 R40, R32.reuse, R26, R40 ;  /* 0x0000001a2028723c */ /* 0x040fe20000001828 */
[----:B------:R-:W-:Y:S07]  /*2860*/  LDSM.16.M88.4 R24, [R184+0x3800] ;  /* 0x00380000b818783b */ /* 0x000fee0000000200 */
[C---:B----4-:R-:W-:Y:S08]  /*2870*/  HMMA.16816.F32 R36, R32.reuse, R16, R36 ;  /* 0x000000102024723c */ /* 0x050ff00000001824 */
[----:B------:R-:W-:Y:S01]  /*2880*/  HMMA.16816.F32 R68, R32, R18, R68 ;  /* 0x000000122044723c */ /* 0x000fe20000001844 */
[----:B------:R-:W3:Y:S07]  /*2890*/  LDSM.16.M88.4 R16, [R197+0x10000] ;  /* 0x01000000c510783b */ /* 0x000eee0000000200 */
[C---:B-1----:R-:W-:Y:S08]  /*28a0*/  HMMA.16816.F32 R8, R48.reuse, R12, R8 ;  /* 0x0000000c3008723c */ /* 0x042ff00000001808 */
[C---:B------:R-:W-:Y:S01]  /*28b0*/  HMMA.16816.F32 R72, R48.reuse, R14, R72 ;  /* 0x0000000e3048723c */ /* 0x040fe20000001848 */
[----:B------:R-:W1:Y:S07]  /*28c0*/  LDSM.16.M88.4 R12, [R197+0x10800] ;  /* 0x01080000c50c783b */ /* 0x000e6e0000000200 */
[C---:B-----5:R-:W-:Y:S08]  /*28d0*/  HMMA.16816.F32 R44, R48.reuse, R60, R44 ;  /* 0x0000003c302c723c */ /* 0x060ff0000000182c */
[C---:B------:R-:W-:Y:S01]  /*28e0*/  HMMA.16816.F32 R40, R48.reuse, R62, R40 ;  /* 0x0000003e3028723c */ /* 0x040fe20000001828 */
[----:B------:R-:W-:Y:S07]  /*28f0*/  LDSM.16.M88.4 R60, [R196+0x8000] ;  /* 0x00800000c43c783b */ /* 0x000fee0000000200 */
[----:B--2---:R-:W-:Y:S01]  /*2900*/  HMMA.16816.F32 R76, R48, R20, R36 ;  /* 0x00000014304c723c */ /* 0x004fe20000001824 */
[----:B------:R-:W2:Y:S07]  /*2910*/  LDSM.16.M88.4 R36, [R195+0x4000] ;  /* 0x00400000c324783b */ /* 0x000eae0000000200 */
[C---:B------:R-:W-:Y:S08]  /*2920*/  HMMA.16816.F32 R28, R32.reuse, R56, R28 ;  /* 0x00000038201c723c */ /* 0x040ff0000000181c */
[----:B------:R-:W-:Y:S01]  /*2930*/  HMMA.16816.F32 R52, R32, R58, R52 ;  /* 0x0000003a2034723c */ /* 0x000fe20000001834 */
[----:B------:R-:W4:Y:S04]  /*2940*/  LDSM.16.M88.4 R56, [R197+0x11000] ;  /* 0x01100000c538783b */ /* 0x000f280000000200 */
[----:B------:R-:W5:Y:S03]  /*2950*/  LDSM.16.M88.4 R32, [R197+0x11800] ;  /* 0x01180000c520783b */ /* 0x000f660000000200 */
[----:B---3--:R-:W-:Y:S08]  /*2960*/  HMMA.16816.F32 R8, R64, R16, R8 ;  /* 0x000000104008723c */ /* 0x008ff00000001808 */
[----:B------:R-:W-:Y:S01]  /*2970*/  HMMA.16816.F32 R68, R48, R22, R68 ;  /* 0x000000163044723c */ /* 0x000fe20000001844 */
[----:B------:R-:W3:Y:S07]  /*2980*/  LDSM.16.M88.4 R20, [R195+0x4800] ;  /* 0x00480000c314783b */ /* 0x000eee0000000200 */
[----:B------:R-:W-:Y:S08]  /*2990*/  HMMA.16816.F32 R72, R64, R18, R72 ;  /* 0x000000124048723c */ /* 0x000ff00000001848 */
[C---:B------:R-:W-:Y:S08]  /*29a0*/  HMMA.16816.F32 R28, R48.reuse, R24, R28 ;  /* 0x00000018301c723c */ /* 0x040ff0000000181c */
[----:B------:R-:W-:Y:S01]  /*29b0*/  HMMA.16816.F32 R52, R48, R26, R52 ;  /* 0x0000001a3034723c */ /* 0x000fe20000001834 */
[----:B------:R-:W-:Y:S07]  /*29c0*/  LDSM.16.M88.4 R24, [R191+0x10000] ;  /* 0x01000000bf18783b */ /* 0x000fee0000000200 */
[C---:B-1----:R-:W-:Y:S08]  /*29d0*/  HMMA.16816.F32 R44, R64.reuse, R12, R44 ;  /* 0x0000000c402c723c */ /* 0x042ff0000000182c */
[----:B------:R-:W-:Y:S01]  /*29e0*/  HMMA.16816.F32 R40, R64, R14, R40 ;  /* 0x0000000e4028723c */ /* 0x000fe20000001828 */
[----:B------:R-:W-:Y:S07]  /*29f0*/  LDSM.16.M88.4 R12, [R195+0x5000] ;  /* 0x00500000c30c783b */ /* 0x000fee0000000200 */
[C---:B--2---:R-:W-:Y:S01]  /*2a00*/  HMMA.16816.F32 R16, R60.reuse, R36, R8 ;  /* 0x000000243c10723c */ /* 0x044fe20000001808 */
[----:B------:R-:W1:Y:S07]  /*2a10*/  LDSM.16.M88.4 R8, [R194+0x8000] ;  /* 0x00800000c208783b */ /* 0x000e6e0000000200 */
[----:B------:R-:W-:Y:S01]  /*2a20*/  HMMA.16816.F32 R72, R60, R38, R72 ;  /* 0x000000263c48723c */ /* 0x000fe20000001848 */
[----:B------:R-:W2:Y:S07]  /*2a30*/  LDSM.16.M88.4 R36, [R191+0x10800] ;  /* 0x01080000bf24783b */ /* 0x000eae0000000200 */
[C---:B----4-:R-:W-:Y:S08]  /*2a40*/  HMMA.16816.F32 R76, R64.reuse, R56, R76 ;  /* 0x00000038404c723c */ /* 0x050ff0000000184c */
[C---:B------:R-:W-:Y:S08]  /*2a50*/  HMMA.16816.F32 R68, R64.reuse, R58, R68 ;  /* 0x0000003a4044723c */ /* 0x040ff00000001844 */
[C---:B-----5:R-:W-:Y:S08]  /*2a60*/  HMMA.16816.F32 R28, R64.reuse, R32, R28 ;  /* 0x00000020401c723c */ /* 0x060ff0000000181c */
[----:B------:R-:W-:Y:S01]  /*2a70*/  HMMA.16816.F32 R52, R64, R34, R52 ;  /* 0x000000224034723c */ /* 0x000fe20000001834 */
[----:B------:R-:W4:Y:S07]  /*2a80*/  LDSM.16.M88.4 R32, [R195+0x5800] ;  /* 0x00580000c320783b */ /* 0x000f2e0000000200 */
[C---:B---3--:R-:W-:Y:S01]  /*2a90*/  HMMA.16816.F32 R48, R60.reuse, R20, R44 ;  /* 0x000000143c30723c */ /* 0x048fe2000000182c */
[----:B------:R-:W-:Y:S07]  /*2aa0*/  LDSM.16.M88.4 R44, [R191+0x11000] ;  /* 0x01100000bf2c783b */ /* 0x000fee0000000200 */
[----:B------:R-:W-:Y:S01]  /*2ab0*/  HMMA.16816.F32 R56, R60, R22, R40 ;  /* 0x000000163c38723c */ /* 0x000fe20000001828 */
[----:B------:R-:W-:Y:S04]  /*2ac0*/  LDSM.16.M88.4 R20, [R193+0x8000] ;  /* 0x00800000c114783b */ /* 0x000fe80000000200 */
[----:B------:R-:W3:Y:S03]  /*2ad0*/  LDSM.16.M88.4 R40, [R184+0x4000] ;  /* 0x00400000b828783b */ /* 0x000ee60000000200 */
[C---:B-1----:R-:W-:Y:S08]  /*2ae0*/  HMMA.16816.F32 R16, R8.reuse, R24, R16 ;  /* 0x000000180810723c */ /* 0x042ff00000001810 */
[----:B------:R-:W-:Y:S01]  /*2af0*/  HMMA.16816.F32 R72, R8, R26, R72 ;  /* 0x0000001a0848723c */ /* 0x000fe20000001848 */
[----:B------:R-:W-:Y:S07]  /*2b00*/  LDSM.16.M88.4 R24, [R191+0x11800] ;  /* 0x01180000bf18783b */ /* 0x000fee0000000200 */
[C---:B------:R-:W-:Y:S08]  /*2b10*/  HMMA.16816.F32 R76, R60.reuse, R12, R76 ;  /* 0x0000000c3c4c723c */ /* 0x040ff0000000184c */
[----:B------:R-:W-:Y:S01]  /*2b20*/  HMMA.16816.F32 R68, R60, R14, R68 ;  /* 0x0000000e3c44723c */ /* 0x000fe20000001844 */
[----:B------:R-:W1:Y:S07]  /*2b30*/  LDSM.16.M88.4 R12, [R184+0x4800] ;  /* 0x00480000b80c783b */ /* 0x000e6e0000000200 */
[----:B--2---:R-:W-:Y:S07]  /*2b40*/  HMMA.16816.F32 R48, R8, R36, R48 ;  /* 0x000000240830723c */ /* 0x004fee0000001830 */
[----:B------:R-:W-:Y:S01]  /*2b50*/  IMAD R36, R225, 0x40, R202 ;  /* 0x00000040e1247824 */ /* 0x000fe200078e02ca */
[----:B----4-:R-:W-:Y:S03]  /*2b60*/  HMMA.16816.F32 R52, R60, R34, R52 ;  /* 0x000000223c34723c */ /* 0x010fe60000001834 */
[----:B------:R-:W-:Y:S04]  /*2b70*/  I2F R37, R36 ;  /* 0x0000002400257306 */ /* 0x000fe80000201400 */
[----:B------:R-:W-:Y:S01]  /*2b80*/  IADD3 R34, R7, R6, -R206 ;  /* 0x0000000607227210 */ /* 0x000fe20007ffe8ce */
[----:B---3--:R-:W-:Y:S03]  /*2b90*/  HMMA.16816.F32 R16, R20, R40, R16 ;  /* 0x000000281410723c */ /* 0x008fe60000001810 */
[----:B------:R-:W-:-:S04]  /*2ba0*/  IADD3 R34, R34, c[0x0][0x2e8], RZ ;  /* 0x0000ba0022227a10 */ /* 0x000fc80007ffe0ff */
[----:B------:R-:W-:Y:S01]  /*2bb0*/  IADD3 R6, R34, 0x8, RZ ;  /* 0x0000000822067810 */ /* 0x000fe20007ffe0ff */
[----:B------:R-:W-:Y:S01]  /*2bc0*/  HMMA.16816.F32 R28, R60, R32, R28 ;  /* 0x000000203c1c723c */ /* 0x000fe2000000181c */
[----:B------:R-:W-:Y:S02]  /*2bd0*/  IADD3 R40, R36, 0x9, RZ ;  /* 0x0000000924287810 */ /* 0x000fe40007ffe0ff */
[-C--:B------:R-:W-:Y:S02]  /*2be0*/  IMNMX R135, R6, R7.reuse, PT ;  /* 0x0000000706877217 */ /* 0x080fe40003800200 */
[----:B------:R-:W-:Y:S01]  /*2bf0*/  I2F R6, R40 ;  /* 0x0000002800067306 */ /* 0x000fe20000201400 */
[----:B------:R-:W-:Y:S02]  /*2c00*/  IMNMX R207, R34, R7, PT ;  /* 0x0000000722cf7217 */ /* 0x000fe40003800200 */
[----:B------:R-:W-:Y:S01]  /*2c10*/  IADD3 R32, R36, 0x1, RZ ;  /* 0x0000000124207810 */ /* 0x000fe20007ffe0ff */
[----:B------:R-:W-:Y:S01]  /*2c20*/  HMMA.16816.F32 R56, R8, R38, R56 ;  /* 0x000000260838723c */ /* 0x000fe20000001838 */
[----:B------:R-:W-:-:S02]  /*2c30*/  ISETP.GE.AND P5, PT, R40, R207, PT ;  /* 0x000000cf2800720c */ /* 0x000fc40003fa6270 */
[C---:B------:R-:W-:Y:S01]  /*2c40*/  ISETP.GE.AND P2, PT, R32.reuse, R135, PT ;  /* 0x000000872000720c */ /* 0x040fe20003f46270 */
[----:B------:R-:W2:Y:S01]  /*2c50*/  I2F R4, R32 ;  /* 0x0000002000047306 */ /* 0x000ea20000201400 */
[----:B------:R-:W-:Y:S02]  /*2c60*/  ISETP.GE.AND P6, PT, R32, R207, PT ;  /* 0x000000cf2000720c */ /* 0x000fe40003fc6270 */
[----:B------:R-:W-:Y:S01]  /*2c70*/  IADD3 R38, R36, 0x8, RZ ;  /* 0x0000000824267810 */ /* 0x000fe20007ffe0ff */
[----:B------:R-:W-:Y:S01]  /*2c80*/  HMMA.16816.F32 R72, R20, R42, R72 ;  /* 0x0000002a1448723c */ /* 0x000fe20000001848 */
[----:B------:R-:W-:Y:S02]  /*2c90*/  ISETP.GE.AND P4, PT, R40, R135, PT ;  /* 0x000000872800720c */ /* 0x000fe40003f86270 */
[C---:B------:R-:W-:Y:S01]  /*2ca0*/  ISETP.GE.AND P3, PT, R38.reuse, R207, PT ;  /* 0x000000cf2600720c */ /* 0x040fe20003f66270 */
[----:B------:R3:W4:Y:S01]  /*2cb0*/  I2F R41, R38 ;  /* 0x0000002600297306 */ /* 0x0007220000201400 */
[----:B------:R-:W-:-:S02]  /*2cc0*/  ISETP.GE.AND P0, PT, R38, R135, PT ;  /* 0x000000872600720c */ /* 0x000fc40003f06270 */
[----:B------:R-:W-:Y:S01]  /*2cd0*/  IADD3 R42, R36, 0x10, RZ ;  /* 0x00000010242a7810 */ /* 0x000fe20007ffe0ff */
[C---:B-1----:R-:W-:Y:S03]  /*2ce0*/  HMMA.16816.F32 R48, R20.reuse, R12, R48 ;  /* 0x0000000c1430723c */ /* 0x042fe60000001830 */
[----:B------:R-:W-:Y:S01]  /*2cf0*/  ISETP.GE.AND P1, PT, R42, R207, PT ;  /* 0x000000cf2a00720c */ /* 0x000fe20003f26270 */
[CC--:B--2---:R-:W-:Y:S01]  /*2d00*/  FFMA.FTZ R19, R4.reuse, R0.reuse, R19 ;  /* 0x0000000004137223 */ /* 0x0c4fe20000010013 */
[----:B------:R-:W1:Y:S01]  /*2d10*/  LDSM.16.M88.4 R32, [R184+0x5000] ;  /* 0x00500000b820783b */ /* 0x000e620000000200 */
[----:B------:R-:W-:Y:S01]  /*2d20*/  FFMA.FTZ R17, R4, R0, R17 ;  /* 0x0000000004117223 */ /* 0x000fe20000010011 */
[----:B------:R-:W-:Y:S01]  /*2d30*/  IADD3 R12, R36, 0x11, RZ ;  /* 0x00000011240c7810 */ /* 0x000fe20007ffe0ff */
[----:B------:R-:W-:Y:S01]  /*2d40*/  HMMA.16816.F32 R56, R20, R14, R56 ;  /* 0x0000000e1438723c */ /* 0x000fe20000001838 */
[----:B------:R-:W2:Y:S02]  /*2d50*/  I2F R7, R42 ;  /* 0x0000002a00077306 */ /* 0x000ea40000201400 */
[----:B------:R-:W-:-:S02]  /*2d60*/  FSEL R39, R17, -INF , !P6 ;  /* 0xff80000011277808 */ /* 0x000fc40007000000 */
[----:B---3--:R-:W-:Y:S02]  /*2d70*/  FSEL R38, R19, -INF , !P2 ;  /* 0xff80000013267808 */ /* 0x008fe40005000000 */
[----:B------:R-:W-:Y:S01]  /*2d80*/  IADD3 R14, R36, 0x18, RZ ;  /* 0x00000018240e7810 */ /* 0x000fe20007ffe0ff */
[CC--:B----4-:R-:W-:Y:S01]  /*2d90*/  FFMA.FTZ R72, R41.reuse, R0.reuse, R72 ;  /* 0x0000000029487223 */ /* 0x0d0fe20000010048 */
[----:B------:R-:W3:Y:S01]  /*2da0*/  I2F R40, R12 ;  /* 0x0000000c00287306 */ /* 0x000ee20000201400 */
[-C--:B------:R-:W-:Y:S01]  /*2db0*/  FFMA.FTZ R4, R41, R0.reuse, R74 ;  /* 0x0000000029047223 */ /* 0x080fe2000001004a */
[----:B------:R-:W-:Y:S01]  /*2dc0*/  ISETP.GE.AND P2, PT, R12, R207, PT ;  /* 0x000000cf0c00720c */ /* 0x000fe20003f46270 */
[-C--:B------:R-:W-:Y:S01]  /*2dd0*/  FFMA.FTZ R19, R6, R0.reuse, R73 ;  /* 0x0000000006137223 */ /* 0x080fe20000010049 */
[----:B------:R-:W-:Y:S01]  /*2de0*/  FSEL R41, R72, -INF , !P3 ;  /* 0xff80000048297808 */ /* 0x000fe20005800000 */
[C---:B------:R-:W-:Y:S01]  /*2df0*/  HMMA.16816.F32 R68, R8.reuse, R46, R68 ;  /* 0x0000002e0844723c */ /* 0x040fe20000001844 */
[----:B------:R-:W-:Y:S01]  /*2e00*/  FSEL R4, R4, -INF , !P0 ;  /* 0xff80000004047808 */ /* 0x000fe20004000000 */
[-C--:B------:R-:W-:Y:S01]  /*2e10*/  FFMA.FTZ R6, R6, R0.reuse, R75 ;  /* 0x0000000006067223 */ /* 0x080fe2000001004b */
[----:B------:R-:W-:Y:S01]  /*2e20*/  FSEL R19, R19, -INF , !P5 ;  /* 0xff80000013137808 */ /* 0x000fe20006800000 */
[----:B------:R4:W5:Y:S01]  /*2e30*/  I2F R43, R14 ;  /* 0x0000000e002b7306 */ /* 0x0009620000201400 */
[----:B------:R-:W-:Y:S01]  /*2e40*/  ISETP.GE.AND P3, PT, R12, R135, PT ;  /* 0x000000870c00720c */ /* 0x000fe20003f66270 */
[-C--:B--2---:R-:W-:Y:S01]  /*2e50*/  FFMA.FTZ R48, R7, R0.reuse, R48 ;  /* 0x0000000007307223 */ /* 0x084fe20000010030 */
[C---:B------:R-:W-:Y:S01]  /*2e60*/  ISETP.GE.AND P0, PT, R14.reuse, R207, PT ;  /* 0x000000cf0e00720c */ /* 0x040fe20003f06270 */
[----:B------:R-:W-:Y:S01]  /*2e70*/  HMMA.16816.F32 R28, R8, R24, R28 ;  /* 0x00000018081c723c */ /* 0x000fe2000000181c */
[-C--:B------:R-:W-:Y:S01]  /*2e80*/  ISETP.GE.AND P5, PT, R14, R135.reuse, PT ;  /* 0x000000870e00720c */ /* 0x080fe20003fa6270 */
[-C--:B---3--:R-:W-:Y:S01]  /*2e90*/  FFMA.FTZ R17, R40, R0.reuse, R49 ;  /* 0x0000000028117223 */ /* 0x088fe20000010031 */
[----:B------:R-:W-:Y:S01]  /*2ea0*/  ISETP.GE.AND P6, PT, R42, R135, PT ;  /* 0x000000872a00720c */ /* 0x000fe20003fc6270 */
[----:B------:R-:W-:Y:S01]  /*2eb0*/  FFMA.FTZ R51, R40, R0, R51 ;  /* 0x0000000028337223 */ /* 0x000fe20000010033 */
[----:B------:R-:W-:-:S02]  /*2ec0*/  IADD3 R40, R36, 0x28, RZ ;  /* 0x0000002824287810 */ /* 0x000fc40007ffe0ff */
[----:B------:R-:W-:Y:S01]  /*2ed0*/  FFMA.FTZ R24, R7, R0, R50 ;  /* 0x0000000007187223 */ /* 0x000fe20000010032 */
[----:B------:R-:W-:Y:S01]  /*2ee0*/  HMMA.16816.F32 R76, R8, R44, R76 ;  /* 0x0000002c084c723c */ /* 0x000fe2000000184c */
[----:B------:R-:W-:Y:S02]  /*2ef0*/  IADD3 R42, R36, 0x20, RZ ;  /* 0x00000020242a7810 */ /* 0x000fe40007ffe0ff */
[----:B------:R-:W-:Y:S01]  /*2f00*/  FSEL R6, R6, -INF , !P4 ;  /* 0xff80000006067808 */ /* 0x000fe20006000000 */
[----:B----4-:R-:W2:Y:S01]  /*2f10*/  LDSM.16.M88.4 R12, [R184+0x5800] ;  /* 0x00580000b80c783b */ /* 0x010ea20000000200 */
[----:B------:R-:W-:Y:S01]  /*2f20*/  FSEL R7, R48, -INF , !P1 ;  /* 0xff80000030077808 */ /* 0x000fe20004800000 */
[----:B------:R-:W-:-:S04]  /*2f30*/  DEPBAR.LE SB0, 0x0 ;  /* 0x000080000000791a */ /* 0x000fc80000000000 */
[----:B------:R-:W-:Y:S01]  /*2f40*/  HMMA.16816.F32 R52, R8, R26, R52 ;  /* 0x0000001a0834723c */ /* 0x000fe20000001834 */
[----:B------:R-:W-:Y:S02]  /*2f50*/  IADD3 R44, R36, 0x19, RZ ;  /* 0x00000019242c7810 */ /* 0x000fe40007ffe0ff */
[----:B------:R-:W-:Y:S02]  /*2f60*/  FSEL R24, R24, -INF , !P6 ;  /* 0xff80000018187808 */ /* 0x000fe40007000000 */
[----:B------:R-:W3:Y:S01]  /*2f70*/  I2F R25, R44 ;  /* 0x0000002c00197306 */ /* 0x000ee20000201400 */
[----:B------:R-:W-:Y:S01]  /*2f80*/  FSEL R17, R17, -INF , !P2 ;  /* 0xff80000011117808 */ /* 0x000fe20005000000 */
[-C--:B-----5:R-:W-:Y:S01]  /*2f90*/  FFMA.FTZ R9, R43, R0.reuse, R56 ;  /* 0x000000002b097223 */ /* 0x0a0fe20000010038 */
[----:B-1----:R-:W-:Y:S01]  /*2fa0*/  HMMA.16816.F32 R68, R20, R34, R68 ;  /* 0x000000221444723c */ /* 0x002fe20000001844 */
[----:B------:R-:W-:Y:S01]  /*2fb0*/  FSEL R26, R51, -INF , !P3 ;  /* 0xff800000331a7808 */ /* 0x000fe20005800000 */
[----:B------:R-:W-:Y:S01]  /*2fc0*/  FFMA.FTZ R10, R43, R0, R58 ;  /* 0x000000002b0a7223 */ /* 0x000fe2000001003a */
[----:B------:R-:W-:-:S02]  /*2fd0*/  ISETP.GE.AND P4, PT, R44, R207, PT ;  /* 0x000000cf2c00720c */ /* 0x000fc40003f86270 */
[----:B------:R-:W1:Y:S01]  /*2fe0*/  I2F R35, R40 ;  /* 0x0000002800237306 */ /* 0x000e620000201400 */
[----:B------:R-:W-:Y:S02]  /*2ff0*/  FSEL R9, R9, -INF , !P0 ;  /* 0xff80000009097808 */ /* 0x000fe40004000000 */
[----:B------:R-:W-:Y:S01]  /*3000*/  HMMA.16816.F32 R76, R20, R32, R76 ;  /* 0x00000020144c723c */ /* 0x000fe2000000184c */
[----:B------:R-:W-:Y:S02]  /*3010*/  IADD3 R34, R36, 0x29, RZ ;  /* 0x0000002924227810 */ /* 0x000fe40007ffe0ff */
[----:B------:R-:W-:Y:S02]  /*3020*/  FSEL R10, R10, -INF , !P5 ;  /* 0xff8000000a0a7808 */ /* 0x000fe40006800000 */
[----:B------:R-:W4:Y:S01]  /*3030*/  I2F R33, R42 ;  /* 0x0000002a00217306 */ /* 0x000f220000201400 */
[CC--:B---3--:R-:W-:Y:S01]  /*3040*/  FFMA.FTZ R11, R25.reuse, R0.reuse, R57 ;  /* 0x00000000190b7223 */ /* 0x0c8fe20000010039 */
[----:B------:R-:W-:Y:S01]  /*3050*/  IADD3 R32, R36, 0x21, RZ ;  /* 0x0000002124207810 */ /* 0x000fe20007ffe0ff */
[----:B------:R-:W-:Y:S01]  /*3060*/  FFMA.FTZ R8, R25, R0, R59 ;  /* 0x0000000019087223 */ /* 0x000fe2000001003b */
[----:B------:R-:W-:-:S02]  /*3070*/  ISETP.GE.AND P5, PT, R40, R207, PT ;  /* 0x000000cf2800720c */ /* 0x000fc40003fa6270 */
[C---:B------:R-:W-:Y:S02]  /*3080*/  ISETP.GE.AND P3, PT, R32.reuse, R207, PT ;  /* 0x000000cf2000720c */ /* 0x040fe40003f66270 */
[----:B------:R3:W5:Y:S01]  /*3090*/  I2F R27, R32 ;  /* 0x00000020001b7306 */ /* 0x0007620000201400 */
[-C--:B------:R-:W-:Y:S02]  /*30a0*/  ISETP.GE.AND P0, PT, R32, R135.reuse, PT ;  /* 0x000000872000720c */ /* 0x080fe40003f06270 */
[CC--:B-1----:R-:W-:Y:S01]  /*30b0*/  FFMA.FTZ R68, R35.reuse, R0.reuse, R68 ;  /* 0x0000000023447223 */ /* 0x0c2fe20000010044 */
[----:B------:R-:W-:Y:S01]  /*30c0*/  ISETP.GE.AND P1, PT, R44, R135, PT ;  /* 0x000000872c00720c */ /* 0x000fe20003f26270 */
[----:B--2---:R-:W-:Y:S01]  /*30d0*/  HMMA.16816.F32 R28, R20, R12, R28 ;  /* 0x0000000c141c723c */ /* 0x004fe2000000181c */
[----:B------:R-:W-:Y:S01]  /*30e0*/  ISETP.GE.AND P6, PT, R42, R207, PT ;  /* 0x000000cf2a00720c */ /* 0x000fe20003fc6270 */
[----:B------:R-:W-:Y:S01]  /*30f0*/  FFMA.FTZ R70, R35, R0, R70 ;  /* 0x0000000023467223 */ /* 0x000fe20000010046 */
[----:B------:R-:W1:Y:S01]  /*3100*/  I2F R25, R34 ;  /* 0x0000002200197306 */ /* 0x000e620000201400 */
[----:B------:R-:W-:-:S02]  /*3110*/  FSEL R159, R68, -INF , !P5 ;  /* 0xff800000449f7808 */ /* 0x000fc40006800000 */
[CC--:B----4-:R-:W-:Y:S01]  /*3120*/  FFMA.FTZ R76, R33.reuse, R0.reuse, R76 ;  /* 0x00000000214c7223 */ /* 0x0d0fe2000001004c */
[----:B------:R-:W-:Y:S01]  /*3130*/  IADD3 R12, R36, 0x31, RZ ;  /* 0x00000031240c7810 */ /* 0x000fe20007ffe0ff */
[----:B------:R-:W-:Y:S01]  /*3140*/  HMMA.16816.F32 R52, R20, R14, R52 ;  /* 0x0000000e1434723c */ /* 0x000fe20000001834 */
[-C--:B------:R-:W-:Y:S01]  /*3150*/  FFMA.FTZ R78, R33, R0.reuse, R78 ;  /* 0x00000000214e7223 */ /* 0x080fe2000001004e */
[-C--:B------:R-:W-:Y:S01]  /*3160*/  ISETP.GE.AND P2, PT, R42, R135.reuse, PT ;  /* 0x000000872a00720c */ /* 0x080fe20003f46270 */
[----:B------:R-:W2:Y:S01]  /*3170*/  I2F R14, R12 ;  /* 0x0000000c000e7306 */ /* 0x000ea20000201400 */
[----:B---3--:R-:W-:Y:S01]  /*3180*/  IADD3 R32, R36, 0x30, RZ ;  /* 0x0000003024207810 */ /* 0x008fe20007ffe0ff */
[CC--:B-----5:R-:W-:Y:S01]  /*3190*/  FFMA.FTZ R77, R27.reuse, R0.reuse, R77 ;  /* 0x000000001b4d7223 */ /* 0x0e0fe2000001004d */
[----:B------:R-:W-:Y:S01]  /*31a0*/  ISETP.GE.AND P5, PT, R12, R135, PT ;  /* 0x000000870c00720c */ /* 0x000fe20003fa6270 */
[----:B------:R-:W-:Y:S01]  /*31b0*/  FFMA.FTZ R79, R27, R0, R79 ;  /* 0x000000001b4f7223 */ /* 0x000fe2000001004f */
[----:B------:R-:W-:-:S02]  /*31c0*/  IADD3 R22, R36, 0x38, RZ ;  /* 0x0000003824167810 */ /* 0x000fc40007ffe0ff */
[----:B------:R-:W-:Y:S01]  /*31d0*/  IADD3 R20, R36, 0x39, RZ ;  /* 0x0000003924147810 */ /* 0x000fe20007ffe0ff */
[----:B------:R-:W3:Y:S01]  /*31e0*/  I2F R13, R32 ;  /* 0x00000020000d7306 */ /* 0x000ee20000201400 */
[----:B------:R-:W-:Y:S01]  /*31f0*/  FSEL R11, R11, -INF , !P4 ;  /* 0xff8000000b0b7808 */ /* 0x000fe20006000000 */
[CC--:B-1----:R-:W-:Y:S01]  /*3200*/  FFMA.FTZ R69, R25.reuse, R0.reuse, R69 ;  /* 0x0000000019457223 */ /* 0x0c2fe20000010045 */
[----:B------:R-:W-:Y:S01]  /*3210*/  FSEL R8, R8, -INF , !P1 ;  /* 0xff80000008087808 */ /* 0x000fe20004800000 */
[-C--:B------:R-:W-:Y:S01]  /*3220*/  FFMA.FTZ R71, R25, R0.reuse, R71 ;  /* 0x0000000019477223 */ /* 0x080fe20000010047 */
[----:B------:R-:W-:Y:S02]  /*3230*/  FSEL R167, R76, -INF , !P6 ;  /* 0xff8000004ca77808 */ /* 0x000fe40007000000 */
[----:B------:R-:W-:Y:S01]  /*3240*/  FSEL R164, R78, -INF , !P2 ;  /* 0xff8000004ea47808 */ /* 0x000fe20005000000 */
[----:B------:R-:W1:Y:S01]  /*3250*/  I2F R21, R22 ;  /* 0x0000001600157306 */ /* 0x000e620000201400 */
[CC--:B--2---:R-:W-:Y:S01]  /*3260*/  FFMA.FTZ R31, R14.reuse, R0.reuse, R31 ;  /* 0x000000000e1f7223 */ /* 0x0c4fe2000001001f */
[----:B------:R-:W-:Y:S01]  /*3270*/  FSEL R161, R77, -INF , !P3 ;  /* 0xff8000004da17808 */ /* 0x000fe20005800000 */
[-C--:B------:R-:W-:Y:S01]  /*3280*/  FFMA.FTZ R29, R14, R0.reuse, R29 ;  /* 0x000000000e1d7223 */ /* 0x080fe2000001001d */
[----:B------:R-:W-:Y:S01]  /*3290*/  FSEL R174, R79, -INF , !P0 ;  /* 0xff8000004fae7808 */ /* 0x000fe20004000000 */
[----:B------:R-:W-:Y:S01]  /*32a0*/  FFMA.FTZ R14, R37, R0, R16 ;  /* 0x00000000250e7223 */ /* 0x000fe20000010010 */
[----:B------:R-:W-:-:S02]  /*32b0*/  FSEL R142, R31, -INF , !P5 ;  /* 0xff8000001f8e7808 */ /* 0x000fc40006800000 */
[----:B------:R-:W2:Y:S01]  /*32c0*/  I2F R15, R20 ;  /* 0x00000014000f7306 */ /* 0x000ea20000201400 */
[----:B------:R-:W-:Y:S01]  /*32d0*/  ISETP.GE.AND P5, PT, R134, 0x2, PT ;  /* 0x000000028600780c */ /* 0x000fe20003fa6270 */
[CC--:B---3--:R-:W-:Y:S01]  /*32e0*/  FFMA.FTZ R28, R13.reuse, R0.reuse, R28 ;  /* 0x000000000d1c7223 */ /* 0x0c8fe2000001001c */
[----:B------:R-:W-:Y:S01]  /*32f0*/  ISETP.GE.AND P4, PT, R40, R135, PT ;  /* 0x000000872800720c */ /* 0x000fe20003f86270 */
[-C--:B------:R-:W-:Y:S01]  /*3300*/  FFMA.FTZ R30, R13, R0.reuse, R30 ;  /* 0x000000000d1e7223 */ /* 0x080fe2000001001e */
[C---:B------:R-:W-:Y:S02]  /*3310*/  ISETP.GE.AND P1, PT, R34.reuse, R207, PT ;  /* 0x000000cf2200720c */ /* 0x040fe40003f26270 */
[----:B------:R-:W-:Y:S01]  /*3320*/  ISETP.GE.AND P6, PT, R34, R135, PT ;  /* 0x000000872200720c */ /* 0x000fe20003fc6270 */
[CC--:B-1----:R-:W-:Y:S01]  /*3330*/  FFMA.FTZ R52, R21.reuse, R0.reuse, R52 ;  /* 0x0000000015347223 */ /* 0x0c2fe20000010034 */
[C---:B------:R-:W-:Y:S01]  /*3340*/  ISETP.GE.AND P2, PT, R32.reuse, R207, PT ;  /* 0x000000cf2000720c */ /* 0x040fe20003f46270 */
[----:B------:R-:W-:Y:S01]  /*3350*/  FFMA.FTZ R54, R21, R0, R54 ;  /* 0x0000000015367223 */ /* 0x000fe20000010036 */
[----:B------:R-:W-:-:S02]  /*3360*/  ISETP.GE.AND P3, PT, R32, R135, PT ;  /* 0x000000872000720c */ /* 0x000fc40003f66270 */
[----:B------:R-:W-:Y:S01]  /*3370*/  ISETP.GE.AND P0, PT, R12, R207, PT ;  /* 0x000000cf0c00720c */ /* 0x000fe20003f06270 */
[-C--:B------:R-:W-:Y:S01]  /*3380*/  FFMA.FTZ R12, R37, R0.reuse, R18 ;  /* 0x00000000250c7223 */ /* 0x080fe20000010012 */
[----:B------:R-:W-:Y:S01]  /*3390*/  FSEL R172, R70, -INF , !P4 ;  /* 0xff80000046ac7808 */ /* 0x000fe20006000000 */
[-C--:B--2---:R-:W-:Y:S01]  /*33a0*/  FFMA.FTZ R53, R15, R0.reuse, R53 ;  /* 0x000000000f357223 */ /* 0x084fe20000010035 */
[----:B------:R-:W-:Y:S01]  /*33b0*/  FSEL R165, R69, -INF , !P1 ;  /* 0xff80000045a57808 */ /* 0x000fe20004800000 */
[----:B------:R-:W-:Y:S01]  /*33c0*/  FFMA.FTZ R55, R15, R0, R55 ;  /* 0x000000000f377223 */ /* 0x000fe20000010037 */
[----:B------:R-:W-:Y:S02]  /*33d0*/  FSEL R168, R71, -INF , !P6 ;  /* 0xff80000047a87808 */ /* 0x000fe40007000000 */
[----:B------:R-:W-:Y:S02]  /*33e0*/  FSEL R171, R28, -INF , !P2 ;  /* 0xff8000001cab7808 */ /* 0x000fe40005000000 */
[----:B------:R-:W-:-:S02]  /*33f0*/  FSEL R166, R30, -INF , !P3 ;  /* 0xff8000001ea67808 */ /* 0x000fc40005800000 */
[----:B------:R-:W-:Y:S01]  /*3400*/  FSEL R169, R29, -INF , !P0 ;  /* 0xff8000001da97808 */ /* 0x000fe20004000000 */
[----:B------:R-:W-:Y:S01]  /*3410*/  BAR.SYNC.DEFER_BLOCKING 0x0 ;  /* 0x0000000000007b1d */ /* 0x000fe20000010000 */
[C---:B------:R-:W-:Y:S02]  /*3420*/  ISETP.GE.AND P4, PT, R22.reuse, R207, PT ;  /* 0x000000cf1600720c */ /* 0x040fe40003f86270 */
[----:B------:R-:W-:Y:S02]  /*3430*/  ISETP.GE.AND P1, PT, R22, R135, PT ;  /* 0x000000871600720c */ /* 0x000fe40003f26270 */
        /* <DEDUP_REMOVED lines=15> */
[----:B------:R-:W-:Y:S01]  /*3530*/  IMAD R13, R21, UR8, RZ ;  /* 0x00000008150d7c24 */ /* 0x000fe2000f8e02ff */
        /* <DEDUP_REMOVED lines=50> */
.L_x_191:
[----:B------:R-:W-:Y:S05]  /*3860*/  BSYNC B0 ;  /* 0x0000000000007941 */ /* 0x000fea0003800000 */
.L_x_190:
[----:B------:R-:W0:Y:S02]  /*3870*/  LDGDEPBAR ;  /* 0x00000000000079af */ /* 0x000e240000000000 */
.L_x_189:
        /* <DEDUP_REMOVED lines=31> */
[----:B------:R-:W2:Y:S03]  /*3a70*/  SHFL.BFLY PT, R16, R15, 0x2, 0x1f ;  /* 0x0c401f000f107f89 */ /* 0x000ea600000e0000 */
[-C--:B------:R-:W-:Y:S01]  /*3a80*/  LEA R189, R3, R192.reuse, 0x1 ;  /* 0x000000c003bd7211 */ /* 0x080fe200078e08ff */
[----:B------:R-:W3:Y:S01]  /*3a90*/  SHFL.BFLY PT, R13, R18, 0x2, 0x1f ;  /* 0x0c401f00120d7f89 */ /* 0x000ee200000e0000 */
[----:B------:R-:W-:-:S03]  /*3aa0*/  LEA R190, R5, R192, 0x1 ;  /* 0x000000c005be7211 */ /* 0x000fc600078e08ff */
[----:B------:R-:W-:Y:S01]  /*3ab0*/  LDSM.16.MT88.4 R64, [R192+0x14000] ;  /* 0x01400000c040783b */ /* 0x000fe20000004200 */
[----:B------:R-:W-:-:S03]  /*3ac0*/  LEA R188, R3, R190, 0x1 ;  /* 0x000000be03bc7211 */ /* 0x000fc600078e08ff */
[----:B------:R-:W-:Y:S04]  /*3ad0*/  LDSM.16.MT88.4 R80, [R189+0x14000] ;  /* 0x01400000bd50783b */ /* 0x000fe80000004200 */
[----:B------:R-:W-:Y:S04]  /*3ae0*/  LDSM.16.MT88.4 R124, [R192+0x12000] ;  /* 0x01200000c07c783b */ /* 0x000fe80000004200 */
[----:B------:R-:W-:Y:S01]  /*3af0*/  LDSM.16.MT88.4 R48, [R189+0x12000] ;  /* 0x01200000bd30783b */ /* 0x000fe20000004200 */
[----:B--2---:R-:W-:-:S03]  /*3b00*/  FMNMX.FTZ R16, R15, R16, !PT ;  /* 0x000000100f107209 */ /* 0x004fc60007810000 */
[----:B------:R-:W-:Y:S01]  /*3b10*/  LDSM.16.MT88.4 R56, [R188+0x12000] ;  /* 0x01200000bc38783b */ /* 0x000fe20000004200 */
[----:B---3--:R-:W-:-:S03]  /*3b20*/  FMNMX.FTZ R13, R18, R13, !PT ;  /* 0x0000000d120d7209 */ /* 0x008fc60007810000 */
[----:B------:R-:W2:Y:S04]  /*3b30*/  SHFL.BFLY PT, R133, R16, 0x1, 0x1f ;  /* 0x0c201f0010857f89 */ /* 0x000ea800000e0000 */
[----:B------:R-:W3:Y:S04]  /*3b40*/  SHFL.BFLY PT, R132, R13, 0x1, 0x1f ;  /* 0x0c201f000d847f89 */ /* 0x000ee800000e0000 */
[----:B------:R-:W-:Y:S04]  /*3b50*/  LDSM.16.MT88.4 R72, [R190+0x14000] ;  /* 0x01400000be48783b */ /* 0x000fe80000004200 */
[----:B------:R-:W-:Y:S04]  /*3b60*/  LDSM.16.MT88.4 R88, [R188+0x14000] ;  /* 0x01400000bc58783b */ /* 0x000fe80000004200 */
[----:B------:R-:W-:Y:S04]  /*3b70*/  LDSM.16.MT88.4 R96, [R192+0x16000] ;  /* 0x01600000c060783b */ /* 0x000fe80000004200 */
[----:B------:R-:W-:Y:S01]  /*3b80*/  LDSM.16.MT88.4 R104, [R190+0x16000] ;  /* 0x01600000be68783b */ /* 0x000fe20000004200 */
[----:B--2---:R-:W-:-:S03]  /*3b90*/  FMNMX.FTZ R133, R16, R133, !PT ;  /* 0x0000008510857209 */ /* 0x004fc60007810000 */
[----:B------:R-:W-:Y:S01]  /*3ba0*/  LDSM.16.MT88.4 R120, [R189+0x16000] ;  /* 0x01600000bd78783b */ /* 0x000fe20000004200 */
[----:B---3--:R-:W-:Y:S01]  /*3bb0*/  FMNMX.FTZ R132, R13, R132, !PT ;  /* 0x000000840d847209 */ /* 0x008fe20007810000 */
[C---:B------:R-:W-:Y:S01]  /*3bc0*/  FMUL.FTZ R170, R133.reuse, c[0x0][0x23c] ;  /* 0x00008f0085aa7a20 */ /* 0x040fe20000410000 */
[----:B------:R-:W-:Y:S01]  /*3bd0*/  FSETP.NEU.FTZ.AND P0, PT, R133, -INF , PT ;  /* 0xff8000008500780b */ /* 0x000fe20003f1d000 */
[----:B-1----:R-:W-:Y:S02]  /*3be0*/  LDSM.16.MT88.4 R20, [R192+0x12800] ;  /* 0x01280000c014783b */ /* 0x002fe40000004200 */
[----:B------:R-:W-:Y:S01]  /*3bf0*/  FMUL.FTZ R163, R132, c[0x0][0x23c] ;  /* 0x00008f0084a37a20 */ /* 0x000fe20000410000 */
        /* <DEDUP_REMOVED lines=9> */
[----:B------:R-:W1:Y:S01]  /*3c90*/  LDSM.16.MT88.4 R40, [R190+0x12000] ;  /* 0x01200000be28783b */ /* 0x000e620000004200 */
[--C-:B------:R-:W-:Y:S01]  /*3ca0*/  FFMA.FTZ R155, R12, c[0x0][0x23c], -R163.reuse ;  /* 0x00008f000c9b7a23 */ /* 0x100fe200000108a3 */
[----:B------:R-:W-:Y:S01]  /*3cb0*/  MUFU.EX2 R154, R154 ;  /* 0x0000009a009a7308 */ /* 0x000fe20000000800 */
[--C-:B------:R-:W-:Y:S01]  /*3cc0*/  FFMA.FTZ R156, R38, c[0x0][0x23c], -R163.reuse ;  /* 0x00008f00269c7a23 */ /* 0x100fe200000108a3 */
[----:B------:R-:W-:Y:S01]  /*3cd0*/  LDSM.16.MT88.4 R12, [R188+0x14800] ;  /* 0x01480000bc0c783b */ /* 0x000fe20000004200 */
        /* <DEDUP_REMOVED lines=8> */
[----:B------:R-:W-:Y:S01]  /*3d60*/  FFMA.FTZ R3, R11, c[0x0][0x23c], -R170 ;  /* 0x00008f000b037a23 */ /* 0x000fe200000108aa */
[----:B------:R-:W-:Y:S01]  /*3d70*/  LDSM.16.MT88.4 R16, [R189+0x14800] ;  /* 0x01480000bd10783b */ /* 0x000fe20000004200 */
[--C-:B------:R-:W-:Y:S01]  /*3d80*/  FFMA.FTZ R149, R10, c[0x0][0x23c], -R163.reuse ;  /* 0x00008f000a957a23 */ /* 0x100fe200000108a3 */
[----:B------:R-:W-:Y:S01]  /*3d90*/  MUFU.EX2 R152, R152 ;  /* 0x0000009800987308 */ /* 0x000fe20000000800 */
[----:B------:R-:W-:-:S02]  /*3da0*/  FFMA.FTZ R2, R8, c[0x0][0x23c], -R163 ;  /* 0x00008f0008027a23 */ /* 0x000fc400000108a3 */
[----:B------:R-:W4:Y:S01]  /*3db0*/  LDSM.16.MT88.4 R8, [R192+0x14800] ;  /* 0x01480000c008783b */ /* 0x000f220000004200 */
[--C-:B------:R-:W-:Y:S02]  /*3dc0*/  FFMA.FTZ R151, R24, c[0x0][0x23c], -R163.reuse ;  /* 0x00008f0018977a23 */ /* 0x100fe400000108a3 */
[----:B------:R-:W-:Y:S02]  /*3dd0*/  FFMA.FTZ R144, R26, c[0x0][0x23c], -R163 ;  /* 0x00008f001a907a23 */ /* 0x000fe400000108a3 */
[----:B------:R-:W5:Y:S01]  /*3de0*/  MUFU.EX2 R147, R147 ;  /* 0x0000009300937308 */ /* 0x000f620000000800 */
[----:B--2---:R-:W-:Y:S01]  /*3df0*/  F2FP.PACK_AB R112, R153, R154 ;  /* 0x0000009a9970723e */ /* 0x004fe200000000ff */
[----:B------:R-:W-:Y:S01]  /*3e00*/  LDSM.16.MT88.4 R24, [R190+0x14800] ;  /* 0x01480000be18783b */ /* 0x000fe20000004200 */
[--C-:B------:R-:W-:Y:S02]  /*3e10*/  FFMA.FTZ R158, R167, c[0x0][0x23c], -R170.reuse ;  /* 0x00008f00a79e7a23 */ /* 0x100fe400000108aa */
[----:B------:R-:W-:-:S02]  /*3e20*/  FFMA.FTZ R160, R165, c[0x0][0x23c], -R170 ;  /* 0x00008f00a5a07a23 */ /* 0x000fc400000108aa */
[--C-:B------:R-:W-:Y:S01]  /*3e30*/  FFMA.FTZ R161, R161, c[0x0][0x23c], -R170.reuse ;  /* 0x00008f00a1a17a23 */ /* 0x100fe200000108aa */
[----:B------:R-:W-:Y:S01]  /*3e40*/  MUFU.EX2 R155, R155 ;  /* 0x0000009b009b7308 */ /* 0x000fe20000000800 */
[----:B------:R-:W-:Y:S02]  /*3e50*/  FFMA.FTZ R159, R159, c[0x0][0x23c], -R170 ;  /* 0x00008f009f9f7a23 */ /* 0x000fe400000108aa */
[--C-:B------:R-:W-:Y:S02]  /*3e60*/  FFMA.FTZ R164, R164, c[0x0][0x23c], -R163.reuse ;  /* 0x00008f00a4a47a23 */ /* 0x100fe400000108a3 */
[--C-:B------:R-:W-:Y:S02]  /*3e70*/  FFMA.FTZ R165, R174, c[0x0][0x23c], -R163.reuse ;  /* 0x00008f00aea57a23 */ /* 0x100fe400000108a3 */
[--C-:B------:R-:W-:Y:S01]  /*3e80*/  FFMA.FTZ R167, R172, c[0x0][0x23c], -R163.reuse ;  /* 0x00008f00aca77a23 */ /* 0x100fe200000108a3 */
[----:B------:R-:W2:Y:S01]  /*3e90*/  MUFU.EX2 R156, R156 ;  /* 0x0000009c009c7308 */ /* 0x000ea20000000800 */
[----:B-----5:R-:W-:Y:S01]  /*3ea0*/  F2FP.PACK_AB R114, R147, R152 ;  /* 0x000000989372723e */ /* 0x020fe200000000ff */
        /* <DEDUP_REMOVED lines=8> */
[----:B------:R-:W5:Y:S01]  /*3f30*/  MUFU.EX2 R148, R148 ;  /* 0x0000009400947308 */ /* 0x000f620000000800 */
        /* <DEDUP_REMOVED lines=9> */
[----:B-----5:R-:W-:Y:S01]  /*3fd0*/  F2FP.PACK_AB R115, R148, R157 ;  /* 0x0000009d9473723e */ /* 0x020fe200000000ff */
[----:B------:R-:W2:Y:S01]  /*3fe0*/  MUFU.EX2 R145, R145 ;  /* 0x0000009100917308 */ /* 0x000ea20000000800 */
        /* <DEDUP_REMOVED lines=9> */
[----:B------:R-:W5:Y:S06]  /*4080*/  MUFU.EX2 R144, R144 ;  /* 0x0000009000907308 */ /* 0x000f6c0000000800 */
[C---:B------:R-:W-:Y:S02]  /*4090*/  HMMA.16816.F32 R128, R112.reuse, R124, RZ ;  /* 0x0000007c7080723c */ /* 0x040fe400000018ff */
[----:B------:R-:W-:Y:S06]  /*40a0*/  MUFU.EX2 R149, R149 ;  /* 0x0000009500957308 */ /* 0x000fec0000000800 */
[C---:B-1----:R-:W-:Y:S02]  /*40b0*/  HMMA.16816.F32 R36, R112.reuse, R40, RZ ;  /* 0x000000287024723c */ /* 0x042fe400000018ff */
        /* <DEDUP_REMOVED lines=33> */
[C---:B---3--:R-:W-:Y:S07]  /*42d0*/  HMMA.16816.F32 R116, R112.reuse, R4, RZ ;  /* 0x000000047074723c */ /* 0x048fee00000018ff */
[----:B--2---:R-:W-:Y:S01]  /*42e0*/  F2FP.PACK_AB R4, R145, R150 ;  /* 0x000000969104723e */ /* 0x004fe200000000ff */
[----:B------:R-:W-:Y:S01]  /*42f0*/  HMMA.16816.F32 R112, R112, R6, RZ ;  /* 0x000000067070723c */ /* 0x000fe200000018ff */
[----:B-----5:R-:W-:Y:S01]  /*4300*/  F2FP.PACK_AB R5, R144, R151 ;  /* 0x000000979005723e */ /* 0x020fe200000000ff */
        /* <DEDUP_REMOVED lines=19> */
[C---:B------:R-:W-:Y:S08]  /*4440*/  HMMA.16816.F32 R84, R4.reuse, R12, R84 ;  /* 0x0000000c0454723c */ /* 0x040ff00000001854 */
        /* <DEDUP_REMOVED lines=120> */
[C---:B------:R-:W-:Y:S01]  /*4bd0*/  IMAD R2, R225.reuse, UR6, RZ ;  /* 0x00000006e1027c24 */ /* 0x040fe2000f8e02ff */
        /* <DEDUP_REMOVED lines=29> */
[----:B------:R-:W-:Y:S01]  /*4db0*/  @P1 STS.128 [R203+0x16000], RZ ;  /* 0x016000ffcb001388 */ /* 0x000fe20000000c00 */
[----:B------:R-:W-:-:S03]  /*4dc0*/  IMAD R2, R225, 0x40, R202 ;  /* 0x00000040e1027824 */ /* 0x000fc600078e02ca */
        /* <DEDUP_REMOVED lines=20> */
[----:B------:R-:W4:Y:S04]  /*4f10*/  LDSM.16.M88.4 R12, [R197+0xc000] ;  /* 0x00c00000c50c783b */ /* 0x000f280000000200 */
[----:B------:R-:W5:Y:S04]  /*4f20*/  LDSM.16.M88.4 R156, [R197+0xc800] ;  /* 0x00c80000c59c783b */ /* 0x000f680000000200 */
[----:B------:R-:W5:Y:S04]  /*4f30*/  LDSM.16.M88.4 R148, [R197+0xd000] ;  /* 0x00d00000c594783b */ /* 0x000f680000000200 */
[----:B------:R-:W5:Y:S04]  /*4f40*/  LDSM.16.M88.4 R24, [R197+0xd800] ;  /* 0x00d80000c518783b */ /* 0x000f680000000200 */
[----:B------:R-:W-:Y:S04]  /*4f50*/  LDSM.16.M88.4 R28, [R196] ;  /* 0x00000000c41c783b */ /* 0x000fe80000000200 */
[----:B-1----:R-:W1:Y:S04]  /*4f60*/  LDSM.16.M88.4 R4, [R195] ;  /* 0x00000000c304783b */ /* 0x002e680000000200 */
[----:B------:R-:W1:Y:S04]  /*4f70*/  LDSM.16.M88.4 R164, [R187] ;  /* 0x00000000bba4783b */ /* 0x000e680000000200 */
[----:B------:R-:W1:Y:S04]  /*4f80*/  LDSM.16.M88.4 R136, [R186] ;  /* 0x00000000ba88783b */ /* 0x000e680000000200 */
[----:B---3--:R-:W-:Y:S04]  /*4f90*/  LDSM.16.M88.4 R20, [R194] ;  /* 0x00000000c214783b */ /* 0x008fe80000000200 */
[----:B--2---:R-:W2:Y:S01]  /*4fa0*/  LDSM.16.M88.4 R8, [R191+0xc000] ;  /* 0x00c00000bf08783b */ /* 0x004ea20000000200 */
[C---:B----4-:R-:W-:Y:S03]  /*4fb0*/  HMMA.16816.F32 R16, R140.reuse, R12, RZ ;  /* 0x0000000c8c10723c */ /* 0x050fe600000018ff */
[----:B------:R-:W3:Y:S04]  /*4fc0*/  LDSM.16.M88.4 R32, [R185] ;  /* 0x00000000b920783b */ /* 0x000ee80000000200 */
[----:B------:R-:W-:Y:S01]  /*4fd0*/  LDSM.16.M88.4 R168, [R191+0xd800] ;  /* 0x00d80000bfa8783b */ /* 0x000fe20000000200 */
[C---:B------:R-:W-:Y:S03]  /*4fe0*/  HMMA.16816.F32 R12, R140.reuse, R14, RZ ;  /* 0x0000000e8c0c723c */ /* 0x040fe600000018ff */
[----:B------:R-:W-:Y:S04]  /*4ff0*/  LDSM.16.M88.4 R172, [R197+0xf000] ;  /* 0x00f00000c5ac783b */ /* 0x000fe80000000200 */
[----:B------:R-:W-:Y:S01]  /*5000*/  LDSM.16.M88.4 R216, [R198+0x8000] ;  /* 0x00800000c6d8783b */ /* 0x000fe20000000200 */
[C---:B-----5:R-:W-:Y:S03]  /*5010*/  HMMA.16816.F32 R160, R140.reuse, R156, RZ ;  /* 0x0000009c8ca0723c */ /* 0x060fe600000018ff */
[----:B------:R-:W0:Y:S05]  /*5020*/  LDGDEPBAR ;  /* 0x00000000000079af */ /* 0x000e2a0000000000 */
[C---:B------:R-:W-:Y:S08]  /*5030*/  HMMA.16816.F32 R156, R140.reuse, R158, RZ ;  /* 0x0000009e8c9c723c */ /* 0x040ff000000018ff */
[C---:B------:R-:W-:Y:S08]  /*5040*/  HMMA.16816.F32 R152, R140.reuse, R148, RZ ;  /* 0x000000948c98723c */ /* 0x040ff000000018ff */
[C---:B------:R-:W-:Y:S08]  /*5050*/  HMMA.16816.F32 R148, R140.reuse, R150, RZ ;  /* 0x000000968c94723c */ /* 0x040ff000000018ff */
[C---:B------:R-:W-:Y:S08]  /*5060*/  HMMA.16816.F32 R144, R140.reuse, R24, RZ ;  /* 0x000000188c90723c */ /* 0x040ff000000018ff */
[----:B------:R-:W-:Y:S01]  /*5070*/  HMMA.16816.F32 R140, R140, R26, RZ ;  /* 0x0000001a8c8c723c */ /* 0x000fe200000018ff */
[----:B------:R-:W4:Y:S07]  /*5080*/  LDSM.16.M88.4 R24, [R191+0xc800] ;  /* 0x00c80000bf18783b */ /* 0x000f2e0000000200 */
        /* <DEDUP_REMOVED lines=8> */
[----:B------:R-:W-:Y:S07]  /*5110*/  LDSM.16.M88.4 R136, [R184] ;  /* 0x00000000b888783b */ /* 0x000fee0000000200 */
[C---:B--2---:R-:W-:Y:S08]  /*5120*/  HMMA.16816.F32 R16, R20.reuse, R8, R16 ;  /* 0x000000081410723c */ /* 0x044ff00000001810 */
[----:B------:R-:W-:Y:S01]  /*5130*/  HMMA.16816.F32 R12, R20, R10, R12 ;  /* 0x0000000a140c723c */ /* 0x000fe2000000180c */
[----:B------:R-:W2:Y:S07]  /*5140*/  LDSM.16.M88.4 R8, [R193] ;  /* 0x00000000c108783b */ /* 0x000eae0000000200 */
[C---:B---3--:R-:W-:Y:S08]  /*5150*/  HMMA.16816.F32 R144, R28.reuse, R32, R144 ;  /* 0x000000201c90723c */ /* 0x048ff00000001890 */
[----:B------:R-:W-:Y:S01]  /*5160*/  HMMA.16816.F32 R140, R28, R34, R140 ;  /* 0x000000221c8c723c */ /* 0x000fe2000000188c */
[----:B------:R-:W3:Y:S04]  /*5170*/  LDSM.16.M88.4 R32, [R184+0x800] ;  /* 0x00080000b820783b */ /* 0x000ee80000000200 */
[----:B------:R-:W5:Y:S03]  /*5180*/  LDSM.16.M88.4 R28, [R184+0x1000] ;  /* 0x00100000b81c783b */ /* 0x000f660000000200 */
[C---:B----4-:R-:W-:Y:S08]  /*5190*/  HMMA.16816.F32 R160, R20.reuse, R24, R160 ;  /* 0x0000001814a0723c */ /* 0x050ff000000018a0 */
[C---:B------:R-:W-:Y:S01]  /*51a0*/  HMMA.16816.F32 R156, R20.reuse, R26, R156 ;  /* 0x0000001a149c723c */ /* 0x040fe2000000189c */
[----:B------:R-:W4:Y:S07]  /*51b0*/  LDSM.16.M88.4 R24, [R184+0x1800] ;  /* 0x00180000b818783b */ /* 0x000f2e0000000200 */
[C---:B-1----:R-:W-:Y:S08]  /*51c0*/  HMMA.16816.F32 R152, R20.reuse, R4, R152 ;  /* 0x000000041498723c */ /* 0x042ff00000001898 */
[C---:B------:R-:W-:Y:S01]  /*51d0*/  HMMA.16816.F32 R148, R20.reuse, R6, R148 ;  /* 0x000000061494723c */ /* 0x040fe20000001894 */
[----:B------:R-:W1:Y:S07]  /*51e0*/  LDSM.16.M88.4 R4, [R197+0xe000] ;  /* 0x00e00000c504783b */ /* 0x000e6e0000000200 */
[C---:B------:R-:W-:Y:S08]  /*51f0*/  HMMA.16816.F32 R144, R20.reuse, R168, R144 ;  /* 0x000000a81490723c */ /* 0x040ff00000001890 */
[----:B------:R-:W-:Y:S01]  /*5200*/  HMMA.16816.F32 R140, R20, R170, R140 ;  /* 0x000000aa148c723c */ /* 0x000fe2000000188c */
[----:B------:R-:W1:Y:S04]  /*5210*/  LDSM.16.M88.4 R20, [R197+0xe800] ;  /* 0x00e80000c514783b */ /* 0x000e680000000200 */
[----:B------:R-:W-:Y:S03]  /*5220*/  LDSM.16.M88.4 R168, [R197+0xf800] ;  /* 0x00f80000c5a8783b */ /* 0x000fe60000000200 */
[C---:B--2---:R-:W-:Y:S08]  /*5230*/  HMMA.16816.F32 R16, R8.reuse, R136, R16 ;  /* 0x000000880810723c */ /* 0x044ff00000001810 */
[C---:B------:R-:W-:Y:S01]  /*5240*/  HMMA.16816.F32 R12, R8.reuse, R138, R12 ;  /* 0x0000008a080c723c */ /* 0x040fe2000000180c */
[----:B------:R-:W-:Y:S07]  /*5250*/  LDSM.16.M88.4 R136, [R183] ;  /* 0x00000000b788783b */ /* 0x000fee0000000200 */
[C---:B---3--:R-:W-:Y:S08]  /*5260*/  HMMA.16816.F32 R160, R8.reuse, R32, R160 ;  /* 0x0000002008a0723c */ /* 0x048ff000000018a0 */
[C---:B------:R-:W-:Y:S01]  /*5270*/  HMMA.16816.F32 R156, R8.reuse, R34, R156 ;  /* 0x00000022089c723c */ /* 0x040fe2000000189c */
[----:B------:R-:W-:Y:S07]  /*5280*/  LDSM.16.M88.4 R32, [R194+0x4000] ;  /* 0x00400000c220783b */ /* 0x000fee0000000200 */
[C---:B-----5:R-:W-:Y:S08]  /*5290*/  HMMA.16816.F32 R152, R8.reuse, R28, R152 ;  /* 0x0000001c0898723c */ /* 0x060ff00000001898 */
[C---:B------:R-:W-:Y:S01]  /*52a0*/  HMMA.16816.F32 R148, R8.reuse, R30, R148 ;  /* 0x0000001e0894723c */ /* 0x040fe20000001894 */
[----:B------:R-:W-:Y:S07]  /*52b0*/  LDSM.16.M88.4 R28, [R180] ;  /* 0x00000000b41c783b */ /* 0x000fee0000000200 */
[C---:B----4-:R-:W-:Y:S08]  /*52c0*/  HMMA.16816.F32 R144, R8.reuse, R24, R144 ;  /* 0x000000180890723c */ /* 0x050ff00000001890 */
[----:B------:R-:W-:Y:S01]  /*52d0*/  HMMA.16816.F32 R140, R8, R26, R140 ;  /* 0x0000001a088c723c */ /* 0x000fe2000000188c */
[----:B------:R-:W2:Y:S04]  /*52e0*/  LDSM.16.M88.4 R24, [R196+0x4000] ;  /* 0x00400000c418783b */ /* 0x000ea80000000200 */
[----:B------:R-:W3:Y:S03]  /*52f0*/  LDSM.16.M88.4 R8, [R182] ;  /* 0x00000000b608783b */ /* 0x000ee60000000200 */
[C---:B-1----:R-:W-:Y:S08]  /*5300*/  HMMA.16816.F32 R16, R164.reuse, R4, R16 ;  /* 0x00000004a410723c */ /* 0x042ff00000001810 */
[C---:B------:R-:W-:Y:S01]  /*5310*/  HMMA.16816.F32 R12, R164.reuse, R6, R12 ;  /* 0x00000006a40c723c */ /* 0x040fe2000000180c */
[----:B------:R-:W1:Y:S07]  /*5320*/  LDSM.16.M88.4 R4, [R181] ;  /* 0x00000000b504783b */ /* 0x000e6e0000000200 */
[C---:B------:R-:W-:Y:S08]  /*5330*/  HMMA.16816.F32 R160, R164.reuse, R20, R160 ;  /* 0x00000014a4a0723c */ /* 0x040ff000000018a0 */
[C---:B------:R-:W-:Y:S01]  /*5340*/  HMMA.16816.F32 R156, R164.reuse, R22, R156 ;  /* 0x00000016a49c723c */ /* 0x040fe2000000189c */
[----:B------:R-:W4:Y:S07]  /*5350*/  LDSM.16.M88.4 R20, [R191+0xe000] ;  /* 0x00e00000bf14783b */ /* 0x000f2e0000000200 */
[C---:B------:R-:W-:Y:S08]  /*5360*/  HMMA.16816.F32 R152, R164.reuse, R172, R152 ;  /* 0x000000aca498723c */ /* 0x040ff00000001898 */
[----:B------:R-:W-:Y:S01]  /*5370*/  HMMA.16816.F32 R148, R164, R174, R148 ;  /* 0x000000aea494723c */ /* 0x000fe20000001894 */
[----:B------:R-:W-:Y:S07]  /*5380*/  LDSM.16.M88.4 R172, [R197+0x10800] ;  /* 0x01080000c5ac783b */ /* 0x000fee0000000200 */
[C---:B--2---:R-:W-:Y:S08]  /*5390*/  HMMA.16816.F32 R16, R24.reuse, R136, R16 ;  /* 0x000000881810723c */ /* 0x044ff00000001810 */
[C---:B------:R-:W-:Y:S01]  /*53a0*/  HMMA.16816.F32 R12, R24.reuse, R138, R12 ;  /* 0x0000008a180c723c */ /* 0x040fe2000000180c */
[----:B------:R-:W-:Y:S07]  /*53b0*/  LDSM.16.M88.4 R136, [R191+0xf800] ;  /* 0x00f80000bf88783b */ /* 0x000fee0000000200 */
[C---:B---3--:R-:W-:Y:S08]  /*53c0*/  HMMA.16816.F32 R160, R24.reuse, R8, R160 ;  /* 0x0000000818a0723c */ /* 0x048ff000000018a0 */
[C---:B------:R-:W-:Y:S01]  /*53d0*/  HMMA.16816.F32 R156, R24.reuse, R10, R156 ;  /* 0x0000000a189c723c */ /* 0x040fe2000000189c */
[----:B------:R-:W-:Y:S07]  /*53e0*/  LDSM.16.M88.4 R8, [R193+0x4000] ;  /* 0x00400000c108783b */ /* 0x000fee0000000200 */
[C---:B-1----:R-:W-:Y:S08]  /*53f0*/  HMMA.16816.F32 R152, R24.reuse, R4, R152 ;  /* 0x000000041898723c */ /* 0x042ff00000001898 */
[----:B------:R-:W-:Y:S01]  /*5400*/  HMMA.16816.F32 R148, R24, R6, R148 ;  /* 0x000000061894723c */ /* 0x000fe20000001894 */
[----:B------:R-:W1:Y:S07]  /*5410*/  LDSM.16.M88.4 R4, [R184+0x2000] ;  /* 0x00200000b804783b */ /* 0x000e6e0000000200 */
[C---:B------:R-:W-:Y:S08]  /*5420*/  HMMA.16816.F32 R144, R164.reuse, R168, R144 ;  /* 0x000000a8a490723c */ /* 0x040ff00000001890 */
[----:B------:R-:W-:Y:S01]  /*5430*/  HMMA.16816.F32 R140, R164, R170, R140 ;  /* 0x000000aaa48c723c */ /* 0x000fe2000000188c */
[----:B------:R-:W2:Y:S04]  /*5440*/  LDSM.16.M88.4 R168, [R191+0xe800] ;  /* 0x00e80000bfa8783b */ /* 0x000ea80000000200 */
[----:B------:R-:W3:Y:S03]  /*5450*/  LDSM.16.M88.4 R164, [R191+0xf000] ;  /* 0x00f00000bfa4783b */ /* 0x000ee60000000200 */
[C---:B----4-:R-:W-:Y:S08]  /*5460*/  HMMA.16816.F32 R16, R32.reuse, R20, R16 ;  /* 0x000000142010723c */ /* 0x050ff00000001810 */
[----:B------:R-:W-:Y:S01]  /*5470*/  HMMA.16816.F32 R12, R32, R22, R12 ;  /* 0x00000016200c723c */ /* 0x000fe2000000180c */
[----:B------:R-:W-:Y:S07]  /*5480*/  LDSM.16.M88.4 R20, [R184+0x3800] ;  /* 0x00380000b814783b */ /* 0x000fee0000000200 */
[C---:B------:R-:W-:Y:S08]  /*5490*/  HMMA.16816.F32 R144, R24.reuse, R28, R144 ;  /* 0x0000001c1890723c */ /* 0x040ff00000001890 */
[----:B------:R-:W-:Y:S01]  /*54a0*/  HMMA.16816.F32 R140, R24, R30, R140 ;  /* 0x0000001e188c723c */ /* 0x000fe2000000188c */
[----:B------:R-:W4:Y:S04]  /*54b0*/  LDSM.16.M88.4 R28, [R184+0x2800] ;  /* 0x00280000b81c783b */ /* 0x000f280000000200 */
[----:B------:R-:W-:Y:S03]  /*54c0*/  LDSM.16.M88.4 R24, [R184+0x3000] ;  /* 0x00300000b818783b */ /* 0x000fe60000000200 */
[C---:B-1----:R-:W-:Y:S08]  /*54d0*/  HMMA.16816.F32 R16, R8.reuse, R4, R16 ;  /* 0x000000040810723c */ /* 0x042ff00000001810 */
[----:B------:R-:W-:Y:S01]  /*54e0*/  HMMA.16816.F32 R12, R8, R6, R12 ;  /* 0x00000006080c723c */ /* 0x000fe2000000180c */
[----:B------:R-:W1:Y:S07]  /*54f0*/  LDSM.16.M88.4 R4, [R197+0x10000] ;  /* 0x01000000c504783b */ /* 0x000e6e0000000200 */
[C---:B--2---:R-:W-:Y:S08]  /*5500*/  HMMA.16816.F32 R160, R32.reuse, R168, R160 ;  /* 0x000000a820a0723c */ /* 0x044ff000000018a0 */
[C---:B------:R-:W-:Y:S01]  /*5510*/  HMMA.16816.F32 R156, R32.reuse, R170, R156 ;  /* 0x000000aa209c723c */ /* 0x040fe2000000189c */
[----:B------:R-:W-:Y:S07]  /*5520*/  LDSM.16.M88.4 R168, [R197+0x11000] ;  /* 0x01100000c5a8783b */ /* 0x000fee0000000200 */
[C---:B---3--:R-:W-:Y:S08]  /*5530*/  HMMA.16816.F32 R152, R32.reuse, R164, R152 ;  /* 0x000000a42098723c */ /* 0x048ff00000001898 */
[C---:B------:R-:W-:Y:S01]  /*5540*/  HMMA.16816.F32 R148, R32.reuse, R166, R148 ;  /* 0x000000a62094723c */ /* 0x040fe20000001894 */
[----:B------:R-:W-:Y:S07]  /*5550*/  LDSM.16.M88.4 R164, [R197+0x11800] ;  /* 0x01180000c5a4783b */ /* 0x000fee0000000200 */
[C---:B------:R-:W-:Y:S08]  /*5560*/  HMMA.16816.F32 R144, R32.reuse, R136, R144 ;  /* 0x000000882090723c */ /* 0x040ff00000001890 */
[----:B------:R-:W-:Y:S01]  /*5570*/  HMMA.16816.F32 R140, R32, R138, R140 ;  /* 0x0000008a208c723c */ /* 0x000fe2000000188c */
[----:B------:R-:W-:Y:S04]  /*5580*/  LDSM.16.M88.4 R136, [R196+0x8000] ;  /* 0x00800000c488783b */ /* 0x000fe80000000200 */
[----:B------:R-:W2:Y:S03]  /*5590*/  LDSM.16.M88.4 R32, [R179] ;  /* 0x00000000b320783b */ /* 0x000ea60000000200 */
[C---:B----4-:R-:W-:Y:S08]  /*55a0*/  HMMA.16816.F32 R160, R8.reuse, R28, R160 ;  /* 0x0000001c08a0723c */ /* 0x050ff000000018a0 */
[----:B------:R-:W-:Y:S01]  /*55b0*/  HMMA.16816.F32 R156, R8, R30, R156 ;  /* 0x0000001e089c723c */ /* 0x000fe2000000189c */
[----:B------:R-:W3:Y:S07]  /*55c0*/  LDSM.16.M88.4 R28, [R178] ;  /* 0x00000000b21c783b */ /* 0x000eee0000000200 */
[C---:B-1----:R-:W-:Y:S08]  /*55d0*/  HMMA.16816.F32 R16, R216.reuse, R4, R16 ;  /* 0x00000004d810723c */ /* 0x042ff00000001810 */
[----:B------:R-:W-:Y:S01]  /*55e0*/  HMMA.16816.F32 R12, R216, R6, R12 ;  /* 0x00000006d80c723c */ /* 0x000fe2000000180c */
[----:B------:R-:W-:Y:S07]  /*55f0*/  LDSM.16.M88.4 R4, [R191+0x10000] ;  /* 0x01000000bf04783b */ /* 0x000fee0000000200 */
[C---:B------:R-:W-:Y:S08]  /*5600*/  HMMA.16816.F32 R152, R8.reuse, R24, R152 ;  /* 0x000000180898723c */ /* 0x040ff00000001898 */
[C---:B------:R-:W-:Y:S01]  /*5610*/  HMMA.16816.F32 R148, R8.reuse, R26, R148 ;  /* 0x0000001a0894723c */ /* 0x040fe20000001894 */
[----:B------:R-:W-:Y:S07]  /*5620*/  LDSM.16.M88.4 R24, [R177] ;  /* 0x00000000b118783b */ /* 0x000fee0000000200 */
[C---:B------:R-:W-:Y:S08]  /*5630*/  HMMA.16816.F32 R144, R8.reuse, R20, R144 ;  /* 0x000000140890723c */ /* 0x040ff00000001890 */
[----:B------:R-:W-:Y:S01]  /*5640*/  HMMA.16816.F32 R140, R8, R22, R140 ;  /* 0x00000016088c723c */ /* 0x000fe2000000188c */
[----:B------:R-:W1:Y:S04]  /*5650*/  LDSM.16.M88.4 R8, [R194+0x8000] ;  /* 0x00800000c208783b */ /* 0x000e680000000200 */
[----:B------:R-:W-:Y:S03]  /*5660*/  LDSM.16.M88.4 R20, [R176] ;  /* 0x00000000b014783b */ /* 0x000fe60000000200 */
[C---:B------:R-:W-:Y:S08]  /*5670*/  HMMA.16816.F32 R160, R216.reuse, R172, R160 ;  /* 0x000000acd8a0723c */ /* 0x040ff000000018a0 */
[----:B------:R-:W-:Y:S01]  /*5680*/  HMMA.16816.F32 R156, R216, R174, R156 ;  /* 0x000000aed89c723c */ /* 0x000fe2000000189c */
[----:B------:R-:W-:Y:S07]  /*5690*/  LDSM.16.M88.4 R172, [R191+0x11000] ;  /* 0x01100000bfac783b */ /* 0x000fee0000000200 */
[C---:B--2---:R-:W-:Y:S08]  /*56a0*/  HMMA.16816.F32 R16, R136.reuse, R32, R16 ;  /* 0x000000208810723c */ /* 0x044ff00000001810 */
[----:B------:R-:W-:Y:S01]  /*56b0*/  HMMA.16816.F32 R12, R136, R34, R12 ;  /* 0x00000022880c723c */ /* 0x000fe2000000180c */
[----:B------:R-:W2:Y:S07]  /*56c0*/  LDSM.16.M88.4 R32, [R191+0x10800] ;  /* 0x01080000bf20783b */ /* 0x000eae0000000200 */
[C---:B------:R-:W-:Y:S08]  /*56d0*/  HMMA.16816.F32 R152, R216.reuse, R168, R152 ;  /* 0x000000a8d898723c */ /* 0x040ff00000001898 */
[C---:B------:R-:W-:Y:S08]  /*56e0*/  HMMA.16816.F32 R148, R216.reuse, R170, R148 ;  /* 0x000000aad894723c */ /* 0x040ff00000001894 */
[C---:B------:R-:W-:Y:S08]  /*56f0*/  HMMA.16816.F32 R144, R216.reuse, R164, R144 ;  /* 0x000000a4d890723c */ /* 0x040ff00000001890 */
[----:B------:R-:W-:Y:S01]  /*5700*/  HMMA.16816.F32 R140, R216, R166, R140 ;  /* 0x000000a6d88c723c */ /* 0x000fe2000000188c */
[----:B------:R-:W-:Y:S07]  /*5710*/  LDSM.16.M88.4 R164, [R193+0x8000] ;  /* 0x00800000c1a4783b */ /* 0x000fee0000000200 */
[C---:B---3--:R-:W-:Y:S01]  /*5720*/  HMMA.16816.F32 R168, R136.reuse, R28, R160 ;  /* 0x0000001c88a8723c */ /* 0x048fe200000018a0 */
[----:B------:R-:W3:Y:S06]  /*5730*/  LDSM.16.M88.4 R160, [R184+0x4000] ;  /* 0x00400000b8a0783b */ /* 0x000eec0000000200 */
[----:B------:R-:W-:Y:S01]  /*5740*/  IADD3 R28, R2, 0x8, RZ ;  /* 0x00000008021c7810 */ /* 0x000fe20007ffe0ff */
[----:B------:R-:W-:Y:S03]  /*5750*/  HMMA.16816.F32 R156, R136, R30, R156 ;  /* 0x0000001e889c723c */ /* 0x000fe6000000189c */
[----:B------:R-:W-:-:S02]  /*5760*/  ISETP.GE.AND P4, PT, R28, R207, PT ;  /* 0x000000cf1c00720c */ /* 0x000fc40003f86270 */
[----:B------:R-:W-:Y:S02]  /*5770*/  ISETP.GE.AND P5, PT, R28, R135, PT ;  /* 0x000000871c00720c */ /* 0x000fe40003fa6270 */
[----:B------:R-:W-:Y:S01]  /*5780*/  IADD3 R30, R2, 0x1, RZ ;  /* 0x00000001021e7810 */ /* 0x000fe20007ffe0ff */
[C---:B-1----:R-:W-:Y:S03]  /*5790*/  HMMA.16816.F32 R16, R8.reuse, R4, R16 ;  /* 0x000000040810723c */ /* 0x042fe60000001810 */
[----:B------:R1:W4:Y:S01]  /*57a0*/  I2F R3, R30 ;  /* 0x0000001e00037306 */ /* 0x0003220000201400 */
[C---:B------:R-:W-:Y:S02]  /*57b0*/  ISETP.GE.AND P6, PT, R30.reuse, R207, PT ;  /* 0x000000cf1e00720c */ /* 0x040fe40003fc6270 */
[----:B------:R-:W-:Y:S02]  /*57c0*/  ISETP.GE.AND P0, PT, R30, R135, PT ;  /* 0x000000871e00720c */ /* 0x000fe40003f06270 */
[----:B------:R-:W-:Y:S01]  /*57d0*/  HMMA.16816.F32 R12, R8, R6, R12 ;  /* 0x00000006080c723c */ /* 0x000fe2000000180c */
[----:B------:R-:W5:Y:S07]  /*57e0*/  LDSM.16.M88.4 R4, [R184+0x4800] ;  /* 0x00480000b804783b */ /* 0x000f6e0000000200 */
[----:B------:R-:W-:Y:S01]  /*57f0*/  HMMA.16816.F32 R152, R136, R24, R152 ;  /* 0x000000188898723c */ /* 0x000fe20000001898 */
[----:B-1----:R-:W-:-:S07]  /*5800*/  IADD3 R30, R2, 0x10, RZ ;  /* 0x00000010021e7810 */ /* 0x002fce0007ffe0ff */
[----:B------:R-:W-:Y:S01]  /*5810*/  HMMA.16816.F32 R148, R136, R26, R148 ;  /* 0x0000001a8894723c */ /* 0x000fe20000001894 */
[----:B------:R-:W1:Y:S07]  /*5820*/  LDSM.16.M88.4 R24, [R191+0x11800] ;  /* 0x01180000bf18783b */ /* 0x000e6e0000000200 */
[C---:B--2---:R-:W-:Y:S07]  /*5830*/  HMMA.16816.F32 R168, R8.reuse, R32, R168 ;  /* 0x0000002008a8723c */ /* 0x044fee00000018a8 */
[----:B------:R-:W-:Y:S01]  /*5840*/  IADD3 R32, R2, 0x30, RZ ;  /* 0x0000003002207810 */ /* 0x000fe20007ffe0ff */
[----:B------:R-:W-:Y:S08]  /*5850*/  HMMA.16816.F32 R156, R8, R34, R156 ;  /* 0x00000022089c723c */ /* 0x000ff0000000189c */
[C---:B------:R-:W-:Y:S08]  /*5860*/  HMMA.16816.F32 R144, R136.reuse, R20, R144 ;  /* 0x000000148890723c */ /* 0x040ff00000001890 */
[----:B------:R-:W-:Y:S01]  /*5870*/  HMMA.16816.F32 R140, R136, R22, R140 ;  /* 0x00000016888c723c */ /* 0x000fe2000000188c */
[----:B------:R-:W2:Y:S07]  /*5880*/  LDSM.16.M88.4 R20, [R184+0x5000] ;  /* 0x00500000b814783b */ /* 0x000eae0000000200 */
[C---:B---3--:R-:W-:Y:S08]  /*5890*/  HMMA.16816.F32 R16, R164.reuse, R160, R16 ;  /* 0x000000a0a410723c */ /* 0x048ff00000001810 */
[----:B------:R-:W-:Y:S08]  /*58a0*/  HMMA.16816.F32 R12, R164, R162, R12 ;  /* 0x000000a2a40c723c */ /* 0x000ff0000000180c */
[----:B------:R-:W-:Y:S08]  /*58b0*/  HMMA.16816.F32 R152, R8, R172, R152 ;  /* 0x000000ac0898723c */ /* 0x000ff00000001898 */
[C---:B-----5:R-:W-:Y:S08]  /*58c0*/  HMMA.16816.F32 R168, R164.reuse, R4, R168 ;  /* 0x00000004a4a8723c */ /* 0x060ff000000018a8 */
[----:B------:R-:W-:Y:S01]  /*58d0*/  HMMA.16816.F32 R156, R164, R6, R156 ;  /* 0x00000006a49c723c */ /* 0x000fe2000000189c */
[----:B------:R-:W3:Y:S01]  /*58e0*/  LDSM.16.M88.4 R4, [R184+0x5800] ;  /* 0x00580000b804783b */ /* 0x000ee20000000200 */
[----:B------:R-:W-:-:S06]  /*58f0*/  DEPBAR.LE SB0, 0x0 ;  /* 0x000080000000791a */ /* 0x000fcc0000000000 */
[C---:B-1----:R-:W-:Y:S01]  /*5900*/  HMMA.16816.F32 R144, R8.reuse, R24, R144 ;  /* 0x000000180890723c */ /* 0x042fe20000001890 */
[----:B------:R1:W5:Y:S06]  /*5910*/  I2F R25, R28 ;  /* 0x0000001c00197306 */ /* 0x00036c0000201400 */
[C---:B------:R-:W-:Y:S01]  /*5920*/  IADD3 R24, R2.reuse, 0x9, RZ ;  /* 0x0000000902187810 */ /* 0x040fe20007ffe0ff */
[C---:B------:R-:W-:Y:S08]  /*5930*/  HMMA.16816.F32 R148, R8.reuse, R174, R148 ;  /* 0x000000ae0894723c */ /* 0x040ff00000001894 */
[----:B------:R-:W-:Y:S01]  /*5940*/  HMMA.16816.F32 R140, R8, R26, R140 ;  /* 0x0000001a088c723c */ /* 0x000fe2000000188c */
[----:B------:R-:W3:Y:S01]  /*5950*/  I2F R26, R24 ;  /* 0x00000018001a7306 */ /* 0x000ee20000201400 */
[----:B-1----:R-:W-:-:S05]  /*5960*/  IADD3 R28, R2, 0x11, RZ ;  /* 0x00000011021c7810 */ /* 0x002fca0007ffe0ff */
[CC--:B----4-:R-:W-:Y:S01]  /*5970*/  FFMA.FTZ R11, R3.reuse, R0.reuse, R17 ;  /* 0x00000000030b7223 */ /* 0x0d0fe20000010011 */
[C---:B--2---:R-:W-:Y:S01]  /*5980*/  HMMA.16816.F32 R152, R164.reuse, R20, R152 ;  /* 0x00000014a498723c */ /* 0x044fe20000001898 */
[-C--:B------:R-:W-:Y:S01]  /*5990*/  FFMA.FTZ R10, R3, R0.reuse, R19 ;  /* 0x00000000030a7223 */ /* 0x080fe20000010013 */
[----:B------:R-:W1:Y:S01]  /*59a0*/  I2F R17, R28 ;  /* 0x0000001c00117306 */ /* 0x000e620000201400 */
[-C--:B-----5:R-:W-:Y:S01]  /*59b0*/  FFMA.FTZ R9, R25, R0.reuse, R12 ;  /* 0x0000000019097223 */ /* 0x0a0fe2000001000c */
[----:B------:R-:W-:Y:S01]  /*59c0*/  FSEL R11, R11, -INF , !P6 ;  /* 0xff8000000b0b7808 */ /* 0x000fe20007000000 */
[-C--:B------:R-:W-:Y:S01]  /*59d0*/  FFMA.FTZ R8, R25, R0.reuse, R14 ;  /* 0x0000000019087223 */ /* 0x080fe2000001000e */
[----:B------:R-:W-:Y:S02]  /*59e0*/  IADD3 R14, R2, 0x18, RZ ;  /* 0x00000018020e7810 */ /* 0x000fe40007ffe0ff */
[----:B------:R-:W-:Y:S01]  /*59f0*/  FSEL R9, R9, -INF , !P4 ;  /* 0xff80000009097808 */ /* 0x000fe20006000000 */
[CC--:B---3--:R-:W-:Y:S01]  /*5a00*/  FFMA.FTZ R13, R26.reuse, R0.reuse, R13 ;  /* 0x000000001a0d7223 */ /* 0x0c8fe2000001000d */
[----:B------:R2:W3:Y:S01]  /*5a10*/  I2F R3, R30 ;  /* 0x0000001e00037306 */ /* 0x0004e20000201400 */
[----:B------:R-:W-:Y:S01]  /*5a20*/  FFMA.FTZ R12, R26, R0, R15 ;  /* 0x000000001a0c7223 */ /* 0x000fe2000001000f */
[----:B------:R-:W-:Y:S01]  /*5a30*/  FSEL R8, R8, -INF , !P5 ;  /* 0xff80000008087808 */ /* 0x000fe20006800000 */
[----:B------:R-:W-:Y:S01]  /*5a40*/  HMMA.16816.F32 R148, R164, R22, R148 ;  /* 0x00000016a494723c */ /* 0x000fe20000001894 */
[----:B------:R-:W-:-:S02]  /*5a50*/  ISETP.GE.AND P4, PT, R30, R207, PT ;  /* 0x000000cf1e00720c */ /* 0x000fc40003f86270 */
[----:B------:R-:W-:Y:S02]  /*5a60*/  ISETP.GE.AND P5, PT, R30, R135, PT ;  /* 0x000000871e00720c */ /* 0x000fe40003fa6270 */
[----:B------:R-:W-:Y:S01]  /*5a70*/  IADD3 R20, R2, 0x20, RZ ;  /* 0x0000002002147810 */ /* 0x000fe20007ffe0ff */
[----:B------:R-:W4:Y:S01]  /*5a80*/  I2F R15, R14 ;  /* 0x0000000e000f7306 */ /* 0x000f220000201400 */
[----:B------:R-:W-:Y:S01]  /*5a90*/  FSEL R10, R10, -INF , !P0 ;  /* 0xff8000000a0a7808 */ /* 0x000fe20004000000 */
[CC--:B-1----:R-:W-:Y:S01]  /*5aa0*/  FFMA.FTZ R25, R17.reuse, R0.reuse, R169 ;  /* 0x0000000011197223 */ /* 0x0c2fe200000100a9 */
[C---:B------:R-:W-:Y:S01]  /*5ab0*/  ISETP.GE.AND P6, PT, R24.reuse, R207, PT ;  /* 0x000000cf1800720c */ /* 0x040fe20003fc6270 */
[C---:B------:R-:W-:Y:S01]  /*5ac0*/  HMMA.16816.F32 R144, R164.reuse, R4, R144 ;  /* 0x00000004a490723c */ /* 0x040fe20000001890 */
[----:B------:R-:W-:Y:S01]  /*5ad0*/  ISETP.GE.AND P0, PT, R24, R135, PT ;  /* 0x000000871800720c */ /* 0x000fe20003f06270 */
[-C--:B------:R-:W-:Y:S01]  /*5ae0*/  FFMA.FTZ R24, R17, R0.reuse, R171 ;  /* 0x0000000011187223 */ /* 0x080fe200000100ab */
[----:B--2---:R-:W-:Y:S01]  /*5af0*/  IADD3 R30, R2, 0x19, RZ ;  /* 0x00000019021e7810 */ /* 0x004fe20007ffe0ff */
[-C--:B---3--:R-:W-:Y:S01]  /*5b00*/  FFMA.FTZ R27, R3, R0.reuse, R168 ;  /* 0x00000000031b7223 */ /* 0x088fe200000100a8 */
[----:B------:R-:W-:Y:S01]  /*5b10*/  FSEL R13, R13, -INF , !P6 ;  /* 0xff8000000d0d7808 */ /* 0x000fe20007000000 */
[----:B------:R-:W-:Y:S01]  /*5b20*/  FFMA.FTZ R26, R3, R0, R170 ;  /* 0x00000000031a7223 */ /* 0x000fe200000100aa */
[----:B------:R-:W1:Y:S01]  /*5b30*/  I2F R19, R30 ;  /* 0x0000001e00137306 */ /* 0x000e620000201400 */
[----:B------:R-:W-:Y:S01]  /*5b40*/  FSEL R12, R12, -INF , !P0 ;  /* 0xff8000000c0c7808 */ /* 0x000fe20004000000 */
[----:B------:R-:W-:Y:S01]  /*5b50*/  HMMA.16816.F32 R4, R164, R6, R140 ;  /* 0x00000006a404723c */ /* 0x000fe2000000188c */
[----:B------:R-:W-:-:S02]  /*5b60*/  FSEL R27, R27, -INF , !P4 ;  /* 0xff8000001b1b7808 */ /* 0x000fc40006000000 */
[----:B------:R-:W-:Y:S01]  /*5b70*/  FSEL R26, R26, -INF , !P5 ;  /* 0xff8000001a1a7808 */ /* 0x000fe20006800000 */
[CC--:B----4-:R-:W-:Y:S01]  /*5b80*/  FFMA.FTZ R23, R15.reuse, R0.reuse, R156 ;  /* 0x000000000f177223 */ /* 0x0d0fe2000001009c */
[C---:B------:R-:W-:Y:S01]  /*5b90*/  ISETP.GE.AND P4, PT, R14.reuse, R207, PT ;  /* 0x000000cf0e00720c */ /* 0x040fe20003f86270 */
[----:B------:R-:W2:Y:S01]  /*5ba0*/  I2F R3, R20 ;  /* 0x0000001400037306 */ /* 0x000ea20000201400 */
[----:B------:R-:W-:Y:S01]  /*5bb0*/  ISETP.GE.AND P5, PT, R14, R135, PT ;  /* 0x000000870e00720c */ /* 0x000fe20003fa6270 */
[-C--:B------:R-:W-:Y:S01]  /*5bc0*/  FFMA.FTZ R22, R15, R0.reuse, R158 ;  /* 0x000000000f167223 */ /* 0x080fe2000001009e */
[----:B------:R-:W-:Y:S02]  /*5bd0*/  IADD3 R14, R2, 0x21, RZ ;  /* 0x00000021020e7810 */ /* 0x000fe40007ffe0ff */
[C---:B------:R-:W-:Y:S02]  /*5be0*/  ISETP.GE.AND P6, PT, R28.reuse, R207, PT ;  /* 0x000000cf1c00720c */ /* 0x040fe40003fc6270 */
[----:B------:R-:W-:Y:S01]  /*5bf0*/  ISETP.GE.AND P0, PT, R28, R135, PT ;  /* 0x000000871c00720c */ /* 0x000fe20003f06270 */
[----:B------:R-:W3:Y:S01]  /*5c00*/  I2F R17, R14 ;  /* 0x0000000e00117306 */ /* 0x000ee20000201400 */
[----:B------:R-:W-:Y:S01]  /*5c10*/  IADD3 R28, R2, 0x28, RZ ;  /* 0x00000028021c7810 */ /* 0x000fe20007ffe0ff */
[-C--:B-1----:R-:W-:Y:S01]  /*5c20*/  FFMA.FTZ R21, R19, R0.reuse, R157 ;  /* 0x0000000013157223 */ /* 0x082fe2000001009d */
[----:B------:R-:W-:Y:S01]  /*5c30*/  FSEL R25, R25, -INF , !P6 ;  /* 0xff80000019197808 */ /* 0x000fe20007000000 */
[----:B------:R-:W-:Y:S01]  /*5c40*/  FFMA.FTZ R159, R19, R0, R159 ;  /* 0x00000000139f7223 */ /* 0x000fe2000001009f */
[----:B------:R-:W-:-:S02]  /*5c50*/  FSEL R24, R24, -INF , !P0 ;  /* 0xff80000018187808 */ /* 0x000fc40004000000 */
[C---:B------:R-:W-:Y:S01]  /*5c60*/  ISETP.GE.AND P6, PT, R30.reuse, R207, PT ;  /* 0x000000cf1e00720c */ /* 0x040fe20003fc6270 */
[----:B------:R-:W1:Y:S01]  /*5c70*/  I2F R15, R28 ;  /* 0x0000001c000f7306 */ /* 0x000e620000201400 */
[CC--:B--2---:R-:W-:Y:S01]  /*5c80*/  FFMA.FTZ R152, R3.reuse, R0.reuse, R152 ;  /* 0x0000000003987223 */ /* 0x0c4fe20000010098 */
[----:B------:R-:W-:Y:S01]  /*5c90*/  ISETP.GE.AND P0, PT, R30, R135, PT ;  /* 0x000000871e00720c */ /* 0x000fe20003f06270 */
[-C--:B------:R-:W-:Y:S01]  /*5ca0*/  FFMA.FTZ R154, R3, R0.reuse, R154 ;  /* 0x00000000039a7223 */ /* 0x080fe2000001009a */
[----:B------:R-:W-:Y:S02]  /*5cb0*/  FSEL R23, R23, -INF , !P4 ;  /* 0xff80000017177808 */ /* 0x000fe40006000000 */
[----:B------:R-:W-:Y:S02]  /*5cc0*/  FSEL R22, R22, -INF , !P5 ;  /* 0xff80000016167808 */ /* 0x000fe40006800000 */
[----:B------:R-:W2:Y:S01]  /*5cd0*/  I2F R3, R32 ;  /* 0x0000002000037306 */ /* 0x000ea20000201400 */
[C---:B------:R-:W-:Y:S01]  /*5ce0*/  ISETP.GE.AND P4, PT, R20.reuse, R207, PT ;  /* 0x000000cf1400720c */ /* 0x040fe20003f86270 */
[CC--:B---3--:R-:W-:Y:S01]  /*5cf0*/  FFMA.FTZ R153, R17.reuse, R0.reuse, R153 ;  /* 0x0000000011997223 */ /* 0x0c8fe20000010099 */
[----:B------:R-:W-:Y:S01]  /*5d00*/  ISETP.GE.AND P5, PT, R20, R135, PT ;  /* 0x000000871400720c */ /* 0x000fe20003fa6270 */
[----:B------:R-:W-:Y:S01]  /*5d10*/  FFMA.FTZ R155, R17, R0, R155 ;  /* 0x00000000119b7223 */ /* 0x000fe2000001009b */
[----:B------:R-:W-:-:S02]  /*5d20*/  FSEL R21, R21, -INF , !P6 ;  /* 0xff80000015157808 */ /* 0x000fc40007000000 */
[----:B------:R-:W-:Y:S01]  /*5d30*/  FSEL R20, R159, -INF , !P0 ;  /* 0xff8000009f147808 */ /* 0x000fe20004000000 */
[CC--:B-1----:R-:W-:Y:S01]  /*5d40*/  FFMA.FTZ R148, R15.reuse, R0.reuse, R148 ;  /* 0x000000000f947223 */ /* 0x0c2fe20000010094 */
[C---:B------:R-:W-:Y:S01]  /*5d50*/  ISETP.GE.AND P6, PT, R14.reuse, R207, PT ;  /* 0x000000cf0e00720c */ /* 0x040fe20003fc6270 */
[-C--:B------:R-:W-:Y:S01]  /*5d60*/  FFMA.FTZ R150, R15, R0.reuse, R150 ;  /* 0x000000000f967223 */ /* 0x080fe20000010096 */
[----:B------:R-:W-:Y:S01]  /*5d70*/  BAR.SYNC.DEFER_BLOCKING 0x0 ;  /* 0x0000000000007b1d */ /* 0x000fe20000010000 */
[----:B------:R-:W-:Y:S02]  /*5d80*/  ISETP.GE.AND P0, PT, R14, R135, PT ;  /* 0x000000870e00720c */ /* 0x000fe40003f06270 */
[----:B------:R-:W-:Y:S02]  /*5d90*/  IADD3 R30, R2, 0x29, RZ ;  /* 0x00000029021e7810 */ /* 0x000fe40007ffe0ff */
[----:B------:R-:W-:Y:S01]  /*5da0*/  FSEL R169, R153, -INF , !P6 ;  /* 0xff80000099a97808 */ /* 0x000fe20007000000 */
[-C--:B--2---:R-:W-:Y:S01]  /*5db0*/  FFMA.FTZ R144, R3, R0.reuse, R144 ;  /* 0x0000000003907223 */ /* 0x084fe20000010090 */
[----:B------:R-:W-:Y:S01]  /*5dc0*/  FSEL R168, R155, -INF , !P0 ;  /* 0xff8000009ba87808 */ /* 0x000fe20004000000 */
[----:B------:R-:W1:Y:S01]  /*5dd0*/  I2F R14, R30 ;  /* 0x0000001e000e7306 */ /* 0x000e620000201400 */
[C---:B------:R-:W-:Y:S01]  /*5de0*/  ISETP.GE.AND P6, PT, R30.reuse, R207, PT ;  /* 0x000000cf1e00720c */ /* 0x040fe20003fc6270 */
[----:B------:R-:W-:Y:S01]  /*5df0*/  FFMA.FTZ R146, R3, R0, R146 ;  /* 0x0000000003927223 */ /* 0x000fe20000010092 */
[----:B------:R-:W-:-:S02]  /*5e00*/  ISETP.GE.AND P0, PT, R30, R135, PT ;  /* 0x000000871e00720c */ /* 0x000fc40003f06270 */
[----:B------:R-:W-:Y:S02]  /*5e10*/  FSEL R171, R152, -INF , !P4 ;  /* 0xff80000098ab7808 */ /* 0x000fe40006000000 */
[----:B------:R-:W-:Y:S01]  /*5e20*/  FSEL R170, R154, -INF , !P5 ;  /* 0xff8000009aaa7808 */ /* 0x000fe20006800000 */
[----:B------:R-:W2:Y:S01]  /*5e30*/  I2F R3, R2 ;  /* 0x0000000200037306 */ /* 0x000ea20000201400 */
[C---:B------:R-:W-:Y:S02]  /*5e40*/  ISETP.GE.AND P4, PT, R28.reuse, R207, PT ;  /* 0x000000cf1c00720c */ /* 0x040fe40003f86270 */
[----:B------:R-:W-:Y:S02]  /*5e50*/  ISETP.GE.AND P5, PT, R28, R135, PT ;  /* 0x000000871c00720c */ /* 0x000fe40003fa6270 */
[----:B------:R-:W-:Y:S02]  /*5e60*/  IADD3 R28, R2, 0x31, RZ ;  /* 0x00000031021c7810 */ /* 0x000fe40007ffe0ff */
[----:B------:R-:W-:Y:S01]  /*5e70*/  FSEL R173, R148, -INF , !P4 ;  /* 0xff80000094ad7808 */ /* 0x000fe20006000000 */
[-C--:B-1----:R-:W-:Y:S01]  /*5e80*/  FFMA.FTZ R149, R14, R0.reuse, R149 ;  /* 0x000000000e957223 */ /* 0x082fe20000010095 */
[----:B------:R-:W-:Y:S01]  /*5e90*/  IADD3 R30, R2, 0x38, RZ ;  /* 0x00000038021e7810 */ /* 0x000fe20007ffe0ff */
[----:B------:R-:W1:Y:S01]  /*5ea0*/  I2F R17, R28 ;  /* 0x0000001c00117306 */ /* 0x000e620000201400 */
[----:B------:R-:W-:Y:S01]  /*5eb0*/  FSEL R172, R150, -INF , !P5 ;  /* 0xff80000096ac7808 */ /* 0x000fe20006800000 */
[----:B------:R-:W-:Y:S01]  /*5ec0*/  FFMA.FTZ R151, R14, R0, R151 ;  /* 0x000000000e977223 */ /* 0x000fe20000010097 */
[----:B------:R-:W-:-:S02]  /*5ed0*/  ISETP.GE.AND P4, PT, R32, R207, PT ;  /* 0x000000cf2000720c */ /* 0x000fc40003f86270 */
[----:B------:R-:W-:Y:S02]  /*5ee0*/  ISETP.GE.AND P5, PT, R32, R135, PT ;  /* 0x000000872000720c */ /* 0x000fe40003fa6270 */
[----:B------:R-:W-:Y:S01]  /*5ef0*/  IADD3 R14, R2, 0x39, RZ ;  /* 0x00000039020e7810 */ /* 0x000fe20007ffe0ff */
[----:B------:R-:W3:Y:S01]  /*5f00*/  I2F R15, R30 ;  /* 0x0000001e000f7306 */ /* 0x000ee20000201400 */
[----:B------:R-:W-:Y:S02]  /*5f10*/  FSEL R157, R144, -INF , !P4 ;  /* 0xff800000909d7808 */ /* 0x000fe40006000000 */
[----:B------:R-:W-:Y:S02]  /*5f20*/  FSEL R154, R146, -INF , !P5 ;  /* 0xff800000929a7808 */ /* 0x000fe40006800000 */
[C---:B------:R-:W-:Y:S02]  /*5f30*/  ISETP.GE.AND P4, PT, R2.reuse, R207, PT ;  /* 0x000000cf0200720c */ /* 0x040fe40003f86270 */
[----:B------:R-:W-:Y:S01]  /*5f40*/  ISETP.GE.AND P5, PT, R2, R135, PT ;  /* 0x000000870200720c */ /* 0x000fe20003fa6270 */
[-C--:B--2---:R-:W-:Y:S01]  /*5f50*/  FFMA.FTZ R2, R3, R0.reuse, R16 ;  /* 0x0000000003027223 */ /* 0x084fe20000010010 */
[----:B------:R-:W-:Y:S01]  /*5f60*/  FSEL R167, R149, -INF , !P6 ;  /* 0xff80000095a77808 */ /* 0x000fe20007000000 */
[CC--:B-1----:R-:W-:Y:S01]  /*5f70*/  FFMA.FTZ R145, R17.reuse, R0.reuse, R145 ;  /* 0x0000000011917223 */ /* 0x0c2fe20000010091 */
[----:B------:R-:W-:Y:S01]  /*5f80*/  ISETP.GE.AND P6, PT, R28, R207, PT ;  /* 0x000000cf1c00720c */ /* 0x000fe20003fc6270 */
[----:B------:R-:W-:Y:S01]  /*5f90*/  FFMA.FTZ R140, R17, R0, R147 ;  /* 0x00000000118c7223 */ /* 0x000fe20000010093 */
[----:B------:R-:W-:-:S02]  /*5fa0*/  FSEL R2, R2, -INF , !P4 ;  /* 0xff80000002027808 */ /* 0x000fc40006000000 */
[----:B------:R-:W-:Y:S01]  /*5fb0*/  FSEL R166, R151, -INF , !P0 ;  /* 0xff80000097a67808 */ /* 0x000fe20004000000 */
[CC--:B---3--:R-:W-:Y:S01]  /*5fc0*/  FFMA.FTZ R4, R15.reuse, R0.reuse, R4 ;  /* 0x000000000f047223 */ /* 0x0c8fe20000010004 */
[----:B------:R-:W-:Y:S01]  /*5fd0*/  ISETP.GE.AND P4, PT, R134, 0x3, PT ;  /* 0x000000038600780c */ /* 0x000fe20003f86270 */
[----:B------:R-:W-:Y:S01]  /*5fe0*/  FFMA.FTZ R6, R15, R0, R6 ;  /* 0x000000000f067223 */ /* 0x000fe20000010006 */
[----:B------:R-:W-:Y:S01]  /*5ff0*/  ISETP.GE.AND P0, PT, R28, R135, PT ;  /* 0x000000871c00720c */ /* 0x000fe20003f06270 */
[----:B------:R-:W1:Y:S01]  /*6000*/  I2F R15, R14 ;  /* 0x0000000e000f7306 */ /* 0x000e620000201400 */
[----:B------:R-:W-:Y:S02]  /*6010*/  FSEL R155, R145, -INF , !P6 ;  /* 0xff800000919b7808 */ /* 0x000fe40007000000 */
[----:B------:R-:W-:Y:S02]  /*6020*/  ISETP.GE.AND P6, PT, R30, R207, PT ;  /* 0x000000cf1e00720c */ /* 0x000fe40003fc6270 */
[----:B------:R-:W-:-:S02]  /*6030*/  FSEL R140, R140, -INF , !P0 ;  /* 0xff8000008c8c7808 */ /* 0x000fc40004000000 */
[----:B------:R-:W-:Y:S02]  /*6040*/  ISETP.GE.AND P0, PT, R30, R135, PT ;  /* 0x000000871e00720c */ /* 0x000fe40003f06270 */
[----:B------:R-:W-:Y:S01]  /*6050*/  FSEL R143, R4, -INF , !P6 ;  /* 0xff800000048f7808 */ /* 0x000fe20007000000 */
[-C--:B------:R-:W-:Y:S01]  /*6060*/  FFMA.FTZ R4, R3, R0.reuse, R18 ;  /* 0x0000000003047223 */ /* 0x080fe20000010012 */
[----:B------:R-:W-:Y:S02]  /*6070*/  FSEL R142, R6, -INF , !P0 ;  /* 0xff800000068e7808 */ /* 0x000fe40004000000 */
[C---:B------:R-:W-:Y:S02]  /*6080*/  ISETP.GE.AND P6, PT, R14.reuse, R207, PT ;  /* 0x000000cf0e00720c */ /* 0x040fe40003fc6270 */
[----:B------:R-:W-:Y:S01]  /*6090*/  ISETP.GE.AND P0, PT, R14, R135, PT ;  /* 0x000000870e00720c */ /* 0x000fe20003f06270 */
[CC--:B-1----:R-:W-:Y:S01]  /*60a0*/  FFMA.FTZ R5, R15.reuse, R0.reuse, R5 ;  /* 0x000000000f057223 */ /* 0x0c2fe20000010005 */
[----:B------:R-:W-:Y:S01]  /*60b0*/  FSEL R4, R4, -INF , !P5 ;  /* 0xff80000004047808 */ /* 0x000fe20006800000 */
[----:B------:R-:W-:-:S03]  /*60c0*/  FFMA.FTZ R7, R15, R0, R7 ;  /* 0x000000000f077223 */ /* 0x000fc60000010007 */
        /* <DEDUP_REMOVED lines=8> */
[----:B------:R-:W-:-:S04]  /*6150*/  IMAD R5, R5, c[0x0][0x198], RZ ;  /* 0x0000660005057a24 */ /* 0x000fc800078e02ff */
[----:B------:R-:W-:Y:S01]  /*6160*/  IMAD R5, R6, c[0x0][0x19c], R5 ;  /* 0x0000670006057a24 */ /* 0x000fe200078e0205 */
[----:B------:R-:W-:-:S03]  /*6170*/  LEA R6, P5, R16, R208, 0x6 ;  /* 0x000000d010067211 */ /* 0x000fc600078a30ff */
[----:B------:R-:W-:Y:S01]  /*6180*/  IMAD.IADD R5, R17, 0x1, R5 ;  /* 0x0000000111057824 */ /* 0x000fe200078e0205 */
[C---:B------:R-:W-:Y:S02]  /*6190*/  @!P3 LEA R14, P0, R6.reuse, c[0x0][0x168], 0x1 ;  /* 0x00005a00060eba11 */ /* 0x040fe400078008ff */
[----:B------:R-:W-:Y:S02]  /*61a0*/  IADD3 R3, P6, R6, UR10, RZ ;  /* 0x0000000a06037c10 */ /* 0x000fe4000ffde0ff */
[----:B------:R-:W-:Y:S02]  /*61b0*/  LEA.HI.X R5, R16, R211, R5, 0x6, P5 ;  /* 0x000000d310057211 */ /* 0x000fe400028f3405 */
[C---:B------:R-:W-:Y:S02]  /*61c0*/  @!P2 LEA R18, P5, R6.reuse, c[0x0][0x168], 0x1 ;  /* 0x00005a000612aa11 */ /* 0x040fe400078a08ff */
[C---:B------:R-:W-:Y:S02]  /*61d0*/  @!P3 LEA.HI.X R15, R6.reuse, c[0x0][0x16c], R5, 0x1, P0 ;  /* 0x00005b00060fba11 */ /* 0x040fe400000f0c05 */
[----:B------:R-:W-:-:S02]  /*61e0*/  @!P1 LEA R16, P0, R6, c[0x0][0x168], 0x1 ;  /* 0x00005a0006109a11 */ /* 0x000fc400078008ff */
[C-C-:B------:R-:W-:Y:S01]  /*61f0*/  @!P2 LEA.HI.X R19, R6.reuse, c[0x0][0x16c], R5.reuse, 0x1, P5 ;  /* 0x00005b000613aa11 */ /* 0x140fe200028f0c05 */
[----:B------:R-:W-:Y:S01]  /*6200*/  @!PT LDS RZ, [RZ] ;  /* 0x00000000fffff984 */ /* 0x000fe20000000800 */
[----:B------:R-:W-:Y:S01]  /*6210*/  @!PT LDS RZ, [RZ] ;  /* 0x00000000fffff984 */ /* 0x000fe20000000800 */
[----:B------:R-:W-:Y:S01]  /*6220*/  @!PT LDS RZ, [RZ] ;  /* 0x00000000fffff984 */ /* 0x000fe20000000800 */
[----:B------:R1:W-:Y:S01]  /*6230*/  @!P3 LDGSTS.E.BYPASS.LTC128B.128 [R203+0xc000], [R14.64] ;  /* 0x0c0000000ecbbfae */ /* 0x0003e2000b901d4c */
[----:B------:R-:W-:Y:S02]  /*6240*/  @!P1 LEA.HI.X R17, R6, c[0x0][0x16c], R5, 0x1, P0 ;  /* 0x00005b0006119a11 */ /* 0x000fe400000f0c05 */
        /* <DEDUP_REMOVED lines=33> */
.L_x_195:
[----:B------:R-:W-:Y:S05]  /*6460*/  BSYNC B0 ;  /* 0x0000000000007941 */ /* 0x000fea0003800000 */
.L_x_194:
[----:B------:R-:W0:Y:S02]  /*6470*/  LDGDEPBAR ;  /* 0x00000000000079af */ /* 0x000e240000000000 */
.L_x_193:
        /* <DEDUP_REMOVED lines=48> */
[--C-:B------:R-:W-:Y:S02]  /*6780*/  FFMA.FTZ R147, R13, c[0x0][0x23c], -R156.reuse ;  /* 0x00008f000d937a23 */ /* 0x100fe4000001089c */
[--C-:B------:R-:W-:Y:S01]  /*6790*/  FFMA.FTZ R149, R11, c[0x0][0x23c], -R156.reuse ;  /* 0x00008f000b957a23 */ /* 0x100fe2000001089c */
[C---:B------:R-:W-:Y:S01]  /*67a0*/  FSETP.NEU.FTZ.AND P0, PT, R2.reuse, -INF , PT ;  /* 0xff8000000200780b */ /* 0x040fe20003f1d000 */
[C---:B------:R-:W-:Y:S01]  /*67b0*/  FMUL.FTZ R153, R2.reuse, c[0x0][0x23c] ;  /* 0x00008f0002997a20 */ /* 0x040fe20000410000 */
[----:B------:R-:W-:Y:S01]  /*67c0*/  MUFU.EX2 R150, R150 ;  /* 0x0000009600967308 */ /* 0x000fe20000000800 */
[--C-:B------:R-:W-:Y:S01]  /*67d0*/  FFMA.FTZ R148, R9, c[0x0][0x23c], -R156.reuse ;  /* 0x00008f0009947a23 */ /* 0x100fe2000001089c */
[----:B------:R-:W-:Y:S01]  /*67e0*/  FSEL R5, R2, RZ, P0 ;  /* 0x000000ff02057208 */ /* 0x000fe20000000000 */
[--C-:B------:R-:W-:Y:S01]  /*67f0*/  FFMA.FTZ R158, R27, c[0x0][0x23c], -R156.reuse ;  /* 0x00008f001b9e7a23 */ /* 0x100fe2000001089c */
[----:B------:R-:W-:Y:S01]  /*6800*/  FSEL R153, R153, RZ, P0 ;  /* 0x000000ff99997208 */ /* 0x000fe20000000000 */
[----:B------:R-:W-:-:S02]  /*6810*/  FFMA.FTZ R159, R25, c[0x0][0x23c], -R156 ;  /* 0x00008f00199f7a23 */ /* 0x000fc4000001089c */
[----:B------:R-:W-:Y:S01]  /*6820*/  FADD.FTZ R5, R132, -R5 ;  /* 0x8000000584057221 */ /* 0x000fe20000010000 */
[----:B------:R-:W1:Y:S01]  /*6830*/  MUFU.EX2 R149, R149 ;  /* 0x0000009500957308 */ /* 0x000e620000000800 */
[--C-:B------:R-:W-:Y:S01]  /*6840*/  FFMA.FTZ R146, R4, c[0x0][0x23c], -R153.reuse ;  /* 0x00008f0004927a23 */ /* 0x100fe20000010899 */
[----:B------:R-:W-:Y:S01]  /*6850*/  FSEL R4, R3, RZ, P5 ;  /* 0x000000ff03047208 */ /* 0x000fe20002800000 */
[--C-:B------:R-:W-:Y:S02]  /*6860*/  FFMA.FTZ R145, R10, c[0x0][0x23c], -R153.reuse ;  /* 0x00008f000a917a23 */ /* 0x100fe40000010899 */
[--C-:B------:R-:W-:Y:S02]  /*6870*/  FFMA.FTZ R144, R8, c[0x0][0x23c], -R153.reuse ;  /* 0x00008f0008907a23 */ /* 0x100fe40000010899 */
[----:B------:R-:W-:Y:S01]  /*6880*/  FADD.FTZ R4, R133, -R4 ;  /* 0x8000000485047221 */ /* 0x000fe20000010000 */
[----:B------:R-:W-:Y:S01]  /*6890*/  MUFU.EX2 R148, R148 ;  /* 0x0000009400947308 */ /* 0x000fe20000000800 */
[----:B------:R-:W-:Y:S01]  /*68a0*/  FFMA.FTZ R133, R12, c[0x0][0x23c], -R153 ;  /* 0x00008f000c857a23 */ /* 0x000fe20000010899 */
[----:B------:R-:W-:Y:S01]  /*68b0*/  LDSM.16.MT88.4 R8, [R189+0x12000] ;  /* 0x01200000bd08783b */ /* 0x000fe20000004200 */
[----:B------:R-:W-:-:S02]  /*68c0*/  FMUL.FTZ R151, R4, c[0x0][0x23c] ;  /* 0x00008f0004977a20 */ /* 0x000fc40000410000 */
[----:B------:R-:W-:Y:S01]  /*68d0*/  FMUL.FTZ R132, R5, c[0x0][0x23c] ;  /* 0x00008f0005847a20 */ /* 0x000fe20000410000 */
[----:B------:R-:W2:Y:S01]  /*68e0*/  LDSM.16.MT88.4 R12, [R190+0x12000] ;  /* 0x01200000be0c783b */ /* 0x000ea20000004200 */
[--C-:B------:R-:W-:Y:S01]  /*68f0*/  FFMA.FTZ R160, R23, c[0x0][0x23c], -R156.reuse ;  /* 0x00008f0017a07a23 */ /* 0x100fe2000001089c */
[----:B------:R-:W3:Y:S01]  /*6900*/  MUFU.EX2 R147, R147 ;  /* 0x0000009300937308 */ /* 0x000ee20000000800 */
[----:B-1----:R-:W-:Y:S01]  /*6910*/  F2FP.PACK_AB R4, R149, R150 ;  /* 0x000000969504723e */ /* 0x002fe200000000ff */
[----:B------:R-:W-:Y:S02]  /*6920*/  FFMA.FTZ R161, R21, c[0x0][0x23c], -R156 ;  /* 0x00008f0015a17a23 */ /* 0x000fe4000001089c */
[--C-:B------:R-:W-:Y:S02]  /*6930*/  FFMA.FTZ R162, R26, c[0x0][0x23c], -R153.reuse ;  /* 0x00008f001aa27a23 */ /* 0x100fe40000010899 */
[--C-:B------:R-:W-:Y:S02]  /*6940*/  FFMA.FTZ R165, R24, c[0x0][0x23c], -R153.reuse ;  /* 0x00008f0018a57a23 */ /* 0x100fe40000010899 */
        /* <DEDUP_REMOVED lines=8> */
[----:B---3--:R-:W-:Y:S01]  /*69d0*/  F2FP.PACK_AB R6, R147, R148 ;  /* 0x000000949306723e */ /* 0x008fe200000000ff */
[--C-:B------:R-:W-:Y:S02]  /*69e0*/  FFMA.FTZ R169, R173, c[0x0][0x23c], -R156.reuse ;  /* 0x00008f00ada97a23 */ /* 0x100fe4000001089c */
[--C-:B------:R-:W-:Y:S02]  /*69f0*/  FFMA.FTZ R167, R170, c[0x0][0x23c], -R153.reuse ;  /* 0x00008f00aaa77a23 */ /* 0x100fe40000010899 */
[----:B------:R-:W-:Y:S02]  /*6a00*/  FFMA.FTZ R171, R171, c[0x0][0x23c], -R156 ;  /* 0x00008f00abab7a23 */ /* 0x000fe4000001089c */
        /* <DEDUP_REMOVED lines=174> */
[----:B------:R-:W-:Y:S02]  /*74f0*/  FADD.FTZ R149, R149, R150 ;  /* 0x0000009695957221 */ /* 0x000fe40000010000 */
[----:B------:R-:W-:Y:S01]  /*7500*/  FADD.FTZ R145, R145, R132 ;  /* 0x0000008491917221 */ /* 0x000fe20000010000 */
[----:B------:R-:W-:Y:S01]  /*7510*/  MOV R132, R2 ;  /* 0x0000000200847202 */ /* 0x000fe20000000f00 */
        /* <DEDUP_REMOVED lines=8> */
[----:B----4-:R-:W-:-:S02]  /*75a0*/  F2FP.PACK_AB R5, R165, R162 ;  /* 0x000000a2a505723e */ /* 0x010fc400000000ff */
        /* <DEDUP_REMOVED lines=96> */
[----:B------:R-:W-:Y:S01]  /*7bb0*/  HMMA.16816.F32 R40, R4, R142, R40 ;  /* 0x0000008e0428723c */ /* 0x000fe20000001828 */
[----:B------:R-:W-:-:S02]  /*7bc0*/  MOV R133, R3 ;  /* 0x0000000300857202 */ /* 0x000fc40000000f00 */
        /* <DEDUP_REMOVED lines=46> */
[C---:B------:R-:W-:Y:S01]  /*7eb0*/  @!P2 LEA R16, P4, R6.reuse, c[0x0][0x170], 0x1 ;  /* 0x00005c000610aa11 */ /* 0x040fe200078808ff */
[----:B------:R-:W-:Y:S01]  /*7ec0*/  IMAD.IADD R5, R11, 0x1, R5 ;  /* 0x000000010b057824 */ /* 0x000fe200078e0205 */
[----:B------:R-:W-:-:S04]  /*7ed0*/  IADD3 R4, P6, R6, UR15, RZ ;  /* 0x0000000f06047c10 */ /* 0x000fc8000ffde0ff */
[----:B------:R-:W-:Y:S02]  /*7ee0*/  LEA.HI.X R5, R10, R223, R5, 0x6, P0 ;  /* 0x000000df0a057211 */ /* 0x000fe400000f3405 */
[C---:B------:R-:W-:Y:S02]  /*7ef0*/  @!P1 LEA R10, P0, R6.reuse, c[0x0][0x170], 0x1 ;  /* 0x00005c00060a9a11 */ /* 0x040fe400078008ff */
[C-C-:B------:R-:W-:Y:S02]  /*7f00*/  @!P3 LEA.HI.X R9, R6.reuse, c[0x0][0x174], R5.reuse, 0x1, P5 ;  /* 0x00005d000609ba11 */ /* 0x140fe400028f0c05 */
[C-C-:B------:R-:W-:Y:S01]  /*7f10*/  @!P2 LEA.HI.X R17, R6.reuse, c[0x0][0x174], R5.reuse, 0x1, P4 ;  /* 0x00005d000611aa11 */ /* 0x140fe200020f0c05 */
[----:B------:R-:W-:Y:S01]  /*7f20*/  @P3 STS.128 [R203+0x12000], RZ ;  /* 0x012000ffcb003388 */ /* 0x000fe20000000c00 */
[----:B------:R-:W-:Y:S02]  /*7f30*/  @!P1 LEA.HI.X R11, R6, c[0x0][0x174], R5, 0x1, P0 ;  /* 0x00005d00060b9a11 */ /* 0x000fe400000f0c05 */
[----:B------:R-:W-:Y:S01]  /*7f40*/  @!P3 LEA R18, P5, R4, c[0x0][0x170], 0x1 ;  /* 0x00005c000412ba11 */ /* 0x000fe200078a08ff */
[----:B------:R-:W-:Y:S01]  /*7f50*/  @!PT LDS RZ, [RZ] ;  /* 0x00000000fffff984 */ /* 0x000fe20000000800 */
[----:B------:R-:W-:Y:S01]  /*7f60*/  @!PT LDS RZ, [RZ] ;  /* 0x00000000fffff984 */ /* 0x000fe20000000800 */
[----:B------:R-:W-:Y:S01]  /*7f70*/  @!PT LDS RZ, [RZ] ;  /* 0x00000000fffff984 */ /* 0x000fe20000000800 */
[----:B------:R1:W-:Y:S01]  /*7f80*/  @!P3 LDGSTS.E.BYPASS.LTC128B.128 [R203+0x12000], [R8.64] ;  /* 0x1200000008cbbfae */ /* 0x0003e2000b901d4c */
[----:B------:R-:W-:-:S02]  /*7f90*/  IADD3.X R5, R5, UR5, RZ, P6, !PT ;  /* 0x0000000505057c10 */ /* 0x000fc4000b7fe4ff */
        /* <DEDUP_REMOVED lines=8> */
[C-C-:B------:R-:W-:Y:S02]  /*8020*/  @!P2 LEA.HI.X R23, R4.reuse, c[0x0][0x174], R5.reuse, 0x1, P4 ;  /* 0x00005d000417aa11 */ /* 0x140fe400020f0c05 */
        /* <DEDUP_REMOVED lines=23> */
[----:B------:R-:W4:Y:S04]  /*81a0*/  LDSM.16.M88.4 R156, [R197+0xc800] ;  /* 0x00c80000c59c783b */ /* 0x000f280000000200 */
[----:B------:R-:W5:Y:S04]  /*81b0*/  LDSM.16.M88.4 R148, [R197+0xd000] ;  /* 0x00d00000c594783b */ /* 0x000f680000000200 */
[----:B------:R-:W4:Y:S04]  /*81c0*/  LDSM.16.M88.4 R24, [R197+0xd800] ;  /* 0x00d80000c518783b */ /* 0x000f280000000200 */
[----:B------:R-:W-:Y:S04]  /*81d0*/  LDSM.16.M88.4 R28, [R196] ;  /* 0x00000000c41c783b */ /* 0x000fe80000000200 */
[----:B------:R-:W5:Y:S04]  /*81e0*/  LDSM.16.M88.4 R4, [R195] ;  /* 0x00000000c304783b */ /* 0x000f680000000200 */
[----:B------:R-:W5:Y:S04]  /*81f0*/  LDSM.16.M88.4 R164, [R187] ;  /* 0x00000000bba4783b */ /* 0x000f680000000200 */
[----:B------:R-:W5:Y:S04]  /*8200*/  LDSM.16.M88.4 R136, [R186] ;  /* 0x00000000ba88783b */ /* 0x000f680000000200 */
[----:B---3--:R-:W-:Y:S04]  /*8210*/  LDSM.16.M88.4 R20, [R194] ;  /* 0x00000000c214783b */ /* 0x008fe80000000200 */
[----:B-1----:R-:W1:Y:S01]  /*8220*/  LDSM.16.M88.4 R8, [R191+0xc000] ;  /* 0x00c00000bf08783b */ /* 0x002e620000000200 */
[C---:B--2---:R-:W-:Y:S03]  /*8230*/  HMMA.16816.F32 R16, R140.reuse, R12, RZ ;  /* 0x0000000c8c10723c */ /* 0x044fe600000018ff */
[----:B------:R-:W2:Y:S04]  /*8240*/  LDSM.16.M88.4 R32, [R185] ;  /* 0x00000000b920783b */ /* 0x000ea80000000200 */
[----:B------:R-:W-:Y:S01]  /*8250*/  LDSM.16.M88.4 R168, [R191+0xd800] ;  /* 0x00d80000bfa8783b */ /* 0x000fe20000000200 */
[C---:B------:R-:W-:Y:S03]  /*8260*/  HMMA.16816.F32 R12, R140.reuse, R14, RZ ;  /* 0x0000000e8c0c723c */ /* 0x040fe600000018ff */
[----:B------:R-:W-:Y:S04]  /*8270*/  LDSM.16.M88.4 R172, [R197+0xf000] ;  /* 0x00f00000c5ac783b */ /* 0x000fe80000000200 */
[----:B------:R-:W-:Y:S01]  /*8280*/  LDSM.16.M88.4 R216, [R198+0x8000] ;  /* 0x00800000c6d8783b */ /* 0x000fe20000000200 */
[C---:B----4-:R-:W-:Y:S03]  /*8290*/  HMMA.16816.F32 R160, R140.reuse, R156, RZ ;  /* 0x0000009c8ca0723c */ /* 0x050fe600000018ff */
[----:B------:R-:W0:Y:S05]  /*82a0*/  LDGDEPBAR ;  /* 0x00000000000079af */ /* 0x000e2a0000000000 */
[C---:B------:R-:W-:Y:S08]  /*82b0*/  HMMA.16816.F32 R156, R140.reuse, R158, RZ ;  /* 0x0000009e8c9c723c */ /* 0x040ff000000018ff */
[C---:B-----5:R-:W-:Y:S08]  /*82c0*/  HMMA.16816.F32 R152, R140.reuse, R148, RZ ;  /* 0x000000948c98723c */ /* 0x060ff000000018ff */
[C---:B------:R-:W-:Y:S08]  /*82d0*/  HMMA.16816.F32 R148, R140.reuse, R150, RZ ;  /* 0x000000968c94723c */ /* 0x040ff000000018ff */
[C---:B------:R-:W-:Y:S08]  /*82e0*/  HMMA.16816.F32 R144, R140.reuse, R24, RZ ;  /* 0x000000188c90723c */ /* 0x040ff000000018ff */
[----:B------:R-:W-:Y:S01]  /*82f0*/  HMMA.16816.F32 R140, R140, R26, RZ ;  /* 0x0000001a8c8c723c */ /* 0x000fe200000018ff */
[----:B------:R-:W3:Y:S07]  /*8300*/  LDSM.16.M88.4 R24, [R191+0xc800] ;  /* 0x00c80000bf18783b */ /* 0x000eee0000000200 */
[C---:B------:R-:W-:Y:S08]  /*8310*/  HMMA.16816.F32 R16, R28.reuse, R4, R16 ;  /* 0x000000041c10723c */ /* 0x040ff00000001810 */
[C---:B------:R-:W-:Y:S01]  /*8320*/  HMMA.16816.F32 R12, R28.reuse, R6, R12 ;  /* 0x000000061c0c723c */ /* 0x040fe2000000180c */
[----:B------:R-:W4:Y:S07]  /*8330*/  LDSM.16.M88.4 R4, [R191+0xd000] ;  /* 0x00d00000bf04783b */ /* 0x000f2e0000000200 */
[C---:B------:R-:W-:Y:S08]  /*8340*/  HMMA.16816.F32 R160, R28.reuse, R164, R160 ;  /* 0x000000a41ca0723c */ /* 0x040ff000000018a0 */
[C---:B------:R-:W-:Y:S01]  /*8350*/  HMMA.16816.F32 R156, R28.reuse, R166, R156 ;  /* 0x000000a61c9c723c */ /* 0x040fe2000000189c */
[----:B------:R-:W-:Y:S07]  /*8360*/  LDSM.16.M88.4 R164, [R198+0x4000] ;  /* 0x00400000c6a4783b */ /* 0x000fee0000000200 */
[C---:B------:R-:W-:Y:S08]  /*8370*/  HMMA.16816.F32 R152, R28.reuse, R136, R152 ;  /* 0x000000881c98723c */ /* 0x040ff00000001898 */
[----:B------:R-:W-:Y:S01]  /*8380*/  HMMA.16816.F32 R148, R28, R138, R148 ;  /* 0x0000008a1c94723c */ /* 0x000fe20000001894 */
[----:B------:R-:W-:Y:S07]  /*8390*/  LDSM.16.M88.4 R136, [R184] ;  /* 0x00000000b888783b */ /* 0x000fee0000000200 */
[C---:B-1----:R-:W-:Y:S08]  /*83a0*/  HMMA.16816.F32 R16, R20.reuse, R8, R16 ;  /* 0x000000081410723c */ /* 0x042ff00000001810 */
[----:B------:R-:W-:Y:S01]  /*83b0*/  HMMA.16816.F32 R12, R20, R10, R12 ;  /* 0x0000000a140c723c */ /* 0x000fe2000000180c */
[----:B------:R-:W1:Y:S07]  /*83c0*/  LDSM.16.M88.4 R8, [R193] ;  /* 0x00000000c108783b */ /* 0x000e6e0000000200 */
[C---:B--2---:R-:W-:Y:S08]  /*83d0*/  HMMA.16816.F32 R144, R28.reuse, R32, R144 ;  /* 0x000000201c90723c */ /* 0x044ff00000001890 */
[----:B------:R-:W-:Y:S01]  /*83e0*/  HMMA.16816.F32 R140, R28, R34, R140 ;  /* 0x000000221c8c723c */ /* 0x000fe2000000188c */
[----:B------:R-:W2:Y:S04]  /*83f0*/  LDSM.16.M88.4 R32, [R184+0x800] ;  /* 0x00080000b820783b */ /* 0x000ea80000000200 */
[----:B------:R-:W5:Y:S03]  /*8400*/  LDSM.16.M88.4 R28, [R184+0x1000] ;  /* 0x00100000b81c783b */ /* 0x000f660000000200 */
[C---:B---3--:R-:W-:Y:S08]  /*8410*/  HMMA.16816.F32 R160, R20.reuse, R24, R160 ;  /* 0x0000001814a0723c */ /* 0x048ff000000018a0 */
[C---:B------:R-:W-:Y:S01]  /*8420*/  HMMA.16816.F32 R156, R20.reuse, R26, R156 ;  /* 0x0000001a149c723c */ /* 0x040fe2000000189c */
[----:B------:R-:W3:Y:S07]  /*8430*/  LDSM.16.M88.4 R24, [R184+0x1800] ;  /* 0x00180000b818783b */ /* 0x000eee0000000200 */
[C---:B----4-:R-:W-:Y:S08]  /*8440*/  HMMA.16816.F32 R152, R20.reuse, R4, R152 ;  /* 0x000000041498723c */ /* 0x050ff00000001898 */
[C---:B------:R-:W-:Y:S01]  /*8450*/  HMMA.16816.F32 R148, R20.reuse, R6, R148 ;  /* 0x000000061494723c */ /* 0x040fe20000001894 */
[----:B------:R-:W4:Y:S07]  /*8460*/  LDSM.16.M88.4 R4, [R197+0xe000] ;  /* 0x00e00000c504783b */ /* 0x000f2e0000000200 */
[C---:B------:R-:W-:Y:S08]  /*8470*/  HMMA.16816.F32 R144, R20.reuse, R168, R144 ;  /* 0x000000a81490723c */ /* 0x040ff00000001890 */
[----:B------:R-:W-:Y:S01]  /*8480*/  HMMA.16816.F32 R140, R20, R170, R140 ;  /* 0x000000aa148c723c */ /* 0x000fe2000000188c */
[----:B------:R-:W3:Y:S04]  /*8490*/  LDSM.16.M88.4 R20, [R197+0xe800] ;  /* 0x00e80000c514783b */ /* 0x000ee80000000200 */
[----:B------:R-:W-:Y:S03]  /*84a0*/  LDSM.16.M88.4 R168, [R197+0xf800] ;  /* 0x00f80000c5a8783b */ /* 0x000fe60000000200 */
[C---:B-1----:R-:W-:Y:S08]  /*84b0*/  HMMA.16816.F32 R16, R8.reuse, R136, R16 ;  /* 0x000000880810723c */ /* 0x042ff00000001810 */
[C---:B------:R-:W-:Y:S01]  /*84c0*/  HMMA.16816.F32 R12, R8.reuse, R138, R12 ;  /* 0x0000008a080c723c */ /* 0x040fe2000000180c */
[----:B------:R-:W-:Y:S07]  /*84d0*/  LDSM.16.M88.4 R136, [R183] ;  /* 0x00000000b788783b */ /* 0x000fee0000000200 */
[C---:B--2---:R-:W-:Y:S08]  /*84e0*/  HMMA.16816.F32 R160, R8.reuse, R32, R160 ;  /* 0x0000002008a0723c */ /* 0x044ff000000018a0 */
[C---:B------:R-:W-:Y:S01]  /*84f0*/  HMMA.16816.F32 R156, R8.reuse, R34, R156 ;  /* 0x00000022089c723c */ /* 0x040fe2000000189c */
[----:B------:R-:W-:Y:S07]  /*8500*/  LDSM.16.M88.4 R32, [R194+0x4000] ;  /* 0x00400000c220783b */ /* 0x000fee0000000200 */
[C---:B-----5:R-:W-:Y:S08]  /*8510*/  HMMA.16816.F32 R152, R8.reuse, R28, R152 ;  /* 0x0000001c0898723c */ /* 0x060ff00000001898 */
[C---:B------:R-:W-:Y:S01]  /*8520*/  HMMA.16816.F32 R148, R8.reuse, R30, R148 ;  /* 0x0000001e0894723c */ /* 0x040fe20000001894 */
[----:B------:R-:W-:Y:S07]  /*8530*/  LDSM.16.M88.4 R28, [R180] ;  /* 0x00000000b41c783b */ /* 0x000fee0000000200 */
[C---:B---3--:R-:W-:Y:S08]  /*8540*/  HMMA.16816.F32 R144, R8.reuse, R24, R144 ;  /* 0x000000180890723c */ /* 0x048ff00000001890 */
[----:B------:R-:W-:Y:S01]  /*8550*/  HMMA.16816.F32 R140, R8, R26, R140 ;  /* 0x0000001a088c723c */ /* 0x000fe2000000188c */
[----:B------:R-:W1:Y:S04]  /*8560*/  LDSM.16.M88.4 R24, [R196+0x4000] ;  /* 0x00400000c418783b */ /* 0x000e680000000200 */
[----:B------:R-:W2:Y:S03]  /*8570*/  LDSM.16.M88.4 R8, [R182] ;  /* 0x00000000b608783b */ /* 0x000ea60000000200 */
[C---:B----4-:R-:W-:Y:S08]  /*8580*/  HMMA.16816.F32 R16, R164.reuse, R4, R16 ;  /* 0x00000004a410723c */ /* 0x050ff00000001810 */
[C---:B------:R-:W-:Y:S01]  /*8590*/  HMMA.16816.F32 R12, R164.reuse, R6, R12 ;  /* 0x00000006a40c723c */ /* 0x040fe2000000180c */
[----:B------:R-:W3:Y:S07]  /*85a0*/  LDSM.16.M88.4 R4, [R181] ;  /* 0x00000000b504783b */ /* 0x000eee0000000200 */
[C---:B------:R-:W-:Y:S08]  /*85b0*/  HMMA.16816.F32 R160, R164.reuse, R20, R160 ;  /* 0x00000014a4a0723c */ /* 0x040ff000000018a0 */
[C---:B------:R-:W-:Y:S01]  /*85c0*/  HMMA.16816.F32 R156, R164.reuse, R22, R156 ;  /* 0x00000016a49c723c */ /* 0x040fe2000000189c */
[----:B------:R-:W4:Y:S07]  /*85d0*/  LDSM.16.M88.4 R20, [R191+0xe000] ;  /* 0x00e00000bf14783b */ /* 0x000f2e0000000200 */
[C---:B------:R-:W-:Y:S08]  /*85e0*/  HMMA.16816.F32 R152, R164.reuse, R172, R152 ;  /* 0x000000aca498723c */ /* 0x040ff00000001898 */
[----:B------:R-:W-:Y:S01]  /*85f0*/  HMMA.16816.F32 R148, R164, R174, R148 ;  /* 0x000000aea494723c */ /* 0x000fe20000001894 */
[----:B------:R-:W-:Y:S07]  /*8600*/  LDSM.16.M88.4 R172, [R197+0x10800] ;  /* 0x01080000c5ac783b */ /* 0x000fee0000000200 */
[C---:B-1----:R-:W-:Y:S08]  /*8610*/  HMMA.16816.F32 R16, R24.reuse, R136, R16 ;  /* 0x000000881810723c */ /* 0x042ff00000001810 */
[C---:B------:R-:W-:Y:S01]  /*8620*/  HMMA.16816.F32 R12, R24.reuse, R138, R12 ;  /* 0x0000008a180c723c */ /* 0x040fe2000000180c */
[----:B------:R-:W-:Y:S07]  /*8630*/  LDSM.16.M88.4 R136, [R191+0xf800] ;  /* 0x00f80000bf88783b */ /* 0x000fee0000000200 */
[C---:B--2---:R-:W-:Y:S08]  /*8640*/  HMMA.16816.F32 R160, R24.reuse, R8, R160 ;  /* 0x0000000818a0723c */ /* 0x044ff000000018a0 */
[C---:B------:R-:W-:Y:S01]  /*8650*/  HMMA.16816.F32 R156, R24.reuse, R10, R156 ;  /* 0x0000000a189c723c */ /* 0x040fe2000000189c */
[----:B------:R-:W-:Y:S07]  /*8660*/  LDSM.16.M88.4 R8, [R193+0x4000] ;  /* 0x00400000c108783b */ /* 0x000fee0000000200 */
[C---:B---3--:R-:W-:Y:S08]  /*8670*/  HMMA.16816.F32 R152, R24.reuse, R4, R152 ;  /* 0x000000041898723c */ /* 0x048ff00000001898 */
        /* <DEDUP_REMOVED lines=12> */
[----:B------:R-:W5:Y:S03]  /*8740*/  LDSM.16.M88.4 R24, [R184+0x3000] ;  /* 0x00300000b818783b */ /* 0x000f660000000200 */
[C---:B-1----:R-:W-:Y:S08]  /*8750*/  HMMA.16816.F32 R16, R8.reuse, R4, R16 ;  /* 0x000000040810723c */ /* 0x042ff00000001810 */
[----:B------:R-:W-:Y:S01]  /*8760*/  HMMA.16816.F32 R12, R8, R6, R12 ;  /* 0x00000006080c723c */ /* 0x000fe2000000180c */
[----:B------:R-:W1:Y:S07]  /*8770*/  LDSM.16.M88.4 R4, [R197+0x10000] ;  /* 0x01000000c504783b */ /* 0x000e6e0000000200 */
[C---:B--2---:R-:W-:Y:S08]  /*8780*/  HMMA.16816.F32 R160, R32.reuse, R168, R160 ;  /* 0x000000a820a0723c */ /* 0x044ff000000018a0 */
[C---:B------:R-:W-:Y:S01]  /*8790*/  HMMA.16816.F32 R156, R32.reuse, R170, R156 ;  /* 0x000000aa209c723c */ /* 0x040fe2000000189c */
[----:B------:R-:W2:Y:S07]  /*87a0*/  LDSM.16.M88.4 R168, [R197+0x11000] ;  /* 0x01100000c5a8783b */ /* 0x000eae0000000200 */
[C---:B---3--:R-:W-:Y:S08]  /*87b0*/  HMMA.16816.F32 R152, R32.reuse, R164, R152 ;  /* 0x000000a42098723c */ /* 0x048ff00000001898 */
[C---:B------:R-:W-:Y:S01]  /*87c0*/  HMMA.16816.F32 R148, R32.reuse, R166, R148 ;  /* 0x000000a62094723c */ /* 0x040fe20000001894 */
[----:B------:R-:W-:Y:S07]  /*87d0*/  LDSM.16.M88.4 R164, [R197+0x11800] ;  /* 0x01180000c5a4783b */ /* 0x000fee0000000200 */
[C---:B------:R-:W-:Y:S08]  /*87e0*/  HMMA.16816.F32 R144, R32.reuse, R136, R144 ;  /* 0x000000882090723c */ /* 0x040ff00000001890 */
[----:B------:R-:W-:Y:S01]  /*87f0*/  HMMA.16816.F32 R140, R32, R138, R140 ;  /* 0x0000008a208c723c */ /* 0x000fe2000000188c */
[----:B------:R-:W-:Y:S04]  /*8800*/  LDSM.16.M88.4 R136, [R196+0x8000] ;  /* 0x00800000c488783b */ /* 0x000fe80000000200 */
[----:B------:R-:W3:Y:S03]  /*8810*/  LDSM.16.M88.4 R32, [R179] ;  /* 0x00000000b320783b */ /* 0x000ee60000000200 */
[C---:B----4-:R-:W-:Y:S08]  /*8820*/  HMMA.16816.F32 R160, R8.reuse, R28, R160 ;  /* 0x0000001c08a0723c */ /* 0x050ff000000018a0 */
[C---:B------:R-:W-:Y:S01]  /*8830*/  HMMA.16816.F32 R156, R8.reuse, R30, R156 ;  /* 0x0000001e089c723c */ /* 0x040fe2000000189c */
[----:B------:R-:W4:Y:S07]  /*8840*/  LDSM.16.M88.4 R28, [R178] ;  /* 0x00000000b21c783b */ /* 0x000f2e0000000200 */
[C---:B-----5:R-:W-:Y:S08]  /*8850*/  HMMA.16816.F32 R152, R8.reuse, R24, R152 ;  /* 0x000000180898723c */ /* 0x060ff00000001898 */
[----:B------:R-:W-:Y:S01]  /*8860*/  HMMA.16816.F32 R148, R8, R26, R148 ;  /* 0x0000001a0894723c */ /* 0x000fe20000001894 */
[----:B------:R-:W5:Y:S07]  /*8870*/  LDSM.16.M88.4 R24, [R177] ;  /* 0x00000000b118783b */ /* 0x000f6e0000000200 */
[C---:B-1----:R-:W-:Y:S08]  /*8880*/  HMMA.16816.F32 R16, R216.reuse, R4, R16 ;  /* 0x00000004d810723c */ /* 0x042ff00000001810 */
[----:B------:R-:W-:Y:S01]  /*8890*/  HMMA.16816.F32 R12, R216, R6, R12 ;  /* 0x00000006d80c723c */ /* 0x000fe2000000180c */
[----:B------:R-:W-:Y:S07]  /*88a0*/  LDSM.16.M88.4 R4, [R191+0x10000] ;  /* 0x01000000bf04783b */ /* 0x000fee0000000200 */
[C---:B------:R-:W-:Y:S08]  /*88b0*/  HMMA.16816.F32 R144, R8.reuse, R20, R144 ;  /* 0x000000140890723c */ /* 0x040ff00000001890 */
[----:B------:R-:W-:Y:S01]  /*88c0*/  HMMA.16816.F32 R140, R8, R22, R140 ;  /* 0x00000016088c723c */ /* 0x000fe2000000188c */
[----:B------:R-:W1:Y:S04]  /*88d0*/  LDSM.16.M88.4 R8, [R194+0x8000] ;  /* 0x00800000c208783b */ /* 0x000e680000000200 */
[----:B------:R-:W1:Y:S03]  /*88e0*/  LDSM.16.M88.4 R20, [R176] ;  /* 0x00000000b014783b */ /* 0x000e660000000200 */
[C---:B------:R-:W-:Y:S08]  /*88f0*/  HMMA.16816.F32 R160, R216.reuse, R172, R160 ;  /* 0x000000acd8a0723c */ /* 0x040ff000000018a0 */
[C---:B------:R-:W-:Y:S01]  /*8900*/  HMMA.16816.F32 R156, R216.reuse, R174, R156 ;  /* 0x000000aed89c723c */ /* 0x040fe2000000189c */
[----:B------:R-:W-:Y:S07]  /*8910*/  LDSM.16.M88.4 R172, [R191+0x11000] ;  /* 0x01100000bfac783b */ /* 0x000fee0000000200 */
[C---:B--2---:R-:W-:Y:S08]  /*8920*/  HMMA.16816.F32 R152, R216.reuse, R168, R152 ;  /* 0x000000a8d898723c */ /* 0x044ff00000001898 */
[----:B------:R-:W-:Y:S08]  /*8930*/  HMMA.16816.F32 R148, R216, R170, R148 ;  /* 0x000000aad894723c */ /* 0x000ff00000001894 */
[C---:B---3--:R-:W-:Y:S08]  /*8940*/  HMMA.16816.F32 R16, R136.reuse, R32, R16 ;  /* 0x000000208810723c */ /* 0x048ff00000001810 */
[----:B------:R-:W-:Y:S01]  /*8950*/  HMMA.16816.F32 R12, R136, R34, R12 ;  /* 0x00000022880c723c */ /* 0x000fe2000000180c */
[----:B------:R-:W2:Y:S07]  /*8960*/  LDSM.16.M88.4 R32, [R191+0x10800] ;  /* 0x01080000bf20783b */ /* 0x000eae0000000200 */
[C---:B------:R-:W-:Y:S08]  /*8970*/  HMMA.16816.F32 R144, R216.reuse, R164, R144 ;  /* 0x000000a4d890723c */ /* 0x040ff00000001890 */
[----:B------:R-:W-:Y:S01]  /*8980*/  HMMA.16816.F32 R140, R216, R166, R140 ;  /* 0x000000a6d88c723c */ /* 0x000fe2000000188c */
[----:B------:R-:W-:Y:S07]  /*8990*/  LDSM.16.M88.4 R164, [R193+0x8000] ;  /* 0x00800000c1a4783b */ /* 0x000fee0000000200 */
[C---:B----4-:R-:W-:Y:S01]  /*89a0*/  HMMA.16816.F32 R168, R136.reuse, R28, R160 ;  /* 0x0000001c88a8723c */ /* 0x050fe200000018a0 */
[----:B------:R-:W3:Y:S06]  /*89b0*/  LDSM.16.M88.4 R160, [R184+0x4000] ;  /* 0x00400000b8a0783b */ /* 0x000eec0000000200 */
[----:B------:R-:W-:Y:S01]  /*89c0*/  IMAD R28, R225, 0x40, R202 ;  /* 0x00000040e11c7824 */ /* 0x000fe200078e02ca */
[C---:B------:R-:W-:Y:S07]  /*89d0*/  HMMA.16816.F32 R156, R136.reuse, R30, R156 ;  /* 0x0000001e889c723c */ /* 0x040fee000000189c */
[----:B------:R-:W-:Y:S01]  /*89e0*/  IADD3 R30, R28, 0x8, RZ ;  /* 0x000000081c1e7810 */ /* 0x000fe20007ffe0ff */
[----:B-----5:R-:W-:Y:S03]  /*89f0*/  HMMA.16816.F32 R152, R136, R24, R152 ;  /* 0x000000188898723c */ /* 0x020fe60000001898 */
[----:B------:R-:W-:-:S02]  /*8a00*/  ISETP.GE.AND P4, PT, R30, R207, PT ;  /* 0x000000cf1e00720c */ /* 0x000fc40003f86270 */
[----:B------:R-:W-:-:S03]  /*8a10*/  ISETP.GE.AND P5, PT, R30, R135, PT ;  /* 0x000000871e00720c */ /* 0x000fc60003fa6270 */
[----:B------:R-:W-:Y:S01]  /*8a20*/  HMMA.16816.F32 R148, R136, R26, R148 ;  /* 0x0000001a8894723c */ /* 0x000fe20000001894 */
[----:B------:R-:W4:Y:S07]  /*8a30*/  LDSM.16.M88.4 R24, [R191+0x11800] ;  /* 0x01180000bf18783b */ /* 0x000f2e0000000200 */
[C---:B-1----:R-:W-:Y:S08]  /*8a40*/  HMMA.16816.F32 R16, R8.reuse, R4, R16 ;  /* 0x000000040810723c */ /* 0x042ff00000001810 */
[----:B------:R-:W-:Y:S01]  /*8a50*/  HMMA.16816.F32 R12, R8, R6, R12 ;  /* 0x00000006080c723c */ /* 0x000fe2000000180c */
[----:B------:R-:W1:Y:S07]  /*8a60*/  LDSM.16.M88.4 R4, [R184+0x4800] ;  /* 0x00480000b804783b */ /* 0x000e6e0000000200 */
[----:B------:R-:W-:Y:S08]  /*8a70*/  HMMA.16816.F32 R144, R136, R20, R144 ;  /* 0x000000148890723c */ /* 0x000ff00000001890 */
[C---:B--2---:R-:W-:Y:S07]  /*8a80*/  HMMA.16816.F32 R168, R8.reuse, R32, R168 ;  /* 0x0000002008a8723c */ /* 0x044fee00000018a8 */
[----:B------:R-:W-:Y:S01]  /*8a90*/  IADD3 R32, R28, 0x1, RZ ;  /* 0x000000011c207810 */ /* 0x000fe20007ffe0ff */
[----:B------:R-:W-:Y:S03]  /*8aa0*/  HMMA.16816.F32 R156, R8, R34, R156 ;  /* 0x00000022089c723c */ /* 0x000fe6000000189c */
[----:B------:R2:W5:Y:S01]  /*8ab0*/  I2F R29, R32 ;  /* 0x00000020001d7306 */ /* 0x0005620000201400 */
[----:B------:R-:W-:-:S02]  /*8ac0*/  ISETP.GE.AND P6, PT, R32, R207, PT ;  /* 0x000000cf2000720c */ /* 0x000fc40003fc6270 */
[----:B------:R-:W-:Y:S02]  /*8ad0*/  ISETP.GE.AND P0, PT, R32, R135, PT ;  /* 0x000000872000720c */ /* 0x000fe40003f06270 */
[----:B------:R-:W-:Y:S01]  /*8ae0*/  HMMA.16816.F32 R140, R136, R22, R140 ;  /* 0x00000016888c723c */ /* 0x000fe2000000188c */
[----:B------:R-:W5:Y:S01]  /*8af0*/  LDSM.16.M88.4 R20, [R184+0x5000] ;  /* 0x00500000b814783b */ /* 0x000f620000000200 */
[----:B------:R-:W-:-:S06]  /*8b00*/  IADD3 R34, R28, 0x30, RZ ;  /* 0x000000301c227810 */ /* 0x000fcc0007ffe0ff */
[----:B---3--:R-:W-:Y:S01]  /*8b10*/  HMMA.16816.F32 R16, R164, R160, R16 ;  /* 0x000000a0a410723c */ /* 0x008fe20000001810 */
[----:B--2---:R-:W-:-:S07]  /*8b20*/  IADD3 R32, R28, 0x10, RZ ;  /* 0x000000101c207810 */ /* 0x004fce0007ffe0ff */
[----:B------:R-:W-:Y:S08]  /*8b30*/  HMMA.16816.F32 R12, R164, R162, R12 ;  /* 0x000000a2a40c723c */ /* 0x000ff0000000180c */
[C---:B----4-:R-:W-:Y:S01]  /*8b40*/  HMMA.16816.F32 R144, R8.reuse, R24, R144 ;  /* 0x000000180890723c */ /* 0x050fe20000001890 */
[----:B------:R2:W3:Y:S06]  /*8b50*/  I2F R25, R30 ;  /* 0x0000001e00197306 */ /* 0x0004ec0000201400 */
[C---:B------:R-:W-:Y:S01]  /*8b60*/  IADD3 R24, R28.reuse, 0x9, RZ ;  /* 0x000000091c187810 */ /* 0x040fe20007ffe0ff */
[----:B------:R-:W-:Y:S08]  /*8b70*/  HMMA.16816.F32 R152, R8, R172, R152 ;  /* 0x000000ac0898723c */ /* 0x000ff00000001898 */
[----:B-1----:R-:W-:Y:S01]  /*8b80*/  HMMA.16816.F32 R168, R164, R4, R168 ;  /* 0x00000004a4a8723c */ /* 0x002fe200000018a8 */
[----:B--2---:R-:W-:-:S07]  /*8b90*/  IADD3 R30, R28, 0x11, RZ ;  /* 0x000000111c1e7810 */ /* 0x004fce0007ffe0ff */
[----:B------:R-:W-:Y:S01]  /*8ba0*/  HMMA.16816.F32 R156, R164, R6, R156 ;  /* 0x00000006a49c723c */ /* 0x000fe2000000189c */
[----:B------:R-:W1:Y:S01]  /*8bb0*/  LDSM.16.M88.4 R4, [R184+0x5800] ;  /* 0x00580000b804783b */ /* 0x000e620000000200 */
[----:B------:R-:W-:-:S06]  /*8bc0*/  DEPBAR.LE SB0, 0x0 ;  /* 0x000080000000791a */ /* 0x000fcc0000000000 */
[C---:B------:R-:W-:Y:S01]  /*8bd0*/  HMMA.16816.F32 R140, R8.reuse, R26, R140 ;  /* 0x0000001a088c723c */ /* 0x040fe2000000188c */
[----:B------:R-:W2:Y:S07]  /*8be0*/  I2F R26, R24 ;  /* 0x00000018001a7306 */ /* 0x000eae0000201400 */
[----:B------:R-:W-:Y:S07]  /*8bf0*/  HMMA.16816.F32 R148, R8, R174, R148 ;  /* 0x000000ae0894723c */ /* 0x000fee0000001894 */
[CC--:B-----5:R-:W-:Y:S01]  /*8c00*/  FFMA.FTZ R10, R29.reuse, R0.reuse, R17 ;  /* 0x000000001d0a7223 */ /* 0x0e0fe20000010011 */
[----:B------:R-:W-:Y:S01]  /*8c10*/  HMMA.16816.F32 R152, R164, R20, R152 ;  /* 0x00000014a498723c */ /* 0x000fe20000001898 */
[----:B------:R-:W4:Y:S01]  /*8c20*/  I2F R17, R32 ;  /* 0x0000002000117306 */ /* 0x000f220000201400 */
[----:B------:R-:W-:-:S02]  /*8c30*/  FFMA.FTZ R11, R29, R0, R19 ;  /* 0x000000001d0b7223 */ /* 0x000fc40000010013 */
[-C--:B---3--:R-:W-:Y:S01]  /*8c40*/  FFMA.FTZ R8, R25, R0.reuse, R12 ;  /* 0x0000000019087223 */ /* 0x088fe2000001000c */
[----:B------:R-:W-:Y:S01]  /*8c50*/  FSEL R10, R10, -INF , !P6 ;  /* 0xff8000000a0a7808 */ /* 0x000fe20007000000 */
[CC--:B--2---:R-:W-:Y:S01]  /*8c60*/  FFMA.FTZ R12, R26.reuse, R0.reuse, R13 ;  /* 0x000000001a0c7223 */ /* 0x0c4fe2000001000d */
[----:B------:R-:W-:Y:S01]  /*8c70*/  FSEL R11, R11, -INF , !P0 ;  /* 0xff8000000b0b7808 */ /* 0x000fe20004000000 */
[-C--:B------:R-:W-:Y:S01]  /*8c80*/  FFMA.FTZ R13, R26, R0.reuse, R15 ;  /* 0x000000001a0d7223 */ /* 0x080fe2000001000f */
[----:B------:R-:W2:Y:S01]  /*8c90*/  I2F R19, R30 ;  /* 0x0000001e00137306 */ /* 0x000ea20000201400 */
[-C--:B------:R-:W-:Y:S01]  /*8ca0*/  FFMA.FTZ R9, R25, R0.reuse, R14 ;  /* 0x0000000019097223 */ /* 0x080fe2000001000e */
[C---:B------:R-:W-:Y:S02]  /*8cb0*/  ISETP.GE.AND P6, PT, R24.reuse, R207, PT ;  /* 0x000000cf1800720c */ /* 0x040fe40003fc6270 */
[----:B------:R-:W-:Y:S02]  /*8cc0*/  ISETP.GE.AND P0, PT, R24, R135, PT ;  /* 0x000000871800720c */ /* 0x000fe40003f06270 */
[----:B------:R-:W-:Y:S01]  /*8cd0*/  FSEL R12, R12, -INF , !P6 ;  /* 0xff8000000c0c7808 */ /* 0x000fe20007000000 */
[----:B------:R-:W-:Y:S01]  /*8ce0*/  HMMA.16816.F32 R148, R164, R22, R148 ;  /* 0x00000016a494723c */ /* 0x000fe20000001894 */
[----:B------:R-:W-:Y:S01]  /*8cf0*/  FSEL R13, R13, -INF , !P0 ;  /* 0xff8000000d0d7808 */ /* 0x000fe20004000000 */
[CC--:B----4-:R-:W-:Y:S01]  /*8d00*/  FFMA.FTZ R26, R17.reuse, R0.reuse, R168 ;  /* 0x00000000111a7223 */ /* 0x0d0fe200000100a8 */
[----:B------:R-:W-:Y:S01]  /*8d10*/  FSEL R8, R8, -INF , !P4 ;  /* 0xff80000008087808 */ /* 0x000fe20006000000 */
[----:B------:R-:W-:Y:S01]  /*8d20*/  FFMA.FTZ R27, R17, R0, R170 ;  /* 0x00000000111b7223 */ /* 0x000fe200000100aa */
[----:B------:R-:W-:-:S02]  /*8d30*/  FSEL R9, R9, -INF , !P5 ;  /* 0xff80000009097808 */ /* 0x000fc40006800000 */
[----:B------:R-:W-:Y:S01]  /*8d40*/  IADD3 R14, R28, 0x18, RZ ;  /* 0x000000181c0e7810 */ /* 0x000fe20007ffe0ff */
[C---:B-1----:R-:W-:Y:S01]  /*8d50*/  HMMA.16816.F32 R144, R164.reuse, R4, R144 ;  /* 0x00000004a490723c */ /* 0x042fe20000001890 */
[C---:B------:R-:W-:Y:S01]  /*8d60*/  ISETP.GE.AND P6, PT, R30.reuse, R207, PT ;  /* 0x000000cf1e00720c */ /* 0x040fe20003fc6270 */
[CC--:B--2---:R-:W-:Y:S01]  /*8d70*/  FFMA.FTZ R24, R19.reuse, R0.reuse, R169 ;  /* 0x0000000013187223 */ /* 0x0c4fe200000100a9 */
[----:B------:R-:W-:Y:S01]  /*8d80*/  BAR.SYNC.DEFER_BLOCKING 0x0 ;  /* 0x0000000000007b1d */ /* 0x000fe20000010000 */
[----:B------:R-:W-:Y:S01]  /*8d90*/  ISETP.GE.AND P0, PT, R30, R135, PT ;  /* 0x000000871e00720c */ /* 0x000fe20003f06270 */
[----:B------:R-:W-:Y:S01]  /*8da0*/  FFMA.FTZ R25, R19, R0, R171 ;  /* 0x0000000013197223 */ /* 0x000fe200000100ab */
[C---:B------:R-:W-:Y:S02]  /*8db0*/  ISETP.GE.AND P4, PT, R32.reuse, R207, PT ;  /* 0x000000cf2000720c */ /* 0x040fe40003f86270 */
[----:B------:R-:W-:Y:S01]  /*8dc0*/  ISETP.GE.AND P5, PT, R32, R135, PT ;  /* 0x000000872000720c */ /* 0x000fe20003fa6270 */
[----:B------:R1:W2:Y:S01]  /*8dd0*/  I2F R15, R14 ;  /* 0x0000000e000f7306 */ /* 0x0002a20000201400 */
[C---:B------:R-:W-:Y:S01]  /*8de0*/  IADD3 R30, R28.reuse, 0x20, RZ ;  /* 0x000000201c1e7810 */ /* 0x040fe20007ffe0ff */
[----:B------:R-:W-:Y:S01]  /*8df0*/  HMMA.16816.F32 R4, R164, R6, R140 ;  /* 0x00000006a404723c */ /* 0x000fe2000000188c */
[----:B------:R-:W-:-:S02]  /*8e00*/  IADD3 R32, R28, 0x19, RZ ;  /* 0x000000191c207810 */ /* 0x000fc40007ffe0ff */
[----:B------:R-:W-:Y:S02]  /*8e10*/  FSEL R26, R26, -INF , !P4 ;  /* 0xff8000001a1a7808 */ /* 0x000fe40006000000 */
[----:B------:R-:W-:Y:S01]  /*8e20*/  FSEL R27, R27, -INF , !P5 ;  /* 0xff8000001b1b7808 */ /* 0x000fe20006800000 */
[----:B------:R-:W3:Y:S01]  /*8e30*/  I2F R17, R30 ;  /* 0x0000001e00117306 */ /* 0x000ee20000201400 */
[C---:B------:R-:W-:Y:S02]  /*8e40*/  ISETP.GE.AND P4, PT, R14.reuse, R207, PT ;  /* 0x000000cf0e00720c */ /* 0x040fe40003f86270 */
[----:B------:R-:W-:Y:S02]  /*8e50*/  ISETP.GE.AND P5, PT, R14, R135, PT ;  /* 0x000000870e00720c */ /* 0x000fe40003fa6270 */
[----:B------:R-:W-:Y:S02]  /*8e60*/  FSEL R24, R24, -INF , !P6 ;  /* 0xff80000018187808 */ /* 0x000fe40007000000 */
[----:B------:R-:W-:Y:S01]  /*8e70*/  FSEL R25, R25, -INF , !P0 ;  /* 0xff80000019197808 */ /* 0x000fe20004000000 */
[----:B------:R4:W5:Y:S01]  /*8e80*/  I2F R20, R32 ;  /* 0x0000002000147306 */ /* 0x0009620000201400 */
[----:B-1----:R-:W-:Y:S01]  /*8e90*/  IADD3 R14, R28, 0x21, RZ ;  /* 0x000000211c0e7810 */ /* 0x002fe20007ffe0ff */
[CC--:B--2---:R-:W-:Y:S01]  /*8ea0*/  FFMA.FTZ R22, R15.reuse, R0.reuse, R156 ;  /* 0x000000000f167223 */ /* 0x0c4fe2000001009c */
[C---:B------:R-:W-:Y:S01]  /*8eb0*/  ISETP.GE.AND P6, PT, R32.reuse, R207, PT ;  /* 0x000000cf2000720c */ /* 0x040fe20003fc6270 */
[----:B------:R-:W-:Y:S01]  /*8ec0*/  FFMA.FTZ R23, R15, R0, R158 ;  /* 0x000000000f177223 */ /* 0x000fe2000001009e */
[----:B------:R-:W-:-:S02]  /*8ed0*/  ISETP.GE.AND P0, PT, R32, R135, PT ;  /* 0x000000872000720c */ /* 0x000fc40003f06270 */
[----:B------:R-:W-:Y:S01]  /*8ee0*/  FSEL R22, R22, -INF , !P4 ;  /* 0xff80000016167808 */ /* 0x000fe20006000000 */
[----:B------:R-:W1:Y:S01]  /*8ef0*/  I2F R19, R14 ;  /* 0x0000000e00137306 */ /* 0x000e620000201400 */
[-C--:B---3--:R-:W-:Y:S01]  /*8f00*/  FFMA.FTZ R152, R17, R0.reuse, R152 ;  /* 0x0000000011987223 */ /* 0x088fe20000010098 */
[----:B------:R-:W-:Y:S01]  /*8f10*/  FSEL R23, R23, -INF , !P5 ;  /* 0xff80000017177808 */ /* 0x000fe20006800000 */
[-C--:B------:R-:W-:Y:S01]  /*8f20*/  FFMA.FTZ R154, R17, R0.reuse, R154 ;  /* 0x00000000119a7223 */ /* 0x080fe2000001009a */
[C---:B------:R-:W-:Y:S02]  /*8f30*/  ISETP.GE.AND P4, PT, R30.reuse, R207, PT ;  /* 0x000000cf1e00720c */ /* 0x040fe40003f86270 */
[----:B------:R-:W-:Y:S02]  /*8f40*/  ISETP.GE.AND P5, PT, R30, R135, PT ;  /* 0x000000871e00720c */ /* 0x000fe40003fa6270 */
[----:B----4-:R-:W-:Y:S01]  /*8f50*/  IADD3 R32, R28, 0x28, RZ ;  /* 0x000000281c207810 */ /* 0x010fe20007ffe0ff */
[CC--:B-----5:R-:W-:Y:S01]  /*8f60*/  FFMA.FTZ R157, R20.reuse, R0.reuse, R157 ;  /* 0x00000000149d7223 */ /* 0x0e0fe2000001009d */
[----:B------:R-:W2:Y:S01]  /*8f70*/  I2F R17, R34 ;  /* 0x0000002200117306 */ /* 0x000ea20000201400 */
[----:B------:R-:W-:Y:S01]  /*8f80*/  FFMA.FTZ R21, R20, R0, R159 ;  /* 0x0000000014157223 */ /* 0x000fe2000001009f */
[----:B------:R-:W-:-:S02]  /*8f90*/  IADD3 R30, R28, 0x29, RZ ;  /* 0x000000291c1e7810 */ /* 0x000fc40007ffe0ff */
[----:B------:R-:W-:Y:S02]  /*8fa0*/  FSEL R20, R157, -INF , !P6 ;  /* 0xff8000009d147808 */ /* 0x000fe40007000000 */
[----:B------:R-:W-:Y:S01]  /*8fb0*/  FSEL R21, R21, -INF , !P0 ;  /* 0xff80000015157808 */ /* 0x000fe20004000000 */
[CC--:B-1----:R-:W-:Y:S01]  /*8fc0*/  FFMA.FTZ R153, R19.reuse, R0.reuse, R153 ;  /* 0x0000000013997223 */ /* 0x0c2fe20000010099 */
[----:B------:R-:W1:Y:S01]  /*8fd0*/  I2F R15, R32 ;  /* 0x00000020000f7306 */ /* 0x000e620000201400 */
[----:B------:R-:W-:Y:S01]  /*8fe0*/  FFMA.FTZ R155, R19, R0, R155 ;  /* 0x00000000139b7223 */ /* 0x000fe2000001009b */
[C---:B------:R-:W-:Y:S02]  /*8ff0*/  ISETP.GE.AND P6, PT, R14.reuse, R207, PT ;  /* 0x000000cf0e00720c */ /* 0x040fe40003fc6270 */
[----:B------:R-:W-:Y:S02]  /*9000*/  ISETP.GE.AND P0, PT, R14, R135, PT ;  /* 0x000000870e00720c */ /* 0x000fe40003f06270 */
[----:B------:R-:W-:-:S02]  /*9010*/  FSEL R168, R153, -INF , !P6 ;  /* 0xff80000099a87808 */ /* 0x000fc40007000000 */
[----:B------:R-:W-:Y:S01]  /*9020*/  FSEL R169, R155, -INF , !P0 ;  /* 0xff8000009ba97808 */ /* 0x000fe20004000000 */
[----:B------:R-:W3:Y:S01]  /*9030*/  I2F R14, R30 ;  /* 0x0000001e000e7306 */ /* 0x000ee20000201400 */
[C---:B------:R-:W-:Y:S01]  /*9040*/  ISETP.GE.AND P6, PT, R30.reuse, R207, PT ;  /* 0x000000cf1e00720c */ /* 0x040fe20003fc6270 */
[CC--:B--2---:R-:W-:Y:S01]  /*9050*/  FFMA.FTZ R144, R17.reuse, R0.reuse, R144 ;  /* 0x0000000011907223 */ /* 0x0c4fe20000010090 */
[----:B------:R-:W-:Y:S01]  /*9060*/  ISETP.GE.AND P0, PT, R30, R135, PT ;  /* 0x000000871e00720c */ /* 0x000fe20003f06270 */
[-C--:B------:R-:W-:Y:S01]  /*9070*/  FFMA.FTZ R146, R17, R0.reuse, R146 ;  /* 0x0000000011927223 */ /* 0x080fe20000010092 */
[----:B------:R-:W-:Y:S01]  /*9080*/  FSEL R170, R152, -INF , !P4 ;  /* 0xff80000098aa7808 */ /* 0x000fe20006000000 */
[CC--:B-1----:R-:W-:Y:S01]  /*9090*/  FFMA.FTZ R148, R15.reuse, R0.reuse, R148 ;  /* 0x000000000f947223 */ /* 0x0c2fe20000010094 */
[----:B------:R-:W-:Y:S01]  /*90a0*/  FSEL R171, R154, -INF , !P5 ;  /* 0xff8000009aab7808 */ /* 0x000fe20006800000 */
[----:B------:R-:W-:Y:S01]  /*90b0*/  FFMA.FTZ R150, R15, R0, R150 ;  /* 0x000000000f967223 */ /* 0x000fe20000010096 */
[----:B------:R-:W1:Y:S01]  /*90c0*/  I2F R17, R28 ;  /* 0x0000001c00117306 */ /* 0x000e620000201400 */
[----:B------:R-:W-:-:S02]  /*90d0*/  ISETP.GE.AND P4, PT, R32, R207, PT ;  /* 0x000000cf2000720c */ /* 0x000fc40003f86270 */
[----:B------:R-:W-:Y:S02]  /*90e0*/  ISETP.GE.AND P5, PT, R32, R135, PT ;  /* 0x000000872000720c */ /* 0x000fe40003fa6270 */
[----:B------:R-:W-:Y:S01]  /*90f0*/  IADD3 R32, R28, 0x31, RZ ;  /* 0x000000311c207810 */ /* 0x000fe20007ffe0ff */
[-C--:B---3--:R-:W-:Y:S01]  /*9100*/  FFMA.FTZ R149, R14, R0.reuse, R149 ;  /* 0x000000000e957223 */ /* 0x088fe20000010095 */
[----:B------:R-:W-:Y:S01]  /*9110*/  IADD3 R30, R28, 0x38, RZ ;  /* 0x000000381c1e7810 */ /* 0x000fe20007ffe0ff */
[----:B------:R-:W-:Y:S01]  /*9120*/  FFMA.FTZ R151, R14, R0, R151 ;  /* 0x000000000e977223 */ /* 0x000fe20000010097 */
[----:B------:R-:W2:Y:S01]  /*9130*/  I2F R19, R32 ;  /* 0x0000002000137306 */ /* 0x000ea20000201400 */
[----:B------:R-:W-:Y:S02]  /*9140*/  FSEL R172, R148, -INF , !P4 ;  /* 0xff80000094ac7808 */ /* 0x000fe40006000000 */
[----:B------:R-:W-:Y:S02]  /*9150*/  ISETP.GE.AND P4, PT, R34, R207, PT ;  /* 0x000000cf2200720c */ /* 0x000fe40003f86270 */
[----:B------:R-:W-:-:S02]  /*9160*/  IADD3 R14, R28, 0x39, RZ ;  /* 0x000000391c0e7810 */ /* 0x000fc40007ffe0ff */
[----:B------:R-:W-:Y:S01]  /*9170*/  FSEL R156, R144, -INF , !P4 ;  /* 0xff800000909c7808 */ /* 0x000fe20006000000 */
[----:B------:R-:W3:Y:S01]  /*9180*/  I2F R15, R30 ;  /* 0x0000001e000f7306 */ /* 0x000ee20000201400 */
[CC--:B-1----:R-:W-:Y:S01]  /*9190*/  FFMA.FTZ R16, R17.reuse, R0.reuse, R16 ;  /* 0x0000000011107223 */ /* 0x0c2fe20000010010 */
[-C--:B------:R-:W-:Y:S01]  /*91a0*/  ISETP.GE.AND P4, PT, R28, R207.reuse, PT ;  /* 0x000000cf1c00720c */ /* 0x080fe20003f86270 */
[-C--:B------:R-:W-:Y:S01]  /*91b0*/  FFMA.FTZ R18, R17, R0.reuse, R18 ;  /* 0x0000000011127223 */ /* 0x080fe20000010012 */
[----:B------:R-:W-:Y:S02]  /*91c0*/  FSEL R166, R149, -INF , !P6 ;  /* 0xff80000095a67808 */ /* 0x000fe40007000000 */
[----:B------:R-:W-:Y:S02]  /*91d0*/  FSEL R16, R16, -INF , !P4 ;  /* 0xff80000010107808 */ /* 0x000fe40006000000 */
[----:B------:R-:W-:Y:S01]  /*91e0*/  FSEL R165, R151, -INF , !P0 ;  /* 0xff80000097a57808 */ /* 0x000fe20004000000 */
[CC--:B--2---:R-:W-:Y:S01]  /*91f0*/  FFMA.FTZ R145, R19.reuse, R0.reuse, R145 ;  /* 0x0000000013917223 */ /* 0x0c4fe20000010091 */
[----:B------:R-:W-:Y:S01]  /*9200*/  ISETP.GE.AND P4, PT, R134, 0x4, PT ;  /* 0x000000048600780c */ /* 0x000fe20003f86270 */
[----:B------:R-:W-:Y:S01]  /*9210*/  FFMA.FTZ R141, R19, R0, R147 ;  /* 0x00000000138d7223 */ /* 0x000fe20000010093 */
[----:B------:R-:W-:-:S02]  /*9220*/  ISETP.GE.AND P6, PT, R32, R207, PT ;  /* 0x000000cf2000720c */ /* 0x000fc40003fc6270 */
[-C--:B------:R-:W-:Y:S01]  /*9230*/  ISETP.GE.AND P0, PT, R32, R135.reuse, PT ;  /* 0x000000872000720c */ /* 0x080fe20003f06270 */
[CC--:B---3--:R-:W-:Y:S01]  /*9240*/  FFMA.FTZ R4, R15.reuse, R0.reuse, R4 ;  /* 0x000000000f047223 */ /* 0x0c8fe20000010004 */
[----:B------:R-:W-:Y:S01]  /*9250*/  FSEL R167, R150, -INF , !P5 ;  /* 0xff80000096a77808 */ /* 0x000fe20006800000 */
[----:B------:R-:W-:Y:S01]  /*9260*/  FFMA.FTZ R6, R15, R0, R6 ;  /* 0x000000000f067223 */ /* 0x000fe20000010006 */
[----:B------:R-:W-:Y:S01]  /*9270*/  FSEL R154, R145, -INF , !P6 ;  /* 0xff800000919a7808 */ /* 0x000fe20007000000 */
[----:B------:R-:W1:Y:S01]  /*9280*/  I2F R15, R14 ;  /* 0x0000000e000f7306 */ /* 0x000e620000201400 */
[----:B------:R-:W-:Y:S02]  /*9290*/  FSEL R141, R141, -INF , !P0 ;  /* 0xff8000008d8d7808 */ /* 0x000fe40004000000 */
[----:B------:R-:W-:Y:S02]  /*92a0*/  ISETP.GE.AND P5, PT, R34, R135, PT ;  /* 0x000000872200720c */ /* 0x000fe40003fa6270 */
[----:B------:R-:W-:-:S02]  /*92b0*/  ISETP.GE.AND P6, PT, R30, R207, PT ;  /* 0x000000cf1e00720c */ /* 0x000fc40003fc6270 */
[-C--:B------:R-:W-:Y:S02]  /*92c0*/  ISETP.GE.AND P0, PT, R30, R135.reuse, PT ;  /* 0x000000871e00720c */ /* 0x080fe40003f06270 */
[----:B------:R-:W-:Y:S02]  /*92d0*/  FSEL R153, R146, -INF , !P5 ;  /* 0xff80000092997808 */ /* 0x000fe40006800000 */
[----:B------:R-:W-:Y:S02]  /*92e0*/  FSEL R142, R4, -INF , !P6 ;  /* 0xff800000048e7808 */ /* 0x000fe40007000000 */
[----:B------:R-:W-:Y:S02]  /*92f0*/  FSEL R143, R6, -INF , !P0 ;  /* 0xff800000068f7808 */ /* 0x000fe40004000000 */
[----:B------:R-:W-:Y:S01]  /*9300*/  ISETP.GE.AND P5, PT, R28, R135, PT ;  /* 0x000000871c00720c */ /* 0x000fe20003fa6270 */
[CC--:B-1----:R-:W-:Y:S01]  /*9310*/  FFMA.FTZ R140, R15.reuse, R0.reuse, R5 ;  /* 0x000000000f8c7223 */ /* 0x0c2fe20000010005 */
[C---:B------:R-:W-:Y:S01]  /*9320*/  ISETP.GE.AND P6, PT, R14.reuse, R207, PT ;  /* 0x000000cf0e00720c */ /* 0x040fe20003fc6270 */
[----:B------:R-:W-:Y:S01]  /*9330*/  FFMA.FTZ R7, R15, R0, R7 ;  /* 0x000000000f077223 */ /* 0x000fe20000010007 */
[----:B------:R-:W-:-:S02]  /*9340*/  ISETP.GE.AND P0, PT, R14, R135, PT ;  /* 0x000000870e00720c */ /* 0x000fc40003f06270 */
        /* <DEDUP_REMOVED lines=58> */
.L_x_198:
[----:B------:R-:W-:Y:S05]  /*96f0*/  BSYNC B0 ;  /* 0x0000000000007941 */ /* 0x000fea0003800000 */
.L_x_197:
[----:B------:R-:W0:Y:S02]  /*9700*/  LDGDEPBAR ;  /* 0x00000000000079af */ /* 0x000e240000000000 */
.L_x_196:
        /* <DEDUP_REMOVED lines=51> */
[----:B------:R-:W-:-:S02]  /*9a40*/  FFMA.FTZ R146, R12, c[0x0][0x23c], -R155 ;  /* 0x00008f000c927a23 */ /* 0x000fc4000001089b */
[----:B------:R-:W-:Y:S02]  /*9a50*/  FADD.FTZ R3, R3, -R4 ;  /* 0x8000000403037221 */ /* 0x000fe40000010000 */
[--C-:B------:R-:W-:Y:S02]  /*9a60*/  FFMA.FTZ R150, R13, c[0x0][0x23c], -R152.reuse ;  /* 0x00008f000d967a23 */ /* 0x100fe40000010898 */
[----:B------:R-:W1:Y:S01]  /*9a70*/  LDSM.16.MT88.4 R12, [R190+0x12000] ;  /* 0x01200000be0c783b */ /* 0x000e620000004200 */
[----:B------:R-:W-:Y:S01]  /*9a80*/  FFMA.FTZ R145, R5, c[0x0][0x23c], -R152 ;  /* 0x00008f0005917a23 */ /* 0x000fe20000010898 */
[----:B------:R-:W-:Y:S01]  /*9a90*/  FSEL R5, R132, RZ, P0 ;  /* 0x000000ff84057208 */ /* 0x000fe20000000000 */
[--C-:B------:R-:W-:Y:S01]  /*9aa0*/  FFMA.FTZ R149, R16, c[0x0][0x23c], -R155.reuse ;  /* 0x00008f0010957a23 */ /* 0x100fe2000001089b */
[----:B------:R-:W-:Y:S01]  /*9ab0*/  MUFU.EX2 R146, R146 ;  /* 0x0000009200927308 */ /* 0x000fe20000000800 */
[----:B------:R-:W-:Y:S01]  /*9ac0*/  FFMA.FTZ R148, R10, c[0x0][0x23c], -R155 ;  /* 0x00008f000a947a23 */ /* 0x000fe2000001089b */
[----:B------:R-:W2:Y:S01]  /*9ad0*/  LDSM.16.MT88.4 R16, [R192+0x12000] ;  /* 0x01200000c010783b */ /* 0x000ea20000004200 */
[----:B------:R-:W-:-:S02]  /*9ae0*/  FADD.FTZ R5, R2, -R5 ;  /* 0x8000000502057221 */ /* 0x000fc40000010000 */
[--C-:B------:R-:W-:Y:S02]  /*9af0*/  FFMA.FTZ R147, R8, c[0x0][0x23c], -R155.reuse ;  /* 0x00008f0008937a23 */ /* 0x100fe4000001089b */
[--C-:B------:R-:W-:Y:S01]  /*9b00*/  FFMA.FTZ R144, R11, c[0x0][0x23c], -R152.reuse ;  /* 0x00008f000b907a23 */ /* 0x100fe20000010898 */
[----:B------:R-:W-:Y:S01]  /*9b10*/  MUFU.EX2 R149, R149 ;  /* 0x0000009500957308 */ /* 0x000fe20000000800 */
[----:B------:R-:W-:Y:S02]  /*9b20*/  FFMA.FTZ R135, R9, c[0x0][0x23c], -R152 ;  /* 0x00008f0009877a23 */ /* 0x000fe40000010898 */
[----:B------:R-:W-:Y:S01]  /*9b30*/  FMUL.FTZ R3, R3, c[0x0][0x23c] ;  /* 0x00008f0003037a20 */ /* 0x000fe20000410000 */
[----:B------:R-:W3:Y:S01]  /*9b40*/  LDSM.16.MT88.4 R8, [R189+0x12000] ;  /* 0x01200000bd08783b */ /* 0x000ee20000004200 */
[----:B------:R-:W-:Y:S02]  /*9b50*/  FMUL.FTZ R2, R5, c[0x0][0x23c] ;  /* 0x00008f0005027a20 */ /* 0x000fe40000410000 */
[--C-:B------:R-:W-:Y:S01]  /*9b60*/  FFMA.FTZ R157, R26, c[0x0][0x23c], -R155.reuse ;  /* 0x00008f001a9d7a23 */ /* 0x100fe2000001089b */
[----:B------:R-:W4:Y:S01]  /*9b70*/  MUFU.EX2 R148, R148 ;  /* 0x0000009400947308 */ /* 0x000f220000000800 */
[----:B------:R-:W-:-:S02]  /*9b80*/  FFMA.FTZ R158, R24, c[0x0][0x23c], -R155 ;  /* 0x00008f00189e7a23 */ /* 0x000fc4000001089b */
[--C-:B------:R-:W-:Y:S02]  /*9b90*/  FFMA.FTZ R159, R22, c[0x0][0x23c], -R155.reuse ;  /* 0x00008f00169f7a23 */ /* 0x100fe4000001089b */
[----:B------:R-:W-:Y:S02]  /*9ba0*/  FFMA.FTZ R160, R20, c[0x0][0x23c], -R155 ;  /* 0x00008f0014a07a23 */ /* 0x000fe4000001089b */
[--C-:B------:R-:W-:Y:S01]  /*9bb0*/  FFMA.FTZ R161, R27, c[0x0][0x23c], -R152.reuse ;  /* 0x00008f001ba17a23 */ /* 0x100fe20000010898 */
[----:B------:R-:W5:Y:S01]  /*9bc0*/  MUFU.EX2 R147, R147 ;  /* 0x0000009300937308 */ /* 0x000f620000000800 */
[--C-:B------:R-:W-:Y:S02]  /*9bd0*/  FFMA.FTZ R164, R25, c[0x0][0x23c], -R152.reuse ;  /* 0x00008f0019a47a23 */ /* 0x100fe40000010898 */
[--C-:B------:R-:W-:Y:S01]  /*9be0*/  FFMA.FTZ R162, R23, c[0x0][0x23c], -R152.reuse ;  /* 0x00008f0017a27a23 */ /* 0x100fe20000010898 */
[----:B------:R-:W-:Y:S01]  /*9bf0*/  LDSM.16.MT88.4 R24, [R192+0x14800] ;  /* 0x01480000c018783b */ /* 0x000fe20000004200 */
[----:B------:R-:W-:-:S02]  /*9c00*/  FFMA.FTZ R163, R21, c[0x0][0x23c], -R152 ;  /* 0x00008f0015a37a23 */ /* 0x000fc40000010898 */
[--C-:B------:R-:W-:Y:S01]  /*9c10*/  FFMA.FTZ R173, R168, c[0x0][0x23c], -R155.reuse ;  /* 0x00008f00a8ad7a23 */ /* 0x100fe2000001089b */
[----:B------:R-:W-:Y:S01]  /*9c20*/  MUFU.EX2 R145, R145 ;  /* 0x0000009100917308 */ /* 0x000fe20000000800 */
[----:B----4-:R-:W-:Y:S01]  /*9c30*/  F2FP.PACK_AB R4, R148, R149 ;  /* 0x000000959404723e */ /* 0x010fe200000000ff */
[----:B------:R-:W-:Y:S01]  /*9c40*/  LDSM.16.MT88.4 R20, [R190+0x14800] ;  /* 0x01480000be14783b */ /* 0x000fe20000004200 */
[--C-:B------:R-:W-:Y:S02]  /*9c50*/  FFMA.FTZ R168, R172, c[0x0][0x23c], -R155.reuse ;  /* 0x00008f00aca87a23 */ /* 0x100fe4000001089b */
[--C-:B------:R-:W-:Y:S02]  /*9c60*/  FFMA.FTZ R175, R166, c[0x0][0x23c], -R155.reuse ;  /* 0x00008f00a6af7a23 */ /* 0x100fe4000001089b */
[----:B------:R-:W-:Y:S01]  /*9c70*/  FFMA.FTZ R170, R170, c[0x0][0x23c], -R155 ;  /* 0x00008f00aaaa7a23 */ /* 0x000fe2000001089b */
[----:B------:R-:W4:Y:S01]  /*9c80*/  MUFU.EX2 R144, R144 ;  /* 0x0000009000907308 */ /* 0x000f220000000800 */
[----:B-----5:R-:W-:Y:S01]  /*9c90*/  F2FP.PACK_AB R6, R146, R147 ;  /* 0x000000939206723e */ /* 0x020fe200000000ff */
[----:B------:R-:W-:-:S02]  /*9ca0*/  FFMA.FTZ R166, R171, c[0x0][0x23c], -R152 ;  /* 0x00008f00aba67a23 */ /* 0x000fc40000010898 */
[--C-:B------:R-:W-:Y:S02]  /*9cb0*/  FFMA.FTZ R169, R169, c[0x0][0x23c], -R152.reuse ;  /* 0x00008f00a9a97a23 */ /* 0x100fe40000010898 */
[--C-:B------:R-:W-:Y:S02]  /*9cc0*/  FFMA.FTZ R167, R167, c[0x0][0x23c], -R152.reuse ;  /* 0x00008f00a7a77a23 */ /* 0x100fe40000010898 */
[----:B------:R-:W-:Y:S01]  /*9cd0*/  MUFU.EX2 R135, R135 ;  /* 0x0000008700877308 */ /* 0x000fe20000000800 */
[--C-:B------:R-:W-:Y:S02]  /*9ce0*/  FFMA.FTZ R172, R165, c[0x0][0x23c], -R152.reuse ;  /* 0x00008f00a5ac7a23 */ /* 0x100fe40000010898 */
[--C-:B------:R-:W-:Y:S02]  /*9cf0*/  FFMA.FTZ R165, R154, c[0x0][0x23c], -R155.reuse ;  /* 0x00008f009aa57a23 */ /* 0x100fe4000001089b */
[--C-:B------:R-:W-:Y:S02]  /*9d00*/  FFMA.FTZ R156, R156, c[0x0][0x23c], -R155.reuse ;  /* 0x00008f009c9c7a23 */ /* 0x100fe4000001089b */
[----:B------:R-:W-:Y:S01]  /*9d10*/  FFMA.FTZ R154, R142, c[0x0][0x23c], -R155 ;  /* 0x00008f008e9a7a23 */ /* 0x000fe2000001089b */
[----:B------:R-:W5:Y:S01]  /*9d20*/  MUFU.EX2 R150, R150 ;  /* 0x0000009600967308 */ /* 0x000f620000000800 */
[----:B----4-:R-:W-:Y:S01]  /*9d30*/  F2FP.PACK_AB R5, R144, R145 ;  /* 0x000000919005723e */ /* 0x010fe200000000ff */
[----:B------:R-:W-:-:S02]  /*9d40*/  FFMA.FTZ R153, R153, c[0x0][0x23c], -R152 ;  /* 0x00008f0099997a23 */ /* 0x000fc40000010898 */
[--C-:B------:R-:W-:Y:S02]  /*9d50*/  FFMA.FTZ R174, R141, c[0x0][0x23c], -R152.reuse ;  /* 0x00008f008dae7a23 */ /* 0x100fe40000010898 */
[--C-:B------:R-:W-:Y:S02]  /*9d60*/  FFMA.FTZ R171, R143, c[0x0][0x23c], -R152.reuse ;  /* 0x00008f008fab7a23 */ /* 0x100fe40000010898 */
[----:B------:R-:W4:Y:S01]  /*9d70*/  MUFU.EX2 R3, R3 ;  /* 0x0000000300037308 */ /* 0x000f220000000800 */
[----:B------:R-:W-:Y:S02]  /*9d80*/  FFMA.FTZ R155, R140, c[0x0][0x23c], -R155 ;  /* 0x00008f008c9b7a23 */ /* 0x000fe4000001089b */
[----:B------:R-:W-:Y:S01]  /*9d90*/  FFMA.FTZ R152, R151, c[0x0][0x23c], -R152 ;  /* 0x00008f0097987a23 */ /* 0x000fe20000010898 */
[----:B------:R-:W-:Y:S04]  /*9da0*/  LDSM.16.MT88.4 R140, [R190+0x13800] ;  /* 0x01380000be8c783b */ /* 0x000fe80000004200 */
[----:B------:R-:W1:Y:S01]  /*9db0*/  MUFU.EX2 R2, R2 ;  /* 0x0000000200027308 */ /* 0x000e620000000800 */
[----:B-----5:R-:W-:Y:S01]  /*9dc0*/  F2FP.PACK_AB R7, R150, R135 ;  /* 0x000000879607723e */ /* 0x020fe200000000ff */
[----:B----4-:R-:W-:-:S06]  /*9dd0*/  FMUL.FTZ R36, R36, R3 ;  /* 0x0000000324247220 */ /* 0x010fcc0000410000 */
[----:B------:R-:W-:Y:S01]  /*9de0*/  MUFU.EX2 R157, R157 ;  /* 0x0000009d009d7308 */ /* 0x000fe20000000800 */
[-C--:B------:R-:W-:Y:S02]  /*9df0*/  FMUL.FTZ R37, R37, R3.reuse ;  /* 0x0000000325257220 */ /* 0x080fe40000410000 */
[-C--:B------:R-:W-:Y:S02]  /*9e00*/  FMUL.FTZ R40, R40, R3.reuse ;  /* 0x0000000328287220 */ /* 0x080fe40000410000 */
[----:B------:R-:W-:Y:S02]  /*9e10*/  FMUL.FTZ R41, R41, R3 ;  /* 0x0000000329297220 */ /* 0x000fe40000410000 */
[-C--:B-1----:R-:W-:Y:S01]  /*9e20*/  FMUL.FTZ R38, R38, R2.reuse ;  /* 0x0000000226267220 */ /* 0x082fe20000410000 */
        /* <DEDUP_REMOVED lines=12> */
[----:B------:R-:W4:Y:S01]  /*9ef0*/  LDSM.16.MT88.4 R12, [R192+0x14000] ;  /* 0x01400000c00c783b */ /* 0x000f220000004200 */
[----:B------:R-:W-:Y:S01]  /*9f00*/  FMUL.FTZ R125, R125, R3 ;  /* 0x000000037d7d7220 */ /* 0x000fe20000410000 */
[----:B------:R-:W-:Y:S01]  /*9f10*/  MUFU.EX2 R160, R160 ;  /* 0x000000a000a07308 */ /* 0x000fe20000000800 */
        /* <DEDUP_REMOVED lines=10> */
[----:B------:R-:W-:Y:S01]  /*9fc0*/  FMUL.FTZ R49, R49, R3 ;  /* 0x0000000331317220 */ /* 0x000fe20000410000 */
[----:B------:R-:W2:Y:S01]  /*9fd0*/  LDSM.16.MT88.4 R16, [R188+0x12000] ;  /* 0x01200000bc10783b */ /* 0x000ea20000004200 */
        /* <DEDUP_REMOVED lines=16> */
[C---:B----4-:R-:W-:Y:S01]  /*a0e0*/  HMMA.16816.F32 R60, R4.reuse, R12, R60 ;  /* 0x0000000c043c723c */ /* 0x050fe2000000183c */
[-C--:B------:R-:W-:Y:S02]  /*a0f0*/  FMUL.FTZ R52, R52, R3.reuse ;  /* 0x0000000334347220 */ /* 0x080fe40000410000 */
[-C--:B------:R-:W-:Y:S02]  /*a100*/  FMUL.FTZ R53, R53, R3.reuse ;  /* 0x0000000335357220 */ /* 0x080fe40000410000 */
[-C--:B------:R-:W-:Y:S01]  /*a110*/  FMUL.FTZ R54, R54, R2.reuse ;  /* 0x0000000236367220 */ /* 0x080fe20000410000 */
[----:B------:R-:W-:Y:S01]  /*a120*/  MUFU.EX2 R170, R170 ;  /* 0x000000aa00aa7308 */ /* 0x000fe20000000800 */
[----:B------:R-:W-:Y:S01]  /*a130*/  FMUL.FTZ R55, R55, R2 ;  /* 0x0000000237377220 */ /* 0x000fe20000410000 */
[----:B------:R-:W-:Y:S01]  /*a140*/  HMMA.16816.F32 R64, R4, R14, R64 ;  /* 0x0000000e0440723c */ /* 0x000fe20000001840 */
[----:B------:R-:W4:Y:S01]  /*a150*/  LDSM.16.MT88.4 R12, [R188+0x14000] ;  /* 0x01400000bc0c783b */ /* 0x000f220000004200 */
[----:B------:R-:W-:-:S02]  /*a160*/  FMUL.FTZ R56, R56, R3 ;  /* 0x0000000338387220 */ /* 0x000fc40000410000 */
[-C--:B------:R-:W-:Y:S02]  /*a170*/  FMUL.FTZ R57, R57, R3.reuse ;  /* 0x0000000339397220 */ /* 0x080fe40000410000 */
[-C--:B------:R-:W-:Y:S01]  /*a180*/  FMUL.FTZ R58, R58, R2.reuse ;  /* 0x000000023a3a7220 */ /* 0x080fe20000410000 */
[----:B------:R-:W-:Y:S01]  /*a190*/  MUFU.EX2 R173, R173 ;  /* 0x000000ad00ad7308 */ /* 0x000fe20000000800 */
[-C--:B------:R-:W-:Y:S02]  /*a1a0*/  FMUL.FTZ R59, R59, R2.reuse ;  /* 0x000000023b3b7220 */ /* 0x080fe40000410000 */
        /* <DEDUP_REMOVED lines=8> */
[-C--:B------:R-:W-:Y:S01]  /*a230*/  FMUL.FTZ R73, R73, R3.reuse ;  /* 0x0000000349497220 */ /* 0x080fe20000410000 */
[----:B------:R-:W2:Y:S01]  /*a240*/  LDSM.16.MT88.4 R16, [R189+0x14000] ;  /* 0x01400000bd10783b */ /* 0x000ea20000004200 */
[-C--:B------:R-:W-:Y:S01]  /*a250*/  FMUL.FTZ R74, R74, R2.reuse ;  /* 0x000000024a4a7220 */ /* 0x080fe20000410000 */
[----:B------:R-:W-:Y:S01]  /*a260*/  MUFU.EX2 R175, R175 ;  /* 0x000000af00af7308 */ /* 0x000fe20000000800 */
[----:B------:R-:W-:Y:S02]  /*a270*/  FMUL.FTZ R75, R75, R2 ;  /* 0x000000024b4b7220 */ /* 0x000fe40000410000 */
[-C--:B------:R-:W-:Y:S01]  /*a280*/  FMUL.FTZ R84, R84, R3.reuse ;  /* 0x0000000354547220 */ /* 0x080fe20000410000 */
[----:B---3--:R-:W-:Y:S01]  /*a290*/  HMMA.16816.F32 R68, R4, R8, R68 ;  /* 0x000000080444723c */ /* 0x008fe20000001844 */
[----:B------:R-:W-:-:S02]  /*a2a0*/  FMUL.FTZ R85, R85, R3 ;  /* 0x0000000355557220 */ /* 0x000fc40000410000 */
[-C--:B------:R-:W-:Y:S01]  /*a2b0*/  FMUL.FTZ R86, R86, R2.reuse ;  /* 0x0000000256567220 */ /* 0x080fe20000410000 */
[----:B------:R-:W3:Y:S01]  /*a2c0*/  MUFU.EX2 R166, R166 ;  /* 0x000000a600a67308 */ /* 0x000ee20000000800 */
        /* <DEDUP_REMOVED lines=19> */
[----:B------:R-:W1:Y:S01]  /*a400*/  MUFU.EX2 R172, R172 ;  /* 0x000000ac00ac7308 */ /* 0x000e620000000800 */
        /* <DEDUP_REMOVED lines=74> */
[----:B----4-:R-:W-:Y:S01]  /*a8b0*/  HMMA.16816.F32 R128, R4, R12, R128 ;  /* 0x0000000c0480723c */ /* 0x010fe20000001880 */
[----:B------:R-:W-:Y:S02]  /*a8c0*/  FADD.FTZ R3, R160, R159 ;  /* 0x0000009fa0037221 */ /* 0x000fe40000010000 */
[----:B------:R-:W-:-:S04]  /*a8d0*/  FADD.FTZ R163, R163, R162 ;  /* 0x000000a2a3a37221 */ /* 0x000fc80000010000 */
[----:B---3--:R-:W-:Y:S01]  /*a8e0*/  FADD.FTZ R2, R166, R163 ;  /* 0x000000a3a6027221 */ /* 0x008fe20000010000 */
[----:B------:R-:W-:Y:S01]  /*a8f0*/  HMMA.16816.F32 R124, R4, R14, R124 ;  /* 0x0000000e047c723c */ /* 0x000fe2000000187c */
[----:B------:R-:W1:Y:S02]  /*a900*/  LDSM.16.MT88.4 R12, [R192+0x16800] ;  /* 0x01680000c00c783b */ /* 0x000e640000004200 */
[----:B------:R-:W-:-:S05]  /*a910*/  FADD.FTZ R2, R169, R2 ;  /* 0x00000002a9027221 */ /* 0x000fca0000010000 */
        /* <DEDUP_REMOVED lines=35> */
[----:B------:R-:W-:-:S02]  /*ab50*/  F2FP.PACK_AB R5, R169, R166 ;  /* 0x000000a6a905723e */ /* 0x000fc400000000ff */
[----:B------:R-:W-:Y:S01]  /*ab60*/  F2FP.PACK_AB R6, R175, R168 ;  /* 0x000000a8af06723e */ /* 0x000fe200000000ff */
[----:B------:R-:W-:Y:S01]  /*ab70*/  FADD.FTZ R173, R173, R170 ;  /* 0x000000aaadad7221 */ /* 0x000fe20000010000 */
[----:B------:R-:W-:Y:S01]  /*ab80*/  F2FP.PACK_AB R7, R172, R167 ;  /* 0x000000a7ac07723e */ /* 0x000fe200000000ff */
[----:B------:R-:W-:Y:S02]  /*ab90*/  FADD.FTZ R167, R167, R2 ;  /* 0x00000002a7a77221 */ /* 0x000fe40000010000 */
[----:B------:R-:W-:Y:S02]  /*aba0*/  FADD.FTZ R168, R168, R173 ;  /* 0x000000ada8a87221 */ /* 0x000fe40000010000 */
[----:B------:R-:W-:Y:S02]  /*abb0*/  FADD.FTZ R172, R172, R167 ;  /* 0x000000a7acac7221 */ /* 0x000fe40000010000 */
[----:B-1----:R-:W-:Y:S01]  /*abc0*/  HMMA.16816.F32 R128, R4, R12, R128 ;  /* 0x0000000c0480723c */ /* 0x002fe20000001880 */
[----:B------:R-:W-:-:S07]  /*abd0*/  FADD.FTZ R175, R175, R168 ;  /* 0x000000a8afaf7221 */ /* 0x000fce0000010000 */
        /* <DEDUP_REMOVED lines=9> */
[C---:B-1----:R-:W-:Y:S08]  /*ac70*/  HMMA.16816.F32 R84, R4.reuse, R12, R84 ;  /* 0x0000000c0454723c */ /* 0x042ff00000001854 */
[C---:B------:R-:W-:Y:S01]  /*ac80*/  HMMA.16816.F32 R88, R4.reuse, R14, R88 ;  /* 0x0000000e0458723c */ /* 0x040fe20000001858 */
[----:B------:R-:W1:Y:S07]  /*ac90*/  LDSM.16.MT88.4 R12, [R188+0x17000] ;  /* 0x01700000bc0c783b */ /* 0x000e6e0000004200 */
[C---:B------:R-:W-:Y:S01]  /*aca0*/  HMMA.16816.F32 R80, R4.reuse, R18, R80 ;  /* 0x000000120450723c */ /* 0x040fe20000001850 */
[----:B------:R-:W2:Y:S07]  /*acb0*/  LDSM.16.MT88.4 R16, [R189+0x17000] ;  /* 0x01700000bd10783b */ /* 0x000eae0000004200 */
[C---:B----4-:R-:W-:Y:S08]  /*acc0*/  HMMA.16816.F32 R92, R4.reuse, R8, R92 ;  /* 0x00000008045c723c */ /* 0x050ff0000000185c */
        /* <DEDUP_REMOVED lines=17> */
[C---:B--2---:R-:W-:Y:S08]  /*ade0*/  HMMA.16816.F32 R108, R4.reuse, R16, R108 ;  /* 0x00000010046c723c */ /* 0x044ff0000000186c */
        /* <DEDUP_REMOVED lines=14> */
[----:B------:R-:W-:-:S05]  /*aed0*/  FADD.FTZ R215, R152, R171 ;  /* 0x000000ab98d77221 */ /* 0x000fca0000010000 */
        /* <DEDUP_REMOVED lines=20> */
[C---:B----4-:R-:W-:Y:S08]  /*b020*/  HMMA.16816.F32 R100, R4.reuse, R8, R100 ;  /* 0x000000080464723c */ /* 0x050ff00000001864 */
[C---:B------:R-:W-:Y:S08]  /*b030*/  HMMA.16816.F32 R104, R4.reuse, R10, R104 ;  /* 0x0000000a0468723c */ /* 0x040ff00000001868 */
[C---:B---3--:R-:W-:Y:S08]  /*b040*/  HMMA.16816.F32 R108, R4.reuse, R24, R108 ;  /* 0x00000018046c723c */ /* 0x048ff0000000186c */
[C---:B------:R-:W-:Y:S08]  /*b050*/  HMMA.16816.F32 R120, R4.reuse, R26, R120 ;  /* 0x0000001a0478723c */ /* 0x040ff00000001878 */
[C---:B-1----:R-:W-:Y:S08]  /*b060*/  HMMA.16816.F32 R116, R4.reuse, R12, R116 ;  /* 0x0000000c0474723c */ /* 0x042ff00000001874 */
[----:B------:R-:W-:Y:S01]  /*b070*/  HMMA.16816.F32 R112, R4, R14, R112 ;  /* 0x0000000e0470723c */ /* 0x000fe20000001870 */
[----:B------:R-:W-:Y:S05]  /*b080*/  @!UPT UIADD3 URZ, URZ, URZ, URZ ;  /* 0x0000003f3f3ff290 */ /* 0x000fea000fffe03f */
[----:B------:R-:W-:Y:S11]  /*b090*/  @P4 BRA `(.L_x_199) ;  /* 0x0000001000004947 */ /* 0x000ff60003800000 */
.L_x_192:
[----:B------:R-:W-:-:S07]  /*b0a0*/  IADD3 R207, R225, -0x1, RZ ;  /* 0xffffffffe1cf7810 */ /* 0x000fce0007ffe0ff */
.L_x_199:
[----:B------:R-:W-:-:S13]  /*b0b0*/  ISETP.GE.AND P0, PT, R207, RZ, PT ;  /* 0x000000ffcf00720c */ /* 0x000fda0003f06270 */
[----:B------:R-:W-:Y:S05]  /*b0c0*/  @!P0 BRA `(.L_x_200) ;  /* 0x00002ea000008947 */ /* 0x000fea0003800000 */
[----:B------:R-:W-:Y:S01]  /*b0d0*/  IMAD.MOV.U32 R135, RZ, RZ, R132 ;  /* 0x000000ffff877224 */ /* 0x000fe200078e0084 */
[----:B------:R-:W-:Y:S01]  /*b0e0*/  ISETP.GE.AND P4, PT, R212, c[0x0][0x220], PT ;  /* 0x00008800d4007a0c */ /* 0x000fe20003f86270 */
[----:B------:R-:W-:Y:S01]  /*b0f0*/  IMAD.MOV.U32 R3, RZ, RZ, R133 ;  /* 0x000000ffff037224 */ /* 0x000fe200078e0085 */
[----:B------:R-:W-:Y:S01]  /*b100*/  ISETP.GE.AND P3, PT, R205, c[0x0][0x220], PT ;  /* 0x00008800cd007a0c */ /* 0x000fe20003f66270 */
[----:B------:R-:W-:Y:S01]  /*b110*/  IMAD.MOV.U32 R217, RZ, RZ, R223 ;  /* 0x000000ffffd97224 */ /* 0x000fe200078e00df */
[----:B------:R-:W-:Y:S02]  /*b120*/  ISETP.GE.AND P2, PT, R204, c[0x0][0x220], PT ;  /* 0x00008800cc007a0c */ /* 0x000fe40003f46270 */
[----:B------:R-:W-:Y:S01]  /*b130*/  MOV R216, R220 ;  /* 0x000000dc00d87202 */ /* 0x000fe20000000f00 */
[----:B------:R-:W-:Y:S05]  /*b140*/  BRA `(.L_x_201) ;  /* 0x0000036000007947 */ /* 0x000fea0003800000 */
.L_x_203:
[----:B------:R1:W-:Y:S01]  /*b150*/  @P4 STS.128 [R203+0xc000], RZ ;  /* 0x00c000ffcb004388 */ /* 0x0003e20000000c00 */
[----:B------:R-:W-:Y:S04]  /*b160*/  IADD3 R2, R207, -0x1, RZ ;  /* 0xffffffffcf027810 */ /* 0x000fe80007ffe0ff */
[----:B------:R-:W-:Y:S01]  /*b170*/  SHF.R.S32.HI R137, RZ, 0x1f, R2 ;  /* 0x0000001fff897819 */ /* 0x000fe20000011402 */
[----:B------:R-:W-:Y:S04]  /*b180*/  IMAD.WIDE.U32 R138, R2, c[0x0][0x198], RZ ;  /* 0x00006600028a7a25 */ /* 0x000fe800078e00ff */
[----:B------:R-:W-:Y:S01]  /*b190*/  IMAD R137, R137, c[0x0][0x198], RZ ;  /* 0x0000660089897a24 */ /* 0x000fe200078e02ff */
[----:B------:R-:W-:Y:S03]  /*b1a0*/  LEA R133, P1, R138, R208, 0x6 ;  /* 0x000000d08a857211 */ /* 0x000fe600078230ff */
[----:B------:R-:W-:Y:S01]  /*b1b0*/  IMAD R137, R2, c[0x0][0x19c], R137 ;  /* 0x0000670002897a24 */ /* 0x000fe200078e0289 */
[----:B------:R-:W-:Y:S03]  /*b1c0*/  @!P4 LEA R142, P0, R133, c[0x0][0x168], 0x1 ;  /* 0x00005a00858eca11 */ /* 0x000fe600078008ff */
[----:B------:R-:W-:Y:S05]  /*b1d0*/  IMAD.IADD R137, R139, 0x1, R137 ;  /* 0x000000018b897824 */ /* 0x000fea00078e0289 */
[----:B------:R-:W-:Y:S02]  /*b1e0*/  LEA.HI.X R132, R138, R211, R137, 0x6, P1 ;  /* 0x000000d38a847211 */ /* 0x000fe400008f3489 */
[C---:B------:R-:W-:Y:S02]  /*b1f0*/  @!P3 LEA R138, P6, R133.reuse, c[0x0][0x168], 0x1 ;  /* 0x00005a00858aba11 */ /* 0x040fe400078c08ff */
[C-C-:B------:R-:W-:Y:S02]  /*b200*/  @!P4 LEA.HI.X R143, R133.reuse, c[0x0][0x16c], R132.reuse, 0x1, P0 ;  /* 0x00005b00858fca11 */ /* 0x140fe400000f0c84 */
[C-C-:B------:R-:W-:Y:S02]  /*b210*/  @!P3 LEA.HI.X R139, R133.reuse, c[0x0][0x16c], R132.reuse, 0x1, P6 ;  /* 0x00005b00858bba11 */ /* 0x140fe400030f0c84 */
[C---:B------:R-:W-:Y:S01]  /*b220*/  @!P2 LEA R136, P0, R133.reuse, c[0x0][0x168], 0x1 ;  /* 0x00005a008588aa11 */ /* 0x040fe200078008ff */
[----:B------:R-:W-:Y:S01]  /*b230*/  @!PT LDS RZ, [RZ] ;  /* 0x00000000fffff984 */ /* 0x000fe20000000800 */
[----:B------:R-:W-:Y:S01]  /*b240*/  @!PT LDS RZ, [RZ] ;  /* 0x00000000fffff984 */ /* 0x000fe20000000800 */
[----:B------:R-:W-:Y:S01]  /*b250*/  @!PT LDS RZ, [RZ] ;  /* 0x00000000fffff984 */ /* 0x000fe20000000800 */
[----:B------:R1:W-:Y:S01]  /*b260*/  @!P4 LDGSTS.E.BYPASS.LTC128B.128 [R203+0xc000], [R142.64] ;  /* 0x0c0000008ecbcfae */ /* 0x0003e2000b901d4c */
[C---:B------:R-:W-:Y:S02]  /*b270*/  IADD3 R2, P1, R133.reuse, UR10, RZ ;  /* 0x0000000a85027c10 */ /* 0x040fe4000ff3e0ff */
[----:B------:R-:W-:Y:S01]  /*b280*/  @!P2 LEA.HI.X R137, R133, c[0x0][0x16c], R132, 0x1, P0 ;  /* 0x00005b008589aa11 */ /* 0x000fe200000f0c84 */
[----:B------:R1:W-:Y:S01]  /*b290*/  @P3 STS.128 [R203+0xe000], RZ ;  /* 0x00e000ffcb003388 */ /* 0x0003e20000000c00 */
[----:B------:R-:W-:Y:S02]  /*b2a0*/  @!P4 LEA R140, P6, R2, c[0x0][0x168], 0x1 ;  /* 0x00005a00028cca11 */ /* 0x000fe400078c08ff */
        /* <DEDUP_REMOVED lines=9> */
[C---:B------:R-:W-:Y:S01]  /*b340*/  @!P2 LEA R132, P0, R2.reuse, c[0x0][0x168], 0x1 ;  /* 0x00005a000284aa11 */ /* 0x040fe200078008ff */
[----:B------:R-:W-:Y:S01]  /*b350*/  @!PT LDS RZ, [RZ] ;  /* 0x00000000fffff984 */ /* 0x000fe20000000800 */
[----:B------:R-:W-:Y:S01]  /*b360*/  @!PT LDS RZ, [RZ] ;  /* 0x00000000fffff984 */ /* 0x000fe20000000800 */
[----:B------:R-:W-:Y:S01]  /*b370*/  @!PT LDS RZ, [RZ] ;  /* 0x00000000fffff984 */ /* 0x000fe20000000800 */
[----:B------:R1:W-:Y:S03]  /*b380*/  @!P2 LDGSTS.E.BYPASS.LTC128B.128 [R203+0x10000], [R136.64+0x100] ;  /* 0x1000010088cbafae */ /* 0x0003e6000b901d4c */
[----:B------:R-:W-:Y:S01]  /*b390*/  @!P2 LEA.HI.X R133, R2, c[0x0][0x16c], R133, 0x1, P0 ;  /* 0x00005b000285aa11 */ /* 0x000fe200000f0c85 */
        /* <DEDUP_REMOVED lines=17> */
.L_x_201:
        /* <DEDUP_REMOVED lines=25> */
[----:B------:R-:W-:Y:S02]  /*b640*/  @!P2 LEA R218, P0, R133, c[0x0][0x170], 0x1 ;  /* 0x00005c0085daaa11 */ /* 0x000fe400078008ff */
        /* <DEDUP_REMOVED lines=186> */
.L_x_202:
[C---:B------:R-:W-:Y:S01]  /*c1f0*/  LEA R2, R207.reuse, R202, 0x6 ;  /* 0x000000cacf027211 */ /* 0x040fe200078e30ff */
[----:B------:R-:W-:Y:S01]  /*c200*/  LDSM.16.MT88.4 R148, [R192+0x14800] ;  /* 0x01480000c094783b */ /* 0x000fe20000004200 */
[----:B------:R-:W-:Y:S02]  /*c210*/  IADD3 R207, R207, -0x1, RZ ;  /* 0xffffffffcfcf7810 */ /* 0x000fe40007ffe0ff */
[C---:B-1----:R-:W-:Y:S01]  /*c220*/  IADD3 R142, R2.reuse, 0x1, RZ ;  /* 0x00000001028e7810 */ /* 0x042fe20007ffe0ff */
[----:B------:R-:W-:Y:S01]  /*c230*/  I2F R147, R2 ;  /* 0x0000000200937306 */ /* 0x000fe20000201400 */
[C---:B------:R-:W-:Y:S02]  /*c240*/  IADD3 R145, R2.reuse, 0x8, RZ ;  /* 0x0000000802917810 */ /* 0x040fe40007ffe0ff */
[C---:B------:R-:W-:Y:S01]  /*c250*/  IADD3 R136, R2.reuse, 0x9, RZ ;  /* 0x0000000902887810 */ /* 0x040fe20007ffe0ff */
[----:B------:R-:W-:Y:S01]  /*c260*/  LDSM.16.MT88.4 R152, [R190+0x14800] ;  /* 0x01480000be98783b */ /* 0x000fe20000004200 */
[C---:B------:R-:W-:Y:S02]  /*c270*/  IADD3 R143, R2.reuse, 0x10, RZ ;  /* 0x00000010028f7810 */ /* 0x040fe40007ffe0ff */
[C---:B------:R-:W-:Y:S02]  /*c280*/  IADD3 R139, R2.reuse, 0x18, RZ ;  /* 0x00000018028b7810 */ /* 0x040fe40007ffe0ff */
[C---:B------:R-:W-:Y:S01]  /*c290*/  IADD3 R140, R2.reuse, 0x11, RZ ;  /* 0x00000011028c7810 */ /* 0x040fe20007ffe0ff */
[----:B------:R-:W-:Y:S01]  /*c2a0*/  I2F R142, R142 ;  /* 0x0000008e008e7306 */ /* 0x000fe20000201400 */
[C---:B------:R-:W-:Y:S01]  /*c2b0*/  IADD3 R138, R2.reuse, 0x19, RZ ;  /* 0x00000019028a7810 */ /* 0x040fe20007ffe0ff */
[----:B------:R-:W-:Y:S01]  /*c2c0*/  LDSM.16.MT88.4 R156, [R189+0x14800] ;  /* 0x01480000bd9c783b */ /* 0x000fe20000004200 */
[C---:B------:R-:W-:Y:S02]  /*c2d0*/  IADD3 R141, R2.reuse, 0x20, RZ ;  /* 0x00000020028d7810 */ /* 0x040fe40007ffe0ff */
[C---:B------:R-:W-:Y:S02]  /*c2e0*/  IADD3 R134, R2.reuse, 0x21, RZ ;  /* 0x0000002102867810 */ /* 0x040fe40007ffe0ff */
[C---:B------:R-:W-:Y:S02]  /*c2f0*/  IADD3 R137, R2.reuse, 0x28, RZ ;  /* 0x0000002802897810 */ /* 0x040fe40007ffe0ff */
[C---:B------:R-:W-:Y:S01]  /*c300*/  IADD3 R132, R2.reuse, 0x29, RZ ;  /* 0x0000002902847810 */ /* 0x040fe20007ffe0ff */
[----:B------:R-:W-:Y:S01]  /*c310*/  I2F R145, R145 ;  /* 0x0000009100917306 */ /* 0x000fe20000201400 */
[----:B------:R-:W-:Y:S09]  /*c320*/  IADD3 R133, R2, 0x30, RZ ;  /* 0x0000003002857810 */ /* 0x000ff20007ffe0ff */
[----:B------:R-:W-:Y:S10]  /*c330*/  I2F R136, R136 ;  /* 0x0000008800887306 */ /* 0x000ff40000201400 */
        /* <DEDUP_REMOVED lines=8> */
[----:B------:R-:W1:Y:S02]  /*c3c0*/  I2F R133, R133 ;  /* 0x0000008500857306 */ /* 0x000e640000201400 */
[-C--:B-1----:R-:W-:Y:S02]  /*c3d0*/  FFMA.FTZ R30, R133, R0.reuse, R30 ;  /* 0x00000000851e7223 */ /* 0x082fe4000001001e */
[CC--:B------:R-:W-:Y:S02]  /*c3e0*/  FFMA.FTZ R6, R147.reuse, R0.reuse, R6 ;  /* 0x0000000093067223 */ /* 0x0c0fe40000010006 */
[-C--:B------:R-:W-:Y:S02]  /*c3f0*/  FFMA.FTZ R4, R147, R0.reuse, R4 ;  /* 0x0000000093047223 */ /* 0x080fe40000010004 */
[CC--:B------:R-:W-:Y:S02]  /*c400*/  FFMA.FTZ R7, R142.reuse, R0.reuse, R7 ;  /* 0x000000008e077223 */ /* 0x0c0fe40000010007 */
[-C--:B------:R-:W-:Y:S01]  /*c410*/  FFMA.FTZ R5, R142, R0.reuse, R5 ;  /* 0x000000008e057223 */ /* 0x080fe20000010005 */
[----:B------:R-:W-:Y:S01]  /*c420*/  FMNMX.FTZ R142, R6, R135, !PT ;  /* 0x00000087068e7209 */ /* 0x000fe20007810000 */
[CC--:B------:R-:W-:Y:S02]  /*c430*/  FFMA.FTZ R10, R145.reuse, R0.reuse, R10 ;  /* 0x00000000910a7223 */ /* 0x0c0fe4000001000a */
[----:B------:R-:W-:Y:S01]  /*c440*/  FFMA.FTZ R8, R145, R0, R8 ;  /* 0x0000000091087223 */ /* 0x000fe20000010008 */
[----:B------:R-:W-:Y:S01]  /*c450*/  FMNMX.FTZ R145, R7, R142, !PT ;  /* 0x0000008e07917209 */ /* 0x000fe20007810000 */
[-C--:B------:R-:W-:Y:S01]  /*c460*/  FFMA.FTZ R11, R136, R0.reuse, R11 ;  /* 0x00000000880b7223 */ /* 0x080fe2000001000b */
[----:B------:R-:W-:Y:S01]  /*c470*/  FMNMX.FTZ R142, R4, R3, !PT ;  /* 0x00000003048e7209 */ /* 0x000fe20007810000 */
[CC--:B------:R-:W-:Y:S01]  /*c480*/  FFMA.FTZ R14, R143.reuse, R0.reuse, R14 ;  /* 0x000000008f0e7223 */ /* 0x0c0fe2000001000e */
[----:B------:R-:W-:Y:S01]  /*c490*/  FMNMX.FTZ R144, R10, R145, !PT ;  /* 0x000000910a907209 */ /* 0x000fe20007810000 */
[----:B------:R-:W-:Y:S01]  /*c4a0*/  FFMA.FTZ R12, R143, R0, R12 ;  /* 0x000000008f0c7223 */ /* 0x000fe2000001000c */
[----:B------:R-:W-:Y:S01]  /*c4b0*/  FMNMX.FTZ R147, R5, R142, !PT ;  /* 0x0000008e05937209 */ /* 0x000fe20007810000 */
[CC--:B------:R-:W-:Y:S01]  /*c4c0*/  FFMA.FTZ R16, R139.reuse, R0.reuse, R16 ;  /* 0x000000008b107223 */ /* 0x0c0fe20000010010 */
[----:B------:R-:W-:Y:S01]  /*c4d0*/  IADD3 R143, R2, 0x38, RZ ;  /* 0x00000038028f7810 */ /* 0x000fe20007ffe0ff */
[----:B------:R-:W-:Y:S01]  /*c4e0*/  FFMA.FTZ R18, R139, R0, R18 ;  /* 0x000000008b127223 */ /* 0x000fe20000010012 */
[----:B------:R-:W-:Y:S01]  /*c4f0*/  FMNMX.FTZ R145, R11, R144, !PT ;  /* 0x000000900b917209 */ /* 0x000fe20007810000 */
[-C--:B------:R-:W-:Y:S01]  /*c500*/  FFMA.FTZ R9, R136, R0.reuse, R9 ;  /* 0x0000000088097223 */ /* 0x080fe20000010009 */
[----:B------:R-:W-:Y:S01]  /*c510*/  FMNMX.FTZ R142, R8, R147, !PT ;  /* 0x00000093088e7209 */ /* 0x000fe20007810000 */
[----:B------:R1:W2:Y:S01]  /*c520*/  I2F R139, R143 ;  /* 0x0000008f008b7306 */ /* 0x0002a20000201400 */
[-C--:B------:R-:W-:Y:S01]  /*c530*/  FFMA.FTZ R15, R140, R0.reuse, R15 ;  /* 0x000000008c0f7223 */ /* 0x080fe2000001000f */
[----:B------:R-:W-:Y:S01]  /*c540*/  IADD3 R136, R2, 0x31, RZ ;  /* 0x0000003102887810 */ /* 0x000fe20007ffe0ff */
[-C--:B------:R-:W-:Y:S01]  /*c550*/  FFMA.FTZ R13, R140, R0.reuse, R13 ;  /* 0x000000008c0d7223 */ /* 0x080fe2000001000d */
[----:B------:R-:W-:Y:S01]  /*c560*/  FMNMX.FTZ R140, R14, R145, !PT ;  /* 0x000000910e8c7209 */ /* 0x000fe20007810000 */
[C---:B------:R-:W-:Y:S01]  /*c570*/  FFMA.FTZ R19, R138.reuse, R0, R19 ;  /* 0x000000008a137223 */ /* 0x040fe20000010013 */
[----:B------:R-:W-:Y:S01]  /*c580*/  FMNMX.FTZ R145, R9, R142, !PT ;  /* 0x0000008e09917209 */ /* 0x000fe20007810000 */
[----:B------:R-:W-:Y:S01]  /*c590*/  FFMA.FTZ R17, R138, R0, R17 ;  /* 0x000000008a117223 */ /* 0x000fe20000010011 */
[----:B------:R-:W-:Y:S01]  /*c5a0*/  FMNMX.FTZ R147, R15, R140, !PT ;  /* 0x0000008c0f937209 */ /* 0x000fe20007810000 */
[-C--:B------:R-:W-:Y:S01]  /*c5b0*/  FFMA.FTZ R22, R141, R0.reuse, R22 ;  /* 0x000000008d167223 */ /* 0x080fe20000010016 */
[----:B------:R-:W-:Y:S01]  /*c5c0*/  FMNMX.FTZ R138, R12, R145, !PT ;  /* 0x000000910c8a7209 */ /* 0x000fe20007810000 */
[----:B------:R-:W3:Y:S01]  /*c5d0*/  I2F R136, R136 ;  /* 0x0000008800887306 */ /* 0x000ee20000201400 */
[----:B------:R-:W-:Y:S01]  /*c5e0*/  FMNMX.FTZ R140, R18, R147, !PT ;  /* 0x00000093128c7209 */ /* 0x000fe20007810000 */
[----:B------:R-:W-:Y:S01]  /*c5f0*/  FFMA.FTZ R23, R134, R0, R23 ;  /* 0x0000000086177223 */ /* 0x000fe20000010017 */
[----:B------:R-:W-:Y:S01]  /*c600*/  FMNMX.FTZ R145, R13, R138, !PT ;  /* 0x0000008a0d917209 */ /* 0x000fe20007810000 */
[-C--:B------:R-:W-:Y:S01]  /*c610*/  FFMA.FTZ R20, R141, R0.reuse, R20 ;  /* 0x000000008d147223 */ /* 0x080fe20000010014 */
[----:B------:R-:W-:Y:S01]  /*c620*/  IADD3 R2, R2, 0x39, RZ ;  /* 0x0000003902027810 */ /* 0x000fe20007ffe0ff */
[----:B------:R-:W-:Y:S01]  /*c630*/  FFMA.FTZ R26, R137, R0, R26 ;  /* 0x00000000891a7223 */ /* 0x000fe2000001001a */
[----:B------:R-:W-:Y:S01]  /*c640*/  FMNMX.FTZ R147, R19, R140, !PT ;  /* 0x0000008c13937209 */ /* 0x000fe20007810000 */
[-C--:B------:R-:W-:Y:S01]  /*c650*/  FFMA.FTZ R21, R134, R0.reuse, R21 ;  /* 0x0000000086157223 */ /* 0x080fe20000010015 */
[----:B------:R-:W-:Y:S01]  /*c660*/  FMNMX.FTZ R138, R16, R145, !PT ;  /* 0x00000091108a7209 */ /* 0x000fe20007810000 */
[-C--:B------:R-:W-:Y:S01]  /*c670*/  FFMA.FTZ R27, R132, R0.reuse, R27 ;  /* 0x00000000841b7223 */ /* 0x080fe2000001001b */
[----:B------:R-:W4:Y:S01]  /*c680*/  I2F R2, R2 ;  /* 0x0000000200027306 */ /* 0x000f220000201400 */
[----:B------:R-:W-:Y:S01]  /*c690*/  FMNMX.FTZ R140, R22, R147, !PT ;  /* 0x00000093168c7209 */ /* 0x000fe20007810000 */
[----:B------:R-:W-:Y:S01]  /*c6a0*/  FFMA.FTZ R24, R137, R0, R24 ;  /* 0x0000000089187223 */ /* 0x000fe20000010018 */
[----:B------:R-:W-:Y:S01]  /*c6b0*/  FMNMX.FTZ R141, R17, R138, !PT ;  /* 0x0000008a118d7209 */ /* 0x000fe20007810000 */
[----:B------:R-:W-:Y:S01]  /*c6c0*/  FFMA.FTZ R25, R132, R0, R25 ;  /* 0x0000000084197223 */ /* 0x000fe20000010019 */
[----:B-1----:R-:W-:Y:S01]  /*c6d0*/  FMNMX.FTZ R143, R23, R140, !PT ;  /* 0x0000008c178f7209 */ /* 0x002fe20007810000 */
[-C--:B------:R-:W-:Y:S01]  /*c6e0*/  FFMA.FTZ R28, R133, R0.reuse, R28 ;  /* 0x00000000851c7223 */ /* 0x080fe2000001001c */
[----:B------:R-:W-:Y:S01]  /*c6f0*/  FMNMX.FTZ R134, R20, R141, !PT ;  /* 0x0000008d14867209 */ /* 0x000fe20007810000 */
[CC--:B--2---:R-:W-:Y:S01]  /*c700*/  FFMA.FTZ R34, R139.reuse, R0.reuse, R34 ;  /* 0x000000008b227223 */ /* 0x0c4fe20000010022 */
[----:B------:R-:W-:Y:S01]  /*c710*/  FMNMX.FTZ R138, R26, R143, !PT ;  /* 0x0000008f1a8a7209 */ /* 0x000fe20007810000 */
[----:B------:R-:W-:Y:S01]  /*c720*/  FFMA.FTZ R32, R139, R0, R32 ;  /* 0x000000008b207223 */ /* 0x000fe20000010020 */
[----:B------:R-:W-:Y:S01]  /*c730*/  FMNMX.FTZ R137, R21, R134, !PT ;  /* 0x0000008615897209 */ /* 0x000fe20007810000 */
[----:B------:R-:W-:Y:S01]  /*c740*/  LDSM.16.MT88.4 R144, [R189+0x12000] ;  /* 0x01200000bd90783b */ /* 0x000fe20000004200 */
[----:B------:R-:W-:Y:S01]  /*c750*/  FMNMX.FTZ R141, R27, R138, !PT ;  /* 0x0000008a1b8d7209 */ /* 0x000fe20007810000 */
[-C--:B---3--:R-:W-:Y:S01]  /*c760*/  FFMA.FTZ R31, R136, R0.reuse, R31 ;  /* 0x00000000881f7223 */ /* 0x088fe2000001001f */
[----:B------:R-:W-:Y:S01]  /*c770*/  FMNMX.FTZ R132, R24, R137, !PT ;  /* 0x0000008918847209 */ /* 0x000fe20007810000 */
[----:B------:R-:W-:Y:S01]  /*c780*/  FFMA.FTZ R29, R136, R0, R29 ;  /* 0x00000000881d7223 */ /* 0x000fe2000001001d */
[----:B------:R-:W-:Y:S02]  /*c790*/  FMNMX.FTZ R134, R30, R141, !PT ;  /* 0x0000008d1e867209 */ /* 0x000fe40007810000 */
[----:B------:R-:W-:Y:S01]  /*c7a0*/  FMNMX.FTZ R137, R25, R132, !PT ;  /* 0x0000008419897209 */ /* 0x000fe20007810000 */
[----:B------:R-:W-:Y:S01]  /*c7b0*/  LDSM.16.MT88.4 R140, [R190+0x12000] ;  /* 0x01200000be8c783b */ /* 0x000fe20000004200 */
[----:B------:R-:W-:Y:S02]  /*c7c0*/  FMNMX.FTZ R133, R31, R134, !PT ;  /* 0x000000861f857209 */ /* 0x000fe40007810000 */
[----:B------:R-:W-:Y:S01]  /*c7d0*/  FMNMX.FTZ R134, R28, R137, !PT ;  /* 0x000000891c867209 */ /* 0x000fe20007810000 */
[-C--:B----4-:R-:W-:Y:S01]  /*c7e0*/  FFMA.FTZ R35, R2, R0.reuse, R35 ;  /* 0x0000000002237223 */ /* 0x090fe20000010023 */
[----:B------:R-:W-:Y:S01]  /*c7f0*/  FMNMX.FTZ R132, R34, R133, !PT ;  /* 0x0000008522847209 */ /* 0x000fe20007810000 */
[----:B------:R-:W-:Y:S01]  /*c800*/  FFMA.FTZ R33, R2, R0, R33 ;  /* 0x0000000002217223 */ /* 0x000fe20000010021 */
[----:B------:R-:W-:Y:S02]  /*c810*/  FMNMX.FTZ R133, R29, R134, !PT ;  /* 0x000000861d857209 */ /* 0x000fe40007810000 */
[----:B------:R-:W-:Y:S02]  /*c820*/  FMNMX.FTZ R139, R35, R132, !PT ;  /* 0x00000084238b7209 */ /* 0x000fe40007810000 */
[----:B------:R-:W-:Y:S03]  /*c830*/  FMNMX.FTZ R132, R32, R133, !PT ;  /* 0x0000008520847209 */ /* 0x000fe60007810000 */
[----:B------:R-:W1:Y:S01]  /*c840*/  SHFL.BFLY PT, R2, R139, 0x2, 0x1f ;  /* 0x0c401f008b027f89 */ /* 0x000e6200000e0000 */
[----:B------:R-:W-:Y:S07]  /*c850*/  FMNMX.FTZ R138, R33, R132, !PT ;  /* 0x00000084218a7209 */ /* 0x000fee0007810000 */
[----:B------:R-:W2:Y:S01]  /*c860*/  SHFL.BFLY PT, R133, R138, 0x2, 0x1f ;  /* 0x0c401f008a857f89 */ /* 0x000ea200000e0000 */
[----:B-1----:R-:W-:Y:S07]  /*c870*/  FMNMX.FTZ R137, R139, R2, !PT ;  /* 0x000000028b897209 */ /* 0x002fee0007810000 */
[----:B------:R-:W1:Y:S01]  /*c880*/  SHFL.BFLY PT, R132, R137, 0x1, 0x1f ;  /* 0x0c201f0089847f89 */ /* 0x000e6200000e0000 */
[----:B--2---:R-:W-:Y:S07]  /*c890*/  FMNMX.FTZ R136, R138, R133, !PT ;  /* 0x000000858a887209 */ /* 0x004fee0007810000 */
        /* <DEDUP_REMOVED lines=10> */
[----:B------:R-:W1:Y:S01]  /*c940*/  LDSM.16.MT88.4 R136, [R192+0x12000] ;  /* 0x01200000c088783b */ /* 0x000e620000004200 */
[----:B------:R-:W-:Y:S02]  /*c950*/  FADD.FTZ R134, -R133, R3 ;  /* 0x0000000385867221 */ /* 0x000fe40000010100 */
[--C-:B------:R-:W-:Y:S01]  /*c960*/  FFMA.FTZ R165, R6, c[0x0][0x23c], -R167.reuse ;  /* 0x00008f0006a57a23 */ /* 0x100fe200000108a7 */
[----:B------:R-:W-:Y:S01]  /*c970*/  FSEL R166, R166, RZ, P0 ;  /* 0x000000ffa6a67208 */ /* 0x000fe20000000000 */
[--C-:B------:R-:W-:Y:S01]  /*c980*/  FFMA.FTZ R160, R7, c[0x0][0x23c], -R167.reuse ;  /* 0x00008f0007a07a23 */ /* 0x100fe200000108a7 */
[----:B------:R-:W2:Y:S01]  /*c990*/  MUFU.EX2 R2, R2 ;  /* 0x0000000200027308 */ /* 0x000ea20000000800 */
[--C-:B------:R-:W-:Y:S02]  /*c9a0*/  FFMA.FTZ R135, R10, c[0x0][0x23c], -R167.reuse ;  /* 0x00008f000a877a23 */ /* 0x100fe400000108a7 */
[--C-:B------:R-:W-:Y:S02]  /*c9b0*/  FFMA.FTZ R164, R4, c[0x0][0x23c], -R166.reuse ;  /* 0x00008f0004a47a23 */ /* 0x100fe400000108a6 */
[--C-:B------:R-:W-:Y:S02]  /*c9c0*/  FFMA.FTZ R163, R5, c[0x0][0x23c], -R166.reuse ;  /* 0x00008f0005a37a23 */ /* 0x100fe400000108a6 */
[--C-:B------:R-:W-:Y:S02]  /*c9d0*/  FFMA.FTZ R162, R8, c[0x0][0x23c], -R166.reuse ;  /* 0x00008f0008a27a23 */ /* 0x100fe400000108a6 */
[--C-:B------:R-:W-:Y:S01]  /*c9e0*/  FFMA.FTZ R161, R9, c[0x0][0x23c], -R166.reuse ;  /* 0x00008f0009a17a23 */ /* 0x100fe200000108a6 */
[----:B------:R-:W-:Y:S01]  /*c9f0*/  MUFU.EX2 R165, R165 ;  /* 0x000000a500a57308 */ /* 0x000fe20000000800 */
[----:B------:R-:W-:Y:S02]  /*ca00*/  FMUL.FTZ R3, R134, c[0x0][0x23c] ;  /* 0x00008f0086037a20 */ /* 0x000fe40000410000 */
[--C-:B------:R-:W-:Y:S02]  /*ca10*/  FFMA.FTZ R134, R11, c[0x0][0x23c], -R167.reuse ;  /* 0x00008f000b867a23 */ /* 0x100fe400000108a7 */
[--C-:B------:R-:W-:Y:S02]  /*ca20*/  FFMA.FTZ R218, R30, c[0x0][0x23c], -R167.reuse ;  /* 0x00008f001eda7a23 */ /* 0x100fe400000108a7 */
[--C-:B------:R-:W-:Y:S02]  /*ca30*/  FFMA.FTZ R219, R31, c[0x0][0x23c], -R167.reuse ;  /* 0x00008f001fdb7a23 */ /* 0x100fe400000108a7 */
[--C-:B------:R-:W-:Y:S01]  /*ca40*/  FFMA.FTZ R220, R34, c[0x0][0x23c], -R167.reuse ;  /* 0x00008f0022dc7a23 */ /* 0x100fe200000108a7 */
[----:B------:R-:W3:Y:S01]  /*ca50*/  MUFU.EX2 R3, R3 ;  /* 0x0000000300037308 */ /* 0x000ee20000000800 */
[--C-:B------:R-:W-:Y:S02]  /*ca60*/  FFMA.FTZ R221, R28, c[0x0][0x23c], -R166.reuse ;  /* 0x00008f001cdd7a23 */ /* 0x100fe400000108a6 */
[--C-:B------:R-:W-:Y:S02]  /*ca70*/  FFMA.FTZ R222, R29, c[0x0][0x23c], -R166.reuse ;  /* 0x00008f001dde7a23 */ /* 0x100fe400000108a6 */
[C---:B--2---:R-:W-:Y:S01]  /*ca80*/  FMUL.FTZ R6, R2.reuse, R130 ;  /* 0x0000008202067220 */ /* 0x044fe20000410000 */
[----:B------:R-:W-:Y:S01]  /*ca90*/  LDSM.16.MT88.4 R28, [R190+0x13800] ;  /* 0x01380000be1c783b */ /* 0x000fe20000004200 */
[C---:B------:R-:W-:Y:S02]  /*caa0*/  FMUL.FTZ R7, R2.reuse, R131 ;  /* 0x0000008302077220 */ /* 0x040fe40000410000 */
[C---:B------:R-:W-:Y:S01]  /*cab0*/  FMUL.FTZ R10, R2.reuse, R126 ;  /* 0x0000007e020a7220 */ /* 0x040fe20000410000 */
[----:B------:R-:W2:Y:S01]  /*cac0*/  MUFU.EX2 R160, R160 ;  /* 0x000000a000a07308 */ /* 0x000ea20000000800 */
[C---:B------:R-:W-:Y:S02]  /*cad0*/  FMUL.FTZ R11, R2.reuse, R127 ;  /* 0x0000007f020b7220 */ /* 0x040fe40000410000 */
[C---:B------:R-:W-:Y:S02]  /*cae0*/  FMUL.FTZ R38, R2.reuse, R38 ;  /* 0x0000002602267220 */ /* 0x040fe40000410000 */
[C---:B------:R-:W-:Y:S02]  /*caf0*/  FMUL.FTZ R39, R2.reuse, R39 ;  /* 0x0000002702277220 */ /* 0x040fe40000410000 */
[C---:B------:R-:W-:Y:S02]  /*cb00*/  FMUL.FTZ R42, R2.reuse, R42 ;  /* 0x0000002a022a7220 */ /* 0x040fe40000410000 */
[----:B------:R-:W-:Y:S01]  /*cb10*/  FMUL.FTZ R43, R2, R43 ;  /* 0x0000002b022b7220 */ /* 0x000fe20000410000 */
[----:B------:R-:W-:Y:S01]  /*cb20*/  MUFU.EX2 R135, R135 ;  /* 0x0000008700877308 */ /* 0x000fe20000000800 */
[--C-:B------:R-:W-:Y:S02]  /*cb30*/  FFMA.FTZ R223, R32, c[0x0][0x23c], -R166.reuse ;  /* 0x00008f0020df7a23 */ /* 0x100fe400000108a6 */
[----:B------:R-:W-:Y:S02]  /*cb40*/  FMUL.FTZ R46, R2, R46 ;  /* 0x0000002e022e7220 */ /* 0x000fe40000410000 */
[C---:B---3--:R-:W-:Y:S02]  /*cb50*/  FMUL.FTZ R4, R3.reuse, R128 ;  /* 0x0000008003047220 */ /* 0x048fe40000410000 */
[C---:B------:R-:W-:Y:S02]  /*cb60*/  FMUL.FTZ R5, R3.reuse, R129 ;  /* 0x0000008103057220 */ /* 0x040fe40000410000 */
[C---:B------:R-:W-:Y:S01]  /*cb70*/  FMUL.FTZ R8, R3.reuse, R124 ;  /* 0x0000007c03087220 */ /* 0x040fe20000410000 */
[----:B------:R-:W3:Y:S01]  /*cb80*/  MUFU.EX2 R134, R134 ;  /* 0x0000008600867308 */ /* 0x000ee20000000800 */
[C---:B------:R-:W-:Y:S02]  /*cb90*/  FMUL.FTZ R9, R3.reuse, R125 ;  /* 0x0000007d03097220 */ /* 0x040fe40000410000 */
[----:B------:R-:W4:Y:S01]  /*cba0*/  LDSM.16.MT88.4 R124, [R188+0x12000] ;  /* 0x01200000bc7c783b */ /* 0x000f220000004200 */
[----:B--2---:R-:W-:Y:S01]  /*cbb0*/  F2FP.PACK_AB R129, R160, R165 ;  /* 0x000000a5a081723e */ /* 0x004fe200000000ff */
[C---:B------:R-:W-:Y:S02]  /*cbc0*/  FMUL.FTZ R36, R3.reuse, R36 ;  /* 0x0000002403247220 */ /* 0x040fe40000410000 */
[C---:B------:R-:W-:Y:S02]  /*cbd0*/  FMUL.FTZ R37, R3.reuse, R37 ;  /* 0x0000002503257220 */ /* 0x040fe40000410000 */
[C---:B------:R-:W-:Y:S01]  /*cbe0*/  FMUL.FTZ R40, R3.reuse, R40 ;  /* 0x0000002803287220 */ /* 0x040fe20000410000 */
[----:B------:R-:W-:Y:S01]  /*cbf0*/  MUFU.EX2 R164, R164 ;  /* 0x000000a400a47308 */ /* 0x000fe20000000800 */
[C---:B------:R-:W-:Y:S02]  /*cc00*/  FMUL.FTZ R41, R3.reuse, R41 ;  /* 0x0000002903297220 */ /* 0x040fe40000410000 */
[C---:B------:R-:W-:Y:S02]  /*cc10*/  FMUL.FTZ R47, R2.reuse, R47 ;  /* 0x0000002f022f7220 */ /* 0x040fe40000410000 */
[C---:B------:R-:W-:Y:S02]  /*cc20*/  FMUL.FTZ R44, R3.reuse, R44 ;  /* 0x0000002c032c7220 */ /* 0x040fe40000410000 */
[C---:B------:R-:W-:Y:S02]  /*cc30*/  FMUL.FTZ R45, R3.reuse, R45 ;  /* 0x0000002d032d7220 */ /* 0x040fe40000410000 */
[C---:B------:R-:W-:Y:S01]  /*cc40*/  FMUL.FTZ R50, R2.reuse, R50 ;  /* 0x0000003202327220 */ /* 0x040fe20000410000 */
[----:B------:R-:W2:Y:S01]  /*cc50*/  MUFU.EX2 R163, R163 ;  /* 0x000000a300a37308 */ /* 0x000ea20000000800 */
[----:B------:R-:W-:Y:S02]  /*cc60*/  FMUL.FTZ R51, R2, R51 ;  /* 0x0000003302337220 */ /* 0x000fe40000410000 */
[C---:B------:R-:W-:Y:S01]  /*cc70*/  FMUL.FTZ R48, R3.reuse, R48 ;  /* 0x0000003003307220 */ /* 0x040fe20000410000 */
[----:B---3--:R-:W-:Y:S01]  /*cc80*/  F2FP.PACK_AB R131, R134, R135 ;  /* 0x000000878683723e */ /* 0x008fe200000000ff */
        /* <DEDUP_REMOVED lines=9> */
[----:B------:R-:W3:Y:S01]  /*cd20*/  MUFU.EX2 R161, R161 ;  /* 0x000000a100a17308 */ /* 0x000ee20000000800 */
[----:B------:R-:W-:Y:S02]  /*cd30*/  FMUL.FTZ R57, R3, R57 ;  /* 0x0000003903397220 */ /* 0x000fe40000410000 */
[C---:B------:R-:W-:Y:S01]  /*cd40*/  FMUL.FTZ R62, R2.reuse, R62 ;  /* 0x0000003e023e7220 */ /* 0x040fe20000410000 */
        /* <DEDUP_REMOVED lines=13> */
[----:B---3--:R-:W-:Y:S01]  /*ce20*/  F2FP.PACK_AB R130, R161, R162 ;  /* 0x000000a2a182723e */ /* 0x008fe200000000ff */
[C---:B------:R-:W-:Y:S02]  /*ce30*/  FMUL.FTZ R69, R3.reuse, R69 ;  /* 0x0000004503457220 */ /* 0x040fe40000410000 */
[C---:B------:R-:W-:Y:S02]  /*ce40*/  FMUL.FTZ R74, R2.reuse, R74 ;  /* 0x0000004a024a7220 */ /* 0x040fe40000410000 */
[C---:B------:R-:W-:Y:S01]  /*ce50*/  FMUL.FTZ R75, R2.reuse, R75 ;  /* 0x0000004b024b7220 */ /* 0x040fe20000410000 */
[----:B------:R-:W-:Y:S01]  /*ce60*/  MUFU.EX2 R220, R220 ;  /* 0x000000dc00dc7308 */ /* 0x000fe20000000800 */
[C---:B-1----:R-:W-:Y:S05]  /*ce70*/  HMMA.16816.F32 R4, R128.reuse, R136, R4 ;  /* 0x000000888004723c */ /* 0x042fea0000001804 */
[C---:B------:R-:W-:Y:S02]  /*ce80*/  FMUL.FTZ R72, R3.reuse, R72 ;  /* 0x0000004803487220 */ /* 0x040fe40000410000 */
[C---:B------:R-:W-:Y:S01]  /*ce90*/  FMUL.FTZ R73, R3.reuse, R73 ;  /* 0x0000004903497220 */ /* 0x040fe20000410000 */
[C---:B------:R-:W-:Y:S01]  /*cea0*/  HMMA.16816.F32 R8, R128.reuse, R138, R8 ;  /* 0x0000008a8008723c */ /* 0x040fe20000001808 */
[----:B------:R-:W1:Y:S01]  /*ceb0*/  LDSM.16.MT88.4 R136, [R192+0x14000] ;  /* 0x01400000c088783b */ /* 0x000e620000004200 */
[----:B------:R-:W-:Y:S02]  /*cec0*/  MUFU.EX2 R221, R221 ;  /* 0x000000dd00dd7308 */ /* 0x000fe40000000800 */
[C---:B------:R-:W-:Y:S02]  /*ced0*/  FMUL.FTZ R78, R2.reuse, R78 ;  /* 0x0000004e024e7220 */ /* 0x040fe40000410000 */
[C---:B------:R-:W-:Y:S02]  /*cee0*/  FMUL.FTZ R79, R2.reuse, R79 ;  /* 0x0000004f024f7220 */ /* 0x040fe40000410000 */
[C---:B------:R-:W-:Y:S04]  /*cef0*/  HMMA.16816.F32 R36, R128.reuse, R140, R36 ;  /* 0x0000008c8024723c */ /* 0x040fe80000001824 */
[C---:B------:R-:W-:Y:S01]  /*cf00*/  FMUL.FTZ R76, R3.reuse, R76 ;  /* 0x0000004c034c7220 */ /* 0x040fe20000410000 */
[----:B------:R-:W-:Y:S01]  /*cf10*/  MUFU.EX2 R222, R222 ;  /* 0x000000de00de7308 */ /* 0x000fe20000000800 */
[C---:B------:R-:W-:Y:S02]  /*cf20*/  FMUL.FTZ R77, R3.reuse, R77 ;  /* 0x0000004d034d7220 */ /* 0x040fe40000410000 */
[C---:B------:R-:W-:Y:S01]  /*cf30*/  HMMA.16816.F32 R40, R128.reuse, R142, R40 ;  /* 0x0000008e8028723c */ /* 0x040fe20000001828 */
[----:B------:R-:W2:Y:S03]  /*cf40*/  LDSM.16.MT88.4 R140, [R190+0x14000] ;  /* 0x01400000be8c783b */ /* 0x000ea60000004200 */
[C---:B------:R-:W-:Y:S02]  /*cf50*/  FMUL.FTZ R82, R2.reuse, R82 ;  /* 0x0000005202527220 */ /* 0x040fe40000410000 */
[C---:B------:R-:W-:Y:S01]  /*cf60*/  FMUL.FTZ R83, R2.reuse, R83 ;  /* 0x0000005302537220 */ /* 0x040fe20000410000 */
[----:B------:R-:W-:Y:S01]  /*cf70*/  MUFU.EX2 R223, R223 ;  /* 0x000000df00df7308 */ /* 0x000fe20000000800 */
[C---:B------:R-:W-:Y:S04]  /*cf80*/  HMMA.16816.F32 R44, R128.reuse, R144, R44 ;  /* 0x00000090802c723c */ /* 0x040fe8000000182c */
[C---:B------:R-:W-:Y:S02]  /*cf90*/  FMUL.FTZ R80, R3.reuse, R80 ;  /* 0x0000005003507220 */ /* 0x040fe40000410000 */
[C---:B------:R-:W-:Y:S02]  /*cfa0*/  FMUL.FTZ R81, R3.reuse, R81 ;  /* 0x0000005103517220 */ /* 0x040fe40000410000 */
[C---:B------:R-:W-:Y:S01]  /*cfb0*/  HMMA.16816.F32 R48, R128.reuse, R146, R48 ;  /* 0x000000928030723c */ /* 0x040fe20000001830 */
[----:B------:R-:W-:Y:S03]  /*cfc0*/  LDSM.16.MT88.4 R144, [R188+0x12800] ;  /* 0x01280000bc90783b */ /* 0x000fe60000004200 */
[C---:B------:R-:W-:Y:S02]  /*cfd0*/  FMUL.FTZ R86, R2.reuse, R86 ;  /* 0x0000005602567220 */ /* 0x040fe40000410000 */
[C---:B------:R-:W-:Y:S02]  /*cfe0*/  FMUL.FTZ R87, R2.reuse, R87 ;  /* 0x0000005702577220 */ /* 0x040fe40000410000 */
[C---:B----4-:R-:W-:Y:S04]  /*cff0*/  HMMA.16816.F32 R52, R128.reuse, R124, R52 ;  /* 0x0000007c8034723c */ /* 0x050fe80000001834 */
[C---:B------:R-:W-:Y:S02]  /*d000*/  FMUL.FTZ R84, R3.reuse, R84 ;  /* 0x0000005403547220 */ /* 0x040fe40000410000 */
[C---:B------:R-:W-:Y:S02]  /*d010*/  FMUL.FTZ R85, R3.reuse, R85 ;  /* 0x0000005503557220 */ /* 0x040fe40000410000 */
[C---:B------:R-:W-:Y:S01]  /*d020*/  HMMA.16816.F32 R56, R128.reuse, R126, R56 ;  /* 0x0000007e8038723c */ /* 0x040fe20000001838 */
[----:B------:R-:W3:Y:S03]  /*d030*/  LDSM.16.MT88.4 R124, [R189+0x14000] ;  /* 0x01400000bd7c783b */ /* 0x000ee60000004200 */
[C---:B------:R-:W-:Y:S02]  /*d040*/  FMUL.FTZ R90, R2.reuse, R90 ;  /* 0x0000005a025a7220 */ /* 0x040fe40000410000 */
[C---:B------:R-:W-:Y:S02]  /*d050*/  FMUL.FTZ R91, R2.reuse, R91 ;  /* 0x0000005b025b7220 */ /* 0x040fe40000410000 */
[C---:B-1----:R-:W-:Y:S04]  /*d060*/  HMMA.16816.F32 R60, R128.reuse, R136, R60 ;  /* 0x00000088803c723c */ /* 0x042fe8000000183c */
[C---:B------:R-:W-:Y:S02]  /*d070*/  FMUL.FTZ R88, R3.reuse, R88 ;  /* 0x0000005803587220 */ /* 0x040fe40000410000 */
[C---:B------:R-:W-:Y:S02]  /*d080*/  FMUL.FTZ R89, R3.reuse, R89 ;  /* 0x0000005903597220 */ /* 0x040fe40000410000 */
[C---:B------:R-:W-:Y:S01]  /*d090*/  HMMA.16816.F32 R64, R128.reuse, R138, R64 ;  /* 0x0000008a8040723c */ /* 0x040fe20000001840 */
[----:B------:R-:W1:Y:S03]  /*d0a0*/  LDSM.16.MT88.4 R136, [R188+0x14000] ;  /* 0x01400000bc88783b */ /* 0x000e660000004200 */
[C---:B------:R-:W-:Y:S02]  /*d0b0*/  FMUL.FTZ R94, R2.reuse, R94 ;  /* 0x0000005e025e7220 */ /* 0x040fe40000410000 */
[C---:B------:R-:W-:Y:S02]  /*d0c0*/  FMUL.FTZ R95, R2.reuse, R95 ;  /* 0x0000005f025f7220 */ /* 0x040fe40000410000 */
[C---:B--2---:R-:W-:Y:S04]  /*d0d0*/  HMMA.16816.F32 R68, R128.reuse, R140, R68 ;  /* 0x0000008c8044723c */ /* 0x044fe80000001844 */
[C---:B------:R-:W-:Y:S02]  /*d0e0*/  FMUL.FTZ R92, R3.reuse, R92 ;  /* 0x0000005c035c7220 */ /* 0x040fe40000410000 */
[C---:B------:R-:W-:Y:S02]  /*d0f0*/  FMUL.FTZ R93, R3.reuse, R93 ;  /* 0x0000005d035d7220 */ /* 0x040fe40000410000 */
[C---:B------:R-:W-:Y:S01]  /*d100*/  HMMA.16816.F32 R72, R128.reuse, R142, R72 ;  /* 0x0000008e8048723c */ /* 0x040fe20000001848 */
[----:B------:R-:W2:Y:S03]  /*d110*/  LDSM.16.MT88.4 R140, [R192+0x16000] ;  /* 0x01600000c08c783b */ /* 0x000ea60000004200 */
[C---:B------:R-:W-:Y:S02]  /*d120*/  FMUL.FTZ R98, R2.reuse, R98 ;  /* 0x0000006202627220 */ /* 0x040fe40000410000 */
[C---:B------:R-:W-:Y:S02]  /*d130*/  FMUL.FTZ R99, R2.reuse, R99 ;  /* 0x0000006302637220 */ /* 0x040fe40000410000 */
[C---:B------:R-:W-:Y:S01]  /*d140*/  FMUL.FTZ R96, R3.reuse, R96 ;  /* 0x0000006003607220 */ /* 0x040fe20000410000 */
[C---:B---3--:R-:W-:Y:S03]  /*d150*/  HMMA.16816.F32 R76, R128.reuse, R124, R76 ;  /* 0x0000007c804c723c */ /* 0x048fe6000000184c */
[C---:B------:R-:W-:Y:S02]  /*d160*/  FMUL.FTZ R97, R3.reuse, R97 ;  /* 0x0000006103617220 */ /* 0x040fe40000410000 */
[C---:B------:R-:W-:Y:S02]  /*d170*/  FMUL.FTZ R102, R2.reuse, R102 ;  /* 0x0000006602667220 */ /* 0x040fe40000410000 */
[C---:B------:R-:W-:Y:S01]  /*d180*/  FMUL.FTZ R103, R2.reuse, R103 ;  /* 0x0000006702677220 */ /* 0x040fe20000410000 */
[C---:B------:R-:W-:Y:S01]  /*d190*/  HMMA.16816.F32 R80, R128.reuse, R126, R80 ;  /* 0x0000007e8050723c */ /* 0x040fe20000001850 */
[----:B------:R-:W3:Y:S03]  /*d1a0*/  LDSM.16.MT88.4 R124, [R190+0x16000] ;  /* 0x01600000be7c783b */ /* 0x000ee60000004200 */
[C---:B------:R-:W-:Y:S02]  /*d1b0*/  FMUL.FTZ R100, R3.reuse, R100 ;  /* 0x0000006403647220 */ /* 0x040fe40000410000 */
[C---:B------:R-:W-:Y:S02]  /*d1c0*/  FMUL.FTZ R101, R3.reuse, R101 ;  /* 0x0000006503657220 */ /* 0x040fe40000410000 */
[C---:B-1----:R-:W-:Y:S04]  /*d1d0*/  HMMA.16816.F32 R84, R128.reuse, R136, R84 ;  /* 0x000000888054723c */ /* 0x042fe80000001854 */
[C---:B------:R-:W-:Y:S02]  /*d1e0*/  FMUL.FTZ R106, R2.reuse, R106 ;  /* 0x0000006a026a7220 */ /* 0x040fe40000410000 */
[----:B------:R-:W-:Y:S02]  /*d1f0*/  FMUL.FTZ R107, R2, R107 ;  /* 0x0000006b026b7220 */ /* 0x000fe40000410000 */
[C---:B------:R-:W-:Y:S01]  /*d200*/  HMMA.16816.F32 R88, R128.reuse, R138, R88 ;  /* 0x0000008a8058723c */ /* 0x040fe20000001858 */
[----:B------:R-:W1:Y:S03]  /*d210*/  LDSM.16.MT88.4 R136, [R189+0x16000] ;  /* 0x01600000bd88783b */ /* 0x000e660000004200 */
[C---:B------:R-:W-:Y:S02]  /*d220*/  FMUL.FTZ R104, R3.reuse, R104 ;  /* 0x0000006803687220 */ /* 0x040fe40000410000 */
[----:B------:R-:W-:Y:S02]  /*d230*/  FMUL.FTZ R105, R3, R105 ;  /* 0x0000006903697220 */ /* 0x000fe40000410000 */
[C---:B--2---:R-:W-:Y:S04]  /*d240*/  HMMA.16816.F32 R92, R128.reuse, R140, R92 ;  /* 0x0000008c805c723c */ /* 0x044fe8000000185c */
[--C-:B------:R-:W-:Y:S02]  /*d250*/  FFMA.FTZ R168, R14, c[0x0][0x23c], -R167.reuse ;  /* 0x00008f000ea87a23 */ /* 0x100fe400000108a7 */
[C---:B------:R-:W-:Y:S02]  /*d260*/  FMUL.FTZ R14, R2.reuse, R122 ;  /* 0x0000007a020e7220 */ /* 0x040fe40000410000 */
[C---:B------:R-:W-:Y:S01]  /*d270*/  HMMA.16816.F32 R96, R128.reuse, R142, R96 ;  /* 0x0000008e8060723c */ /* 0x040fe20000001860 */
[----:B------:R-:W2:Y:S01]  /*d280*/  LDSM.16.MT88.4 R140, [R188+0x16000] ;  /* 0x01600000bc8c783b */ /* 0x000ea20000004200 */
[----:B------:R-:W-:Y:S02]  /*d290*/  MUFU.EX2 R168, R168 ;  /* 0x000000a800a87308 */ /* 0x000fe40000000800 */
[--C-:B------:R-:W-:Y:S02]  /*d2a0*/  FFMA.FTZ R169, R15, c[0x0][0x23c], -R167.reuse ;  /* 0x00008f000fa97a23 */ /* 0x100fe400000108a7 */
[----:B------:R-:W-:Y:S02]  /*d2b0*/  FMUL.FTZ R15, R2, R123 ;  /* 0x0000007b020f7220 */ /* 0x000fe40000410000 */
[--C-:B------:R-:W-:Y:S01]  /*d2c0*/  FFMA.FTZ R172, R12, c[0x0][0x23c], -R166.reuse ;  /* 0x00008f000cac7a23 */ /* 0x100fe200000108a6 */
[C---:B---3--:R-:W-:Y:S03]  /*d2d0*/  HMMA.16816.F32 R100, R128.reuse, R124, R100 ;  /* 0x0000007c8064723c */ /* 0x048fe60000001864 */
[----:B------:R-:W-:Y:S01]  /*d2e0*/  FMUL.FTZ R12, R3, R120 ;  /* 0x00000078030c7220 */ /* 0x000fe20000410000 */
[----:B------:R-:W3:Y:S01]  /*d2f0*/  MUFU.EX2 R169, R169 ;  /* 0x000000a900a97308 */ /* 0x000ee20000000800 */
[--C-:B------:R-:W-:Y:S02]  /*d300*/  FFMA.FTZ R173, R13, c[0x0][0x23c], -R166.reuse ;  /* 0x00008f000dad7a23 */ /* 0x100fe400000108a6 */
[C---:B------:R-:W-:Y:S01]  /*d310*/  FMUL.FTZ R13, R3.reuse, R121 ;  /* 0x00000079030d7220 */ /* 0x040fe20000410000 */
[C---:B------:R-:W-:Y:S01]  /*d320*/  HMMA.16816.F32 R104, R128.reuse, R126, R104 ;  /* 0x0000007e8068723c */ /* 0x040fe20000001868 */
[----:B------:R-:W4:Y:S03]  /*d330*/  LDSM.16.MT88.4 R120, [R192+0x12800] ;  /* 0x01280000c078783b */ /* 0x000f260000004200 */
[C---:B------:R-:W-:Y:S02]  /*d340*/  FMUL.FTZ R110, R2.reuse, R110 ;  /* 0x0000006e026e7220 */ /* 0x040fe40000410000 */
[----:B------:R-:W-:Y:S01]  /*d350*/  FMUL.FTZ R111, R2, R111 ;  /* 0x0000006f026f7220 */ /* 0x000fe20000410000 */
[----:B------:R-:W-:Y:S01]  /*d360*/  MUFU.EX2 R172, R172 ;  /* 0x000000ac00ac7308 */ /* 0x000fe20000000800 */
[C---:B------:R-:W-:Y:S01]  /*d370*/  FMUL.FTZ R108, R3.reuse, R108 ;  /* 0x0000006c036c7220 */ /* 0x040fe20000410000 */
[----:B------:R-:W5:Y:S03]  /*d380*/  LDSM.16.MT88.4 R124, [R190+0x12800] ;  /* 0x01280000be7c783b */ /* 0x000f660000004200 */
[----:B------:R-:W-:Y:S02]  /*d390*/  FMUL.FTZ R109, R3, R109 ;  /* 0x0000006d036d7220 */ /* 0x000fe40000410000 */
[--C-:B------:R-:W-:Y:S02]  /*d3a0*/  FFMA.FTZ R170, R18, c[0x0][0x23c], -R167.reuse ;  /* 0x00008f0012aa7a23 */ /* 0x100fe400000108a7 */
[----:B------:R-:W-:Y:S01]  /*d3b0*/  FFMA.FTZ R171, R19, c[0x0][0x23c], -R167 ;  /* 0x00008f0013ab7a23 */ /* 0x000fe200000108a7 */
[----:B------:R-:W4:Y:S01]  /*d3c0*/  MUFU.EX2 R173, R173 ;  /* 0x000000ad00ad7308 */ /* 0x000f220000000800 */
[--C-:B------:R-:W-:Y:S01]  /*d3d0*/  FFMA.FTZ R174, R16, c[0x0][0x23c], -R166.reuse ;  /* 0x00008f0010ae7a23 */ /* 0x100fe200000108a6 */
[C---:B-1----:R-:W-:Y:S03]  /*d3e0*/  HMMA.16816.F32 R108, R128.reuse, R136, R108 ;  /* 0x00000088806c723c */ /* 0x042fe6000000186c */
[----:B------:R-:W-:Y:S02]  /*d3f0*/  FFMA.FTZ R175, R17, c[0x0][0x23c], -R166 ;  /* 0x00008f0011af7a23 */ /* 0x000fe400000108a6 */
[C---:B------:R-:W-:Y:S02]  /*d400*/  FMUL.FTZ R18, R2.reuse, R118 ;  /* 0x0000007602127220 */ /* 0x040fe40000410000 */
[C---:B------:R-:W-:Y:S01]  /*d410*/  FMUL.FTZ R19, R2.reuse, R119 ;  /* 0x0000007702137220 */ /* 0x040fe20000410000 */
[C---:B------:R-:W-:Y:S01]  /*d420*/  HMMA.16816.F32 R12, R128.reuse, R138, R12 ;  /* 0x0000008a800c723c */ /* 0x040fe2000000180c */
[----:B------:R-:W-:Y:S01]  /*d430*/  MUFU.EX2 R170, R170 ;  /* 0x000000aa00aa7308 */ /* 0x000fe20000000800 */
[----:B------:R-:W1:Y:S02]  /*d440*/  LDSM.16.MT88.4 R136, [R189+0x12800] ;  /* 0x01280000bd88783b */ /* 0x000e640000004200 */
[C---:B------:R-:W-:Y:S02]  /*d450*/  FMUL.FTZ R16, R3.reuse, R116 ;  /* 0x0000007403107220 */ /* 0x040fe40000410000 */
[----:B------:R-:W-:Y:S01]  /*d460*/  FMUL.FTZ R17, R3, R117 ;  /* 0x0000007503117220 */ /* 0x000fe20000410000 */
[----:B---3--:R-:W-:Y:S01]  /*d470*/  F2FP.PACK_AB R117, R169, R168 ;  /* 0x000000a8a975723e */ /* 0x008fe200000000ff */
[C---:B------:R-:W-:Y:S03]  /*d480*/  FMUL.FTZ R114, R2.reuse, R114 ;  /* 0x0000007202727220 */ /* 0x040fe60000410000 */
[----:B------:R-:W3:Y:S01]  /*d490*/  MUFU.EX2 R171, R171 ;  /* 0x000000ab00ab7308 */ /* 0x000ee20000000800 */
[C---:B------:R-:W-:Y:S01]  /*d4a0*/  FMUL.FTZ R115, R2.reuse, R115 ;  /* 0x0000007302737220 */ /* 0x040fe20000410000 */
[C---:B--2---:R-:W-:Y:S03]  /*d4b0*/  HMMA.16816.F32 R16, R128.reuse, R140, R16 ;  /* 0x0000008c8010723c */ /* 0x044fe60000001810 */
[----:B------:R-:W-:Y:S01]  /*d4c0*/  FMUL.FTZ R112, R3, R112 ;  /* 0x0000007003707220 */ /* 0x000fe20000410000 */
[----:B----4-:R-:W-:Y:S01]  /*d4d0*/  F2FP.PACK_AB R116, R173, R172 ;  /* 0x000000acad74723e */ /* 0x010fe200000000ff */
[C---:B------:R-:W-:Y:S02]  /*d4e0*/  FMUL.FTZ R113, R3.reuse, R113 ;  /* 0x0000007103717220 */ /* 0x040fe40000410000 */
[----:B------:R-:W-:Y:S01]  /*d4f0*/  FFMA.FTZ R165, R2, R215, R165 ;  /* 0x000000d702a57223 */ /* 0x000fe200000100a5 */
[----:B------:R-:W-:Y:S01]  /*d500*/  MUFU.EX2 R174, R174 ;  /* 0x000000ae00ae7308 */ /* 0x000fe20000000800 */
[----:B------:R-:W-:Y:S03]  /*d510*/  FFMA.FTZ R164, R3, R214, R164 ;  /* 0x000000d603a47223 */ /* 0x000fe600000100a4 */
[----:B------:R-:W-:Y:S01]  /*d520*/  HMMA.16816.F32 R112, R128, R142, R112 ;  /* 0x0000008e8070723c */ /* 0x000fe20000001870 */
[----:B------:R-:W-:Y:S02]  /*d530*/  LDSM.16.MT88.4 R128, [R190+0x16800] ;  /* 0x01680000be80783b */ /* 0x000fe40000004200 */
[----:B------:R-:W-:Y:S01]  /*d540*/  MOV R3, R133 ;  /* 0x0000008500037202 */ /* 0x000fe20000000f00 */
[----:B------:R-:W-:Y:S02]  /*d550*/  FADD.FTZ R160, R160, R165 ;  /* 0x000000a5a0a07221 */ /* 0x000fe40000010000 */
[----:B------:R-:W2:Y:S01]  /*d560*/  MUFU.EX2 R175, R175 ;  /* 0x000000af00af7308 */ /* 0x000ea20000000800 */
[----:B------:R-:W-:Y:S02]  /*d570*/  FADD.FTZ R163, R163, R164 ;  /* 0x000000a4a3a37221 */ /* 0x000fe40000010000 */
[----:B------:R-:W-:Y:S03]  /*d580*/  LDSM.16.MT88.4 R140, [R190+0x13000] ;  /* 0x01300000be8c783b */ /* 0x000fe60000004200 */
[----:B---3--:R-:W-:Y:S01]  /*d590*/  F2FP.PACK_AB R119, R171, R170 ;  /* 0x000000aaab77723e */ /* 0x008fe200000000ff */
[----:B------:R-:W-:Y:S02]  /*d5a0*/  FADD.FTZ R135, R135, R160 ;  /* 0x000000a087877221 */ /* 0x000fe40000010000 */
[----:B------:R-:W-:Y:S02]  /*d5b0*/  FADD.FTZ R162, R162, R163 ;  /* 0x000000a3a2a27221 */ /* 0x000fe40000010000 */
[----:B------:R-:W-:Y:S02]  /*d5c0*/  FADD.FTZ R135, R134, R135 ;  /* 0x0000008786877221 */ /* 0x000fe40000010000 */
[----:B------:R-:W-:Y:S02]  /*d5d0*/  FADD.FTZ R161, R161, R162 ;  /* 0x000000a2a1a17221 */ /* 0x000fe40000010000 */
[----:B------:R-:W-:Y:S01]  /*d5e0*/  FADD.FTZ R168, R168, R135 ;  /* 0x00000087a8a87221 */ /* 0x000fe20000010000 */
[----:B------:R-:W-:Y:S01]  /*d5f0*/  MOV R135, R132 ;  /* 0x0000008400877202 */ /* 0x000fe20000000f00 */
[----:B------:R-:W-:Y:S02]  /*d600*/  FADD.FTZ R172, R172, R161 ;  /* 0x000000a1acac7221 */ /* 0x000fe40000010000 */
[----:B------:R-:W-:Y:S02]  /*d610*/  FADD.FTZ R169, R169, R168 ;  /* 0x000000a8a9a97221 */ /* 0x000fe40000010000 */
[----:B------:R-:W-:Y:S02]  /*d620*/  FADD.FTZ R173, R173, R172 ;  /* 0x000000acadad7221 */ /* 0x000fe40000010000 */
[----:B------:R-:W-:Y:S01]  /*d630*/  FADD.FTZ R170, R170, R169 ;  /* 0x000000a9aaaa7221 */ /* 0x000fe20000010000 */
[----:B--2---:R-:W-:Y:S01]  /*d640*/  F2FP.PACK_AB R118, R175, R174 ;  /* 0x000000aeaf76723e */ /* 0x004fe200000000ff */
[----:B------:R-:W-:Y:S02]  /*d650*/  FADD.FTZ R174, R174, R173 ;  /* 0x000000adaeae7221 */ /* 0x000fe40000010000 */
[----:B------:R-:W-:Y:S02]  /*d660*/  FADD.FTZ R171, R171, R170 ;  /* 0x000000aaabab7221 */ /* 0x000fe40000010000 */
[----:B------:R-:W-:Y:S02]  /*d670*/  FADD.FTZ R175, R175, R174 ;  /* 0x000000aeafaf7221 */ /* 0x000fe40000010000 */
[C---:B------:R-:W-:Y:S08]  /*d680*/  HMMA.16816.F32 R4, R116.reuse, R120, R4 ;  /* 0x000000787404723c */ /* 0x040ff00000001804 */
[C---:B------:R-:W-:Y:S01]  /*d690*/  HMMA.16816.F32 R8, R116.reuse, R122, R8 ;  /* 0x0000007a7408723c */ /* 0x040fe20000001808 */
[----:B------:R-:W2:Y:S07]  /*d6a0*/  LDSM.16.MT88.4 R120, [R188+0x14800] ;  /* 0x01480000bc78783b */ /* 0x000eae0000004200 */
[C---:B-----5:R-:W-:Y:S08]  /*d6b0*/  HMMA.16816.F32 R36, R116.reuse, R124, R36 ;  /* 0x0000007c7424723c */ /* 0x060ff00000001824 */
[C---:B------:R-:W-:Y:S01]  /*d6c0*/  HMMA.16816.F32 R40, R116.reuse, R126, R40 ;  /* 0x0000007e7428723c */ /* 0x040fe20000001828 */
[----:B------:R-:W3:Y:S07]  /*d6d0*/  LDSM.16.MT88.4 R124, [R192+0x16800] ;  /* 0x01680000c07c783b */ /* 0x000eee0000004200 */
        /* <DEDUP_REMOVED lines=17> */
[----:B------:R-:W-:Y:S01]  /*d7f0*/  FFMA.FTZ R167, R35, c[0x0][0x23c], -R167 ;  /* 0x00008f0023a77a23 */ /* 0x000fe200000108a7 */
[----:B------:R-:W4:Y:S01]  /*d800*/  MUFU.EX2 R153, R153 ;  /* 0x0000009900997308 */ /* 0x000f220000000800 */
[C---:B------:R-:W-:Y:S04]  /*d810*/  HMMA.16816.F32 R80, R116.reuse, R158, R80 ;  /* 0x0000009e7450723c */ /* 0x040fe80000001850 */
[--C-:B------:R-:W-:Y:S02]  /*d820*/  FFMA.FTZ R156, R20, c[0x0][0x23c], -R166.reuse ;  /* 0x00008f00149c7a23 */ /* 0x100fe400000108a6 */
[--C-:B------:R-:W-:Y:S02]  /*d830*/  FFMA.FTZ R157, R21, c[0x0][0x23c], -R166.reuse ;  /* 0x00008f00159d7a23 */ /* 0x100fe400000108a6 */
[C---:B--2---:R-:W-:Y:S01]  /*d840*/  HMMA.16816.F32 R84, R116.reuse, R120, R84 ;  /* 0x000000787454723c */ /* 0x044fe20000001854 */
[----:B------:R-:W-:Y:S03]  /*d850*/  MUFU.EX2 R154, R154 ;  /* 0x0000009a009a7308 */ /* 0x000fe60000000800 */
[--C-:B------:R-:W-:Y:S02]  /*d860*/  FFMA.FTZ R158, R24, c[0x0][0x23c], -R166.reuse ;  /* 0x00008f00189e7a23 */ /* 0x100fe400000108a6 */
[--C-:B------:R-:W-:Y:S02]  /*d870*/  FFMA.FTZ R159, R25, c[0x0][0x23c], -R166.reuse ;  /* 0x00008f00199f7a23 */ /* 0x100fe400000108a6 */
[C---:B------:R-:W-:Y:S01]  /*d880*/  HMMA.16816.F32 R88, R116.reuse, R122, R88 ;  /* 0x0000007a7458723c */ /* 0x040fe20000001858 */
[----:B------:R-:W2:Y:S02]  /*d890*/  LDSM.16.MT88.4 R120, [R188+0x16800] ;  /* 0x01680000bc78783b */ /* 0x000ea40000004200 */
[----:B------:R-:W5:Y:S01]  /*d8a0*/  MUFU.EX2 R155, R155 ;  /* 0x0000009b009b7308 */ /* 0x000f620000000800 */
[----:B------:R-:W-:Y:S01]  /*d8b0*/  FFMA.FTZ R166, R33, c[0x0][0x23c], -R166 ;  /* 0x00008f0021a67a23 */ /* 0x000fe200000108a6 */
[C---:B----4-:R-:W-:Y:S03]  /*d8c0*/  F2FP.PACK_AB R21, R153.reuse, R152 ;  /* 0x000000989915723e */ /* 0x050fe600000000ff */
[C---:B---3--:R-:W-:Y:S01]  /*d8d0*/  HMMA.16816.F32 R92, R116.reuse, R124, R92 ;  /* 0x0000007c745c723c */ /* 0x048fe2000000185c */
[----:B------:R-:W-:Y:S03]  /*d8e0*/  LDSM.16.MT88.4 R24, [R189+0x13000] ;  /* 0x01300000bd18783b */ /* 0x000fe60000004200 */
[----:B------:R-:W-:Y:S01]  /*d8f0*/  FADD.FTZ R152, R152, R171 ;  /* 0x000000ab98987221 */ /* 0x000fe20000010000 */
[----:B------:R-:W-:Y:S03]  /*d900*/  MUFU.EX2 R156, R156 ;  /* 0x0000009c009c7308 */ /* 0x000fe60000000800 */
[C---:B------:R-:W-:Y:S01]  /*d910*/  HMMA.16816.F32 R96, R116.reuse, R126, R96 ;  /* 0x0000007e7460723c */ /* 0x040fe20000001860 */
[----:B------:R-:W3:Y:S03]  /*d920*/  LDSM.16.MT88.4 R124, [R192+0x13000] ;  /* 0x01300000c07c783b */ /* 0x000ee60000004200 */
[----:B------:R-:W-:Y:S03]  /*d930*/  FADD.FTZ R153, R153, R152 ;  /* 0x0000009899997221 */ /* 0x000fe60000010000 */
[----:B------:R-:W4:Y:S01]  /*d940*/  MUFU.EX2 R157, R157 ;  /* 0x0000009d009d7308 */ /* 0x000f220000000800 */
[C---:B------:R-:W-:Y:S01]  /*d950*/  HMMA.16816.F32 R100, R116.reuse, R128, R100 ;  /* 0x000000807464723c */ /* 0x040fe20000001864 */
[----:B------:R-:W-:Y:S03]  /*d960*/  LDSM.16.MT88.4 R32, [R189+0x13800] ;  /* 0x01380000bd20783b */ /* 0x000fe60000004200 */
[C---:B-----5:R-:W-:Y:S01]  /*d970*/  F2FP.PACK_AB R23, R155.reuse, R154 ;  /* 0x0000009a9b17723e */ /* 0x060fe200000000ff */
[----:B------:R-:W-:Y:S03]  /*d980*/  FADD.FTZ R154, R154, R153 ;  /* 0x000000999a9a7221 */ /* 0x000fe60000010000 */
[C---:B------:R-:W-:Y:S01]  /*d990*/  HMMA.16816.F32 R104, R116.reuse, R130, R104 ;  /* 0x000000827468723c */ /* 0x040fe20000001868 */
[----:B------:R-:W5:Y:S01]  /*d9a0*/  LDSM.16.MT88.4 R128, [R188+0x13000] ;  /* 0x01300000bc80783b */ /* 0x000f620000004200 */
[----:B------:R-:W-:Y:S02]  /*d9b0*/  MUFU.EX2 R158, R158 ;  /* 0x0000009e009e7308 */ /* 0x000fe40000000800 */
[----:B------:R-:W-:Y:S04]  /*d9c0*/  FADD.FTZ R155, R155, R154 ;  /* 0x0000009a9b9b7221 */ /* 0x000fe80000010000 */
[C---:B-1----:R-:W-:Y:S04]  /*d9d0*/  HMMA.16816.F32 R108, R116.reuse, R136, R108 ;  /* 0x00000088746c723c */ /* 0x042fe8000000186c */
[----:B------:R-:W1:Y:S01]  /*d9e0*/  MUFU.EX2 R159, R159 ;  /* 0x0000009f009f7308 */ /* 0x000e620000000800 */
[C---:B----4-:R-:W-:Y:S03]  /*d9f0*/  F2FP.PACK_AB R20, R157.reuse, R156 ;  /* 0x0000009c9d14723e */ /* 0x050fe600000000ff */
[C---:B------:R-:W-:Y:S01]  /*da00*/  HMMA.16816.F32 R12, R116.reuse, R138, R12 ;  /* 0x0000008a740c723c */ /* 0x040fe2000000180c */
[----:B------:R-:W4:Y:S03]  /*da10*/  LDSM.16.MT88.4 R136, [R192+0x15000] ;  /* 0x01500000c088783b */ /* 0x000f260000004200 */
[----:B------:R-:W-:Y:S02]  /*da20*/  FADD.FTZ R156, R156, R175 ;  /* 0x000000af9c9c7221 */ /* 0x000fe40000010000 */
[----:B------:R-:W4:Y:S02]  /*da30*/  MUFU.EX2 R167, R167 ;  /* 0x000000a700a77308 */ /* 0x000f240000000800 */
[C---:B--2---:R-:W-:Y:S04]  /*da40*/  HMMA.16816.F32 R16, R116.reuse, R120, R16 ;  /* 0x000000787410723c */ /* 0x044fe80000001810 */
[----:B------:R-:W-:Y:S04]  /*da50*/  FADD.FTZ R157, R157, R156 ;  /* 0x0000009c9d9d7221 */ /* 0x000fe80000010000 */
[----:B------:R-:W-:Y:S01]  /*da60*/  HMMA.16816.F32 R112, R116, R122, R112 ;  /* 0x0000007a7470723c */ /* 0x000fe20000001870 */
[----:B------:R-:W2:Y:S01]  /*da70*/  LDSM.16.MT88.4 R116, [R188+0x15000] ;  /* 0x01500000bc74783b */ /* 0x000ea20000004200 */
[----:B------:R-:W2:Y:S02]  /*da80*/  MUFU.EX2 R166, R166 ;  /* 0x000000a600a67308 */ /* 0x000ea40000000800 */
[C---:B-1----:R-:W-:Y:S01]  /*da90*/  F2FP.PACK_AB R22, R159.reuse, R158 ;  /* 0x0000009e9f16723e */ /* 0x042fe200000000ff */
[----:B------:R-:W-:Y:S04]  /*daa0*/  FADD.FTZ R2, R158, R157 ;  /* 0x0000009d9e027221 */ /* 0x000fe80000010000 */
[----:B------:R-:W-:Y:S02]  /*dab0*/  LDSM.16.MT88.4 R120, [R190+0x17000] ;  /* 0x01700000be78783b */ /* 0x000fe40000004200 */
[C---:B---3--:R-:W-:Y:S05]  /*dac0*/  HMMA.16816.F32 R4, R20.reuse, R124, R4 ;  /* 0x0000007c1404723c */ /* 0x048fea0000001804 */
[----:B------:R-:W-:Y:S03]  /*dad0*/  FADD.FTZ R2, R159, R2 ;  /* 0x000000029f027221 */ /* 0x000fe60000010000 */
[C---:B------:R-:W-:Y:S01]  /*dae0*/  HMMA.16816.F32 R8, R20.reuse, R126, R8 ;  /* 0x0000007e1408723c */ /* 0x040fe20000001808 */
[----:B------:R-:W-:Y:S07]  /*daf0*/  LDSM.16.MT88.4 R124, [R189+0x17000] ;  /* 0x01700000bd7c783b */ /* 0x000fee0000004200 */
[C---:B------:R-:W-:Y:S08]  /*db00*/  HMMA.16816.F32 R36, R20.reuse, R140, R36 ;  /* 0x0000008c1424723c */ /* 0x040ff00000001824 */
[C---:B------:R-:W-:Y:S01]  /*db10*/  HMMA.16816.F32 R40, R20.reuse, R142, R40 ;  /* 0x0000008e1428723c */ /* 0x040fe20000001828 */
[----:B------:R-:W-:Y:S07]  /*db20*/  LDSM.16.MT88.4 R140, [R190+0x15800] ;  /* 0x01580000be8c783b */ /* 0x000fee0000004200 */
[C---:B------:R-:W-:Y:S08]  /*db30*/  HMMA.16816.F32 R44, R20.reuse, R24, R44 ;  /* 0x00000018142c723c */ /* 0x040ff0000000182c */
[C---:B------:R-:W-:Y:S01]  /*db40*/  HMMA.16816.F32 R48, R20.reuse, R26, R48 ;  /* 0x0000001a1430723c */ /* 0x040fe20000001830 */
[----:B------:R-:W1:Y:S07]  /*db50*/  LDSM.16.MT88.4 R24, [R192+0x17000] ;  /* 0x01700000c018783b */ /* 0x000e6e0000004200 */
[C---:B-----5:R-:W-:Y:S08]  /*db60*/  HMMA.16816.F32 R52, R20.reuse, R128, R52 ;  /* 0x000000801434723c */ /* 0x060ff00000001834 */
[C---:B------:R-:W-:Y:S08]  /*db70*/  HMMA.16816.F32 R56, R20.reuse, R130, R56 ;  /* 0x000000821438723c */ /* 0x040ff00000001838 */
[C---:B----4-:R-:W-:Y:S08]  /*db80*/  HMMA.16816.F32 R60, R20.reuse, R136, R60 ;  /* 0x00000088143c723c */ /* 0x050ff0000000183c */
        /* <DEDUP_REMOVED lines=16> */
[----:B------:R-:W3:Y:S07]  /*dc90*/  LDSM.16.MT88.4 R120, [R188+0x13800] ;  /* 0x01380000bc78783b */ /* 0x000eee0000004200 */
[C---:B------:R-:W-:Y:S08]  /*dca0*/  HMMA.16816.F32 R108, R20.reuse, R124, R108 ;  /* 0x0000007c146c723c */ /* 0x040ff0000000186c */
[C---:B------:R-:W-:Y:S08]  /*dcb0*/  HMMA.16816.F32 R12, R20.reuse, R126, R12 ;  /* 0x0000007e140c723c */ /* 0x040ff0000000180c */
[C---:B--2---:R-:W-:Y:S08]  /*dcc0*/  HMMA.16816.F32 R16, R20.reuse, R116, R16 ;  /* 0x000000741410723c */ /* 0x044ff00000001810 */
[----:B------:R-:W-:Y:S01]  /*dcd0*/  HMMA.16816.F32 R112, R20, R118, R112 ;  /* 0x000000761470723c */ /* 0x000fe20000001870 */
[----:B------:R-:W2:Y:S06]  /*dce0*/  LDSM.16.MT88.4 R116, [R189+0x15800] ;  /* 0x01580000bd74783b */ /* 0x000eac0000004200 */
[----:B------:R-:W-:Y:S01]  /*dcf0*/  F2FP.PACK_AB R21, R219, R218 ;  /* 0x000000dadb15723e */ /* 0x000fe200000000ff */
[----:B------:R-:W-:Y:S01]  /*dd00*/  FADD.FTZ R218, R218, R155 ;  /* 0x0000009bdada7221 */ /* 0x000fe20000010000 */
[----:B------:R-:W-:Y:S03]  /*dd10*/  F2FP.PACK_AB R23, R167, R220 ;  /* 0x000000dca717723e */ /* 0x000fe600000000ff */
[----:B------:R-:W-:Y:S01]  /*dd20*/  F2FP.PACK_AB R20, R222, R221 ;  /* 0x000000ddde14723e */ /* 0x000fe200000000ff */
[----:B------:R-:W-:Y:S01]  /*dd30*/  FADD.FTZ R221, R221, R2 ;  /* 0x00000002dddd7221 */ /* 0x000fe20000010000 */
[----:B------:R-:W-:Y:S01]  /*dd40*/  F2FP.PACK_AB R22, R166, R223 ;  /* 0x000000dfa616723e */ /* 0x000fe200000000ff */
        /* <DEDUP_REMOVED lines=9> */
[----:B------:R-:W-:Y:S07]  /*dde0*/  LDSM.16.MT88.4 R8, [R188+0x17800] ;  /* 0x01780000bc08783b */ /* 0x000fee0000004200 */
[C---:B------:R-:W-:Y:S08]  /*ddf0*/  HMMA.16816.F32 R36, R20.reuse, R28, R36 ;  /* 0x0000001c1424723c */ /* 0x040ff00000001824 */
[C---:B------:R-:W-:Y:S08]  /*de00*/  HMMA.16816.F32 R40, R20.reuse, R30, R40 ;  /* 0x0000001e1428723c */ /* 0x040ff00000001828 */
[C---:B------:R-:W-:Y:S08]  /*de10*/  HMMA.16816.F32 R44, R20.reuse, R32, R44 ;  /* 0x00000020142c723c */ /* 0x040ff0000000182c */
[C---:B------:R-:W-:Y:S08]  /*de20*/  HMMA.16816.F32 R48, R20.reuse, R34, R48 ;  /* 0x000000221430723c */ /* 0x040ff00000001830 */
[C---:B---3--:R-:W-:Y:S08]  /*de30*/  HMMA.16816.F32 R52, R20.reuse, R120, R52 ;  /* 0x000000781434723c */ /* 0x048ff00000001834 */
        /* <DEDUP_REMOVED lines=16> */
[C---:B------:R-:W-:Y:S08]  /*df40*/  HMMA.16816.F32 R116, R20.reuse, R8, R16 ;  /* 0x000000081474723c */ /* 0x040ff00000001810 */
[----:B------:R-:W-:Y:S01]  /*df50*/  HMMA.16816.F32 R112, R20, R10, R112 ;  /* 0x0000000a1470723c */ /* 0x000fe20000001870 */
[----:B------:R-:W-:-:S07]  /*df60*/  @P5 BRA `(.L_x_201) ;  /* 0xffffd54000005947 */ /* 0x000fce000383ffff */
.L_x_200:
[----:B------:R-:W1:Y:S01]  /*df70*/  SHFL.BFLY PT, R3, R214, 0x2, 0x1f ;  /* 0x0c401f00d6037f89 */ /* 0x000e6200000e0000 */
[----:B------:R-:W-:Y:S01]  /*df80*/  ISETP.NE.AND P0, PT, R200, -0x1, PT ;  /* 0xffffffffc800780c */ /* 0x000fe20003f05270 */
[----:B------:R-:W-:Y:S01]  /*df90*/  BSSY B0, `(.L_x_204) ;  /* 0x000014c000007945 */ /* 0x000fe20003800000 */
[----:B------:R-:W-:Y:S01]  /*dfa0*/  MOV R11, 0x3f800000 ;  /* 0x3f800000000b7802 */ /* 0x000fe20000000f00 */
[----:B------:R-:W2:Y:S01]  /*dfb0*/  SHFL.BFLY PT, R2, R215, 0x2, 0x1f ;  /* 0x0c401f00d7027f89 */ /* 0x000ea200000e0000 */
[----:B------:R-:W-:-:S03]  /*dfc0*/  MOV R12, 0x3f800000 ;  /* 0x3f800000000c7802 */ /* 0x000fc60000000f00 */
[----:B------:R-:W3:Y:S06]  /*dfd0*/  S2R R5, SR_TID.X ;  /* 0x0000000000057919 */ /* 0x000eec0000002100 */
[----:B------:R-:W-:-:S04]  /*dfe0*/  @P0 IMAD.WIDE.U32 R8, R200, c[0x0][0x1e8], RZ ;  /* 0x00007a00c8080a25 */ /* 0x000fc800078e00ff */
[----:B------:R-:W-:Y:S01]  /*dff0*/  @P0 IMAD R9, R200, c[0x0][0x1ec], R9 ;  /* 0x00007b00c8090a24 */ /* 0x000fe200078e0209 */
[----:B------:R-:W-:Y:S01]  /*e000*/  @P0 MOV R10, R8 ;  /* 0x00000008000a0202 */ /* 0x000fe20000000f00 */
[----:B-1----:R-:W-:Y:S02]  /*e010*/  FADD.FTZ R0, R3, R214 ;  /* 0x000000d603007221 */ /* 0x002fe40000010000 */
[----:B--2---:R-:W-:-:S03]  /*e020*/  FADD.FTZ R3, R2, R215 ;  /* 0x000000d702037221 */ /* 0x004fc60000010000 */
[----:B------:R-:W1:Y:S01]  /*e030*/  SHFL.BFLY PT, R7, R0, 0x1, 0x1f ;  /* 0x0c201f0000077f89 */ /* 0x000e6200000e0000 */
[----:B---3--:R-:W-:-:S03]  /*e040*/  SHF.R.S32.HI R4, RZ, 0x1f, R5 ;  /* 0x0000001fff047819 */ /* 0x008fc60000011405 */
[----:B------:R-:W2:Y:S04]  /*e050*/  SHFL.BFLY PT, R6, R3, 0x1, 0x1f ;  /* 0x0c201f0003067f89 */ /* 0x000ea800000e0000 */
[----:B------:R-:W3:Y:S01]  /*e060*/  S2R R2, SR_CTAID.Y ;  /* 0x0000000000027919 */ /* 0x000ee20000002600 */
[----:B-1----:R-:W-:Y:S02]  /*e070*/  FADD.FTZ R7, R0, R7 ;  /* 0x0000000700077221 */ /* 0x002fe40000010000 */
[----:B--2---:R-:W-:Y:S01]  /*e080*/  FADD.FTZ R6, R3, R6 ;  /* 0x0000000603067221 */ /* 0x004fe20000010000 */
[----:B------:R-:W-:Y:S02]  /*e090*/  LEA.HI R3, R4, R5, RZ, 0x5 ;  /* 0x0000000504037211 */ /* 0x000fe400078f28ff */
[----:B------:R-:W-:Y:S01]  /*e0a0*/  FSETP.NE.FTZ.AND P5, PT, R7, RZ, PT ;  /* 0x000000ff0700720b */ /* 0x000fe20003fb5000 */
[----:B---3--:R-:W-:Y:S01]  /*e0b0*/  @!P0 IMAD.WIDE.U32 R14, R2, c[0x0][0x1e0], RZ ;  /* 0x00007800020e8a25 */ /* 0x008fe200078e00ff */
[----:B------:R-:W-:-:S02]  /*e0c0*/  @!P0 SHF.R.S32.HI R13, RZ, 0x1f, R2 ;  /* 0x0000001fff0d8819 */ /* 0x000fc40000011402 */
[----:B------:R-:W-:Y:S02]  /*e0d0*/  LOP3.LUT R0, R3, 0xffffffe0, RZ, 0xc0, !PT ;  /* 0xffffffe003007812 */ /* 0x000fe400078ec0ff */
[----:B------:R-:W-:Y:S01]  /*e0e0*/  FSETP.NE.FTZ.AND P4, PT, R6, RZ, PT ;  /* 0x000000ff0600720b */ /* 0x000fe20003f95000 */
[----:B------:R-:W-:Y:S01]  /*e0f0*/  @!P0 IMAD R13, R13, c[0x0][0x1e0], RZ ;  /* 0x000078000d0d8a24 */ /* 0x000fe200078e02ff */
[-C--:B------:R-:W-:Y:S02]  /*e100*/  IADD3 R0, -R0, R5.reuse, RZ ;  /* 0x0000000500007210 */ /* 0x080fe40007ffe1ff */
[----:B------:R-:W-:Y:S01]  /*e110*/  @!P0 MOV R10, R14 ;  /* 0x0000000e000a8202 */ /* 0x000fe20000000f00 */
[----:B------:R-:W-:Y:S01]  /*e120*/  @!P0 IMAD R8, R2, c[0x0][0x1e4], R13 ;  /* 0x0000790002088a24 */ /* 0x000fe200078e020d */
[----:B------:R-:W-:Y:S01]  /*e130*/  LOP3.LUT P6, RZ, R0, 0x3, RZ, 0xc0, !PT ;  /* 0x0000000300ff7812 */ /* 0x000fe200078cc0ff */
[----:B------:R-:W1:Y:S01]  /*e140*/  @P5 MUFU.RCP R11, R7 ;  /* 0x00000007000b5308 */ /* 0x000e620000001000 */
[----:B------:R-:W-:-:S02]  /*e150*/  LEA.HI R0, R4, R5, RZ, 0x2 ;  /* 0x0000000504007211 */ /* 0x000fc400078f10ff */
[----:B------:R-:W-:Y:S02]  /*e160*/  @!P0 IADD3 R9, R15, R8, RZ ;  /* 0x000000080f098210 */ /* 0x000fe40007ffe0ff */
[--C-:B------:R-:W-:Y:S02]  /*e170*/  SHF.R.S32.HI R13, RZ, 0x2, R0.reuse ;  /* 0x00000002ff0d7819 */ /* 0x100fe40000011400 */
[----:B------:R-:W-:Y:S01]  /*e180*/  SHF.R.S32.HI R8, RZ, 0x1f, R0 ;  /* 0x0000001fff087819 */ /* 0x000fe20000011400 */
[----:B------:R-:W2:Y:S01]  /*e190*/  @P4 MUFU.RCP R12, R6 ;  /* 0x00000006000c4308 */ /* 0x000ea20000001000 */
[----:B------:R-:W-:Y:S02]  /*e1a0*/  LOP3.LUT R0, R0, 0x3ffffffc, RZ, 0xc0, !PT ;  /* 0x3ffffffc00007812 */ /* 0x000fe400078ec0ff */
[----:B------:R-:W-:Y:S02]  /*e1b0*/  LEA.HI R8, R8, R13, RZ, 0x3 ;  /* 0x0000000d08087211 */ /* 0x000fe400078f18ff */
[----:B------:R-:W-:-:S02]  /*e1c0*/  SHF.R.S32.HI R3, RZ, 0x5, R3 ;  /* 0x00000005ff037819 */ /* 0x000fc40000011403 */
[----:B------:R-:W-:Y:S01]  /*e1d0*/  LOP3.LUT R8, R8, 0xfffffff8, RZ, 0xc0, !PT ;  /* 0xfffffff808087812 */ /* 0x000fe200078ec0ff */
[C---:B-1----:R-:W-:Y:S01]  /*e1e0*/  FMUL.FTZ R128, R11.reuse, R128 ;  /* 0x000000800b807220 */ /* 0x042fe20000410000 */
[----:B------:R-:W-:Y:S01]  /*e1f0*/  IADD3 R0, -R0, R5, RZ ;  /* 0x0000000500007210 */ /* 0x000fe20007ffe1ff */
[----:B------:R-:W-:Y:S01]  /*e200*/  FMUL.FTZ R129, R11, R129 ;  /* 0x000000810b817220 */ /* 0x000fe20000410000 */
[----:B------:R-:W-:Y:S01]  /*e210*/  IADD3 R8, R13, -R8, RZ ;  /* 0x800000080d087210 */ /* 0x000fe20007ffe0ff */
[----:B------:R-:W-:Y:S01]  /*e220*/  FMUL.FTZ R124, R11, R124 ;  /* 0x0000007c0b7c7220 */ /* 0x000fe20000410000 */
[----:B------:R-:W-:Y:S01]  /*e230*/  LEA R0, R3, R0, 0x9 ;  /* 0x0000000003007211 */ /* 0x000fe200078e48ff */
[----:B------:R-:W-:Y:S01]  /*e240*/  FMUL.FTZ R125, R11, R125 ;  /* 0x0000007d0b7d7220 */ /* 0x000fe20000410000 */
[C---:B------:R-:W-:Y:S01]  /*e250*/  LOP3.LUT R14, R8.reuse, 0x1, RZ, 0xc0, !PT ;  /* 0x00000001080e7812 */ /* 0x040fe200078ec0ff */
[----:B------:R-:W-:Y:S01]  /*e260*/  IMAD.SHL.U32 R13, R8, 0x40, RZ ;  /* 0x00000040080d7824 */ /* 0x000fe200078e00ff */
[----:B------:R-:W-:Y:S01]  /*e270*/  F2FP.PACK_AB R128, R129, R128 ;  /* 0x000000808180723e */ /* 0x000fe200000000ff */
[C---:B------:R-:W-:Y:S01]  /*e280*/  FMUL.FTZ R36, R11.reuse, R36 ;  /* 0x000000240b247220 */ /* 0x040fe20000410000 */
[----:B------:R-:W-:Y:S01]  /*e290*/  ISETP.NE.U32.AND P3, PT, R14, 0x1, PT ;  /* 0x000000010e00780c */ /* 0x000fe20003f65070 */
[----:B------:R-:W-:Y:S01]  /*e2a0*/  FMUL.FTZ R37, R11, R37 ;  /* 0x000000250b257220 */ /* 0x000fe20000410000 */
[----:B------:R-:W-:Y:S01]  /*e2b0*/  LOP3.LUT R13, R13, 0x1c0, RZ, 0xc0, !PT ;  /* 0x000001c00d0d7812 */ /* 0x000fe200078ec0ff */
[C---:B------:R-:W-:Y:S01]  /*e2c0*/  FMUL.FTZ R40, R11.reuse, R40 ;  /* 0x000000280b287220 */ /* 0x040fe20000410000 */
[----:B------:R-:W-:Y:S01]  /*e2d0*/  R2P PR, R8, 0x6 ;  /* 0x0000000608007804 */ /* 0x000fe20000000000 */
[----:B------:R-:W-:Y:S01]  /*e2e0*/  FMUL.FTZ R41, R11, R41 ;  /* 0x000000290b297220 */ /* 0x000fe20000410000 */
[----:B------:R-:W-:Y:S01]  /*e2f0*/  LEA.HI R13, R13, R13, RZ, 0x1d ;  /* 0x0000000d0d0d7211 */ /* 0x000fe200078fe8ff */
[----:B------:R-:W-:Y:S01]  /*e300*/  FMUL.FTZ R44, R11, R44 ;  /* 0x0000002c0b2c7220 */ /* 0x000fe20000410000 */
[----:B------:R-:W-:Y:S01]  /*e310*/  F2FP.PACK_AB R124, R125, R124 ;  /* 0x0000007c7d7c723e */ /* 0x000fe200000000ff */
[C---:B------:R-:W-:Y:S01]  /*e320*/  FMUL.FTZ R45, R11.reuse, R45 ;  /* 0x0000002d0b2d7220 */ /* 0x040fe20000410000 */
[----:B------:R-:W-:Y:S01]  /*e330*/  LEA R0, R0, R13, 0x1 ;  /* 0x0000000d00007211 */ /* 0x000fe200078e08ff */
[----:B------:R-:W-:Y:S01]  /*e340*/  FMUL.FTZ R48, R11, R48 ;  /* 0x000000300b307220 */ /* 0x000fe20000410000 */
[----:B------:R-:W-:Y:S01]  /*e350*/  F2FP.PACK_AB R36, R37, R36 ;  /* 0x000000242524723e */ /* 0x000fe200000000ff */
[C---:B------:R-:W-:Y:S01]  /*e360*/  FMUL.FTZ R49, R11.reuse, R49 ;  /* 0x000000310b317220 */ /* 0x040fe20000410000 */
[----:B------:R-:W-:Y:S01]  /*e370*/  SHF.L.U32 R13, R0, 0x1, RZ ;  /* 0x00000001000d7819 */ /* 0x000fe200000006ff */
[C---:B------:R-:W-:Y:S01]  /*e380*/  FMUL.FTZ R52, R11.reuse, R52 ;  /* 0x000000340b347220 */ /* 0x040fe20000410000 */
[----:B------:R-:W-:Y:S01]  /*e390*/  MOV R0, 0x20 ;  /* 0x0000002000007802 */ /* 0x000fe20000000f00 */
[----:B------:R-:W-:Y:S01]  /*e3a0*/  FMUL.FTZ R53, R11, R53 ;  /* 0x000000350b357220 */ /* 0x000fe20000410000 */
[----:B------:R-:W-:Y:S01]  /*e3b0*/  F2FP.PACK_AB R40, R41, R40 ;  /* 0x000000282928723e */ /* 0x000fe200000000ff */
[C---:B------:R-:W-:Y:S01]  /*e3c0*/  FMUL.FTZ R56, R11.reuse, R56 ;  /* 0x000000380b387220 */ /* 0x040fe20000410000 */
[----:B------:R-:W-:Y:S01]  /*e3d0*/  SEL R0, R0, 0xffffffe0, !P1 ;  /* 0xffffffe000007807 */ /* 0x000fe20004800000 */
[----:B------:R-:W-:Y:S01]  /*e3e0*/  FMUL.FTZ R57, R11, R57 ;  /* 0x000000390b397220 */ /* 0x000fe20000410000 */
[----:B------:R-:W-:Y:S01]  /*e3f0*/  F2FP.PACK_AB R44, R45, R44 ;  /* 0x0000002c2d2c723e */ /* 0x000fe200000000ff */
[----:B------:R-:W-:Y:S01]  /*e400*/  FMUL.FTZ R60, R11, R60 ;  /* 0x0000003c0b3c7220 */ /* 0x000fe20000410000 */
[----:B------:R-:W-:Y:S01]  /*e410*/  IADD3 R15, R13, R0, RZ ;  /* 0x000000000d0f7210 */ /* 0x000fe20007ffe0ff */
[----:B------:R-:W-:Y:S01]  /*e420*/  FMUL.FTZ R61, R11, R61 ;  /* 0x0000003d0b3d7220 */ /* 0x000fe20000410000 */
[----:B------:R-:W-:Y:S01]  /*e430*/  F2FP.PACK_AB R48, R49, R48 ;  /* 0x000000303130723e */ /* 0x000fe200000000ff */
[C---:B------:R-:W-:Y:S01]  /*e440*/  FMUL.FTZ R64, R11.reuse, R64 ;  /* 0x000000400b407220 */ /* 0x040fe20000410000 */
[----:B------:R-:W-:Y:S01]  /*e450*/  STS [R13], R128 ;  /* 0x000000800d007388 */ /* 0x000fe20000000800 */
        /* <DEDUP_REMOVED lines=10> */
[C---:B------:R-:W-:Y:S01]  /*e500*/  FMUL.FTZ R76, R11.reuse, R76 ;  /* 0x0000004c0b4c7220 */ /* 0x040fe20000410000 */
[----:B------:R-:W1:Y:S01]  /*e510*/  LDC.U8 R14, c[0x0][0x329] ;  /* 0x0000ca40ff0e7b82 */ /* 0x000e620000000000 */
[----:B------:R-:W-:Y:S01]  /*e520*/  FMUL.FTZ R77, R11, R77 ;  /* 0x0000004d0b4d7220 */ /* 0x000fe20000410000 */
[----:B------:R-:W-:Y:S01]  /*e530*/  F2FP.PACK_AB R72, R73, R72 ;  /* 0x000000484948723e */ /* 0x000fe200000000ff */
[C---:B------:R-:W-:Y:S01]  /*e540*/  FMUL.FTZ R80, R11.reuse, R80 ;  /* 0x000000500b507220 */ /* 0x040fe20000410000 */
[----:B------:R-:W3:Y:S01]  /*e550*/  S2R R61, SR_CTAID.X ;  /* 0x00000000003d7919 */ /* 0x000ee20000002500 */
[----:B------:R-:W-:Y:S01]  /*e560*/  FMUL.FTZ R81, R11, R81 ;  /* 0x000000510b517220 */ /* 0x000fe20000410000 */
[----:B------:R-:W-:Y:S01]  /*e570*/  F2FP.PACK_AB R76, R77, R76 ;  /* 0x0000004c4d4c723e */ /* 0x000fe200000000ff */
[C---:B------:R-:W-:Y:S01]  /*e580*/  FMUL.FTZ R84, R11.reuse, R84 ;  /* 0x000000540b547220 */ /* 0x040fe20000410000 */
[----:B------:R-:W4:Y:S01]  /*e590*/  @P5 MUFU.LG2 R7, R7 ;  /* 0x0000000700075308 */ /* 0x000f220000000c00 */
[----:B------:R-:W-:Y:S01]  /*e5a0*/  FMUL.FTZ R85, R11, R85 ;  /* 0x000000550b557220 */ /* 0x000fe20000410000 */
[----:B------:R-:W-:Y:S01]  /*e5b0*/  F2FP.PACK_AB R80, R81, R80 ;  /* 0x000000505150723e */ /* 0x000fe200000000ff */
[----:B------:R-:W-:-:S02]  /*e5c0*/  FMUL.FTZ R88, R11, R88 ;  /* 0x000000580b587220 */ /* 0x000fc40000410000 */
[----:B------:R-:W-:Y:S01]  /*e5d0*/  FMUL.FTZ R89, R11, R89 ;  /* 0x000000590b597220 */ /* 0x000fe20000410000 */
[----:B------:R-:W-:Y:S01]  /*e5e0*/  F2FP.PACK_AB R84, R85, R84 ;  /* 0x000000545554723e */ /* 0x000fe200000000ff */
[C---:B------:R-:W-:Y:S01]  /*e5f0*/  FMUL.FTZ R92, R11.reuse, R92 ;  /* 0x0000005c0b5c7220 */ /* 0x040fe20000410000 */
[----:B------:R-:W5:Y:S01]  /*e600*/  @P4 MUFU.LG2 R6, R6 ;  /* 0x0000000600064308 */ /* 0x000f620000000c00 */
[----:B------:R-:W-:Y:S01]  /*e610*/  FMUL.FTZ R93, R11, R93 ;  /* 0x0000005d0b5d7220 */ /* 0x000fe20000410000 */
[----:B------:R-:W-:Y:S01]  /*e620*/  F2FP.PACK_AB R88, R89, R88 ;  /* 0x000000585958723e */ /* 0x000fe200000000ff */
[C---:B------:R-:W-:Y:S02]  /*e630*/  FMUL.FTZ R96, R11.reuse, R96 ;  /* 0x000000600b607220 */ /* 0x040fe40000410000 */
[----:B------:R-:W-:Y:S01]  /*e640*/  FMUL.FTZ R97, R11, R97 ;  /* 0x000000610b617220 */ /* 0x000fe20000410000 */
[----:B------:R-:W-:Y:S01]  /*e650*/  F2FP.PACK_AB R92, R93, R92 ;  /* 0x0000005c5d5c723e */ /* 0x000fe200000000ff */
[C---:B------:R-:W-:Y:S01]  /*e660*/  FMUL.FTZ R100, R11.reuse, R100 ;  /* 0x000000640b647220 */ /* 0x040fe20000410000 */
[----:B-1----:R-:W-:Y:S01]  /*e670*/  ISETP.NE.AND P1, PT, R14, RZ, PT ;  /* 0x000000ff0e00720c */ /* 0x002fe20003f25270 */
        /* <DEDUP_REMOVED lines=11> */
[C---:B------:R-:W-:Y:S01]  /*e730*/  FMUL.FTZ R116, R11.reuse, R116 ;  /* 0x000000740b747220 */ /* 0x040fe20000410000 */
[----:B------:R-:W-:Y:S01]  /*e740*/  @P1 MOV R65, 0x1 ;  /* 0x0000000100411802 */ /* 0x000fe20000000f00 */
[----:B------:R-:W-:Y:S01]  /*e750*/  FMUL.FTZ R117, R11, R117 ;  /* 0x000000750b757220 */ /* 0x000fe20000410000 */
[----:B------:R-:W-:Y:S01]  /*e760*/  F2FP.PACK_AB R120, R121, R120 ;  /* 0x000000787978723e */ /* 0x000fe200000000ff */
[----:B------:R-:W-:-:S02]  /*e770*/  FMUL.FTZ R112, R11, R112 ;  /* 0x000000700b707220 */ /* 0x000fc40000410000 */
[----:B------:R-:W-:Y:S01]  /*e780*/  FMUL.FTZ R11, R11, R113 ;  /* 0x000000710b0b7220 */ /* 0x000fe20000410000 */
[----:B------:R-:W-:Y:S01]  /*e790*/  F2FP.PACK_AB R116, R117, R116 ;  /* 0x000000747574723e */ /* 0x000fe200000000ff */
[C---:B--2---:R-:W-:Y:S02]  /*e7a0*/  FMUL.FTZ R131, R12.reuse, R131 ;  /* 0x000000830c837220 */ /* 0x044fe40000410000 */
[C---:B------:R-:W-:Y:S01]  /*e7b0*/  FMUL.FTZ R130, R12.reuse, R130 ;  /* 0x000000820c827220 */ /* 0x040fe20000410000 */
[----:B------:R-:W-:Y:S01]  /*e7c0*/  F2FP.PACK_AB R112, R11, R112 ;  /* 0x000000700b70723e */ /* 0x000fe200000000ff */
[----:B------:R-:W-:Y:S01]  /*e7d0*/  IMAD.MOV.U32 R8, RZ, RZ, 0x40 ;  /* 0x00000040ff087424 */ /* 0x000fe200078e00ff */
[C---:B------:R-:W-:Y:S01]  /*e7e0*/  IADD3 R11, R13.reuse, -0x10, RZ ;  /* 0xfffffff00d0b7810 */ /* 0x040fe20007ffe0ff */
[C---:B------:R-:W-:Y:S01]  /*e7f0*/  FMUL.FTZ R127, R12.reuse, R127 ;  /* 0x0000007f0c7f7220 */ /* 0x040fe20000410000 */
[----:B------:R-:W-:Y:S01]  /*e800*/  @P3 IADD3 R11, R13, 0x10, RZ ;  /* 0x000000100d0b3810 */ /* 0x000fe20007ffe0ff */
[C---:B------:R-:W-:Y:S01]  /*e810*/  FMUL.FTZ R126, R12.reuse, R126 ;  /* 0x0000007e0c7e7220 */ /* 0x040fe20000410000 */
[----:B------:R-:W-:Y:S01]  /*e820*/  F2FP.PACK_AB R130, R131, R130 ;  /* 0x000000828382723e */ /* 0x000fe200000000ff */
[----:B------:R-:W-:Y:S01]  /*e830*/  FMUL.FTZ R39, R12, R39 ;  /* 0x000000270c277220 */ /* 0x000fe20000410000 */
[----:B------:R-:W-:Y:S01]  /*e840*/  SEL R8, R8, 0xffffffc0, !P2 ;  /* 0xffffffc008087807 */ /* 0x000fe20005000000 */
[C---:B------:R-:W-:Y:S01]  /*e850*/  FMUL.FTZ R38, R12.reuse, R38 ;  /* 0x000000260c267220 */ /* 0x040fe20000410000 */
[----:B------:R-:W-:Y:S01]  /*e860*/  F2FP.PACK_AB R126, R127, R126 ;  /* 0x0000007e7f7e723e */ /* 0x000fe200000000ff */
[----:B------:R-:W-:Y:S01]  /*e870*/  FMUL.FTZ R43, R12, R43 ;  /* 0x0000002b0c2b7220 */ /* 0x000fe20000410000 */
[----:B------:R-:W-:Y:S01]  /*e880*/  IADD3 R17, R0, R11, RZ ;  /* 0x0000000b00117210 */ /* 0x000fe20007ffe0ff */
[C---:B------:R-:W-:Y:S01]  /*e890*/  FMUL.FTZ R42, R12.reuse, R42 ;  /* 0x0000002a0c2a7220 */ /* 0x040fe20000410000 */
[----:B------:R-:W-:Y:S01]  /*e8a0*/  F2FP.PACK_AB R38, R39, R38 ;  /* 0x000000262726723e */ /* 0x000fe200000000ff */
[C---:B------:R-:W-:Y:S01]  /*e8b0*/  FMUL.FTZ R47, R12.reuse, R47 ;  /* 0x0000002f0c2f7220 */ /* 0x040fe20000410000 */
[----:B------:R-:W-:Y:S01]  /*e8c0*/  IADD3 R19, R13, R8, RZ ;  /* 0x000000080d137210 */ /* 0x000fe20007ffe0ff */
[C---:B------:R-:W-:Y:S01]  /*e8d0*/  FMUL.FTZ R46, R12.reuse, R46 ;  /* 0x0000002e0c2e7220 */ /* 0x040fe20000410000 */
[----:B------:R-:W-:Y:S01]  /*e8e0*/  F2FP.PACK_AB R42, R43, R42 ;  /* 0x0000002a2b2a723e */ /* 0x000fe200000000ff */
[C---:B------:R-:W-:Y:S01]  /*e8f0*/  FMUL.FTZ R51, R12.reuse, R51 ;  /* 0x000000330c337220 */ /* 0x040fe20000410000 */
[----:B------:R-:W-:Y:S01]  /*e900*/  STS [R13+0x400], R130 ;  /* 0x000400820d007388 */ /* 0x000fe20000000800 */
[C---:B------:R-:W-:Y:S01]  /*e910*/  FMUL.FTZ R50, R12.reuse, R50 ;  /* 0x000000320c327220 */ /* 0x040fe20000410000 */
[----:B------:R-:W-:Y:S01]  /*e920*/  F2FP.PACK_AB R46, R47, R46 ;  /* 0x0000002e2f2e723e */ /* 0x000fe200000000ff */
[----:B------:R-:W-:Y:S01]  /*e930*/  FMUL.FTZ R55, R12, R55 ;  /* 0x000000370c377220 */ /* 0x000fe20000410000 */
[----:B------:R-:W-:Y:S01]  /*e940*/  IADD3 R23, R8, R11, RZ ;  /* 0x0000000b08177210 */ /* 0x000fe20007ffe0ff */
[C---:B------:R-:W-:Y:S01]  /*e950*/  FMUL.FTZ R54, R12.reuse, R54 ;  /* 0x000000360c367220 */ /* 0x040fe20000410000 */
[----:B------:R-:W-:Y:S01]  /*e960*/  F2FP.PACK_AB R50, R51, R50 ;  /* 0x000000323332723e */ /* 0x000fe200000000ff */
[C---:B------:R-:W-:Y:S01]  /*e970*/  FMUL.FTZ R59, R12.reuse, R59 ;  /* 0x0000003b0c3b7220 */ /* 0x040fe20000410000 */
[----:B------:R-:W-:Y:S01]  /*e980*/  STS [R11], R124 ;  /* 0x0000007c0b007388 */ /* 0x000fe20000000800 */
[C---:B------:R-:W-:Y:S01]  /*e990*/  FMUL.FTZ R58, R12.reuse, R58 ;  /* 0x0000003a0c3a7220 */ /* 0x040fe20000410000 */
[----:B------:R-:W-:Y:S01]  /*e9a0*/  F2FP.PACK_AB R54, R55, R54 ;  /* 0x000000363736723e */ /* 0x000fe200000000ff */
[C---:B------:R-:W-:Y:S01]  /*e9b0*/  FMUL.FTZ R63, R12.reuse, R63 ;  /* 0x0000003f0c3f7220 */ /* 0x040fe20000410000 */
[----:B------:R-:W-:Y:S01]  /*e9c0*/  STS [R11+0x400], R126 ;  /* 0x0004007e0b007388 */ /* 0x000fe20000000800 */
[C---:B------:R-:W-:Y:S01]  /*e9d0*/  FMUL.FTZ R62, R12.reuse, R62 ;  /* 0x0000003e0c3e7220 */ /* 0x040fe20000410000 */
        /* <DEDUP_REMOVED lines=17> */
[----:B------:R-:W-:Y:S01]  /*eaf0*/  IMAD.IADD R25, R17, 0x1, R8 ;  /* 0x0000000111197824 */ /* 0x000fe200078e0208 */
        /* <DEDUP_REMOVED lines=34> */
[----:B------:R-:W-:Y:S01]  /*ed20*/  STS [R13+0x4000], R60 ;  /* 0x0040003c0d007388 */ /* 0x000fe20000000800 */
[C---:B------:R-:W-:Y:S01]  /*ed30*/  FMUL.FTZ R122, R12.reuse, R122 ;  /* 0x0000007a0c7a7220 */ /* 0x040fe20000410000 */
[----:B------:R-:W-:Y:S01]  /*ed40*/  F2FP.PACK_AB R110, R111, R110 ;  /* 0x0000006e6f6e723e */ /* 0x000fe200000000ff */
[C---:B------:R-:W-:Y:S01]  /*ed50*/  FMUL.FTZ R119, R12.reuse, R119 ;  /* 0x000000770c777220 */ /* 0x040fe20000410000 */
[----:B------:R1:W-:Y:S01]  /*ed60*/  STS [R13+0x4400], R62 ;  /* 0x0044003e0d007388 */ /* 0x0003e20000000800 */
[C---:B------:R-:W-:Y:S01]  /*ed70*/  FMUL.FTZ R118, R12.reuse, R118 ;  /* 0x000000760c767220 */ /* 0x040fe20000410000 */
[----:B------:R-:W-:Y:S01]  /*ed80*/  F2FP.PACK_AB R122, R123, R122 ;  /* 0x0000007a7b7a723e */ /* 0x000fe200000000ff */
[C---:B------:R-:W-:Y:S01]  /*ed90*/  FMUL.FTZ R115, R12.reuse, R115 ;  /* 0x000000730c737220 */ /* 0x040fe20000410000 */
[----:B------:R4:W-:Y:S01]  /*eda0*/  STS [R11+0x4000], R64 ;  /* 0x004000400b007388 */ /* 0x0009e20000000800 */
[----:B------:R-:W-:Y:S01]  /*edb0*/  FMUL.FTZ R12, R12, R114 ;  /* 0x000000720c0c7220 */ /* 0x000fe20000410000 */
[----:B------:R-:W-:Y:S01]  /*edc0*/  F2FP.PACK_AB R118, R119, R118 ;  /* 0x000000767776723e */ /* 0x000fe200000000ff */
[----:B------:R-:W2:Y:S01]  /*edd0*/  LDC.U8 R8, c[0x0][0x328] ;  /* 0x0000ca00ff087b82 */ /* 0x000ea20000000000 */
[----:B------:R-:W-:Y:S01]  /*ede0*/  STS [R11+0x4400], R66 ;  /* 0x004400420b007388 */ /* 0x000fe20000000800 */
[----:B------:R-:W-:-:S02]  /*edf0*/  @P1 MOV R63, c[0x0][0x210] ;  /* 0x00008400003f1a02 */ /* 0x000fc40000000f00 */
[----:B------:R-:W-:Y:S01]  /*ee00*/  F2FP.PACK_AB R12, R115, R12 ;  /* 0x0000000c730c723e */ /* 0x000fe200000000ff */
[----:B------:R-:W-:Y:S02]  /*ee10*/  STS [R15+0x4000], R68 ;  /* 0x004000440f007388 */ /* 0x000fe40000000800 */
[----:B------:R-:W-:Y:S02]  /*ee20*/  @P1 IMAD R63, R63, c[0x0][0x214], RZ ;  /* 0x000085003f3f1a24 */ /* 0x000fe400078e02ff */
[----:B------:R3:W-:Y:S04]  /*ee30*/  STS [R15+0x4400], R70 ;  /* 0x004400460f007388 */ /* 0x0007e80000000800 */
[----:B------:R-:W-:Y:S04]  /*ee40*/  STS [R17+0x4000], R72 ;  /* 0x0040004811007388 */ /* 0x000fe80000000800 */
[----:B------:R-:W-:Y:S01]  /*ee50*/  STS [R17+0x4400], R74 ;  /* 0x0044004a11007388 */ /* 0x000fe20000000800 */
[----:B-1----:R-:W-:-:S03]  /*ee60*/  SHF.R.S32.HI R62, RZ, 0x1f, R3 ;  /* 0x0000001fff3e7819 */ /* 0x002fc60000011403 */
[----:B------:R-:W-:Y:S01]  /*ee70*/  STS [R19+0x4000], R76 ;  /* 0x0040004c13007388 */ /* 0x000fe20000000800 */
[----:B------:R-:W-:Y:S01]  /*ee80*/  LEA.HI R62, R62, R3, RZ, 0x3 ;  /* 0x000000033e3e7211 */ /* 0x000fe200078f18ff */
[----:B----4-:R-:W-:Y:S01]  /*ee90*/  @P5 FMUL.FTZ R64, R7, 0.69314718246459960938 ;  /* 0x3f31721807405820 */ /* 0x010fe20000410000 */
[----:B--2---:R-:W-:Y:S01]  /*eea0*/  ISETP.NE.AND P2, PT, R8, RZ, PT ;  /* 0x000000ff0800720c */ /* 0x004fe20003f45270 */
[----:B------:R-:W-:Y:S01]  /*eeb0*/  STS [R19+0x4400], R78 ;  /* 0x0044004e13007388 */ /* 0x000fe20000000800 */
[----:B------:R-:W-:Y:S01]  /*eec0*/  @!P1 MOV R8, c[0x0][0x214] ;  /* 0x0000850000089a02 */ /* 0x000fe20000000f00 */
[----:B-----5:R-:W-:Y:S01]  /*eed0*/  @P4 FMUL.FTZ R7, R6, 0.69314718246459960938 ;  /* 0x3f31721806074820 */ /* 0x020fe20000410000 */
[----:B------:R-:W-:Y:S01]  /*eee0*/  ISETP.NE.OR P3, PT, R14, RZ, !P2 ;  /* 0x000000ff0e00720c */ /* 0x000fe20005765670 */
[----:B------:R-:W-:Y:S01]  /*eef0*/  STS [R23+0x4000], R80 ;  /* 0x0040005017007388 */ /* 0x000fe20000000800 */
[----:B------:R-:W-:Y:S02]  /*ef00*/  @!P1 SEL R63, R8, c[0x0][0x234], !P2 ;  /* 0x00008d00083f9a07 */ /* 0x000fe40005000000 */
[----:B------:R-:W-:Y:S01]  /*ef10*/  LOP3.LUT R62, R62, 0xffffff8, RZ, 0xc0, !PT ;  /* 0x0ffffff83e3e7812 */ /* 0x000fe200078ec0ff */
[----:B------:R-:W-:Y:S01]  /*ef20*/  STS [R23+0x4400], R82 ;  /* 0x0044005217007388 */ /* 0x000fe20000000800 */
[----:B---3--:R-:W-:Y:S01]  /*ef30*/  CS2R R70, SRZ ;  /* 0x0000000000467805 */ /* 0x008fe2000001ff00 */
[----:B------:R-:W-:Y:S01]  /*ef40*/  @!P1 IMAD R65, R63, c[0x0][0x1c0], RZ ;  /* 0x000070003f419a24 */ /* 0x000fe200078e02ff */
[----:B------:R-:W-:Y:S01]  /*ef50*/  IADD3 R62, R3, -R62, RZ ;  /* 0x8000003e033e7210 */ /* 0x000fe20007ffe0ff */
[----:B------:R-:W-:Y:S01]  /*ef60*/  STS [R21+0x4000], R84 ;  /* 0x0040005415007388 */ /* 0x000fe20000000800 */
[----:B------:R-:W-:Y:S01]  /*ef70*/  MOV R3, 0x7f800000 ;  /* 0x7f80000000037802 */ /* 0x000fe20000000f00 */
[----:B------:R-:W-:-:S02]  /*ef80*/  IMAD R65, R2, R65, RZ ;  /* 0x0000004102417224 */ /* 0x000fc400078e02ff */
[----:B------:R-:W-:Y:S01]  /*ef90*/  STS [R21+0x4400], R86 ;  /* 0x0044005615007388 */ /* 0x000fe20000000800 */
[----:B------:R-:W-:Y:S02]  /*efa0*/  @!P3 IMAD R67, R2, c[0x0][0x214], RZ ;  /* 0x000085000243ba24 */ /* 0x000fe400078e02ff */
[----:B------:R-:W-:Y:S01]  /*efb0*/  SEL R65, R65, RZ, P3 ;  /* 0x000000ff41417207 */ /* 0x000fe20001800000 */
[----:B------:R-:W-:Y:S01]  /*efc0*/  STS [R25+0x4000], R88 ;  /* 0x0040005819007388 */ /* 0x000fe20000000800 */
[----:B------:R-:W-:Y:S01]  /*efd0*/  @P5 FFMA.FTZ R3, R133, c[0x0][0x238], R64 ;  /* 0x00008e0085035a23 */ /* 0x000fe20000010040 */
[----:B------:R-:W-:Y:S02]  /*efe0*/  @!P3 SEL R67, R67, R200, !P0 ;  /* 0x000000c84343b207 */ /* 0x000fe40004000000 */
[----:B------:R-:W-:Y:S02]  /*eff0*/  STS [R25+0x4400], R90 ;  /* 0x0044005a19007388 */ /* 0x000fe40000000800 */
[----:B------:R-:W-:-:S02]  /*f000*/  @!P3 MOV R70, R67 ;  /* 0x000000430046b202 */ /* 0x000fc40000000f00 */
[----:B------:R-:W-:Y:S01]  /*f010*/  STS [R13+0x8000], R92 ;  /* 0x0080005c0d007388 */ /* 0x000fe20000000800 */
[----:B------:R-:W-:-:S03]  /*f020*/  @!P3 SHF.R.S32.HI R71, RZ, 0x1f, R67 ;  /* 0x0000001fff47b819 */ /* 0x000fc60000011443 */
        /* <DEDUP_REMOVED lines=15> */
[----:B------:R-:W1:Y:S04]  /*f120*/  S2R R0, SR_TID.X ;  /* 0x0000000000007919 */ /* 0x000e680000002100 */
[----:B------:R-:W-:Y:S06]  /*f130*/  BAR.SYNC.DEFER_BLOCKING 0x0 ;  /* 0x0000000000007b1d */ /* 0x000fec0000010000 */
[----:B------:R-:W3:Y:S01]  /*f140*/  S2R R60, SR_CTAID.Z ;  /* 0x00000000003c7919 */ /* 0x000ee20000002700 */
[----:B-1----:R-:W-:-:S03]  /*f150*/  SHF.R.S32.HI R11, RZ, 0x1f, R0 ;  /* 0x0000001fff0b7819 */ /* 0x002fc60000011400 */
[----:B------:R2:W1:Y:S01]  /*f160*/  LDS.128 R52, [R203] ;  /* 0x00000000cb347984 */ /* 0x0004620000000c00 */
[----:B------:R-:W-:-:S03]  /*f170*/  LEA.HI R8, R11, R0, RZ, 0x5 ;  /* 0x000000000b087211 */ /* 0x000fc600078f28ff */
[----:B------:R2:W4:Y:S01]  /*f180*/  LDS.128 R48, [R203+0x1000] ;  /* 0x00100000cb307984 */ /* 0x0005220000000c00 */
[----:B------:R-:W-:Y:S01]  /*f190*/  LOP3.LUT R69, R8, 0xffffffe0, RZ, 0xc0, !PT ;  /* 0xffffffe008457812 */ /* 0x000fe200078ec0ff */
[----:B---3--:R-:W-:Y:S01]  /*f1a0*/  IMAD R65, R60, R63, R65 ;  /* 0x0000003f3c417224 */ /* 0x008fe200078e0241 */
[----:B------:R-:W-:Y:S01]  /*f1b0*/  @P1 MOV R8, c[0x0][0x210] ;  /* 0x0000840000081a02 */ /* 0x000fe20000000f00 */
[----:B------:R2:W3:Y:S01]  /*f1c0*/  LDS.128 R44, [R203+0x2000] ;  /* 0x00200000cb2c7984 */ /* 0x0004e20000000c00 */
[----:B------:R-:W-:Y:S01]  /*f1d0*/  IADD3 R2, -R69, R0, RZ ;  /* 0x0000000045027210 */ /* 0x000fe20007ffe1ff */
[----:B------:R-:W-:Y:S01]  /*f1e0*/  @!P1 IMAD.MOV.U32 R8, RZ, RZ, 0x1 ;  /* 0x00000001ff089424 */ /* 0x000fe200078e00ff */
[----:B------:R-:W-:Y:S01]  /*f1f0*/  MOV R63, 0x7f800000 ;  /* 0x7f800000003f7802 */ /* 0x000fe20000000f00 */
[----:B------:R2:W1:Y:S01]  /*f200*/  LDS.128 R40, [R203+0x3000] ;  /* 0x00300000cb287984 */ /* 0x0004620000000c00 */
[----:B------:R-:W-:Y:S01]  /*f210*/  SHF.R.S32.HI R69, RZ, 0x1f, R2 ;  /* 0x0000001fff457819 */ /* 0x000fe20000011402 */
[----:B------:R-:W-:-:S02]  /*f220*/  @P4 FFMA.FTZ R63, R132, c[0x0][0x238], R7 ;  /* 0x00008e00843f4a23 */ /* 0x000fc40000010007 */
[----:B------:R2:W1:Y:S01]  /*f230*/  LDS.128 R36, [R203+0x4000] ;  /* 0x00400000cb247984 */ /* 0x0004620000000c00 */
[----:B------:R-:W-:Y:S01]  /*f240*/  LEA.HI R69, R69, R2, RZ, 0x2 ;  /* 0x0000000245457211 */ /* 0x000fe200078f10ff */
[----:B------:R-:W-:Y:S02]  /*f250*/  IMAD R2, R61, R8, RZ ;  /* 0x000000083d027224 */ /* 0x000fe400078e02ff */
[----:B------:R2:W1:Y:S01]  /*f260*/  LDS.128 R32, [R203+0x5000] ;  /* 0x00500000cb207984 */ /* 0x0004620000000c00 */
[----:B------:R-:W-:Y:S02]  /*f270*/  SHF.R.S32.HI R69, RZ, 0x2, R69 ;  /* 0x00000002ff457819 */ /* 0x000fe40000011445 */
[----:B------:R-:W-:Y:S01]  /*f280*/  SHF.L.U32 R2, R2, 0x7, RZ ;  /* 0x0000000702027819 */ /* 0x000fe200000006ff */
[----:B------:R2:W1:Y:S01]  /*f290*/  LDS.128 R28, [R203+0x6000] ;  /* 0x00600000cb1c7984 */ /* 0x0004620000000c00 */
[----:B------:R-:W-:Y:S02]  /*f2a0*/  LEA R69, R62, R69, 0x4 ;  /* 0x000000453e457211 */ /* 0x000fe400078e20ff */
[----:B------:R-:W-:Y:S01]  /*f2b0*/  SHF.R.S32.HI R6, RZ, 0x1f, R2 ;  /* 0x0000001fff067819 */ /* 0x000fe20000011402 */
[----:B------:R2:W1:Y:S01]  /*f2c0*/  LDS.128 R24, [R203+0x7000] ;  /* 0x00700000cb187984 */ /* 0x0004620000000c00 */
[----:B------:R-:W-:-:S02]  /*f2d0*/  IADD3 R2, P1, P0, R2, R70, R65 ;  /* 0x0000004602027210 */ /* 0x000fc4000783e041 */
[----:B------:R-:W-:Y:S01]  /*f2e0*/  SHF.R.S32.HI R65, RZ, 0x1f, R65 ;  /* 0x0000001fff417819 */ /* 0x000fe20000011441 */
[----:B------:R2:W1:Y:S03]  /*f2f0*/  LDS.128 R20, [R203+0x8000] ;  /* 0x00800000cb147984 */ /* 0x0004660000000c00 */
[----:B------:R-:W-:Y:S01]  /*f300*/  IADD3.X R6, R6, R71, R65, P1, P0 ;  /* 0x0000004706067210 */ /* 0x000fe20000fe0441 */
[----:B------:R2:W1:Y:S04]  /*f310*/  LDS.128 R16, [R203+0x9000] ;  /* 0x00900000cb107984 */ /* 0x0004680000000c00 */
[----:B------:R2:W1:Y:S04]  /*f320*/  LDS.128 R12, [R203+0xa000] ;  /* 0x00a00000cb0c7984 */ /* 0x0004680000000c00 */
[----:B------:R2:W1:Y:S01]  /*f330*/  LDS.128 R56, [R203+0xb000] ;  /* 0x00b00000cb387984 */ /* 0x0004620000000c00 */
[----:B------:R-:W-:Y:S05]  /*f340*/  @P6 BRA `(.L_x_205) ;  /* 0x0000010000006947 */ /* 0x000fea0003800000 */
[----:B----4-:R-:W-:Y:S01]  /*f350*/  IMAD R62, R61, -0x80, R206 ;  /* 0xffffff803d3e7824 */ /* 0x010fe200078e02ce */
        /* <DEDUP_REMOVED lines=15> */
.L_x_205:
[----:B----4-:R-:W-:Y:S05]  /*f450*/  BSYNC B0 ;  /* 0x0000000000007941 */ /* 0x010fea0003800000 */
.L_x_204:
        /* <DEDUP_REMOVED lines=28> */
[----:B-1----:R1:W-:Y:S04]  /*f620*/  @!P3 STG.E.128 [R60.64], R52 ;  /* 0x000000343c00b986 */ /* 0x0023e8000c101d0c */
[----:B------:R1:W-:Y:S04]  /*f630*/  @!P2 STG.E.128 [R60.64+0x80], R36 ;  /* 0x000080243c00a986 */ /* 0x0003e8000c101d0c */
[----:B------:R1:W-:Y:S02]  /*f640*/  @!P1 STG.E.128 [R60.64+0x100], R20 ;  /* 0x000100143c009986 */ /* 0x0003e4000c101d0c */
.L_x_207:
[----:B------:R-:W-:Y:S05]  /*f650*/  BSYNC B0 ;  /* 0x0000000000007941 */ /* 0x000fea0003800000 */
.L_x_206:
[----:B------:R-:W-:Y:S01]  /*f660*/  IADD3 R0, R6, 0x20, RZ ;  /* 0x0000002006007810 */ /* 0x000fe20007ffe0ff */
[----:B------:R-:W-:Y:S03]  /*f670*/  BSSY B0, `(.L_x_208) ;  /* 0x0000013000007945 */ /* 0x000fe60003800000 */
[----:B------:R-:W-:-:S13]  /*f680*/  ISETP.GE.AND P0, PT, R0, R199, PT ;  /* 0x000000c70000720c */ /* 0x000fda0003f06270 */
[----:B------:R-:W-:Y:S05]  /*f690*/  @P0 BRA `(.L_x_209) ;  /* 0x0000010000000947 */ /* 0x000fea0003800000 */
[----:B------:R-:W-:Y:S01]  /*f6a0*/  IADD3 R2, P0, R4, 0x20, RZ ;  /* 0x0000002004027810 */ /* 0x000fe20007f1e0ff */
[----:B-1----:R-:W-:Y:S01]  /*f6b0*/  IMAD.MOV.U32 R20, RZ, RZ, R10 ;  /* 0x000000ffff147224 */ /* 0x002fe200078e000a */
[----:B--2---:R-:W-:Y:S02]  /*f6c0*/  MOV R21, R9 ;  /* 0x0000000900157202 */ /* 0x004fe40000000f00 */
        /* <DEDUP_REMOVED lines=13> */
.L_x_209:
[----:B------:R-:W-:Y:S05]  /*f7a0*/  BSYNC B0 ;  /* 0x0000000000007941 */ /* 0x000fea0003800000 */
.L_x_208:
[----:B------:R-:W-:Y:S01]  /*f7b0*/  IADD3 R0, R6, 0x40, RZ ;  /* 0x0000004006007810 */ /* 0x000fe20007ffe0ff */
[----:B------:R-:W-:Y:S03]  /*f7c0*/  BSSY B0, `(.L_x_210) ;  /* 0x0000013000007945 */ /* 0x000fe60003800000 */
[----:B------:R-:W-:-:S13]  /*f7d0*/  ISETP.GE.AND P0, PT, R0, R199, PT ;  /* 0x000000c70000720c */ /* 0x000fda0003f06270 */
[----:B------:R-:W-:Y:S05]  /*f7e0*/  @P0 BRA `(.L_x_211) ;  /* 0x0000010000000947 */ /* 0x000fea0003800000 */
[----:B-1----:R-:W-:Y:S01]  /*f7f0*/  IADD3 R2, P0, R4, 0x40, RZ ;  /* 0x0000004004027810 */ /* 0x002fe20007f1e0ff */
[----:B------:R-:W-:Y:S01]  /*f800*/  IMAD.MOV.U32 R16, RZ, RZ, R10 ;  /* 0x000000ffff107224 */ /* 0x000fe200078e000a */
        /* <DEDUP_REMOVED lines=11> */
[----:B---3--:R1:W-:Y:S04]  /*f8c0*/  @!P2 STG.E.128 [R2.64], R44 ;  /* 0x0000002c0200a986 */ /* 0x0083e8000c101d0c */
[----:B------:R1:W-:Y:S04]  /*f8d0*/  @!P1 STG.E.128 [R2.64+0x80], R28 ;  /* 0x0000801c02009986 */ /* 0x0003e8000c101d0c */
[----:B------:R1:W-:Y:S02]  /*f8e0*/  @!P0 STG.E.128 [R2.64+0x100], R12 ;  /* 0x0001000c02008986 */ /* 0x0003e4000c101d0c */
.L_x_211:
[----:B------:R-:W-:Y:S05]  /*f8f0*/  BSYNC B0 ;  /* 0x0000000000007941 */ /* 0x000fea0003800000 */
.L_x_210:
[----:B------:R-:W-:-:S04]  /*f900*/  IADD3 R6, R6, 0x60, RZ ;  /* 0x0000006006067810 */ /* 0x000fc80007ffe0ff */
[----:B------:R-:W-:-:S13]  /*f910*/  ISETP.GE.AND P0, PT, R6, R199, PT ;  /* 0x000000c70600720c */ /* 0x000fda0003f06270 */
[----:B------:R-:W-:Y:S05]  /*f920*/  @P0 EXIT ;  /* 0x000000000000094d */ /* 0x000fea0003800000 */
[----:B------:R-:W-:Y:S02]  /*f930*/  IADD3 R0, P0, R4, 0x60, RZ ;  /* 0x0000006004007810 */ /* 0x000fe40007f1e0ff */
[----:B------:R-:W-:-:S03]  /*f940*/  ISETP.GE.AND P1, PT, R212, c[0x0][0x220], PT ;  /* 0x00008800d4007a0c */ /* 0x000fc60003f26270 */
[----:B------:R-:W-:Y:S01]  /*f950*/  IMAD.X R4, RZ, RZ, R5, P0 ;  /* 0x000000ffff047224 */ /* 0x000fe200000e0605 */
[----:B------:R-:W-:Y:S02]  /*f960*/  MOV R5, R9 ;  /* 0x0000000900057202 */ /* 0x000fe40000000f00 */
[----:B------:R-:W-:Y:S01]  /*f970*/  ISETP.GE.AND P0, PT, R205, c[0x0][0x220], PT ;  /* 0x00008800cd007a0c */ /* 0x000fe20003f06270 */
[----:B-1----:R-:W-:Y:S02]  /*f980*/  IMAD R3, R4, c[0x0][0x1e8], RZ ;  /* 0x00007a0004037a24 */ /* 0x002fe400078e02ff */
[----:B------:R-:W-:Y:S02]  /*f990*/  IMAD.MOV.U32 R4, RZ, RZ, R10 ;  /* 0x000000ffff047224 */ /* 0x000fe400078e000a */
[C---:B------:R-:W-:Y:S02]  /*f9a0*/  IMAD R3, R0.reuse, c[0x0][0x1ec], R3 ;  /* 0x00007b0000037a24 */ /* 0x040fe400078e0203 */
[----:B------:R-:W-:-:S04]  /*f9b0*/  IMAD.WIDE.U32 R4, R0, c[0x0][0x1e8], R4 ;  /* 0x00007a0000047a25 */ /* 0x000fc800078e0004 */
[----:B------:R-:W-:Y:S01]  /*f9c0*/  IMAD.IADD R3, R5, 0x1, R3 ;  /* 0x0000000105037824 */ /* 0x000fe200078e0203 */
[----:B------:R-:W-:-:S04]  /*f9d0*/  LEA R2, P2, R4, c[0x0][0x1d0], 0x1 ;  /* 0x0000740004027a11 */ /* 0x000fc800078408ff */
[----:B------:R-:W-:-:S05]  /*f9e0*/  LEA.HI.X R3, R4, c[0x0][0x1d4], R3, 0x1, P2 ;  /* 0x0000750004037a11 */ /* 0x000fca00010f0c03 */
[----:B------:R1:W-:Y:S01]  /*f9f0*/  @!P0 STG.E.128 [R2.64+0x80], R24 ;  /* 0x0000801802008986 */ /* 0x0003e2000c101d0c */
[----:B------:R-:W-:-:S03]  /*fa00*/  ISETP.GE.AND P0, PT, R204, c[0x0][0x220], PT ;  /* 0x00008800cc007a0c */ /* 0x000fc60003f06270 */
[----:B------:R1:W-:Y:S10]  /*fa10*/  @!P1 STG.E.128 [R2.64], R40 ;  /* 0x0000002802009986 */ /* 0x0003f4000c101d0c */
[----:B------:R-:W-:Y:S05]  /*fa20*/  @P0 EXIT ;  /* 0x000000000000094d */ /* 0x000fea0003800000 */
[----:B------:R-:W-:Y:S01]  /*fa30*/  STG.E.128 [R2.64+0x100], R56 ;  /* 0x0001003802007986 */ /* 0x000fe2000c101d0c */
[----:B------:R-:W-:Y:S05]  /*fa40*/  EXIT ;  /* 0x000000000000794d */ /* 0x000fea0003800000 */
.L_x_170:
[----:B-1----:R-:W1:Y:S01]  /*fa50*/  LDC.U8 R3, c[0x0][0x329] ;  /* 0x0000ca40ff037b82 */ /* 0x002e620000000000 */
[----:B------:R-:W-:Y:S01]  /*fa60*/  ISETP.NE.AND P3, PT, R200, -0x1, PT ;  /* 0xffffffffc800780c */ /* 0x000fe20003f65270 */
[----:B------:R-:W-:Y:S01]  /*fa70*/  BSSY B0, `(.L_x_212) ;  /* 0x0000043000007945 */ /* 0x000fe20003800000 */
[----:B------:R-:W-:-:S02]  /*fa80*/  SHF.R.S32.HI R7, RZ, 0x1f, R6 ;  /* 0x0000001fff077819 */ /* 0x000fc40000011406 */
[----:B------:R-:W-:Y:S02]  /*fa90*/  IADD3 R206, -R87, R206, RZ ;  /* 0x000000ce57ce7210 */ /* 0x000fe40007ffe1ff */
[----:B------:R-:W-:Y:S01]  /*faa0*/  LEA.HI R8, R7, R6, RZ, 0x3 ;  /* 0x0000000607087211 */ /* 0x000fe200078f18ff */
[----:B------:R-:W2:Y:S03]  /*fab0*/  LDC.U8 R2, c[0x0][0x328] ;  /* 0x0000ca00ff027b82 */ /* 0x000ea60000000000 */
[----:B------:R-:W-:Y:S02]  /*fac0*/  LOP3.LUT R7, R8, 0xfffffff8, RZ, 0xc0, !PT ;  /* 0xfffffff808077812 */ /* 0x000fe400078ec0ff */
[----:B------:R-:W-:Y:S01]  /*fad0*/  SHF.R.S32.HI R8, RZ, 0x3, R8 ;  /* 0x00000003ff087819 */ /* 0x000fe20000011408 */
[----:B------:R-:W-:Y:S01]  /*fae0*/  @P3 IMAD.WIDE.U32 R12, R200, c[0x0][0x1e8], RZ ;  /* 0x00007a00c80c3a25 */ /* 0x000fe200078e00ff */
[----:B------:R-:W-:-:S03]  /*faf0*/  @!P3 SHF.R.S32.HI R9, RZ, 0x1f, R0 ;  /* 0x0000001fff09b819 */ /* 0x000fc60000011400 */
[----:B------:R-:W-:-:S04]  /*fb00*/  @!P3 IMAD.WIDE.U32 R10, R0, c[0x0][0x1e0], RZ ;  /* 0x00007800000aba25 */ /* 0x000fc800078e00ff */
[----:B------:R-:W-:Y:S01]  /*fb10*/  @!P3 IMAD R9, R9, c[0x0][0x1e0], RZ ;  /* 0x000078000909ba24 */ /* 0x000fe200078e02ff */
[----:B------:R-:W-:Y:S01]  /*fb20*/  @!P3 MOV R12, R10 ;  /* 0x0000000a000cb202 */ /* 0x000fe20000000f00 */
[----:B------:R-:W-:Y:S01]  /*fb30*/  IMAD.IADD R6, R6, 0x1, -R7 ;  /* 0x0000000106067824 */ /* 0x000fe200078e0a07 */
[----:B-1----:R-:W-:Y:S02]  /*fb40*/  ISETP.NE.AND P1, PT, R3, RZ, PT ;  /* 0x000000ff0300720c */ /* 0x002fe40003f25270 */
[----:B------:R-:W-:Y:S02]  /*fb50*/  SHF.R.S32.HI R7, RZ, 0x1f, R14 ;  /* 0x0000001fff077819 */ /* 0x000fe4000001140e */
[----:B--2---:R-:W-:-:S03]  /*fb60*/  ISETP.NE.AND P0, PT, R2, RZ, PT ;  /* 0x000000ff0200720c */ /* 0x004fc60003f05270 */
[----:B------:R-:W-:Y:S01]  /*fb70*/  IMAD R7, R7, c[0x0][0x1f0], RZ ;  /* 0x00007c0007077a24 */ /* 0x000fe200078e02ff */
[----:B------:R-:W-:Y:S01]  /*fb80*/  ISETP.NE.OR P2, PT, R3, RZ, !P0 ;  /* 0x000000ff0300720c */ /* 0x000fe20004745670 */
[----:B------:R-:W-:-:S04]  /*fb90*/  @P3 IMAD R3, R200, c[0x0][0x1ec], R13 ;  /* 0x00007b00c8033a24 */ /* 0x000fc800078e020d */
[----:B------:R-:W-:Y:S02]  /*fba0*/  @P1 IMAD.MOV.U32 R4, RZ, RZ, c[0x0][0x210] ;  /* 0x00008400ff041624 */ /* 0x000fe400078e00ff */
[----:B------:R-:W-:Y:S02]  /*fbb0*/  @!P1 IMAD.MOV.U32 R2, RZ, RZ, c[0x0][0x214] ;  /* 0x00008500ff029624 */ /* 0x000fe400078e00ff */
[----:B------:R-:W-:Y:S02]  /*fbc0*/  @P1 IMAD R4, R4, c[0x0][0x214], RZ ;  /* 0x0000850004041a24 */ /* 0x000fe400078e02ff */
[----:B------:R-:W-:Y:S01]  /*fbd0*/  @P1 IMAD.MOV.U32 R5, RZ, RZ, 0x1 ;  /* 0x00000001ff051424 */ /* 0x000fe200078e00ff */
[----:B------:R-:W-:Y:S01]  /*fbe0*/  @!P1 SEL R4, R2, c[0x0][0x234], !P0 ;  /* 0x00008d0002049a07 */ /* 0x000fe20004000000 */
[----:B------:R-:W-:Y:S01]  /*fbf0*/  @!P3 IMAD R2, R0, c[0x0][0x1e4], R9 ;  /* 0x000079000002ba24 */ /* 0x000fe200078e0209 */
[----:B------:R-:W-:Y:S02]  /*fc00*/  ISETP.NE.OR P0, PT, R200, -0x1, P2 ;  /* 0xffffffffc800780c */ /* 0x000fe40001705670 */
[----:B------:R-:W-:Y:S01]  /*fc10*/  SHF.R.S32.HI R9, RZ, 0x1f, R8 ;  /* 0x0000001fff097819 */ /* 0x000fe20000011408 */
[----:B------:R-:W-:-:S02]  /*fc20*/  @!P1 IMAD R5, R4, c[0x0][0x1c0], RZ ;  /* 0x0000700004059a24 */ /* 0x000fc400078e02ff */
[----:B------:R-:W-:Y:S02]  /*fc30*/  @!P3 IMAD.IADD R3, R11, 0x1, R2 ;  /* 0x000000010b03b824 */ /* 0x000fe400078e0202 */
[----:B------:R-:W-:Y:S01]  /*fc40*/  IMAD R5, R0, R5, RZ ;  /* 0x0000000500057224 */ /* 0x000fe200078e02ff */
[----:B------:R-:W-:Y:S01]  /*fc50*/  CS2R R10, SRZ ;  /* 0x00000000000a7805 */ /* 0x000fe2000001ff00 */
[----:B------:R-:W-:Y:S02]  /*fc60*/  IMAD R2, R14, c[0x0][0x1f4], R7 ;  /* 0x00007d000e027a24 */ /* 0x000fe400078e0207 */
[----:B------:R-:W-:Y:S01]  /*fc70*/  IMAD.WIDE R18, R201, 0x80, R8 ;  /* 0x00000080c9127825 */ /* 0x000fe200078e0208 */
[----:B------:R-:W-:-:S03]  /*fc80*/  SEL R5, R5, RZ, P2 ;  /* 0x000000ff05057207 */ /* 0x000fc60001000000 */
[----:B------:R-:W-:Y:S02]  /*fc90*/  @!P0 IMAD R200, R0, c[0x0][0x214], RZ ;  /* 0x0000850000c88a24 */ /* 0x000fe400078e02ff */
[----:B------:R-:W-:Y:S02]  /*fca0*/  IMAD.SHL.U32 R0, R6, 0x8, RZ ;  /* 0x0000000806007824 */ /* 0x000fe400078e00ff */
[----:B------:R-:W-:Y:S01]  /*fcb0*/  IMAD R5, R14, R4, R5 ;  /* 0x000000040e057224 */ /* 0x000fe200078e0205 */
[----:B------:R-:W-:Y:S01]  /*fcc0*/  @!P2 SHF.R.S32.HI R11, RZ, 0x1f, R200 ;  /* 0x0000001fff0ba819 */ /* 0x000fe200000114c8 */
[----:B------:R-:W-:Y:S01]  /*fcd0*/  @P1 IMAD.MOV.U32 R4, RZ, RZ, c[0x0][0x210] ;  /* 0x00008400ff041624 */ /* 0x000fe200078e00ff */
[----:B------:R-:W-:Y:S01]  /*fce0*/  IADD3 R12, P0, R0, R12, RZ ;  /* 0x0000000c000c7210 */ /* 0x000fe20007f1e0ff */
[----:B------:R-:W-:Y:S01]  /*fcf0*/  @!P1 IMAD.MOV.U32 R4, RZ, RZ, 0x1 ;  /* 0x00000001ff049424 */ /* 0x000fe200078e00ff */
[----:B------:R-:W-:Y:S02]  /*fd00*/  @!P2 MOV R10, R200 ;  /* 0x000000c8000aa202 */ /* 0x000fe40000000f00 */
[----:B------:R-:W-:-:S02]  /*fd10*/  ISETP.GE.AND P2, PT, R8, R206, PT ;  /* 0x000000ce0800720c */ /* 0x000fc40003f46270 */
[----:B------:R-:W-:Y:S01]  /*fd20*/  LEA.HI.X.SX32 R13, R0, R3, 0x1, P0 ;  /* 0x00000003000d7211 */ /* 0x000fe200000f0eff */
[----:B------:R-:W-:-:S04]  /*fd30*/  IMAD R3, R87, R4, RZ ;  /* 0x0000000457037224 */ /* 0x000fc800078e02ff */
[----:B------:R-:W-:Y:S01]  /*fd40*/  IMAD.WIDE.U32 R14, R14, c[0x0][0x1f0], R12 ;  /* 0x00007c000e0e7a25 */ /* 0x000fe200078e000c */
[----:B------:R-:W-:Y:S02]  /*fd50*/  SHF.R.S32.HI R7, RZ, 0x1f, R3 ;  /* 0x0000001fff077819 */ /* 0x000fe40000011403 */
[----:B------:R-:W-:Y:S01]  /*fd60*/  IADD3 R3, P1, P0, R3, R10, R5 ;  /* 0x0000000a03037210 */ /* 0x000fe2000783e005 */
[----:B------:R-:W-:Y:S01]  /*fd70*/  IMAD.IADD R21, R2, 0x1, R15 ;  /* 0x0000000102157824 */ /* 0x000fe200078e020f */
[----:B------:R-:W-:Y:S02]  /*fd80*/  SHF.R.S32.HI R10, RZ, 0x1f, R5 ;  /* 0x0000001fff0a7819 */ /* 0x000fe40000011405 */
[C---:B------:R-:W-:Y:S02]  /*fd90*/  IADD3 R5, R0.reuse, 0x80, RZ ;  /* 0x0000008000057810 */ /* 0x040fe40007ffe0ff */
[----:B------:R-:W-:Y:S02]  /*fda0*/  IADD3.X R10, R7, R11, R10, P1, P0 ;  /* 0x0000000b070a7210 */ /* 0x000fe40000fe040a */
[----:B------:R-:W-:Y:S01]  /*fdb0*/  IADD3 R7, R0, 0x40, RZ ;  /* 0x0000004000077810 */ /* 0x000fe20007ffe0ff */
        /* <DEDUP_REMOVED lines=14> */
.L_x_213:
[----:B------:R-:W-:Y:S05]  /*fea0*/  BSYNC B0 ;  /* 0x0000000000007941 */ /* 0x000fea0003800000 */
.L_x_212:
        /* <DEDUP_REMOVED lines=20> */
.L_x_215:
[----:B------:R-:W-:Y:S05]  /*fff0*/  BSYNC B0 ;  /* 0x0000000000007941 */ /* 0x000fea0003800000 */
.L_x_214:
        /* <DEDUP_REMOVED lines=20> */
.L_x_217:
[----:B------:R-:W-:Y:S05]  /*10140*/  BSYNC B0 ;  /* 0x0000000000007941 */ /* 0x000fea0003800000 */
.L_x_216:
        /* <DEDUP_REMOVED lines=9> */
[----:B------:R-:W-:Y:S02]  /*101e0*/  MOV R19, R21 ;  /* 0x0000001500137202 */ /* 0x000fe40000000f00 */
[----:B------:R-:W-:Y:S01]  /*101f0*/  ISETP.GE.AND P0, PT, R5, c[0x0][0x220], PT ;  /* 0x0000880005007a0c */ /* 0x000fe20003f06270 */
[----:B------:R-:W-:Y:S02]  /*10200*/  IMAD R15, R15, c[0x0][0x1e8], RZ ;  /* 0x00007a000f0f7a24 */ /* 0x000fe400078e02ff */
[----:B------:R-:W-:-:S04]  /*10210*/  IMAD.WIDE.U32 R18, R2, c[0x0][0x1e8], R18 ;  /* 0x00007a0002127a25 */ /* 0x000fc800078e0012 */
[----:B------:R-:W-:Y:S01]  /*10220*/  IMAD R15, R2, c[0x0][0x1ec], R15 ;  /* 0x00007b00020f7a24 */ /* 0x000fe200078e020f */
[----:B------:R-:W-:-:S03]  /*10230*/  LEA R14, P3, R18, c[0x0][0x1d0], 0x1 ;  /* 0x00007400120e7a11 */ /* 0x000fc600078608ff */
[----:B------:R-:W-:-:S05]  /*10240*/  IMAD.IADD R15, R19, 0x1, R15 ;  /* 0x00000001130f7824 */ /* 0x000fca00078e020f */
[----:B------:R-:W-:-:S05]  /*10250*/  LEA.HI.X R15, R18, c[0x0][0x1d4], R15, 0x1, P3 ;  /* 0x00007500120f7a11 */ /* 0x000fca00018f0c0f */
[----:B------:R1:W-:Y:S04]  /*10260*/  @!P2 STG.E.128 [R14.64], RZ ;  /* 0x000000ff0e00a986 */ /* 0x0003e8000c101d0c */
[----:B------:R1:W-:Y:S04]  /*10270*/  @!P1 STG.E.128 [R14.64+0x80], RZ ;  /* 0x000080ff0e009986 */ /* 0x0003e8000c101d0c */
[----:B------:R1:W-:Y:S02]  /*10280*/  @!P0 STG.E.128 [R14.64+0x100], RZ ;  /* 0x000100ff0e008986 */ /* 0x0003e4000c101d0c */
.L_x_219:
[----:B------:R-:W-:Y:S05]  /*10290*/  BSYNC B0 ;  /* 0x0000000000007941 */ /* 0x000fea0003800000 */
.L_x_218:
        /* <DEDUP_REMOVED lines=8> */
[CC--:B------:R-:W-:Y:S01]  /*10320*/  @!P5 IADD3 R6, P0, R9.reuse, R3.reuse, RZ ;  /* 0x000000030906d210 */ /* 0x0c0fe20007f1e0ff */
        /* <DEDUP_REMOVED lines=26> */
.L_x_220:
        /* <DEDUP_REMOVED lines=11> */
.L_x_686:


//--------------------- .text._ZN5flash16flash_fwd_kernelI23Flash_fwd_kernel_traitsILi192ELi128ELi64ELi8ELb0ELb0EN7cutlass6half_tE19Flash_kernel_traitsILi192ELi128ELi64ELi8ES3_EELb0ELb1ELb0ELb1ELb0ELb0ELb1ELb0EEEvNS_16Flash_fwd_paramsE --------------------------
	.section	.text._ZN5flash16flash_fwd_kernelI23Flash_fwd_kernel_traitsILi192ELi128ELi64ELi8ELb0ELb0EN7cutlass6half_tE19Flash_kernel_traitsILi192ELi128ELi64ELi8ES3_EELb0ELb1ELb0ELb1ELb0ELb0ELb1ELb0EEEvNS_16Flash_fwd_paramsE,"ax",@progbits
	.sectioninfo	@"SHI_REGISTERS=254"
	.align	128
        .global         _ZN5flash16flash_fwd_kernelI23Flash_fwd_kernel_traitsILi192ELi128ELi64ELi8ELb0ELb0EN7cutlass6half_tE19Flash_kernel_traitsILi192ELi128ELi64ELi8ES3_EELb0ELb1ELb0ELb1ELb0ELb0ELb1ELb0EEEvNS_16Flash_fwd_paramsE
        .type           _ZN5flash16flash_fwd_kernelI23Flash_fwd_kernel_traitsILi192ELi128ELi64ELi8ELb0ELb0EN7cutlass6half_tE19Flash_kernel_traitsILi192ELi128ELi64ELi8ES3_EELb0ELb1ELb0ELb1ELb0ELb0ELb1ELb0EEEvNS_16Flash_fwd_paramsE,@function
        .size           _ZN5flash16flash_fwd_kernelI23Flash_fwd_kernel_traitsILi192ELi128ELi64ELi8ELb0ELb0EN7cutlass6half_tE19Flash_kernel_traitsILi192ELi128ELi64ELi8ES3_EELb0ELb1ELb0ELb1ELb0ELb0ELb1ELb0EEEvNS_16Flash_fwd_paramsE,(.L_x_687 - _ZN5flash16flash_fwd_kernelI23Flash_fwd_kernel_traitsILi192ELi128ELi64ELi8ELb0ELb0EN7cutlass6half_tE19Flash_kernel_traitsILi192ELi128ELi64ELi8ES3_EELb0ELb1ELb0ELb1ELb0ELb0ELb1ELb0EEEvNS_16Flash_fwd_paramsE)
        .other          _ZN5flash16flash_fwd_kernelI23Flash_fwd_kernel_traitsILi192ELi128ELi64ELi8ELb0ELb0EN7cutlass6half_tE19Flash_kernel_traitsILi192ELi128ELi64ELi8ES3_EELb0ELb1ELb0ELb1ELb0ELb0ELb1ELb0EEEvNS_16Flash_fwd_paramsE,@"STO_CUDA_ENTRY STV_DEFAULT"
_ZN5flash16flash_fwd_kernelI23Flash_fwd_kernel_traitsILi192ELi128ELi64ELi8ELb0ELb0EN7cutlass6half_tE19Flash_kernel_traitsILi192ELi128ELi64ELi8ES3_EELb0ELb1ELb0ELb1ELb0ELb0ELb1ELb0EEEvNS_16Flash_fwd_paramsE:
.text._ZN5flash16flash_fwd_kernelI23Flash_fwd_kernel_traitsILi192ELi128ELi64ELi8ELb0ELb0EN7cutlass6half_tE19Flash_kernel_traitsILi192ELi128ELi64ELi8ES3_EELb0ELb1ELb0ELb1ELb0ELb0ELb1ELb0EEEvNS_16Flash_fwd_paramsE:
        /* <DEDUP_REMOVED lines=33> */
.L_x_221:
[----:B-1-34-:R-:W-:Y:S02]  /*0210*/  MOV R4, c[0x0][0x218] ;  /* 0x0000860000047a02 */ /* 0x01afe40000000f00 */
.L_x_222:
        /* <DEDUP_REMOVED lines=50> */
.L_x_224:
        /* <DEDUP_REMOVED lines=39> */
.L_x_225:
        /* <DEDUP_REMOVED lines=108> */
.L_x_227:
[----:B------:R-:W-:Y:S05]  /*0e70*/  BSYNC B0 ;  /* 0x0000000000007941 */ /* 0x000fea0003800000 */
.L_x_226:
        /* <DEDUP_REMOVED lines=37> */
.L_x_229:
[----:B------:R-:W-:Y:S05]  /*10d0*/  BSYNC B0 ;  /* 0x0000000000007941 */ /* 0x000fea0003800000 */
.L_x_228:
        /* <DEDUP_REMOVED lines=37> */
.L_x_231:
[----:B------:R-:W-:Y:S05]  /*1330*/  BSYNC B0 ;  /* 0x0000000000007941 */ /* 0x000fea0003800000 */
.L_x_230:
        /* <DEDUP_REMOVED lines=40> */
.L_x_233:
[----:B------:R-:W-:Y:S05]  /*15c0*/  BSYNC B0 ;  /* 0x0000000000007941 */ /* 0x000fea0003800000 */
.L_x_232:
        /* <DEDUP_REMOVED lines=36> */
.L_x_235:
[----:B------:R-:W-:Y:S05]  /*1810*/  BSYNC B0 ;  /* 0x0000000000007941 */ /* 0x000fea0003800000 */
.L_x_234:
        /* <DEDUP_REMOVED lines=34> */
.L_x_237:
[----:B------:R-:W-:Y:S05]  /*1a40*/  BSYNC B0 ;  /* 0x0000000000007941 */ /* 0x000fea0003800000 */
.L_x_236:
        /* <DEDUP_REMOVED lines=20> */
[----:B------:R-:W-:Y:S01]  /*1b90*/  IMAD R17, R142, UR6, RZ ;  /* 0x000000068e117c24 */ /* 0x000fe2000f8e02ff */
        /* <DEDUP_REMOVED lines=39> */
.L_x_239:
[----:B--2---:R-:W-:Y:S05]  /*1e10*/  BSYNC B0 ;  /* 0x0000000000007941 */ /* 0x004fea0003800000 */
.L_x_238:
        /* <DEDUP_REMOVED lines=36> */
.L_x_241:
[----:B------:R-:W-:Y:S05]  /*2060*/  BSYNC B0 ;  /* 0x0000000000007941 */ /* 0x000fea0003800000 */
.L_x_240:
        /* <DEDUP_REMOVED lines=11> */
[----:B------:R-:W-:Y:S01]  /*2120*/  LDSM.16.M88.4 R72, [R210] ;  /* 0x00000000d248783b */ /* 0x000fe20000000200 */
        /* <DEDUP_REMOVED lines=9> */
[----:B------:R-:W-:-:S03]  /*21c0*/  IADD3 R136, R6, c[0x0][0x2e8], RZ ;  /* 0x0000ba0006887a10 */ /* 0x000fc60007ffe0ff */
[----:B-1----:R-:W1:Y:S01]  /*21d0*/  LDSM.16.M88.4 R24, [R209+0xc000] ;  /* 0x00c00000d118783b */ /* 0x002e620000000200 */
[C---:B------:R-:W-:Y:S02]  /*21e0*/  IADD3 R4, R209.reuse, 0xc000, RZ ;  /* 0x0000c000d1047810 */ /* 0x040fe40007ffe0ff */
[----:B------:R-:W-:Y:S01]  /*21f0*/  IADD3 R207, R209, 0xc020, RZ ;  /* 0x0000c020d1cf7810 */ /* 0x000fe20007ffe0ff */
[----:B------:R-:W4:Y:S01]  /*2200*/  LDSM.16.M88.4 R56, [R209+0xc800] ;  /* 0x00c80000d138783b */ /* 0x000f220000000200 */
[----:B------:R-:W-:Y:S01]  /*2210*/  @P1 IADD3 R207, R4, -0x20, RZ ;  /* 0xffffffe004cf1810 */ /* 0x000fe20007ffe0ff */
[----:B------:R-:W-:Y:S01]  /*2220*/  IMAD.MOV.U32 R4, RZ, RZ, 0x40 ;  /* 0x00000040ff047424 */ /* 0x000fe200078e00ff */
[C---:B------:R-:W-:Y:S01]  /*2230*/  IADD3 R6, R136.reuse, 0x8, RZ ;  /* 0x0000000888067810 */ /* 0x040fe20007ffe0ff */
[----:B------:R-:W5:Y:S01]  /*2240*/  LDSM.16.M88.4 R48, [R209+0xd000] ;  /* 0x00d00000d130783b */ /* 0x000f620000000200 */
[-C--:B------:R-:W-:Y:S02]  /*2250*/  IMNMX R136, R136, R7.reuse, PT ;  /* 0x0000000788887217 */ /* 0x080fe40003800200 */
[----:B------:R-:W-:Y:S01]  /*2260*/  SEL R4, R4, 0xffffffc0, !P2 ;  /* 0xffffffc004047807 */ /* 0x000fe20005000000 */
[----:B---3--:R-:W3:Y:S01]  /*2270*/  LDSM.16.M88.4 R8, [R209+0xd800] ;  /* 0x00d80000d108783b */ /* 0x008ee20000000200 */
[----:B------:R-:W-:-:S02]  /*2280*/  IMNMX R135, R6, R7, PT ;  /* 0x0000000706877217 */ /* 0x000fc40003800200 */
[----:B------:R-:W-:Y:S01]  /*2290*/  IADD3 R199, R207, 0x800, RZ ;  /* 0x00000800cfc77810 */ /* 0x000fe20007ffe0ff */
[----:B------:R-:W2:Y:S01]  /*22a0*/  LDSM.16.M88.4 R28, [R207] ;  /* 0x00000000cf1c783b */ /* 0x000ea20000000200 */
[----:B------:R-:W-:Y:S01]  /*22b0*/  IMAD.IADD R203, R209, 0x1, R4 ;  /* 0x00000001d1cb7824 */ /* 0x000fe200078e0204 */
[C---:B------:R-:W-:Y:S01]  /*22c0*/  IADD3 R198, R207.reuse, 0x1000, RZ ;  /* 0x00001000cfc67810 */ /* 0x040fe20007ffe0ff */
[----:B------:R-:W-:Y:S01]  /*22d0*/  IMAD.IADD R196, R4, 0x1, R207 ;  /* 0x0000000104c47824 */ /* 0x000fe200078e02cf */
[----:B------:R-:W2:Y:S01]  /*22e0*/  LDSM.16.M88.4 R20, [R207+0x800] ;  /* 0x00080000cf14783b */ /* 0x000ea20000000200 */
[----:B------:R-:W-:Y:S01]  /*22f0*/  IMAD R4, R142, 0x40, R214 ;  /* 0x000000408e047824 */ /* 0x000fe200078e02d6 */
[----:B------:R-:W-:Y:S02]  /*2300*/  IADD3 R197, R207, 0x1800, RZ ;  /* 0x00001800cfc57810 */ /* 0x000fe40007ffe0ff */
[----:B------:R-:W2:Y:S01]  /*2310*/  LDSM.16.M88.4 R12, [R207+0x1000] ;  /* 0x00100000cf0c783b */ /* 0x000ea20000000200 */
[----:B------:R-:W-:Y:S01]  /*2320*/  I2F R93, R4 ;  /* 0x00000004005d7306 */ /* 0x000fe20000201400 */
[----:B------:R-:W-:-:S02]  /*2330*/  IADD3 R92, R4, 0x9, RZ ;  /* 0x00000009045c7810 */ /* 0x000fc40007ffe0ff */
[----:B------:R-:W2:Y:S01]  /*2340*/  LDSM.16.M88.4 R60, [R203+0xc000] ;  /* 0x00c00000cb3c783b */ /* 0x000ea20000000200 */
[C---:B------:R-:W-:Y:S02]  /*2350*/  IADD3 R88, R4.reuse, 0x1, RZ ;  /* 0x0000000104587810 */ /* 0x040fe40007ffe0ff */
[C---:B------:R-:W-:Y:S01]  /*2360*/  IADD3 R96, R4.reuse, 0x18, RZ ;  /* 0x0000001804607810 */ /* 0x040fe20007ffe0ff */
[----:B------:R-:W2:Y:S01]  /*2370*/  LDSM.16.M88.4 R76, [R207+0x1800] ;  /* 0x00180000cf4c783b */ /* 0x000ea20000000200 */
[----:B------:R-:W-:Y:S01]  /*2380*/  I2F R99, R92 ;  /* 0x0000005c00637306 */ /* 0x000fe20000201400 */
[C---:B------:R-:W-:Y:S02]  /*2390*/  IADD3 R102, R4.reuse, 0x21, RZ ;  /* 0x0000002104667810 */ /* 0x040fe40007ffe0ff */
[----:B------:R-:W2:Y:S01]  /*23a0*/  LDSM.16.M88.4 R36, [R203+0xc800] ;  /* 0x00c80000cb24783b */ /* 0x000ea20000000200 */
[C---:B------:R-:W-:Y:S02]  /*23b0*/  IADD3 R98, R4.reuse, 0x19, RZ ;  /* 0x0000001904627810 */ /* 0x040fe40007ffe0ff */
[C---:B------:R-:W-:Y:S01]  /*23c0*/  IADD3 R90, R4.reuse, 0x8, RZ ;  /* 0x00000008045a7810 */ /* 0x040fe20007ffe0ff */
[----:B-1----:R-:W-:Y:S01]  /*23d0*/  HMMA.16816.F32 R16, R72, R24, RZ ;  /* 0x000000184810723c */ /* 0x002fe200000018ff */
[----:B------:R-:W-:Y:S01]  /*23e0*/  LDSM.16.M88.4 R40, [R196] ;  /* 0x00000000c428783b */ /* 0x000fe20000000200 */
[----:B------:R-:W-:Y:S01]  /*23f0*/  I2F R95, R88 ;  /* 0x00000058005f7306 */ /* 0x000fe20000201400 */
[----:B------:R-:W-:-:S02]  /*2400*/  IADD3 R104, R4, 0x28, RZ ;  /* 0x0000002804687810 */ /* 0x000fc40007ffe0ff */
[----:B------:R-:W-:Y:S01]  /*2410*/  LDSM.16.M88.4 R80, [R203+0xd800] ;  /* 0x00d80000cb50783b */ /* 0x000fe20000000200 */
[C---:B------:R-:W-:Y:S02]  /*2420*/  IADD3 R94, R4.reuse, 0x10, RZ ;  /* 0x00000010045e7810 */ /* 0x040fe40007ffe0ff */
[C---:B------:R-:W-:Y:S01]  /*2430*/  HMMA.16816.F32 R24, R72.reuse, R26, RZ ;  /* 0x0000001a4818723c */ /* 0x040fe200000018ff */
[----:B------:R-:W-:Y:S01]  /*2440*/  LDSM.16.M88.4 R84, [R196+0x3800] ;  /* 0x00380000c454783b */ /* 0x000fe20000000200 */
[----:B------:R-:W-:Y:S01]  /*2450*/  I2F R103, R96 ;  /* 0x0000006000677306 */ /* 0x000fe20000201400 */
[----:B------:R-:W-:Y:S02]  /*2460*/  IADD3 R100, R4, 0x20, RZ ;  /* 0x0000002004647810 */ /* 0x000fe40007ffe0ff */
[-C--:B------:R-:W-:Y:S02]  /*2470*/  ISETP.GE.AND P5, PT, R92, R136.reuse, PT ;  /* 0x000000885c00720c */ /* 0x080fe40003fa6270 */
[C---:B------:R-:W-:Y:S01]  /*2480*/  IADD3 R106, R4.reuse, 0x29, RZ ;  /* 0x00000029046a7810 */ /* 0x040fe20007ffe0ff */
[----:B----4-:R-:W-:Y:S01]  /*2490*/  HMMA.16816.F32 R32, R72, R56, RZ ;  /* 0x000000384820723c */ /* 0x010fe200000018ff */
[----:B------:R-:W-:Y:S01]  /*24a0*/  IADD3 R108, R4, 0x30, RZ ;  /* 0x00000030046c7810 */ /* 0x000fe20007ffe0ff */
[----:B------:R-:W-:Y:S01]  /*24b0*/  I2F R109, R102 ;  /* 0x00000066006d7306 */ /* 0x000fe20000201400 */
[----:B------:R-:W-:-:S02]  /*24c0*/  ISETP.GE.AND P6, PT, R88, R136, PT ;  /* 0x000000885800720c */ /* 0x000fc40003fc6270 */
[-C--:B------:R-:W-:Y:S02]  /*24d0*/  ISETP.GE.AND P2, PT, R88, R135.reuse, PT ;  /* 0x000000875800720c */ /* 0x080fe40003f46270 */
[----:B------:R-:W-:Y:S01]  /*24e0*/  IADD3 R110, R4, 0x38, RZ ;  /* 0x00000038046e7810 */ /* 0x000fe20007ffe0ff */
[C---:B-----5:R-:W-:Y:S01]  /*24f0*/  HMMA.16816.F32 R52, R72.reuse, R48, RZ ;  /* 0x000000304834723c */ /* 0x060fe200000018ff */
[CC--:B------:R-:W-:Y:S01]  /*2500*/  ISETP.GE.AND P0, PT, R90.reuse, R135.reuse, PT ;  /* 0x000000875a00720c */ /* 0x0c0fe20003f06270 */
[----:B------:R-:W-:Y:S01]  /*2510*/  I2F R105, R98 ;  /* 0x0000006200697306 */ /* 0x000fe20000201400 */
[-C--:B------:R-:W-:Y:S02]  /*2520*/  ISETP.GE.AND P3, PT, R90, R136.reuse, PT ;  /* 0x000000885a00720c */ /* 0x080fe40003f66270 */
[----:B------:R-:W-:Y:S02]  /*2530*/  ISETP.GE.AND P4, PT, R92, R135, PT ;  /* 0x000000875c00720c */ /* 0x000fe40003f86270 */
[----:B------:R-:W-:Y:S01]  /*2540*/  ISETP.GE.AND P1, PT, R94, R136, PT ;  /* 0x000000885e00720c */ /* 0x000fe20003f26270 */
[----:B------:R-:W-:Y:S01]  /*2550*/  HMMA.16816.F32 R56, R72, R58, RZ ;  /* 0x0000003a4838723c */ /* 0x000fe200000018ff */
[C---:B------:R-:W-:Y:S01]  /*2560*/  IADD3 R195, R207.reuse, 0x2000, RZ ;  /* 0x00002000cfc37810 */ /* 0x040fe20007ffe0ff */
[----:B------:R-:W-:Y:S01]  /*2570*/  I2F R97, R90 ;  /* 0x0000005a00617306 */ /* 0x000fe20000201400 */
[----:B------:R-:W-:-:S02]  /*2580*/  IADD3 R194, R207, 0x2800, RZ ;  /* 0x00002800cfc27810 */ /* 0x000fc40007ffe0ff */
[C---:B------:R-:W-:Y:S02]  /*2590*/  IADD3 R193, R207.reuse, 0x3000, RZ ;  /* 0x00003000cfc17810 */ /* 0x040fe40007ffe0ff */
[C---:B------:R-:W-:Y:S01]  /*25a0*/  IADD3 R192, R207.reuse, 0x3800, RZ ;  /* 0x00003800cfc07810 */ /* 0x040fe20007ffe0ff */
[C---:B------:R-:W-:Y:S01]  /*25b0*/  HMMA.16816.F32 R48, R72.reuse, R50, RZ ;  /* 0x000000324830723c */ /* 0x040fe200000018ff */
[C---:B------:R-:W-:Y:S01]  /*25c0*/  IADD3 R191, R207.reuse, 0x4000, RZ ;  /* 0x00004000cfbf7810 */ /* 0x040fe20007ffe0ff */
[----:B------:R-:W-:Y:S01]  /*25d0*/  I2F R111, R104 ;  /* 0x00000068006f7306 */ /* 0x000fe20000201400 */
[C---:B------:R-:W-:Y:S02]  /*25e0*/  IADD3 R190, R207.reuse, 0x4800, RZ ;  /* 0x00004800cfbe7810 */ /* 0x040fe40007ffe0ff */
[C---:B------:R-:W-:Y:S02]  /*25f0*/  IADD3 R189, R207.reuse, 0x5000, RZ ;  /* 0x00005000cfbd7810 */ /* 0x040fe40007ffe0ff */
[----:B------:R-:W-:Y:S01]  /*2600*/  IADD3 R188, R207, 0x5800, RZ ;  /* 0x00005800cfbc7810 */ /* 0x000fe20007ffe0ff */
[C---:B---3--:R-:W-:Y:S02]  /*2610*/  HMMA.16816.F32 R44, R72.reuse, R8, RZ ;  /* 0x00000008482c723c */ /* 0x048fe400000018ff */
[----:B------:R-:W-:Y:S06]  /*2620*/  I2F R101, R94 ;  /* 0x0000005e00657306 */ /* 0x000fec0000201400 */
[----:B------:R-:W-:Y:S01]  /*2630*/  HMMA.16816.F32 R72, R72, R10, RZ ;  /* 0x0000000a4848723c */ /* 0x000fe200000018ff */
[----:B------:R-:W1:Y:S01]  /*2640*/  LDSM.16.M88.4 R8, [R203+0xd000] ;  /* 0x00d00000cb08783b */ /* 0x000e620000000200 */
[----:B------:R-:W-:Y:S06]  /*2650*/  I2F R107, R100 ;  /* 0x00000064006b7306 */ /* 0x000fec0000201400 */
[C---:B--2---:R-:W-:Y:S02]  /*2660*/  HMMA.16816.F32 R16, R64.reuse, R28, R16 ;  /* 0x0000001c4010723c */ /* 0x044fe40000001810 */
[----:B------:R-:W-:Y:S06]  /*2670*/  I2F R113, R106 ;  /* 0x0000006a00717306 */ /* 0x000fec0000201400 */
[C---:B------:R-:W-:Y:S01]  /*2680*/  HMMA.16816.F32 R24, R64.reuse, R30, R24 ;  /* 0x0000001e4018723c */ /* 0x040fe20000001818 */
[----:B------:R-:W-:Y:S01]  /*2690*/  LDSM.16.M88.4 R28, [R196+0x800] ;  /* 0x00080000c41c783b */ /* 0x000fe20000000200 */
[----:B------:R-:W-:Y:S06]  /*26a0*/  I2F R115, R108 ;  /* 0x0000006c00737306 */ /* 0x000fec0000201400 */
[C---:B------:R-:W-:Y:S02]  /*26b0*/  HMMA.16816.F32 R32, R64.reuse, R20, R32 ;  /* 0x000000144020723c */ /* 0x040fe40000001820 */
[----:B------:R-:W-:Y:S06]  /*26c0*/  I2F R117, R110 ;  /* 0x0000006e00757306 */ /* 0x000fec0000201400 */
[C---:B------:R-:W-:Y:S01]  /*26d0*/  HMMA.16816.F32 R56, R64.reuse, R22, R56 ;  /* 0x000000164038723c */ /* 0x040fe20000001838 */
[----:B------:R-:W2:Y:S07]  /*26e0*/  LDSM.16.M88.4 R20, [R205] ;  /* 0x00000000cd14783b */ /* 0x000eae0000000200 */
[C---:B------:R-:W-:Y:S08]  /*26f0*/  HMMA.16816.F32 R52, R64.reuse, R12, R52 ;  /* 0x0000000c4034723c */ /* 0x040ff00000001834 */
[----:B------:R-:W-:Y:S01]  /*2700*/  HMMA.16816.F32 R48, R64, R14, R48 ;  /* 0x0000000e4030723c */ /* 0x000fe20000001830 */
[----:B------:R-:W3:Y:S07]  /*2710*/  LDSM.16.M88.4 R12, [R196+0x1000] ;  /* 0x00100000c40c783b */ /* 0x000eee0000000200 */
[----:B------:R-:W-:Y:S08]  /*2720*/  HMMA.16816.F32 R16, R68, R60, R16 ;  /* 0x0000003c4410723c */ /* 0x000ff00000001810 */
[----:B------:R-:W-:Y:S08]  /*2730*/  HMMA.16816.F32 R44, R64, R76, R44 ;  /* 0x0000004c402c723c */ /* 0x000ff0000000182c */
[----:B------:R-:W-:Y:S01]  /*2740*/  HMMA.16816.F32 R24, R68, R62, R24 ;  /* 0x0000003e4418723c */ /* 0x000fe20000001818 */
[----:B------:R-:W-:Y:S07]  /*2750*/  LDSM.16.M88.4 R60, [R210+0x4000] ;  /* 0x00400000d23c783b */ /* 0x000fee0000000200 */
[----:B------:R-:W-:Y:S01]  /*2760*/  HMMA.16816.F32 R72, R64, R78, R72 ;  /* 0x0000004e4048723c */ /* 0x000fe20000001848 */
[----:B------:R-:W4:Y:S04]  /*2770*/  LDSM.16.M88.4 R64, [R209+0xe000] ;  /* 0x00e00000d140783b */ /* 0x000f280000000200 */
[----:B------:R-:W5:Y:S03]  /*2780*/  LDSM.16.M88.4 R76, [R196+0x1800] ;  /* 0x00180000c44c783b */ /* 0x000f660000000200 */
[C---:B------:R-:W-:Y:S08]  /*2790*/  HMMA.16816.F32 R32, R68.reuse, R36, R32 ;  /* 0x000000244420723c */ /* 0x040ff00000001820 */
[C---:B------:R-:W-:Y:S01]  /*27a0*/  HMMA.16816.F32 R56, R68.reuse, R38, R56 ;  /* 0x000000264438723c */ /* 0x040fe20000001838 */
[----:B------:R-:W3:Y:S07]  /*27b0*/  LDSM.16.M88.4 R36, [R209+0xe800] ;  /* 0x00e80000d124783b */ /* 0x000eee0000000200 */
[C---:B-1----:R-:W-:Y:S08]  /*27c0*/  HMMA.16816.F32 R52, R68.reuse, R8, R52 ;  /* 0x000000084434723c */ /* 0x042ff00000001834 */
[----:B------:R-:W-:Y:S01]  /*27d0*/  HMMA.16816.F32 R48, R68, R10, R48 ;  /* 0x0000000a4430723c */ /* 0x000fe20000001830 */
[----:B------:R-:W1:Y:S07]  /*27e0*/  LDSM.16.M88.4 R8, [R209+0xf000] ;  /* 0x00f00000d108783b */ /* 0x000e6e0000000200 */
[----:B--2---:R-:W-:Y:S08]  /*27f0*/  HMMA.16816.F32 R16, R20, R40, R16 ;  /* 0x000000281410723c */ /* 0x004ff00000001810 */
[----:B------:R-:W-:Y:S08]  /*2800*/  HMMA.16816.F32 R44, R68, R80, R44 ;  /* 0x00000050442c723c */ /* 0x000ff0000000182c */
[----:B------:R-:W-:Y:S01]  /*2810*/  HMMA.16816.F32 R24, R20, R42, R24 ;  /* 0x0000002a1418723c */ /* 0x000fe20000001818 */
[----:B------:R-:W-:Y:S07]  /*2820*/  LDSM.16.M88.4 R40, [R207+0x2000] ;  /* 0x00200000cf28783b */ /* 0x000fee0000000200 */
[----:B------:R-:W-:Y:S01]  /*2830*/  HMMA.16816.F32 R68, R68, R82, R72 ;  /* 0x000000524444723c */ /* 0x000fe20000001848 */
[----:B------:R-:W-:Y:S04]  /*2840*/  LDSM.16.M88.4 R72, [R209+0xf800] ;  /* 0x00f80000d148783b */ /* 0x000fe80000000200 */
[----:B------:R-:W-:Y:S03]  /*2850*/  LDSM.16.M88.4 R80, [R209+0x10800] ;  /* 0x01080000d150783b */ /* 0x000fe60000000200 */
[C---:B------:R-:W-:Y:S08]  /*2860*/  HMMA.16816.F32 R32, R20.reuse, R28, R32 ;  /* 0x0000001c1420723c */ /* 0x040ff00000001820 */
[C---:B------:R-:W-:Y:S01]  /*2870*/  HMMA.16816.F32 R56, R20.reuse, R30, R56 ;  /* 0x0000001e1438723c */ /* 0x040fe20000001838 */
[----:B------:R-:W-:Y:S07]  /*2880*/  LDSM.16.M88.4 R28, [R207+0x2800] ;  /* 0x00280000cf1c783b */ /* 0x000fee0000000200 */
[C---:B---3--:R-:W-:Y:S08]  /*2890*/  HMMA.16816.F32 R52, R20.reuse, R12, R52 ;  /* 0x0000000c1434723c */ /* 0x048ff00000001834 */
[----:B------:R-:W-:Y:S01]  /*28a0*/  HMMA.16816.F32 R48, R20, R14, R48 ;  /* 0x0000000e1430723c */ /* 0x000fe20000001830 */
[----:B------:R-:W2:Y:S07]  /*28b0*/  LDSM.16.M88.4 R12, [R208+0x4000] ;  /* 0x00400000d00c783b */ /* 0x000eae0000000200 */
[C---:B----4-:R-:W-:Y:S08]  /*28c0*/  HMMA.16816.F32 R16, R60.reuse, R64, R16 ;  /* 0x000000403c10723c */ /* 0x050ff00000001810 */
[----:B------:R-:W-:Y:S01]  /*28d0*/  HMMA.16816.F32 R24, R60, R66, R24 ;  /* 0x000000423c18723c */ /* 0x000fe20000001818 */
[----:B------:R-:W-:Y:S07]  /*28e0*/  LDSM.16.M88.4 R64, [R207+0x3800] ;  /* 0x00380000cf40783b */ /* 0x000fee0000000200 */
[C---:B-----5:R-:W-:Y:S08]  /*28f0*/  HMMA.16816.F32 R44, R20.reuse, R76, R44 ;  /* 0x0000004c142c723c */ /* 0x060ff0000000182c */
[----:B------:R-:W-:Y:S01]  /*2900*/  HMMA.16816.F32 R68, R20, R78, R68 ;  /* 0x0000004e1444723c */ /* 0x000fe20000001844 */
[----:B------:R-:W-:Y:S04]  /*2910*/  LDSM.16.M88.4 R20, [R207+0x3000] ;  /* 0x00300000cf14783b */ /* 0x000fe80000000200 */
[----:B------:R-:W-:Y:S03]  /*2920*/  LDSM.16.M88.4 R76, [R203+0xe800] ;  /* 0x00e80000cb4c783b */ /* 0x000fe60000000200 */
[C---:B------:R-:W-:Y:S08]  /*2930*/  HMMA.16816.F32 R32, R60.reuse, R36, R32 ;  /* 0x000000243c20723c */ /* 0x040ff00000001820 */
[C---:B------:R-:W-:Y:S01]  /*2940*/  HMMA.16816.F32 R56, R60.reuse, R38, R56 ;  /* 0x000000263c38723c */ /* 0x040fe20000001838 */
[----:B------:R-:W-:Y:S07]  /*2950*/  LDSM.16.M88.4 R36, [R206+0x4000] ;  /* 0x00400000ce24783b */ /* 0x000fee0000000200 */
[C---:B-1----:R-:W-:Y:S08]  /*2960*/  HMMA.16816.F32 R52, R60.reuse, R8, R52 ;  /* 0x000000083c34723c */ /* 0x042ff00000001834 */
[----:B------:R-:W-:Y:S01]  /*2970*/  HMMA.16816.F32 R48, R60, R10, R48 ;  /* 0x0000000a3c30723c */ /* 0x000fe20000001830 */
[----:B------:R-:W1:Y:S07]  /*2980*/  LDSM.16.M88.4 R8, [R203+0xe000] ;  /* 0x00e00000cb08783b */ /* 0x000e6e0000000200 */
[C---:B--2---:R-:W-:Y:S08]  /*2990*/  HMMA.16816.F32 R16, R12.reuse, R40, R16 ;  /* 0x000000280c10723c */ /* 0x044ff00000001810 */
[----:B------:R-:W-:Y:S01]  /*29a0*/  HMMA.16816.F32 R24, R12, R42, R24 ;  /* 0x0000002a0c18723c */ /* 0x000fe20000001818 */
[----:B------:R-:W-:Y:S07]  /*29b0*/  LDSM.16.M88.4 R40, [R203+0xf800] ;  /* 0x00f80000cb28783b */ /* 0x000fee0000000200 */
[C---:B------:R-:W-:Y:S08]  /*29c0*/  HMMA.16816.F32 R44, R60.reuse, R72, R44 ;  /* 0x000000483c2c723c */ /* 0x040ff0000000182c */
[----:B------:R-:W-:Y:S01]  /*29d0*/  HMMA.16816.F32 R68, R60, R74, R68 ;  /* 0x0000004a3c44723c */ /* 0x000fe20000001844 */
[----:B------:R-:W-:Y:S04]  /*29e0*/  LDSM.16.M88.4 R72, [R205+0x4000] ;  /* 0x00400000cd48783b */ /* 0x000fe80000000200 */
[----:B------:R-:W-:Y:S03]  /*29f0*/  LDSM.16.M88.4 R60, [R203+0xf000] ;  /* 0x00f00000cb3c783b */ /* 0x000fe60000000200 */
[C---:B------:R-:W-:Y:S08]  /*2a00*/  HMMA.16816.F32 R32, R12.reuse, R28, R32 ;  /* 0x0000001c0c20723c */ /* 0x040ff00000001820 */
[----:B------:R-:W-:Y:S01]  /*2a10*/  HMMA.16816.F32 R56, R12, R30, R56 ;  /* 0x0000001e0c38723c */ /* 0x000fe20000001838 */
[----:B------:R-:W2:Y:S07]  /*2a20*/  LDSM.16.M88.4 R28, [R196+0x2000] ;  /* 0x00200000c41c783b */ /* 0x000eae0000000200 */
        /* <DEDUP_REMOVED lines=8> */
[----:B------:R-:W1:Y:S04]  /*2ab0*/  LDSM.16.M88.4 R64, [R210+0x8000] ;  /* 0x00800000d240783b */ /* 0x000e680000000200 */
[----:B------:R-:W3:Y:S03]  /*2ac0*/  LDSM.16.M88.4 R12, [R196+0x3000] ;  /* 0x00300000c40c783b */ /* 0x000ee60000000200 */
[C---:B--2---:R-:W-:Y:S08]  /*2ad0*/  HMMA.16816.F32 R16, R72.reuse, R28, R16 ;  /* 0x0000001c4810723c */ /* 0x044ff00000001810 */
[----:B------:R-:W-:Y:S01]  /*2ae0*/  HMMA.16816.F32 R24, R72, R30, R24 ;  /* 0x0000001e4818723c */ /* 0x000fe20000001818 */
[----:B------:R-:W-:Y:S07]  /*2af0*/  LDSM.16.M88.4 R28, [R207+0x4000] ;  /* 0x00400000cf1c783b */ /* 0x000fee0000000200 */
[C---:B------:R-:W-:Y:S08]  /*2b00*/  HMMA.16816.F32 R52, R36.reuse, R60, R52 ;  /* 0x0000003c2434723c */ /* 0x040ff00000001834 */
[C---:B------:R-:W-:Y:S01]  /*2b10*/  HMMA.16816.F32 R48, R36.reuse, R62, R48 ;  /* 0x0000003e2430723c */ /* 0x040fe20000001830 */
[----:B------:R-:W-:Y:S07]  /*2b20*/  LDSM.16.M88.4 R60, [R209+0x11000] ;  /* 0x01100000d13c783b */ /* 0x000fee0000000200 */
[C---:B------:R-:W-:Y:S08]  /*2b30*/  HMMA.16816.F32 R44, R36.reuse, R40, R44 ;  /* 0x00000028242c723c */ /* 0x040ff0000000182c */
[C---:B------:R-:W-:Y:S01]  /*2b40*/  HMMA.16816.F32 R68, R36.reuse, R42, R68 ;  /* 0x0000002a2444723c */ /* 0x040fe20000001844 */
[----:B------:R-:W2:Y:S07]  /*2b50*/  LDSM.16.M88.4 R40, [R208+0x8000] ;  /* 0x00800000d028783b */ /* 0x000eae0000000200 */
[C---:B------:R-:W-:Y:S08]  /*2b60*/  HMMA.16816.F32 R32, R36.reuse, R76, R32 ;  /* 0x0000004c2420723c */ /* 0x040ff00000001820 */
[----:B------:R-:W-:Y:S01]  /*2b70*/  HMMA.16816.F32 R56, R36, R78, R56 ;  /* 0x0000004e2438723c */ /* 0x000fe20000001838 */
[----:B------:R-:W-:Y:S04]  /*2b80*/  LDSM.16.M88.4 R76, [R203+0x10000] ;  /* 0x01000000cb4c783b */ /* 0x000fe80000000200 */
[----:B------:R-:W-:Y:S03]  /*2b90*/  LDSM.16.M88.4 R36, [R207+0x4800] ;  /* 0x00480000cf24783b */ /* 0x000fe60000000200 */
[C---:B-1----:R-:W-:Y:S08]  /*2ba0*/  HMMA.16816.F32 R16, R64.reuse, R8, R16 ;  /* 0x000000084010723c */ /* 0x042ff00000001810 */
[----:B------:R-:W-:Y:S01]  /*2bb0*/  HMMA.16816.F32 R24, R64, R10, R24 ;  /* 0x0000000a4018723c */ /* 0x000fe20000001818 */
[----:B------:R-:W-:Y:S07]  /*2bc0*/  LDSM.16.M88.4 R8, [R205+0x8000] ;  /* 0x00800000cd08783b */ /* 0x000fee0000000200 */
[C---:B---3--:R-:W-:Y:S08]  /*2bd0*/  HMMA.16816.F32 R52, R72.reuse, R12, R52 ;  /* 0x0000000c4834723c */ /* 0x048ff00000001834 */
[C---:B------:R-:W-:Y:S01]  /*2be0*/  HMMA.16816.F32 R48, R72.reuse, R14, R48 ;  /* 0x0000000e4830723c */ /* 0x040fe20000001830 */
[----:B------:R-:W1:Y:S07]  /*2bf0*/  LDSM.16.M88.4 R12, [R206+0x8000] ;  /* 0x00800000ce0c783b */ /* 0x000e6e0000000200 */
[C---:B------:R-:W-:Y:S08]  /*2c00*/  HMMA.16816.F32 R32, R72.reuse, R20, R32 ;  /* 0x000000144820723c */ /* 0x040ff00000001820 */
[----:B------:R-:W-:Y:S01]  /*2c10*/  HMMA.16816.F32 R56, R72, R22, R56 ;  /* 0x000000164838723c */ /* 0x000fe20000001838 */
[----:B------:R-:W3:Y:S07]  /*2c20*/  LDSM.16.M88.4 R20, [R196+0x4000] ;  /* 0x00400000c414783b */ /* 0x000eee0000000200 */
[C---:B--2---:R-:W-:Y:S08]  /*2c30*/  HMMA.16816.F32 R16, R40.reuse, R28, R16 ;  /* 0x0000001c2810723c */ /* 0x044ff00000001810 */
[----:B------:R-:W-:Y:S01]  /*2c40*/  HMMA.16816.F32 R24, R40, R30, R24 ;  /* 0x0000001e2818723c */ /* 0x000fe20000001818 */
[----:B------:R-:W2:Y:S07]  /*2c50*/  LDSM.16.M88.4 R28, [R203+0x10800] ;  /* 0x01080000cb1c783b */ /* 0x000eae0000000200 */
[C---:B------:R-:W-:Y:S08]  /*2c60*/  HMMA.16816.F32 R32, R64.reuse, R80, R32 ;  /* 0x000000504020723c */ /* 0x040ff00000001820 */
[----:B------:R-:W-:Y:S08]  /*2c70*/  HMMA.16816.F32 R56, R64, R82, R56 ;  /* 0x000000524038723c */ /* 0x000ff00000001838 */
[C---:B-1----:R-:W-:Y:S08]  /*2c80*/  HMMA.16816.F32 R16, R12.reuse, R76, R16 ;  /* 0x0000004c0c10723c */ /* 0x042ff00000001810 */
[----:B------:R-:W-:Y:S01]  /*2c90*/  HMMA.16816.F32 R24, R12, R78, R24 ;  /* 0x0000004e0c18723c */ /* 0x000fe20000001818 */
[----:B------:R-:W1:Y:S07]  /*2ca0*/  LDSM.16.M88.4 R76, [R207+0x5000] ;  /* 0x00500000cf4c783b */ /* 0x000e6e0000000200 */
[----:B------:R-:W-:Y:S08]  /*2cb0*/  HMMA.16816.F32 R32, R40, R36, R32 ;  /* 0x000000242820723c */ /* 0x000ff00000001820 */
[----:B------:R-:W-:Y:S01]  /*2cc0*/  HMMA.16816.F32 R80, R64, R60, R52 ;  /* 0x0000003c4050723c */ /* 0x000fe20000001834 */
[----:B------:R-:W4:Y:S06]  /*2cd0*/  LDSM.16.M88.4 R52, [R196+0x4800] ;  /* 0x00480000c434783b */ /* 0x000f2c0000000200 */
[C---:B------:R-:W-:Y:S01]  /*2ce0*/  IADD3 R60, R4.reuse, 0x31, RZ ;  /* 0x00000031043c7810 */ /* 0x040fe20007ffe0ff */
[----:B------:R-:W-:Y:S01]  /*2cf0*/  HMMA.16816.F32 R56, R40, R38, R56 ;  /* 0x000000262838723c */ /* 0x000fe20000001838 */
[----:B------:R-:W5:Y:S02]  /*2d00*/  LDSM.16.M88.4 R36, [R203+0x11000] ;  /* 0x01100000cb24783b */ /* 0x000f640000000200 */
[----:B------:R-:W-:Y:S05]  /*2d10*/  I2F R61, R60 ;  /* 0x0000003c003d7306 */ /* 0x000fea0000201400 */
[C---:B---3--:R-:W-:Y:S08]  /*2d20*/  HMMA.16816.F32 R16, R8.reuse, R20, R16 ;  /* 0x000000140810723c */ /* 0x048ff00000001810 */
[----:B------:R-:W-:Y:S01]  /*2d30*/  HMMA.16816.F32 R24, R8, R22, R24 ;  /* 0x000000160818723c */ /* 0x000fe20000001818 */
[----:B------:R-:W3:Y:S07]  /*2d40*/  LDSM.16.M88.4 R20, [R196+0x5000] ;  /* 0x00500000c414783b */ /* 0x000eee0000000200 */
[----:B------:R-:W-:Y:S07]  /*2d50*/  HMMA.16816.F32 R44, R72, R84, R44 ;  /* 0x00000054482c723c */ /* 0x000fee000000182c */
[----:B------:R-:W-:Y:S01]  /*2d60*/  IADD3 R84, R4, 0x11, RZ ;  /* 0x0000001104547810 */ /* 0x000fe20007ffe0ff */
[----:B--2---:R-:W-:Y:S01]  /*2d70*/  HMMA.16816.F32 R32, R12, R28, R32 ;  /* 0x0000001c0c20723c */ /* 0x004fe20000001820 */
[----:B------:R-:W-:-:S02]  /*2d80*/  FMUL.FTZ R112, R16, c[0x0][0x2ec] ;  /* 0x0000bb0010707a20 */ /* 0x000fc40000410000 */
[----:B------:R-:W-:Y:S04]  /*2d90*/  I2F R85, R84 ;  /* 0x0000005400557306 */ /* 0x000fe80000201400 */
[----:B------:R-:W-:Y:S01]  /*2da0*/  IADD3 R28, R4, 0x39, RZ ;  /* 0x00000039041c7810 */ /* 0x000fe20007ffe0ff */
[----:B------:R-:W-:Y:S01]  /*2db0*/  HMMA.16816.F32 R68, R72, R86, R68 ;  /* 0x000000564844723c */ /* 0x000fe20000001844 */
[----:B------:R-:W-:Y:S02]  /*2dc0*/  FMUL.FTZ R24, R24, c[0x0][0x2ec] ;  /* 0x0000bb0018187a20 */ /* 0x000fe40000410000 */
[----:B------:R-:W-:Y:S04]  /*2dd0*/  I2F R29, R28 ;  /* 0x0000001c001d7306 */ /* 0x000fe80000201400 */
[----:B------:R-:W-:Y:S01]  /*2de0*/  FMUL.FTZ R73, R17, c[0x0][0x2ec] ;  /* 0x0000bb0011497a20 */ /* 0x000fe20000410000 */
[----:B-1----:R-:W-:Y:S01]  /*2df0*/  HMMA.16816.F32 R80, R40, R76, R80 ;  /* 0x0000004c2850723c */ /* 0x002fe20000001850 */
[----:B------:R-:W-:-:S02]  /*2e00*/  FMUL.FTZ R72, R18, c[0x0][0x2ec] ;  /* 0x0000bb0012487a20 */ /* 0x000fc40000410000 */
[----:B------:R-:W-:Y:S05]  /*2e10*/  MUFU.TANH R112, R112 ;  /* 0x0000007000707308 */ /* 0x000fea0000002400 */
[----:B------:R-:W-:Y:S03]  /*2e20*/  HMMA.16816.F32 R56, R12, R30, R56 ;  /* 0x0000001e0c38723c */ /* 0x000fe60000001838 */
[----:B------:R1:W-:Y:S04]  /*2e30*/  MUFU.TANH R31, R24 ;  /* 0x00000018001f7308 */ /* 0x0003e80000002400 */
[----:B------:R-:W-:Y:S01]  /*2e40*/  FMUL.FTZ R30, R19, c[0x0][0x2ec] ;  /* 0x0000bb00131e7a20 */ /* 0x000fe20000410000 */
[----:B----4-:R-:W-:Y:S01]  /*2e50*/  HMMA.16816.F32 R32, R8, R52, R32 ;  /* 0x000000340820723c */ /* 0x010fe20000001820 */
[----:B------:R-:W2:Y:S02]  /*2e60*/  LDSM.16.M88.4 R16, [R209+0x11800] ;  /* 0x01180000d110783b */ /* 0x000ea40000000200 */
[----:B------:R-:W-:Y:S04]  /*2e70*/  MUFU.TANH R73, R73 ;  /* 0x0000004900497308 */ /* 0x000fe80000002400 */
[----:B------:R-:W-:Y:S01]  /*2e80*/  FMUL.FTZ R52, R25, c[0x0][0x2ec] ;  /* 0x0000bb0019347a20 */ /* 0x000fe20000410000 */
[----:B-----5:R-:W-:Y:S03]  /*2e90*/  HMMA.16816.F32 R80, R12, R36, R80 ;  /* 0x000000240c50723c */ /* 0x020fe60000001850 */
[----:B------:R-:W-:Y:S04]  /*2ea0*/  MUFU.TANH R30, R30 ;  /* 0x0000001e001e7308 */ /* 0x000fe80000002400 */
[----:B------:R-:W-:Y:S01]  /*2eb0*/  FMUL.FTZ R36, R26, c[0x0][0x2ec] ;  /* 0x0000bb001a247a20 */ /* 0x000fe20000410000 */
[----:B------:R-:W-:Y:S01]  /*2ec0*/  HMMA.16816.F32 R48, R64, R62, R48 ;  /* 0x0000003e4030723c */ /* 0x000fe20000001830 */
[----:B------:R-:W-:-:S02]  /*2ed0*/  FMUL.FTZ R37, R27, c[0x0][0x2ec] ;  /* 0x0000bb001b257a20 */ /* 0x000fc40000410000 */
[----:B-1----:R-:W1:Y:S01]  /*2ee0*/  LDSM.16.M88.4 R24, [R207+0x5800] ;  /* 0x00580000cf18783b */ /* 0x002e620000000200 */
[----:B------:R-:W-:Y:S04]  /*2ef0*/  MUFU.TANH R52, R52 ;  /* 0x0000003400347308 */ /* 0x000fe80000002400 */
[----:B------:R-:W-:Y:S01]  /*2f00*/  HMMA.16816.F32 R56, R8, R54, R56 ;  /* 0x000000360838723c */ /* 0x000fe20000001838 */
[----:B------:R-:W-:Y:S02]  /*2f10*/  FMUL.FTZ R33, R33, c[0x0][0x2ec] ;  /* 0x0000bb0021217a20 */ /* 0x000fe40000410000 */
[----:B------:R-:W-:Y:S01]  /*2f20*/  FMUL.FTZ R34, R34, c[0x0][0x2ec] ;  /* 0x0000bb0022227a20 */ /* 0x000fe20000410000 */
[----:B------:R-:W-:Y:S01]  /*2f30*/  MUFU.TANH R36, R36 ;  /* 0x0000002400247308 */ /* 0x000fe20000002400 */
[----:B------:R-:W-:-:S02]  /*2f40*/  FMUL.FTZ R32, R32, c[0x0][0x2ec] ;  /* 0x0000bb0020207a20 */ /* 0x000fc40000410000 */
[----:B------:R-:W-:Y:S01]  /*2f50*/  FMUL.FTZ R35, R35, c[0x0][0x2ec] ;  /* 0x0000bb0023237a20 */ /* 0x000fe20000410000 */
[----:B---3--:R-:W-:Y:S04]  /*2f60*/  HMMA.16816.F32 R80, R8, R20, R80 ;  /* 0x000000140850723c */ /* 0x008fe80000001850 */
[----:B------:R-:W-:Y:S04]  /*2f70*/  MUFU.TANH R33, R33 ;  /* 0x0000002100217308 */ /* 0x000fe80000002400 */
[----:B------:R-:W-:Y:S04]  /*2f80*/  HMMA.16816.F32 R48, R40, R78, R48 ;  /* 0x0000004e2830723c */ /* 0x000fe80000001830 */
[----:B------:R-:W-:Y:S04]  /*2f90*/  MUFU.TANH R34, R34 ;  /* 0x0000002200227308 */ /* 0x000fe80000002400 */
[----:B--2---:R-:W-:Y:S01]  /*2fa0*/  HMMA.16816.F32 R44, R64, R16, R44 ;  /* 0x00000010402c723c */ /* 0x004fe2000000182c */
[----:B------:R-:W-:-:S02]  /*2fb0*/  FMUL.FTZ R20, R56, c[0x0][0x2ec] ;  /* 0x0000bb0038147a20 */ /* 0x000fc40000410000 */
[----:B------:R-:W-:Y:S01]  /*2fc0*/  FMUL.FTZ R21, R57, c[0x0][0x2ec] ;  /* 0x0000bb0039157a20 */ /* 0x000fe20000410000 */
[----:B------:R-:W2:Y:S01]  /*2fd0*/  MUFU.TANH R37, R37 ;  /* 0x0000002500257308 */ /* 0x000ea20000002400 */
[----:B------:R-:W-:-:S03]  /*2fe0*/  FMUL.FTZ R59, R59, c[0x0][0x2ec] ;  /* 0x0000bb003b3b7a20 */ /* 0x000fc60000410000 */
[----:B------:R-:W-:Y:S01]  /*2ff0*/  HMMA.16816.F32 R68, R64, R18, R68 ;  /* 0x000000124044723c */ /* 0x000fe20000001844 */
[----:B------:R-:W3:Y:S03]  /*3000*/  LDSM.16.M88.4 R16, [R203+0x11800] ;  /* 0x01180000cb10783b */ /* 0x000ee60000000200 */
[----:B------:R-:W-:Y:S04]  /*3010*/  MUFU.TANH R20, R20 ;  /* 0x0000001400147308 */ /* 0x000fe80000002400 */
[----:B------:R-:W-:Y:S04]  /*3020*/  HMMA.16816.F32 R48, R12, R38, R48 ;  /* 0x000000260c30723c */ /* 0x000fe80000001830 */
[----:B------:R-:W-:Y:S01]  /*3030*/  MUFU.TANH R21, R21 ;  /* 0x0000001500157308 */ /* 0x000fe20000002400 */
[----:B--2---:R-:W-:-:S02]  /*3040*/  FFMA.FTZ R7, R99, R0, R37 ;  /* 0x0000000063077223 */ /* 0x004fc40000010025 */
[----:B------:R-:W-:Y:S01]  /*3050*/  FMUL.FTZ R38, R58, c[0x0][0x2ec] ;  /* 0x0000bb003a267a20 */ /* 0x000fe20000410000 */
[----:B-1----:R-:W-:Y:S01]  /*3060*/  HMMA.16816.F32 R44, R40, R24, R44 ;  /* 0x00000018282c723c */ /* 0x002fe2000000182c */
[----:B------:R-:W-:Y:S01]  /*3070*/  FMUL.FTZ R39, R80, c[0x0][0x2ec] ;  /* 0x0000bb0050277a20 */ /* 0x000fe20000410000 */
[----:B------:R-:W-:Y:S02]  /*3080*/  FSEL R7, R7, -INF , !P4 ;  /* 0xff80000007077808 */ /* 0x000fe40006000000 */
[----:B------:R-:W1:Y:S01]  /*3090*/  MUFU.TANH R32, R32 ;  /* 0x0000002000207308 */ /* 0x000e620000002400 */
[----:B------:R-:W-:-:S03]  /*30a0*/  ISETP.GE.AND P4, PT, R98, R136, PT ;  /* 0x000000886200720c */ /* 0x000fc60003f86270 */
[----:B------:R-:W-:Y:S01]  /*30b0*/  HMMA.16816.F32 R68, R40, R26, R68 ;  /* 0x0000001a2844723c */ /* 0x000fe20000001844 */
[----:B------:R-:W2:Y:S01]  /*30c0*/  LDSM.16.M88.4 R24, [R196+0x5800] ;  /* 0x00580000c418783b */ /* 0x000ea20000000200 */
[----:B------:R-:W-:-:S04]  /*30d0*/  DEPBAR.LE SB0, 0x0 ;  /* 0x000080000000791a */ /* 0x000fc80000000000 */
[----:B------:R-:W-:Y:S01]  /*30e0*/  MUFU.TANH R38, R38 ;  /* 0x0000002600267308 */ /* 0x000fe20000002400 */
[----:B------:R-:W-:Y:S01]  /*30f0*/  FMUL.FTZ R41, R82, c[0x0][0x2ec] ;  /* 0x0000bb0052297a20 */ /* 0x000fe20000410000 */
[----:B------:R-:W-:Y:S01]  /*3100*/  HMMA.16816.F32 R48, R8, R22, R48 ;  /* 0x000000160830723c */ /* 0x000fe20000001830 */
[----:B-1----:R-:W-:-:S05]  /*3110*/  FFMA.FTZ R6, R101, R0, R32 ;  /* 0x0000000065067223 */ /* 0x002fca0000010020 */
[----:B------:R-:W-:Y:S01]  /*3120*/  MUFU.TANH R35, R35 ;  /* 0x0000002300237308 */ /* 0x000fe20000002400 */
[----:B------:R-:W-:Y:S01]  /*3130*/  FMUL.FTZ R23, R83, c[0x0][0x2ec] ;  /* 0x0000bb0053177a20 */ /* 0x000fe20000410000 */
[C---:B---3--:R-:W-:Y:S01]  /*3140*/  HMMA.16816.F32 R44, R12.reuse, R16, R44 ;  /* 0x000000100c2c723c */ /* 0x048fe2000000182c */
[----:B------:R-:W-:Y:S01]  /*3150*/  FMUL.FTZ R22, R81, c[0x0][0x2ec] ;  /* 0x0000bb0051167a20 */ /* 0x000fe20000410000 */
[----:B------:R-:W-:Y:S02]  /*3160*/  FSEL R6, R6, -INF , !P1 ;  /* 0xff80000006067808 */ /* 0x000fe40004800000 */
[----:B------:R-:W-:Y:S02]  /*3170*/  ISETP.GE.AND P1, PT, R98, R135, PT ;  /* 0x000000876200720c */ /* 0x000fe40003f26270 */
[----:B------:R-:W1:Y:S01]  /*3180*/  MUFU.TANH R23, R23 ;  /* 0x0000001700177308 */ /* 0x000e620000002400 */
[CC--:B------:R-:W-:Y:S01]  /*3190*/  FFMA.FTZ R17, R97.reuse, R0.reuse, R36 ;  /* 0x0000000061117223 */ /* 0x0c0fe20000010024 */
[----:B------:R-:W-:Y:S01]  /*31a0*/  HMMA.16816.F32 R68, R12, R18, R68 ;  /* 0x000000120c44723c */ /* 0x000fe20000001844 */
[----:B------:R-:W-:-:S03]  /*31b0*/  FFMA.FTZ R16, R97, R0, R31 ;  /* 0x0000000061107223 */ /* 0x000fc6000001001f */
[----:B------:R-:W-:Y:S02]  /*31c0*/  FSEL R17, R17, -INF , !P0 ;  /* 0xff80000011117808 */ /* 0x000fe40004000000 */
[----:B------:R-:W-:Y:S01]  /*31d0*/  MUFU.TANH R22, R22 ;  /* 0x0000001600167308 */ /* 0x000fe20000002400 */
[----:B------:R-:W-:Y:S01]  /*31e0*/  FSEL R16, R16, -INF , !P3 ;  /* 0xff80000010107808 */ /* 0x000fe20005800000 */
[----:B------:R-:W-:Y:S01]  /*31f0*/  FMUL.FTZ R42, R48, c[0x0][0x2ec] ;  /* 0x0000bb00302a7a20 */ /* 0x000fe20000410000 */
[----:B------:R-:W-:Y:S01]  /*3200*/  ISETP.GE.AND P0, PT, R96, R136, PT ;  /* 0x000000886000720c */ /* 0x000fe20003f06270 */
[-C--:B------:R-:W-:Y:S01]  /*3210*/  FFMA.FTZ R18, R99, R0.reuse, R52 ;  /* 0x0000000063127223 */ /* 0x080fe20000010034 */
[-C--:B------:R-:W-:Y:S01]  /*3220*/  ISETP.GE.AND P3, PT, R84, R135.reuse, PT ;  /* 0x000000875400720c */ /* 0x080fe20003f66270 */
[-C--:B------:R-:W-:Y:S02]  /*3230*/  FFMA.FTZ R19, R95, R0.reuse, R30 ;  /* 0x000000005f137223 */ /* 0x080fe4000001001e */
[----:B------:R-:W3:Y:S01]  /*3240*/  MUFU.TANH R42, R42 ;  /* 0x0000002a002a7308 */ /* 0x000ee20000002400 */
[----:B------:R-:W-:Y:S01]  /*3250*/  FMUL.FTZ R30, R51, c[0x0][0x2ec] ;  /* 0x0000bb00331e7a20 */ /* 0x000fe20000410000 */
[----:B------:R-:W-:Y:S01]  /*3260*/  FSEL R18, R18, -INF , !P5 ;  /* 0xff80000012127808 */ /* 0x000fe20006800000 */
[C---:B--2---:R-:W-:Y:S01]  /*3270*/  HMMA.16816.F32 R44, R8.reuse, R24, R44 ;  /* 0x00000018082c723c */ /* 0x044fe2000000182c */
[-C--:B------:R-:W-:Y:S01]  /*3280*/  ISETP.GE.AND P5, PT, R96, R135.reuse, PT ;  /* 0x000000876000720c */ /* 0x080fe20003fa6270 */
[-C--:B-1----:R-:W-:Y:S01]  /*3290*/  FFMA.FTZ R179, R109, R0.reuse, R23 ;  /* 0x000000006db37223 */ /* 0x082fe20000010017 */
[----:B------:R-:W-:Y:S01]  /*32a0*/  FSEL R19, R19, -INF , !P2 ;  /* 0xff80000013137808 */ /* 0x000fe20005000000 */
[-C--:B------:R-:W-:Y:S01]  /*32b0*/  FFMA.FTZ R14, R95, R0.reuse, R73 ;  /* 0x000000005f0e7223 */ /* 0x080fe20000010049 */
[----:B------:R-:W1:Y:S01]  /*32c0*/  MUFU.TANH R39, R39 ;  /* 0x0000002700277308 */ /* 0x000e620000002400 */
[----:B------:R-:W-:Y:S01]  /*32d0*/  FFMA.FTZ R15, R101, R0, R34 ;  /* 0x00000000650f7223 */ /* 0x000fe20000010022 */
[----:B------:R-:W-:Y:S01]  /*32e0*/  ISETP.GE.AND P2, PT, R84, R136, PT ;  /* 0x000000885400720c */ /* 0x000fe20003f46270 */
[----:B------:R-:W-:Y:S01]  /*32f0*/  HMMA.16816.F32 R68, R8, R26, R68 ;  /* 0x0000001a0844723c */ /* 0x000fe20000001844 */
[----:B------:R-:W-:Y:S01]  /*3300*/  FMUL.FTZ R24, R49, c[0x0][0x2ec] ;  /* 0x0000bb0031187a20 */ /* 0x000fe20000410000 */
[----:B------:R-:W-:Y:S01]  /*3310*/  FSEL R14, R14, -INF , !P6 ;  /* 0xff8000000e0e7808 */ /* 0x000fe20007000000 */
[----:B------:R-:W-:Y:S01]  /*3320*/  FMUL.FTZ R25, R50, c[0x0][0x2ec] ;  /* 0x0000bb0032197a20 */ /* 0x000fe20000410000 */
[----:B------:R-:W-:Y:S01]  /*3330*/  ISETP.GE.AND P6, PT, R94, R135, PT ;  /* 0x000000875e00720c */ /* 0x000fe20003fc6270 */
[----:B------:R-:W2:Y:S01]  /*3340*/  MUFU.TANH R41, R41 ;  /* 0x0000002900297308 */ /* 0x000ea20000002400 */
[----:B---3--:R-:W-:-:S02]  /*3350*/  FFMA.FTZ R42, R111, R0, R42 ;  /* 0x000000006f2a7223 */ /* 0x008fc4000001002a */
[-C--:B------:R-:W-:Y:S01]  /*3360*/  FFMA.FTZ R11, R103, R0.reuse, R38 ;  /* 0x00000000670b7223 */ /* 0x080fe20000010026 */
[----:B------:R-:W-:Y:S01]  /*3370*/  FSEL R15, R15, -INF , !P6 ;  /* 0xff8000000f0f7808 */ /* 0x000fe20007000000 */
[----:B------:R-:W-:Y:S01]  /*3380*/  FFMA.FTZ R10, R103, R0, R20 ;  /* 0x00000000670a7223 */ /* 0x000fe20000010014 */
[----:B------:R-:W-:Y:S01]  /*3390*/  ISETP.GE.AND P6, PT, R100, R136, PT ;  /* 0x000000886400720c */ /* 0x000fe20003fc6270 */
[-C--:B------:R-:W-:Y:S01]  /*33a0*/  FFMA.FTZ R8, R105, R0.reuse, R21 ;  /* 0x0000000069087223 */ /* 0x080fe20000010015 */
[----:B------:R-:W3:Y:S01]  /*33b0*/  MUFU.TANH R40, R59 ;  /* 0x0000003b00287308 */ /* 0x000ee20000002400 */
[----:B------:R-:W-:Y:S01]  /*33c0*/  FSEL R11, R11, -INF , !P5 ;  /* 0xff8000000b0b7808 */ /* 0x000fe20006800000 */
[----:B------:R-:W-:Y:S01]  /*33d0*/  FFMA.FTZ R12, R85, R0, R33 ;  /* 0x00000000550c7223 */ /* 0x000fe20000010021 */
[----:B------:R-:W-:Y:S01]  /*33e0*/  ISETP.GE.AND P5, PT, R104, R136, PT ;  /* 0x000000886800720c */ /* 0x000fe20003fa6270 */
[----:B------:R-:W-:Y:S01]  /*33f0*/  FMUL.FTZ R27, R47, c[0x0][0x2ec] ;  /* 0x0000bb002f1b7a20 */ /* 0x000fe20000410000 */
[----:B------:R-:W-:Y:S01]  /*3400*/  FSEL R10, R10, -INF , !P0 ;  /* 0xff8000000a0a7808 */ /* 0x000fe20004000000 */
[----:B------:R-:W-:Y:S01]  /*3410*/  FMUL.FTZ R44, R44, c[0x0][0x2ec] ;  /* 0x0000bb002c2c7a20 */ /* 0x000fe20000410000 */
[----:B------:R-:W-:Y:S01]  /*3420*/  FSEL R172, R42, -INF , !P5 ;  /* 0xff8000002aac7808 */ /* 0x000fe20006800000 */
[----:B------:R-:W-:Y:S01]  /*3430*/  FMUL.FTZ R45, R45, c[0x0][0x2ec] ;  /* 0x0000bb002d2d7a20 */ /* 0x000fe20000410000 */
[----:B------:R-:W4:Y:S01]  /*3440*/  MUFU.TANH R30, R30 ;  /* 0x0000001e001e7308 */ /* 0x000f220000002400 */
[----:B------:R-:W-:Y:S01]  /*3450*/  FMUL.FTZ R46, R46, c[0x0][0x2ec] ;  /* 0x0000bb002e2e7a20 */ /* 0x000fe20000410000 */
[-C--:B------:R-:W-:Y:S01]  /*3460*/  ISETP.GE.AND P5, PT, R60, R135.reuse, PT ;  /* 0x000000873c00720c */ /* 0x080fe20003fa6270 */
[----:B------:R-:W-:Y:S01]  /*3470*/  FMUL.FTZ R23, R69, c[0x0][0x2ec] ;  /* 0x0000bb0045177a20 */ /* 0x000fe20000410000 */
[----:B------:R-:W-:Y:S01]  /*3480*/  FSEL R12, R12, -INF , !P2 ;  /* 0xff8000000c0c7808 */ /* 0x000fe20005000000 */
[----:B------:R-:W-:Y:S01]  /*3490*/  FMUL.FTZ R68, R68, c[0x0][0x2ec] ;  /* 0x0000bb0044447a20 */ /* 0x000fe20000410000 */
[-C--:B------:R-:W-:Y:S01]  /*34a0*/  ISETP.GE.AND P2, PT, R100, R135.reuse, PT ;  /* 0x000000876400720c */ /* 0x080fe20003f46270 */
[----:B------:R-:W-:Y:S01]  /*34b0*/  FMUL.FTZ R70, R70, c[0x0][0x2ec] ;  /* 0x0000bb0046467a20 */ /* 0x000fe20000410000 */
[----:B------:R-:W5:Y:S01]  /*34c0*/  MUFU.TANH R27, R27 ;  /* 0x0000001b001b7308 */ /* 0x000f620000002400 */
[----:B------:R-:W-:Y:S01]  /*34d0*/  FMUL.FTZ R71, R71, c[0x0][0x2ec] ;  /* 0x0000bb0047477a20 */ /* 0x000fe20000410000 */
[----:B------:R-:W-:Y:S01]  /*34e0*/  ISETP.GE.AND P0, PT, R102, R135, PT ;  /* 0x000000876600720c */ /* 0x000fe20003f06270 */
[-C--:B------:R-:W-:Y:S01]  /*34f0*/  FFMA.FTZ R166, R109, R0.reuse, R22 ;  /* 0x000000006da67223 */ /* 0x080fe20000010016 */
[----:B------:R-:W-:Y:S01]  /*3500*/  FSEL R8, R8, -INF , !P4 ;  /* 0xff80000008087808 */ /* 0x000fe20006000000 */
[-C--:B------:R-:W-:Y:S01]  /*3510*/  FFMA.FTZ R13, R85, R0.reuse, R35 ;  /* 0x00000000550d7223 */ /* 0x080fe20000010023 */
[----:B------:R-:W-:Y:S01]  /*3520*/  FSEL R179, R179, -INF , !P0 ;  /* 0xff800000b3b37808 */ /* 0x000fe20004000000 */
[CC--:B-1----:R-:W-:Y:S01]  /*3530*/  FFMA.FTZ R39, R107.reuse, R0.reuse, R39 ;  /* 0x000000006b277223 */ /* 0x0c2fe20000010027 */
[----:B------:R-:W1:Y:S01]  /*3540*/  MUFU.TANH R26, R44 ;  /* 0x0000002c001a7308 */ /* 0x000e620000002400 */
[-C--:B--2---:R-:W-:Y:S01]  /*3550*/  FFMA.FTZ R41, R107, R0.reuse, R41 ;  /* 0x000000006b297223 */ /* 0x084fe20000010029 */
[----:B------:R-:W-:Y:S01]  /*3560*/  FSEL R13, R13, -INF , !P3 ;  /* 0xff8000000d0d7808 */ /* 0x000fe20005800000 */
[----:B---3--:R-:W-:Y:S01]  /*3570*/  FFMA.FTZ R9, R105, R0, R40 ;  /* 0x0000000069097223 */ /* 0x008fe20000010028 */
[----:B------:R-:W-:Y:S01]  /*3580*/  ISETP.GE.AND P3, PT, R102, R136, PT ;  /* 0x000000886600720c */ /* 0x000fe20003f66270 */
[----:B----4-:R-:W-:Y:S01]  /*3590*/  FFMA.FTZ R30, R113, R0, R30 ;  /* 0x00000000711e7223 */ /* 0x010fe2000001001e */
[----:B------:R-:W-:-:S02]  /*35a0*/  FSEL R174, R39, -INF , !P6 ;  /* 0xff80000027ae7808 */ /* 0x000fc40007000000 */
[----:B------:R-:W2:Y:S01]  /*35b0*/  MUFU.TANH R20, R45 ;  /* 0x0000002d00147308 */ /* 0x000ea20000002400 */
[-C--:B-----5:R-:W-:Y:S01]  /*35c0*/  FFMA.FTZ R27, R61, R0.reuse, R27 ;  /* 0x000000003d1b7223 */ /* 0x0a0fe2000001001b */
[----:B------:R-:W-:Y:S02]  /*35d0*/  FSEL R169, R41, -INF , !P2 ;  /* 0xff80000029a97808 */ /* 0x000fe40005000000 */
[----:B------:R-:W-:Y:S02]  /*35e0*/  ISETP.GE.AND P6, PT, R106, R135, PT ;  /* 0x000000876a00720c */ /* 0x000fe40003fc6270 */
[----:B------:R-:W-:Y:S02]  /*35f0*/  FSEL R151, R27, -INF , !P5 ;  /* 0xff8000001b977808 */ /* 0x000fe40006800000 */
[----:B------:R-:W3:Y:S01]  /*3600*/  MUFU.TANH R24, R24 ;  /* 0x0000001800187308 */ /* 0x000ee20000002400 */
[----:B------:R-:W-:Y:S01]  /*3610*/  ISETP.GE.AND P5, PT, R134, 0x2, PT ;  /* 0x000000028600780c */ /* 0x000fe20003fa6270 */
[----:B-1----:R-:W-:Y:S01]  /*3620*/  FFMA.FTZ R26, R115, R0, R26 ;  /* 0x00000000731a7223 */ /* 0x002fe2000001001a */
[----:B------:R-:W-:-:S02]  /*3630*/  ISETP.GE.AND P2, PT, R108, R136, PT ;  /* 0x000000886c00720c */ /* 0x000fc40003f46270 */
[----:B------:R-:W-:Y:S02]  /*3640*/  FSEL R9, R9, -INF , !P1 ;  /* 0xff80000009097808 */ /* 0x000fe40004800000 */
[----:B------:R-:W-:Y:S01]  /*3650*/  FSEL R166, R166, -INF , !P3 ;  /* 0xff800000a6a67808 */ /* 0x000fe20005800000 */
[----:B------:R-:W1:Y:S01]  /*3660*/  MUFU.TANH R25, R25 ;  /* 0x0000001900197308 */ /* 0x000e620000002400 */
[----:B--2---:R-:W-:Y:S01]  /*3670*/  FFMA.FTZ R20, R61, R0, R20 ;  /* 0x000000003d147223 */ /* 0x004fe20000010014 */
[-C--:B------:R-:W-:Y:S02]  /*3680*/  ISETP.GE.AND P0, PT, R60, R136.reuse, PT ;  /* 0x000000883c00720c */ /* 0x080fe40003f06270 */
[-C--:B------:R-:W-:Y:S02]  /*3690*/  ISETP.GE.AND P4, PT, R104, R135.reuse, PT ;  /* 0x000000876800720c */ /* 0x080fe40003f86270 */
[----:B------:R-:W-:Y:S02]  /*36a0*/  ISETP.GE.AND P1, PT, R106, R136, PT ;  /* 0x000000886a00720c */ /* 0x000fe40003f26270 */
[----:B------:R-:W2:Y:S01]  /*36b0*/  MUFU.TANH R21, R46 ;  /* 0x0000002e00157308 */ /* 0x000ea20000002400 */
[----:B---3--:R-:W-:Y:S01]  /*36c0*/  FFMA.FTZ R24, R113, R0, R24 ;  /* 0x0000000071187223 */ /* 0x008fe20000010018 */
[----:B------:R-:W-:-:S02]  /*36d0*/  ISETP.GE.AND P3, PT, R108, R135, PT ;  /* 0x000000876c00720c */ /* 0x000fc40003f66270 */
[----:B------:R-:W-:Y:S02]  /*36e0*/  FSEL R177, R30, -INF , !P6 ;  /* 0xff8000001eb17808 */ /* 0x000fe40007000000 */
[----:B------:R-:W-:Y:S02]  /*36f0*/  FSEL R178, R26, -INF , !P2 ;  /* 0xff8000001ab27808 */ /* 0x000fe40005000000 */
[----:B------:R-:W3:Y:S01]  /*3700*/  MUFU.TANH R72, R72 ;  /* 0x0000004800487308 */ /* 0x000ee20000002400 */
[----:B-1----:R-:W-:Y:S01]  /*3710*/  FFMA.FTZ R25, R111, R0, R25 ;  /* 0x000000006f197223 */ /* 0x002fe20000010019 */
[C---:B------:R-:W-:Y:S02]  /*3720*/  ISETP.GE.AND P6, PT, R4.reuse, R136, PT ;  /* 0x000000880400720c */ /* 0x040fe40003fc6270 */
[----:B------:R-:W-:Y:S02]  /*3730*/  ISETP.GE.AND P2, PT, R4, R135, PT ;  /* 0x000000870400720c */ /* 0x000fe40003f46270 */
[----:B------:R-:W-:Y:S01]  /*3740*/  FSEL R176, R20, -INF , !P0 ;  /* 0xff80000014b07808 */ /* 0x000fe20004000000 */
[-C--:B------:R-:W-:Y:S01]  /*3750*/  FFMA.FTZ R20, R93, R0.reuse, R112 ;  /* 0x000000005d147223 */ /* 0x080fe20000010070 */
[----:B------:R-:W1:Y:S01]  /*3760*/  MUFU.TANH R22, R68 ;  /* 0x0000004400167308 */ /* 0x000e620000002400 */
[----:B--2---:R-:W-:Y:S01]  /*3770*/  FFMA.FTZ R21, R115, R0, R21 ;  /* 0x0000000073157223 */ /* 0x004fe20000010015 */
[----:B------:R-:W-:-:S02]  /*3780*/  FSEL R173, R25, -INF , !P4 ;  /* 0xff80000019ad7808 */ /* 0x000fc40006000000 */
[----:B------:R-:W-:Y:S02]  /*3790*/  FSEL R168, R24, -INF , !P1 ;  /* 0xff80000018a87808 */ /* 0x000fe40004800000 */
[----:B------:R-:W-:Y:S02]  /*37a0*/  FSEL R171, R21, -INF , !P3 ;  /* 0xff80000015ab7808 */ /* 0x000fe40005800000 */
[----:B------:R-:W2:Y:S01]  /*37b0*/  MUFU.TANH R23, R23 ;  /* 0x0000001700177308 */ /* 0x000ea20000002400 */
[----:B---3--:R-:W-:Y:S01]  /*37c0*/  FFMA.FTZ R4, R93, R0, R72 ;  /* 0x000000005d047223 */ /* 0x008fe20000010048 */
[CC--:B------:R-:W-:Y:S02]  /*37d0*/  ISETP.GE.AND P4, PT, R110.reuse, R136.reuse, PT ;  /* 0x000000886e00720c */ /* 0x0c0fe40003f86270 */
[----:B------:R-:W-:Y:S02]  /*37e0*/  ISETP.GE.AND P1, PT, R110, R135, PT ;  /* 0x000000876e00720c */ /* 0x000fe40003f26270 */
[----:B------:R-:W-:-:S02]  /*37f0*/  ISETP.GE.AND P3, PT, R28, R136, PT ;  /* 0x000000881c00720c */ /* 0x000fc40003f66270 */
[----:B------:R-:W3:Y:S01]  /*3800*/  MUFU.TANH R149, R70 ;  /* 0x0000004600957308 */ /* 0x000ee20000002400 */
[-C--:B-1----:R-:W-:Y:S01]  /*3810*/  FFMA.FTZ R22, R117, R0.reuse, R22 ;  /* 0x0000000075167223 */ /* 0x082fe20000010016 */
[----:B------:R-:W-:Y:S01]  /*3820*/  BAR.SYNC.DEFER_BLOCKING 0x0 ;  /* 0x0000000000007b1d */ /* 0x000fe20000010000 */
[----:B------:R-:W-:Y:S02]  /*3830*/  ISETP.GE.AND P0, PT, R28, R135, PT ;  /* 0x000000871c00720c */ /* 0x000fe40003f06270 */
[----:B------:R-:W-:Y:S02]  /*3840*/  FSEL R20, R20, -INF , !P6 ;  /* 0xff80000014147808 */ /* 0x000fe40007000000 */
[----:B------:R-:W-:Y:S01]  /*3850*/  FSEL R150, R22, -INF , !P4 ;  /* 0xff80000016967808 */ /* 0x000fe20006000000 */
[----:B------:R-:W1:Y:S01]  /*3860*/  MUFU.TANH R167, R71 ;  /* 0x0000004700a77308 */ /* 0x000e620000002400 */
[----:B--2---:R-:W-:Y:S01]  /*3870*/  FFMA.FTZ R23, R29, R0, R23 ;  /* 0x000000001d177223 */ /* 0x004fe20000010017 */
[----:B------:R-:W-:-:S04]  /*3880*/  FSEL R4, R4, -INF , !P2 ;  /* 0xff80000004047808 */ /* 0x000fc80005000000 */
[----:B------:R-:W-:Y:S01]  /*3890*/  FSEL R148, R23, -INF , !P3 ;  /* 0xff80000017947808 */ /* 0x000fe20005800000 */
[----:B---3--:R-:W-:-:S05]  /*38a0*/  FFMA.FTZ R149, R117, R0, R149 ;  /* 0x0000000075957223 */ /* 0x008fca0000010095 */
[----:B------:R-:W-:Y:S01]  /*38b0*/  FSEL R149, R149, -INF , !P1 ;  /* 0xff80000095957808 */ /* 0x000fe20004800000 */
[----:B-1----:R-:W-:-:S05]  /*38c0*/  FFMA.FTZ R167, R29, R0, R167 ;  /* 0x000000001da77223 */ /* 0x002fca00000100a7 */
        /* <DEDUP_REMOVED lines=57> */
.L_x_244:
[----:B------:R-:W-:Y:S05]  /*3c60*/  BSYNC B0 ;  /* 0x0000000000007941 */ /* 0x000fea0003800000 */
.L_x_243:
[----:B------:R-:W0:Y:S02]  /*3c70*/  LDGDEPBAR ;  /* 0x00000000000079af */ /* 0x000e240000000000 */
.L_x_242:
[----:B------:R-:W-:Y:S02]  /*3c80*/  FMNMX.FTZ R23, R20, R14, !PT ;  /* 0x0000000e14177209 */ /* 0x000fe40007810000 */
[----:B-1----:R-:W-:Y:S02]  /*3c90*/  FMNMX.FTZ R24, R4, R19, !PT ;  /* 0x0000001304187209 */ /* 0x002fe40007810000 */
        /* <DEDUP_REMOVED lines=72> */
[----:B------:R-:W-:Y:S01]  /*4120*/  LDSM.16.MT88.4 R16, [R201+0x14800] ;  /* 0x01480000c910783b */ /* 0x000fe20000004200 */
[--C-:B------:R-:W-:Y:S02]  /*4130*/  FFMA.FTZ R152, R10, c[0x0][0x23c], -R175.reuse ;  /* 0x00008f000a987a23 */ /* 0x100fe400000108af */
[--C-:B------:R-:W-:Y:S01]  /*4140*/  FFMA.FTZ R3, R8, c[0x0][0x23c], -R175.reuse ;  /* 0x00008f0008037a23 */ /* 0x100fe200000108af */
[----:B------:R-:W2:Y:S01]  /*4150*/  LDSM.16.MT88.4 R4, [R200+0x16000] ;  /* 0x01600000c804783b */ /* 0x000ea20000004200 */
[--C-:B------:R-:W-:Y:S01]  /*4160*/  FFMA.FTZ R155, R11, c[0x0][0x23c], -R170.reuse ;  /* 0x00008f000b9b7a23 */ /* 0x100fe200000108aa */
[----:B------:R-:W-:Y:S01]  /*4170*/  MUFU.EX2 R160, R160 ;  /* 0x000000a000a07308 */ /* 0x000fe20000000800 */
[----:B------:R-:W-:Y:S01]  /*4180*/  FFMA.FTZ R2, R9, c[0x0][0x23c], -R170 ;  /* 0x00008f0009027a23 */ /* 0x000fe200000108aa */
[----:B------:R-:W-:Y:S01]  /*4190*/  LDSM.16.MT88.4 R24, [R202+0x14800] ;  /* 0x01480000ca18783b */ /* 0x000fe20000004200 */
        /* <DEDUP_REMOVED lines=22> */
[--C-:B------:R-:W-:Y:S02]  /*4300*/  FFMA.FTZ R171, R171, c[0x0][0x23c], -R170.reuse ;  /* 0x00008f00abab7a23 */ /* 0x100fe400000108aa */
[--C-:B------:R-:W-:Y:S02]  /*4310*/  FFMA.FTZ R180, R151, c[0x0][0x23c], -R170.reuse ;  /* 0x00008f0097b47a23 */ /* 0x100fe400000108aa */
[----:B------:R-:W-:Y:S01]  /*4320*/  FFMA.FTZ R179, R149, c[0x0][0x23c], -R170 ;  /* 0x00008f0095b37a23 */ /* 0x000fe200000108aa */
        /* <DEDUP_REMOVED lines=237> */
[----:B------:R1:W-:Y:S01]  /*5200*/  @!P1 LDGSTS.E.BYPASS.LTC128B.128 [R215+0x16000], [R10.64+0x100] ;  /* 0x160001000ad79fae */ /* 0x0003e2000b901d4c */
[----:B------:R-:W-:Y:S01]  /*5210*/  I2F R137, R2 ;  /* 0x0000000200897306 */ /* 0x000fe20000201400 */
[C---:B------:R-:W-:Y:S02]  /*5220*/  IADD3 R142, R2.reuse, 0x1, RZ ;  /* 0x00000001028e7810 */ /* 0x040fe40007ffe0ff */
[----:B------:R-:W-:Y:S01]  /*5230*/  @P3 STS.128 [R215+0x13000], RZ ;  /* 0x013000ffd7003388 */ /* 0x000fe20000000c00 */
[C---:B------:R-:W-:Y:S02]  /*5240*/  IADD3 R180, R2.reuse, 0x8, RZ ;  /* 0x0000000802b47810 */ /* 0x040fe40007ffe0ff */
[C---:B------:R-:W-:Y:S01]  /*5250*/  IADD3 R182, R2.reuse, 0x9, RZ ;  /* 0x0000000902b67810 */ /* 0x040fe20007ffe0ff */
[----:B------:R-:W-:Y:S01]  /*5260*/  @!PT LDS RZ, [RZ] ;  /* 0x00000000fffff984 */ /* 0x000fe20000000800 */
[----:B------:R-:W-:Y:S01]  /*5270*/  @!PT LDS RZ, [RZ] ;  /* 0x00000000fffff984 */ /* 0x000fe20000000800 */
[----:B------:R-:W-:Y:S01]  /*5280*/  @!PT LDS RZ, [RZ] ;  /* 0x00000000fffff984 */ /* 0x000fe20000000800 */
[----:B------:R3:W-:Y:S01]  /*5290*/  @!P3 LDGSTS.E.BYPASS.LTC128B.128 [R215+0x13000], [R6.64] ;  /* 0x1300000006d7bfae */ /* 0x0007e2000b901d4c */
[----:B------:R-:W-:Y:S01]  /*52a0*/  I2F R143, R142 ;  /* 0x0000008e008f7306 */ /* 0x000fe20000201400 */
[----:B------:R-:W-:-:S02]  /*52b0*/  IADD3 R184, R2, 0x10, RZ ;  /* 0x0000001002b87810 */ /* 0x000fc40007ffe0ff */
[----:B------:R-:W-:Y:S01]  /*52c0*/  @P2 STS.128 [R215+0x15000], RZ ;  /* 0x015000ffd7002388 */ /* 0x000fe20000000c00 */
[----:B------:R-:W-:Y:S02]  /*52d0*/  IADD3 R186, R2, 0x11, RZ ;  /* 0x0000001102ba7810 */ /* 0x000fe40007ffe0ff */
[----:B------:R-:W-:Y:S01]  /*52e0*/  ISETP.GE.AND P6, PT, R142, R136, PT ;  /* 0x000000888e00720c */ /* 0x000fe20003fc6270 */
[----:B------:R-:W-:Y:S01]  /*52f0*/  @!PT LDS RZ, [RZ] ;  /* 0x00000000fffff984 */ /* 0x000fe20000000800 */
[----:B------:R-:W-:Y:S01]  /*5300*/  @!PT LDS RZ, [RZ] ;  /* 0x00000000fffff984 */ /* 0x000fe20000000800 */
[----:B------:R-:W-:Y:S01]  /*5310*/  @!PT LDS RZ, [RZ] ;  /* 0x00000000fffff984 */ /* 0x000fe20000000800 */
[----:B------:R4:W-:Y:S01]  /*5320*/  @!P2 LDGSTS.E.BYPASS.LTC128B.128 [R215+0x15000], [R16.64+0x80] ;  /* 0x1500008010d7afae */ /* 0x0009e2000b901d4c */
[----:B------:R-:W-:Y:S01]  /*5330*/  I2F R181, R180 ;  /* 0x000000b400b57306 */ /* 0x000fe20000201400 */
[C---:B------:R-:W-:Y:S02]  /*5340*/  IADD3 R230, R2.reuse, 0x18, RZ ;  /* 0x0000001802e67810 */ /* 0x040fe40007ffe0ff */
        /* <DEDUP_REMOVED lines=8> */
[----:B------:R-:W-:-:S02]  /*53d0*/  IADD3 R231, R2, 0x20, RZ ;  /* 0x0000002002e77810 */ /* 0x000fc40007ffe0ff */
[----:B------:R-:W-:Y:S01]  /*53e0*/  LDSM.16.M88.4 R164, [R210] ;  /* 0x00000000d2a4783b */ /* 0x000fe20000000200 */
[C---:B------:R-:W-:Y:S02]  /*53f0*/  IADD3 R232, R2.reuse, 0x21, RZ ;  /* 0x0000002102e87810 */ /* 0x040fe40007ffe0ff */
[C---:B------:R-:W-:Y:S01]  /*5400*/  IADD3 R234, R2.reuse, 0x28, RZ ;  /* 0x0000002802ea7810 */ /* 0x040fe20007ffe0ff */
[----:B------:R-:W5:Y:S01]  /*5410*/  LDSM.16.M88.4 R28, [R209+0xc000] ;  /* 0x00c00000d11c783b */ /* 0x000f620000000200 */
[----:B------:R-:W-:Y:S01]  /*5420*/  I2F R185, R184 ;  /* 0x000000b800b97306 */ /* 0x000fe20000201400 */
[C---:B------:R-:W-:Y:S02]  /*5430*/  IADD3 R236, R2.reuse, 0x29, RZ ;  /* 0x0000002902ec7810 */ /* 0x040fe40007ffe0ff */
[----:B------:R-:W4:Y:S01]  /*5440*/  LDSM.16.M88.4 R20, [R209+0xc800] ;  /* 0x00c80000d114783b */ /* 0x000f220000000200 */
[C---:B------:R-:W-:Y:S02]  /*5450*/  IADD3 R238, R2.reuse, 0x31, RZ ;  /* 0x0000003102ee7810 */ /* 0x040fe40007ffe0ff */
[C---:B------:R-:W-:Y:S01]  /*5460*/  ISETP.GE.AND P4, PT, R2.reuse, R136, PT ;  /* 0x000000880200720c */ /* 0x040fe20003f86270 */
[----:B--2---:R-:W2:Y:S01]  /*5470*/  LDSM.16.M88.4 R12, [R209+0xd000] ;  /* 0x00d00000d10c783b */ /* 0x004ea20000000200 */
[----:B------:R-:W-:Y:S01]  /*5480*/  I2F R187, R186 ;  /* 0x000000ba00bb7306 */ /* 0x000fe20000201400 */
[----:B------:R-:W-:-:S02]  /*5490*/  ISETP.GE.AND P5, PT, R2, R135, PT ;  /* 0x000000870200720c */ /* 0x000fc40003fa6270 */
[----:B------:R-:W2:Y:S04]  /*54a0*/  LDSM.16.M88.4 R152, [R209+0xd800] ;  /* 0x00d80000d198783b */ /* 0x000ea80000000200 */
[----:B------:R-:W-:Y:S01]  /*54b0*/  LDSM.16.M88.4 R148, [R208] ;  /* 0x00000000d094783b */ /* 0x000fe20000000200 */
[----:B------:R-:W-:Y:S03]  /*54c0*/  I2F R229, R230 ;  /* 0x000000e600e57306 */ /* 0x000fe60000201400 */
[----:B------:R-:W2:Y:S04]  /*54d0*/  LDSM.16.M88.4 R144, [R207] ;  /* 0x00000000cf90783b */ /* 0x000ea80000000200 */
[----:B------:R-:W2:Y:S01]  /*54e0*/  LDSM.16.M88.4 R172, [R199] ;  /* 0x00000000c7ac783b */ /* 0x000ea20000000200 */
[----:B------:R-:W-:Y:S03]  /*54f0*/  I2F R219, R228 ;  /* 0x000000e400db7306 */ /* 0x000fe60000201400 */
[----:B------:R-:W2:Y:S04]  /*5500*/  LDSM.16.M88.4 R160, [R198] ;  /* 0x00000000c6a0783b */ /* 0x000ea80000000200 */
[----:B------:R-:W2:Y:S01]  /*5510*/  LDSM.16.M88.4 R156, [R197] ;  /* 0x00000000c59c783b */ /* 0x000ea20000000200 */
[----:B------:R-:W-:Y:S03]  /*5520*/  I2F R233, R231 ;  /* 0x000000e700e97306 */ /* 0x000fe60000201400 */
[----:B-1----:R-:W-:Y:S01]  /*5530*/  LDSM.16.M88.4 R8, [R206] ;  /* 0x00000000ce08783b */ /* 0x002fe20000000200 */
[C---:B-----5:R-:W-:Y:S03]  /*5540*/  HMMA.16816.F32 R32, R164.reuse, R28, RZ ;  /* 0x0000001ca420723c */ /* 0x060fe600000018ff */
[----:B---3--:R-:W1:Y:S01]  /*5550*/  LDSM.16.M88.4 R4, [R203+0xc000] ;  /* 0x00c00000cb04783b */ /* 0x008e620000000200 */
[----:B------:R-:W-:Y:S03]  /*5560*/  I2F R235, R232 ;  /* 0x000000e800eb7306 */ /* 0x000fe60000201400 */
[----:B------:R-:W-:Y:S01]  /*5570*/  LDSM.16.M88.4 R176, [R210+0x4000] ;  /* 0x00400000d2b0783b */ /* 0x000fe20000000200 */
[C---:B------:R-:W-:Y:S03]  /*5580*/  HMMA.16816.F32 R28, R164.reuse, R30, RZ ;  /* 0x0000001ea41c723c */ /* 0x040fe600000018ff */
[----:B------:R-:W0:Y:S01]  /*5590*/  LDGDEPBAR ;  /* 0x00000000000079af */ /* 0x000e220000000000 */
[----:B------:R-:W-:Y:S04]  /*55a0*/  I2F R237, R234 ;  /* 0x000000ea00ed7306 */ /* 0x000fe80000201400 */
[C---:B----4-:R-:W-:Y:S04]  /*55b0*/  HMMA.16816.F32 R24, R164.reuse, R20, RZ ;  /* 0x00000014a418723c */ /* 0x050fe800000018ff */
[----:B------:R-:W-:Y:S04]  /*55c0*/  I2F R241, R238 ;  /* 0x000000ee00f17306 */ /* 0x000fe80000201400 */
[C---:B--2---:R-:W-:Y:S08]  /*55d0*/  HMMA.16816.F32 R16, R164.reuse, R12, RZ ;  /* 0x0000000ca410723c */ /* 0x044ff000000018ff */
[C---:B------:R-:W-:Y:S08]  /*55e0*/  HMMA.16816.F32 R20, R164.reuse, R22, RZ ;  /* 0x00000016a414723c */ /* 0x040ff000000018ff */
[C---:B------:R-:W-:Y:S08]  /*55f0*/  HMMA.16816.F32 R12, R164.reuse, R14, RZ ;  /* 0x0000000ea40c723c */ /* 0x040ff000000018ff */
[C---:B------:R-:W-:Y:S08]  /*5600*/  HMMA.16816.F32 R168, R164.reuse, R152, RZ ;  /* 0x00000098a4a8723c */ /* 0x040ff000000018ff */
[----:B------:R-:W-:Y:S01]  /*5610*/  HMMA.16816.F32 R164, R164, R154, RZ ;  /* 0x0000009aa4a4723c */ /* 0x000fe200000018ff */
[----:B------:R-:W2:Y:S07]  /*5620*/  LDSM.16.M88.4 R152, [R203+0xc800] ;  /* 0x00c80000cb98783b */ /* 0x000eae0000000200 */
[C---:B------:R-:W-:Y:S08]  /*5630*/  HMMA.16816.F32 R32, R148.reuse, R144, R32 ;  /* 0x000000909420723c */ /* 0x040ff00000001820 */
[C---:B------:R-:W-:Y:S01]  /*5640*/  HMMA.16816.F32 R28, R148.reuse, R146, R28 ;  /* 0x00000092941c723c */ /* 0x040fe2000000181c */
        /* <DEDUP_REMOVED lines=9> */
[----:B------:R-:W-:Y:S04]  /*56e0*/  LDSM.16.M88.4 R148, [R205] ;  /* 0x00000000cd94783b */ /* 0x000fe80000000200 */
[----:B------:R-:W-:Y:S03]  /*56f0*/  LDSM.16.M88.4 R156, [R196+0x1000] ;  /* 0x00100000c49c783b */ /* 0x000fe60000000200 */
[C---:B-1----:R-:W-:Y:S08]  /*5700*/  HMMA.16816.F32 R32, R8.reuse, R4, R32 ;  /* 0x000000040820723c */ /* 0x042ff00000001820 */
[C---:B------:R-:W-:Y:S01]  /*5710*/  HMMA.16816.F32 R28, R8.reuse, R6, R28 ;  /* 0x00000006081c723c */ /* 0x040fe2000000181c */
[----:B------:R-:W1:Y:S07]  /*5720*/  LDSM.16.M88.4 R4, [R196] ;  /* 0x00000000c404783b */ /* 0x000e6e0000000200 */
[C---:B--2---:R-:W-:Y:S08]  /*5730*/  HMMA.16816.F32 R24, R8.reuse, R152, R24 ;  /* 0x000000980818723c */ /* 0x044ff00000001818 */
[C---:B------:R-:W-:Y:S01]  /*5740*/  HMMA.16816.F32 R20, R8.reuse, R154, R20 ;  /* 0x0000009a0814723c */ /* 0x040fe20000001814 */
[----:B------:R-:W2:Y:S07]  /*5750*/  LDSM.16.M88.4 R152, [R196+0x1800] ;  /* 0x00180000c498783b */ /* 0x000eae0000000200 */
[C---:B---3--:R-:W-:Y:S08]  /*5760*/  HMMA.16816.F32 R16, R8.reuse, R144, R16 ;  /* 0x000000900810723c */ /* 0x048ff00000001810 */
[C---:B------:R-:W-:Y:S01]  /*5770*/  HMMA.16816.F32 R12, R8.reuse, R146, R12 ;  /* 0x00000092080c723c */ /* 0x040fe2000000180c */
[----:B------:R-:W3:Y:S07]  /*5780*/  LDSM.16.M88.4 R144, [R209+0xe000] ;  /* 0x00e00000d190783b */ /* 0x000eee0000000200 */
[C---:B----4-:R-:W-:Y:S08]  /*5790*/  HMMA.16816.F32 R168, R8.reuse, R172, R168 ;  /* 0x000000ac08a8723c */ /* 0x050ff000000018a8 */
[----:B------:R-:W-:Y:S01]  /*57a0*/  HMMA.16816.F32 R164, R8, R174, R164 ;  /* 0x000000ae08a4723c */ /* 0x000fe200000018a4 */
[----:B------:R-:W4:Y:S04]  /*57b0*/  LDSM.16.M88.4 R8, [R209+0xe800] ;  /* 0x00e80000d108783b */ /* 0x000f280000000200 */
[----:B------:R-:W-:Y:S03]  /*57c0*/  LDSM.16.M88.4 R172, [R209+0xf800] ;  /* 0x00f80000d1ac783b */ /* 0x000fe60000000200 */
        /* <DEDUP_REMOVED lines=8> */
[----:B------:R-:W-:Y:S07]  /*5850*/  LDSM.16.M88.4 R156, [R195] ;  /* 0x00000000c39c783b */ /* 0x000fee0000000200 */
[C---:B--2---:R-:W-:Y:S08]  /*5860*/  HMMA.16816.F32 R168, R148.reuse, R152, R168 ;  /* 0x0000009894a8723c */ /* 0x044ff000000018a8 */
[----:B------:R-:W-:Y:S01]  /*5870*/  HMMA.16816.F32 R164, R148, R154, R164 ;  /* 0x0000009a94a4723c */ /* 0x000fe200000018a4 */
[----:B------:R-:W2:Y:S04]  /*5880*/  LDSM.16.M88.4 R152, [R194] ;  /* 0x00000000c298783b */ /* 0x000ea80000000200 */
[----:B------:R-:W5:Y:S03]  /*5890*/  LDSM.16.M88.4 R148, [R193] ;  /* 0x00000000c194783b */ /* 0x000f660000000200 */
[C---:B---3--:R-:W-:Y:S08]  /*58a0*/  HMMA.16816.F32 R32, R176.reuse, R144, R32 ;  /* 0x00000090b020723c */ /* 0x048ff00000001820 */
[C---:B------:R-:W-:Y:S01]  /*58b0*/  HMMA.16816.F32 R28, R176.reuse, R146, R28 ;  /* 0x00000092b01c723c */ /* 0x040fe2000000181c */
[----:B------:R-:W3:Y:S07]  /*58c0*/  LDSM.16.M88.4 R144, [R192] ;  /* 0x00000000c090783b */ /* 0x000eee0000000200 */
[C---:B----4-:R-:W-:Y:S08]  /*58d0*/  HMMA.16816.F32 R24, R176.reuse, R8, R24 ;  /* 0x00000008b018723c */ /* 0x050ff00000001818 */
[C---:B------:R-:W-:Y:S01]  /*58e0*/  HMMA.16816.F32 R20, R176.reuse, R10, R20 ;  /* 0x0000000ab014723c */ /* 0x040fe20000001814 */
[----:B------:R-:W-:Y:S07]  /*58f0*/  LDSM.16.M88.4 R8, [R206+0x4000] ;  /* 0x00400000ce08783b */ /* 0x000fee0000000200 */
[C---:B-1----:R-:W-:Y:S08]  /*5900*/  HMMA.16816.F32 R16, R176.reuse, R4, R16 ;  /* 0x00000004b010723c */ /* 0x042ff00000001810 */
[C---:B------:R-:W-:Y:S01]  /*5910*/  HMMA.16816.F32 R12, R176.reuse, R6, R12 ;  /* 0x00000006b00c723c */ /* 0x040fe2000000180c */
[----:B------:R-:W1:Y:S07]  /*5920*/  LDSM.16.M88.4 R4, [R203+0xe000] ;  /* 0x00e00000cb04783b */ /* 0x000e6e0000000200 */
[C---:B------:R-:W-:Y:S08]  /*5930*/  HMMA.16816.F32 R168, R176.reuse, R172, R168 ;  /* 0x000000acb0a8723c */ /* 0x040ff000000018a8 */
[----:B------:R-:W-:Y:S01]  /*5940*/  HMMA.16816.F32 R172, R176, R174, R164 ;  /* 0x000000aeb0ac723c */ /* 0x000fe200000018a4 */
[----:B------:R-:W4:Y:S04]  /*5950*/  LDSM.16.M88.4 R164, [R203+0xe800] ;  /* 0x00e80000cba4783b */ /* 0x000f280000000200 */
[----:B------:R-:W-:Y:S03]  /*5960*/  LDSM.16.M88.4 R176, [R196+0x3000] ;  /* 0x00300000c4b0783b */ /* 0x000fe60000000200 */
[C---:B--2---:R-:W-:Y:S08]  /*5970*/  HMMA.16816.F32 R24, R160.reuse, R152, R24 ;  /* 0x00000098a018723c */ /* 0x044ff00000001818 */
[C---:B------:R-:W-:Y:S01]  /*5980*/  HMMA.16816.F32 R20, R160.reuse, R154, R20 ;  /* 0x0000009aa014723c */ /* 0x040fe20000001814 */
[----:B------:R-:W2:Y:S07]  /*5990*/  LDSM.16.M88.4 R152, [R203+0xf000] ;  /* 0x00f00000cb98783b */ /* 0x000eae0000000200 */
[C---:B-----5:R-:W-:Y:S08]  /*59a0*/  HMMA.16816.F32 R16, R160.reuse, R148, R16 ;  /* 0x00000094a010723c */ /* 0x060ff00000001810 */
[C---:B------:R-:W-:Y:S01]  /*59b0*/  HMMA.16816.F32 R12, R160.reuse, R150, R12 ;  /* 0x00000096a00c723c */ /* 0x040fe2000000180c */
[----:B------:R-:W5:Y:S07]  /*59c0*/  LDSM.16.M88.4 R148, [R203+0xf800] ;  /* 0x00f80000cb94783b */ /* 0x000f6e0000000200 */
[C---:B------:R-:W-:Y:S08]  /*59d0*/  HMMA.16816.F32 R32, R160.reuse, R156, R32 ;  /* 0x0000009ca020723c */ /* 0x040ff00000001820 */
[C---:B------:R-:W-:Y:S01]  /*59e0*/  HMMA.16816.F32 R28, R160.reuse, R158, R28 ;  /* 0x0000009ea01c723c */ /* 0x040fe2000000181c */
[----:B------:R-:W-:Y:S07]  /*59f0*/  LDSM.16.M88.4 R156, [R205+0x4000] ;  /* 0x00400000cd9c783b */ /* 0x000fee0000000200 */
[C---:B---3--:R-:W-:Y:S08]  /*5a00*/  HMMA.16816.F32 R168, R160.reuse, R144, R168 ;  /* 0x00000090a0a8723c */ /* 0x048ff000000018a8 */
[----:B------:R-:W-:Y:S01]  /*5a10*/  HMMA.16816.F32 R172, R160, R146, R172 ;  /* 0x00000092a0ac723c */ /* 0x000fe200000018ac */
[----:B------:R-:W3:Y:S04]  /*5a20*/  LDSM.16.M88.4 R144, [R196+0x2000] ;  /* 0x00200000c490783b */ /* 0x000ee80000000200 */
[----:B------:R-:W3:Y:S03]  /*5a30*/  LDSM.16.M88.4 R160, [R196+0x2800] ;  /* 0x00280000c4a0783b */ /* 0x000ee60000000200 */
[C---:B-1----:R-:W-:Y:S08]  /*5a40*/  HMMA.16816.F32 R32, R8.reuse, R4, R32 ;  /* 0x000000040820723c */ /* 0x042ff00000001820 */
[C---:B------:R-:W-:Y:S01]  /*5a50*/  HMMA.16816.F32 R28, R8.reuse, R6, R28 ;  /* 0x00000006081c723c */ /* 0x040fe2000000181c */
[----:B------:R-:W1:Y:S07]  /*5a60*/  LDSM.16.M88.4 R4, [R196+0x3800] ;  /* 0x00380000c404783b */ /* 0x000e6e0000000200 */
[C---:B----4-:R-:W-:Y:S08]  /*5a70*/  HMMA.16816.F32 R24, R8.reuse, R164, R24 ;  /* 0x000000a40818723c */ /* 0x050ff00000001818 */
[C---:B------:R-:W-:Y:S01]  /*5a80*/  HMMA.16816.F32 R20, R8.reuse, R166, R20 ;  /* 0x000000a60814723c */ /* 0x040fe20000001814 */
[----:B------:R-:W-:Y:S07]  /*5a90*/  LDSM.16.M88.4 R164, [R190] ;  /* 0x00000000bea4783b */ /* 0x000fee0000000200 */
[C---:B--2---:R-:W-:Y:S08]  /*5aa0*/  HMMA.16816.F32 R16, R8.reuse, R152, R16 ;  /* 0x000000980810723c */ /* 0x044ff00000001810 */
[C---:B------:R-:W-:Y:S01]  /*5ab0*/  HMMA.16816.F32 R12, R8.reuse, R154, R12 ;  /* 0x0000009a080c723c */ /* 0x040fe2000000180c */
[----:B------:R-:W-:Y:S07]  /*5ac0*/  LDSM.16.M88.4 R152, [R191] ;  /* 0x00000000bf98783b */ /* 0x000fee0000000200 */
[C---:B-----5:R-:W-:Y:S08]  /*5ad0*/  HMMA.16816.F32 R168, R8.reuse, R148, R168 ;  /* 0x0000009408a8723c */ /* 0x060ff000000018a8 */
[----:B------:R-:W-:Y:S01]  /*5ae0*/  HMMA.16816.F32 R172, R8, R150, R172 ;  /* 0x0000009608ac723c */ /* 0x000fe200000018ac */
[----:B------:R-:W-:Y:S04]  /*5af0*/  LDSM.16.M88.4 R148, [R210+0x8000] ;  /* 0x00800000d294783b */ /* 0x000fe80000000200 */
[----:B------:R-:W2:Y:S03]  /*5b00*/  LDSM.16.M88.4 R8, [R209+0x10000] ;  /* 0x01000000d108783b */ /* 0x000ea60000000200 */
[C---:B---3--:R-:W-:Y:S08]  /*5b10*/  HMMA.16816.F32 R32, R156.reuse, R144, R32 ;  /* 0x000000909c20723c */ /* 0x048ff00000001820 */
[C---:B------:R-:W-:Y:S01]  /*5b20*/  HMMA.16816.F32 R28, R156.reuse, R146, R28 ;  /* 0x000000929c1c723c */ /* 0x040fe2000000181c */
[----:B------:R-:W3:Y:S07]  /*5b30*/  LDSM.16.M88.4 R144, [R209+0x10800] ;  /* 0x01080000d190783b */ /* 0x000eee0000000200 */
[C---:B------:R-:W-:Y:S08]  /*5b40*/  HMMA.16816.F32 R24, R156.reuse, R160, R24 ;  /* 0x000000a09c18723c */ /* 0x040ff00000001818 */
[C---:B------:R-:W-:Y:S01]  /*5b50*/  HMMA.16816.F32 R20, R156.reuse, R162, R20 ;  /* 0x000000a29c14723c */ /* 0x040fe20000001814 */
[----:B------:R-:W4:Y:S07]  /*5b60*/  LDSM.16.M88.4 R160, [R208+0x8000] ;  /* 0x00800000d0a0783b */ /* 0x000f2e0000000200 */
[C---:B-1----:R-:W-:Y:S08]  /*5b70*/  HMMA.16816.F32 R168, R156.reuse, R4, R168 ;  /* 0x000000049ca8723c */ /* 0x042ff000000018a8 */
[C---:B------:R-:W-:Y:S01]  /*5b80*/  HMMA.16816.F32 R172, R156.reuse, R6, R172 ;  /* 0x000000069cac723c */ /* 0x040fe200000018ac */
[----:B------:R-:W1:Y:S07]  /*5b90*/  LDSM.16.M88.4 R4, [R209+0x11000] ;  /* 0x01100000d104783b */ /* 0x000e6e0000000200 */
[C---:B------:R-:W-:Y:S08]  /*5ba0*/  HMMA.16816.F32 R16, R156.reuse, R176, R16 ;  /* 0x000000b09c10723c */ /* 0x040ff00000001810 */
[----:B------:R-:W-:Y:S08]  /*5bb0*/  HMMA.16816.F32 R12, R156, R178, R12 ;  /* 0x000000b29c0c723c */ /* 0x000ff0000000180c */
[C---:B--2---:R-:W-:Y:S08]  /*5bc0*/  HMMA.16816.F32 R32, R148.reuse, R8, R32 ;  /* 0x000000089420723c */ /* 0x044ff00000001820 */
[C---:B------:R-:W-:Y:S01]  /*5bd0*/  HMMA.16816.F32 R156, R148.reuse, R10, R28 ;  /* 0x0000000a949c723c */ /* 0x040fe2000000181c */
[----:B------:R-:W-:Y:S04]  /*5be0*/  LDSM.16.M88.4 R28, [R206+0x8000] ;  /* 0x00800000ce1c783b */ /* 0x000fe80000000200 */
[----:B------:R-:W2:Y:S03]  /*5bf0*/  LDSM.16.M88.4 R8, [R203+0x10000] ;  /* 0x01000000cb08783b */ /* 0x000ea60000000200 */
[C---:B---3--:R-:W-:Y:S08]  /*5c00*/  HMMA.16816.F32 R24, R148.reuse, R144, R24 ;  /* 0x000000909418723c */ /* 0x048ff00000001818 */
[----:B------:R-:W-:Y:S01]  /*5c10*/  HMMA.16816.F32 R20, R148, R146, R20 ;  /* 0x000000929414723c */ /* 0x000fe20000001814 */
[----:B------:R-:W-:Y:S07]  /*5c20*/  LDSM.16.M88.4 R144, [R205+0x8000] ;  /* 0x00800000cd90783b */ /* 0x000fee0000000200 */
[C---:B----4-:R-:W-:Y:S08]  /*5c30*/  HMMA.16816.F32 R32, R160.reuse, R152, R32 ;  /* 0x00000098a020723c */ /* 0x050ff00000001820 */
[----:B------:R-:W-:Y:S01]  /*5c40*/  HMMA.16816.F32 R156, R160, R154, R156 ;  /* 0x0000009aa09c723c */ /* 0x000fe2000000189c */
[----:B------:R-:W3:Y:S07]  /*5c50*/  LDSM.16.M88.4 R152, [R203+0x10800] ;  /* 0x01080000cb98783b */ /* 0x000eee0000000200 */
[----:B-1----:R-:W-:Y:S01]  /*5c60*/  HMMA.16816.F32 R176, R148, R4, R16 ;  /* 0x0000000494b0723c */ /* 0x002fe20000001810 */
[----:B------:R-:W1:Y:S07]  /*5c70*/  LDSM.16.M88.4 R16, [R196+0x4000] ;  /* 0x00400000c410783b */ /* 0x000e6e0000000200 */
[C---:B------:R-:W-:Y:S08]  /*5c80*/  HMMA.16816.F32 R24, R160.reuse, R164, R24 ;  /* 0x000000a4a018723c */ /* 0x040ff00000001818 */
[----:B------:R-:W-:Y:S01]  /*5c90*/  HMMA.16816.F32 R20, R160, R166, R20 ;  /* 0x000000a6a014723c */ /* 0x000fe20000001814 */
[----:B------:R-:W4:Y:S07]  /*5ca0*/  LDSM.16.M88.4 R164, [R189] ;  /* 0x00000000bda4783b */ /* 0x000f2e0000000200 */
[C---:B--2---:R-:W-:Y:S08]  /*5cb0*/  HMMA.16816.F32 R32, R28.reuse, R8, R32 ;  /* 0x000000081c20723c */ /* 0x044ff00000001820 */
[C---:B------:R-:W-:Y:S01]  /*5cc0*/  HMMA.16816.F32 R156, R28.reuse, R10, R156 ;  /* 0x0000000a1c9c723c */ /* 0x040fe2000000189c */
[----:B------:R-:W2:Y:S07]  /*5cd0*/  LDSM.16.M88.4 R8, [R196+0x4800] ;  /* 0x00480000c408783b */ /* 0x000eae0000000200 */
[----:B---3--:R-:W-:Y:S01]  /*5ce0*/  HMMA.16816.F32 R24, R28, R152, R24 ;  /* 0x000000981c18723c */ /* 0x008fe20000001818 */
[----:B------:R-:W-:Y:S06]  /*5cf0*/  I2F R153, R236 ;  /* 0x000000ec00997306 */ /* 0x000fec0000201400 */
[----:B------:R-:W-:Y:S01]  /*5d00*/  IADD3 R152, R2, 0x30, RZ ;  /* 0x0000003002987810 */ /* 0x000fe20007ffe0ff */
[----:B------:R-:W-:Y:S01]  /*5d10*/  HMMA.16816.F32 R12, R148, R6, R12 ;  /* 0x00000006940c723c */ /* 0x000fe2000000180c */
[----:B------:R-:W3:Y:S02]  /*5d20*/  LDSM.16.M88.4 R4, [R209+0x11800] ;  /* 0x01180000d104783b */ /* 0x000ee40000000200 */
[----:B------:R-:W-:Y:S05]  /*5d30*/  I2F R239, R152 ;  /* 0x0000009800ef7306 */ /* 0x000fea0000201400 */
[----:B------:R-:W-:Y:S08]  /*5d40*/  HMMA.16816.F32 R20, R28, R154, R20 ;  /* 0x0000009a1c14723c */ /* 0x000ff00000001814 */
[C---:B-1----:R-:W-:Y:S08]  /*5d50*/  HMMA.16816.F32 R32, R144.reuse, R16, R32 ;  /* 0x000000109020723c */ /* 0x042ff00000001820 */
[----:B------:R-:W-:Y:S01]  /*5d60*/  HMMA.16816.F32 R156, R144, R18, R156 ;  /* 0x00000012909c723c */ /* 0x000fe2000000189c */
[----:B------:R-:W1:Y:S07]  /*5d70*/  LDSM.16.M88.4 R16, [R203+0x11000] ;  /* 0x01100000cb10783b */ /* 0x000e6e0000000200 */
[----:B----4-:R-:W-:Y:S08]  /*5d80*/  HMMA.16816.F32 R176, R160, R164, R176 ;  /* 0x000000a4a0b0723c */ /* 0x010ff000000018b0 */
[----:B--2---:R-:W-:Y:S01]  /*5d90*/  HMMA.16816.F32 R24, R144, R8, R24 ;  /* 0x000000089018723c */ /* 0x004fe20000001818 */
[----:B------:R-:W-:-:S02]  /*5da0*/  FMUL.FTZ R33, R33, c[0x0][0x2ec] ;  /* 0x0000bb0021217a20 */ /* 0x000fc40000410000 */
[----:B------:R-:W-:Y:S02]  /*5db0*/  FMUL.FTZ R35, R35, c[0x0][0x2ec] ;  /* 0x0000bb0023237a20 */ /* 0x000fe40000410000 */
[----:B------:R-:W-:Y:S02]  /*5dc0*/  FMUL.FTZ R32, R32, c[0x0][0x2ec] ;  /* 0x0000bb0020207a20 */ /* 0x000fe40000410000 */
[----:B------:R-:W-:Y:S01]  /*5dd0*/  MUFU.TANH R33, R33 ;  /* 0x0000002100217308 */ /* 0x000fe20000002400 */
[----:B------:R-:W-:Y:S01]  /*5de0*/  HMMA.16816.F32 R164, R160, R166, R12 ;  /* 0x000000a6a0a4723c */ /* 0x000fe2000000180c */
[----:B------:R-:W2:Y:S01]  /*5df0*/  LDSM.16.M88.4 R12, [R196+0x5000] ;  /* 0x00500000c40c783b */ /* 0x000ea20000000200 */
[----:B------:R-:W-:Y:S02]  /*5e00*/  FMUL.FTZ R240, R156, c[0x0][0x2ec] ;  /* 0x0000bb009cf07a20 */ /* 0x000fe40000410000 */
[----:B------:R-:W-:Y:S02]  /*5e10*/  FMUL.FTZ R156, R157, c[0x0][0x2ec] ;  /* 0x0000bb009d9c7a20 */ /* 0x000fe40000410000 */
[----:B------:R-:W-:Y:S01]  /*5e20*/  FMUL.FTZ R157, R158, c[0x0][0x2ec] ;  /* 0x0000bb009e9d7a20 */ /* 0x000fe20000410000 */
[----:B------:R4:W-:Y:S01]  /*5e30*/  MUFU.TANH R154, R35 ;  /* 0x00000023009a7308 */ /* 0x0009e20000002400 */
[----:B------:R-:W-:Y:S01]  /*5e40*/  HMMA.16816.F32 R20, R144, R10, R20 ;  /* 0x0000000a9014723c */ /* 0x000fe20000001814 */
[----:B------:R-:W5:Y:S01]  /*5e50*/  LDSM.16.M88.4 R8, [R188] ;  /* 0x00000000bc08783b */ /* 0x000f620000000200 */
[----:B------:R-:W-:-:S02]  /*5e60*/  FMUL.FTZ R158, R159, c[0x0][0x2ec] ;  /* 0x0000bb009f9e7a20 */ /* 0x000fc40000410000 */
[----:B------:R-:W-:-:S03]  /*5e70*/  FMUL.FTZ R34, R34, c[0x0][0x2ec] ;  /* 0x0000bb0022227a20 */ /* 0x000fc60000410000 */
[----:B------:R-:W2:Y:S01]  /*5e80*/  MUFU.TANH R240, R240 ;  /* 0x000000f000f07308 */ /* 0x000ea20000002400 */
[----:B---3--:R-:W-:Y:S01]  /*5e90*/  HMMA.16816.F32 R168, R148, R4, R168 ;  /* 0x0000000494a8723c */ /* 0x008fe200000018a8 */
[----:B------:R-:W-:Y:S02]  /*5ea0*/  FMUL.FTZ R24, R24, c[0x0][0x2ec] ;  /* 0x0000bb0018187a20 */ /* 0x000fe40000410000 */
[----:B------:R-:W-:Y:S02]  /*5eb0*/  FMUL.FTZ R25, R25, c[0x0][0x2ec] ;  /* 0x0000bb0019197a20 */ /* 0x000fe40000410000 */
[----:B------:R-:W-:Y:S02]  /*5ec0*/  FMUL.FTZ R27, R27, c[0x0][0x2ec] ;  /* 0x0000bb001b1b7a20 */ /* 0x000fe40000410000 */
[----:B------:R-:W-:Y:S01]  /*5ed0*/  MUFU.TANH R156, R156 ;  /* 0x0000009c009c7308 */ /* 0x000fe20000002400 */
[----:B-1----:R-:W-:Y:S01]  /*5ee0*/  HMMA.16816.F32 R176, R28, R16, R176 ;  /* 0x000000101cb0723c */ /* 0x002fe200000018b0 */
[----:B------:R-:W-:Y:S01]  /*5ef0*/  FMUL.FTZ R26, R26, c[0x0][0x2ec] ;  /* 0x0000bb001a1a7a20 */ /* 0x000fe20000410000 */
[----:B----4-:R-:W-:-:S05]  /*5f00*/  IADD3 R35, R2, 0x38, RZ ;  /* 0x0000003802237810 */ /* 0x010fca0007ffe0ff */
[----:B------:R-:W1:Y:S01]  /*5f10*/  MUFU.TANH R24, R24 ;  /* 0x0000001800187308 */ /* 0x000e620000002400 */
[----:B------:R-:W-:Y:S01]  /*5f20*/  HMMA.16816.F32 R164, R28, R18, R164 ;  /* 0x000000121ca4723c */ /* 0x000fe200000018a4 */
[----:B------:R-:W3:Y:S01]  /*5f30*/  LDSM.16.M88.4 R16, [R203+0x11800] ;  /* 0x01180000cb10783b */ /* 0x000ee20000000200 */
[----:B------:R-:W-:Y:S02]  /*5f40*/  FMUL.FTZ R20, R20, c[0x0][0x2ec] ;  /* 0x0000bb0014147a20 */ /* 0x000fe40000410000 */
[----:B--2---:R-:W-:-:S03]  /*5f50*/  FFMA.FTZ R240, R181, R0, R240 ;  /* 0x00000000b5f07223 */ /* 0x004fc600000100f0 */
[----:B------:R-:W2:Y:S01]  /*5f60*/  MUFU.TANH R157, R157 ;  /* 0x0000009d009d7308 */ /* 0x000ea20000002400 */
[----:B------:R-:W-:Y:S01]  /*5f70*/  HMMA.16816.F32 R172, R148, R6, R172 ;  /* 0x0000000694ac723c */ /* 0x000fe200000018ac */
[----:B------:R-:W4:Y:S01]  /*5f80*/  LDSM.16.M88.4 R4, [R196+0x5800] ;  /* 0x00580000c404783b */ /* 0x000f220000000200 */
[----:B------:R-:W-:-:S05]  /*5f90*/  DEPBAR.LE SB0, 0x0 ;  /* 0x000080000000791a */ /* 0x000fca0000000000 */
[----:B------:R-:W3:Y:S01]  /*5fa0*/  MUFU.TANH R25, R25 ;  /* 0x0000001900197308 */ /* 0x000ee20000002400 */
[----:B------:R-:W-:Y:S01]  /*5fb0*/  HMMA.16816.F32 R176, R144, R12, R176 ;  /* 0x0000000c90b0723c */ /* 0x000fe200000018b0 */
[----:B-1----:R-:W-:-:S06]  /*5fc0*/  FFMA.FTZ R24, R185, R0, R24 ;  /* 0x00000000b9187223 */ /* 0x002fcc0000010018 */
[----:B------:R-:W1:Y:S01]  /*5fd0*/  MUFU.TANH R27, R27 ;  /* 0x0000001b001b7308 */ /* 0x000e620000002400 */
[----:B-----5:R-:W-:Y:S01]  /*5fe0*/  HMMA.16816.F32 R168, R160, R8, R168 ;  /* 0x00000008a0a8723c */ /* 0x020fe200000018a8 */
[----:B--2---:R-:W-:Y:S01]  /*5ff0*/  FFMA.FTZ R157, R181, R0, R157 ;  /* 0x00000000b59d7223 */ /* 0x004fe2000001009d */
[----:B------:R-:W-:-:S05]  /*6000*/  IADD3 R12, R2, 0x39, RZ ;  /* 0x00000039020c7810 */ /* 0x000fca0007ffe0ff */
[----:B------:R-:W2:Y:S01]  /*6010*/  MUFU.TANH R158, R158 ;  /* 0x0000009e009e7308 */ /* 0x000ea20000002400 */
[----:B------:R-:W-:Y:S01]  /*6020*/  HMMA.16816.F32 R172, R160, R10, R172 ;  /* 0x0000000aa0ac723c */ /* 0x000fe200000018ac */
[----:B------:R-:W-:Y:S02]  /*6030*/  FMUL.FTZ R8, R21, c[0x0][0x2ec] ;  /* 0x0000bb0015087a20 */ /* 0x000fe40000410000 */
[----:B------:R-:W-:Y:S02]  /*6040*/  FMUL.FTZ R21, R23, c[0x0][0x2ec] ;  /* 0x0000bb0017157a20 */ /* 0x000fe40000410000 */
[----:B------:R-:W-:Y:S02]  /*6050*/  FMUL.FTZ R9, R22, c[0x0][0x2ec] ;  /* 0x0000bb0016097a20 */ /* 0x000fe40000410000 */
[CC--:B------:R-:W-:Y:S01]  /*6060*/  FFMA.FTZ R11, R143.reuse, R0.reuse, R33 ;  /* 0x000000008f0b7223 */ /* 0x0c0fe20000010021 */
[----:B------:R-:W-:Y:S01]  /*6070*/  HMMA.16816.F32 R164, R144, R14, R164 ;  /* 0x0000000e90a4723c */ /* 0x000fe200000018a4 */
[----:B------:R-:W5:Y:S01]  /*6080*/  MUFU.TANH R20, R20 ;  /* 0x0000001400147308 */ /* 0x000f620000002400 */
[----:B------:R-:W-:-:S02]  /*6090*/  FFMA.FTZ R10, R143, R0, R154 ;  /* 0x000000008f0a7223 */ /* 0x000fc4000001009a */
[----:B------:R-:W-:Y:S01]  /*60a0*/  FSEL R11, R11, -INF , !P6 ;  /* 0xff8000000b0b7808 */ /* 0x000fe20007000000 */
[----:B------:R-:W-:Y:S01]  /*60b0*/  FMUL.FTZ R148, R176, c[0x0][0x2ec] ;  /* 0x0000bb00b0947a20 */ /* 0x000fe20000410000 */
[----:B------:R-:W-:Y:S01]  /*60c0*/  ISETP.GE.AND P6, PT, R180, R136, PT ;  /* 0x00000088b400720c */ /* 0x000fe20003fc6270 */
[----:B------:R-:W-:Y:S01]  /*60d0*/  FMUL.FTZ R14, R177, c[0x0][0x2ec] ;  /* 0x0000bb00b10e7a20 */ /* 0x000fe20000410000 */
[C---:B---3--:R-:W-:Y:S01]  /*60e0*/  HMMA.16816.F32 R168, R28.reuse, R16, R168 ;  /* 0x000000101ca8723c */ /* 0x048fe200000018a8 */
[----:B------:R-:W3:Y:S01]  /*60f0*/  MUFU.TANH R26, R26 ;  /* 0x0000001a001a7308 */ /* 0x000ee20000002400 */
[----:B------:R-:W-:Y:S01]  /*6100*/  FSEL R10, R10, -INF , !P0 ;  /* 0xff8000000a0a7808 */ /* 0x000fe20004000000 */
[CC--:B------:R-:W-:Y:S01]  /*6110*/  FFMA.FTZ R23, R187.reuse, R0.reuse, R25 ;  /* 0x00000000bb177223 */ /* 0x0c0fe20000010019 */
[----:B------:R-:W-:Y:S01]  /*6120*/  ISETP.GE.AND P0, PT, R180, R135, PT ;  /* 0x00000087b400720c */ /* 0x000fe20003f06270 */
[-C--:B-1----:R-:W-:Y:S02]  /*6130*/  FFMA.FTZ R187, R187, R0.reuse, R27 ;  /* 0x00000000bbbb7223 */ /* 0x082fe4000001001b */
[----:B------:R-:W-:Y:S01]  /*6140*/  FFMA.FTZ R17, R183, R0, R156 ;  /* 0x00000000b7117223 */ /* 0x000fe2000001009c */
[----:B------:R-:W-:Y:S01]  /*6150*/  HMMA.16816.F32 R172, R28, R18, R172 ;  /* 0x000000121cac723c */ /* 0x000fe200000018ac */
[----:B------:R-:W1:Y:S01]  /*6160*/  MUFU.TANH R8, R8 ;  /* 0x0000000800087308 */ /* 0x000e620000002400 */
[----:B------:R-:W-:-:S02]  /*6170*/  FMUL.FTZ R2, R179, c[0x0][0x2ec] ;  /* 0x0000bb00b3027a20 */ /* 0x000fc40000410000 */
[-C--:B--2---:R-:W-:Y:S02]  /*6180*/  FFMA.FTZ R158, R183, R0.reuse, R158 ;  /* 0x00000000b79e7223 */ /* 0x084fe4000001009e */
[----:B------:R-:W-:Y:S02]  /*6190*/  FMUL.FTZ R15, R178, c[0x0][0x2ec] ;  /* 0x0000bb00b20f7a20 */ /* 0x000fe40000410000 */
[----:B------:R-:W-:Y:S01]  /*61a0*/  FMUL.FTZ R16, R164, c[0x0][0x2ec] ;  /* 0x0000bb00a4107a20 */ /* 0x000fe20000410000 */
[----:B------:R-:W-:Y:S01]  /*61b0*/  MUFU.TANH R21, R21 ;  /* 0x0000001500157308 */ /* 0x000fe20000002400 */
[-C--:B-----5:R-:W-:Y:S02]  /*61c0*/  FFMA.FTZ R20, R229, R0.reuse, R20 ;  /* 0x00000000e5147223 */ /* 0x0a0fe40000010014 */
[----:B---3--:R-:W-:Y:S02]  /*61d0*/  FFMA.FTZ R26, R185, R0, R26 ;  /* 0x00000000b91a7223 */ /* 0x008fe4000001001a */
[----:B------:R-:W-:-:S02]  /*61e0*/  FMUL.FTZ R33, R165, c[0x0][0x2ec] ;  /* 0x0000bb00a5217a20 */ /* 0x000fc40000410000 */
[C---:B----4-:R-:W-:Y:S01]  /*61f0*/  HMMA.16816.F32 R168, R144.reuse, R4, R168 ;  /* 0x0000000490a8723c */ /* 0x050fe200000018a8 */
[----:B------:R-:W2:Y:S01]  /*6200*/  MUFU.TANH R148, R148 ;  /* 0x0000009400947308 */ /* 0x000ea20000002400 */
[----:B-1----:R-:W-:Y:S02]  /*6210*/  FFMA.FTZ R8, R219, R0, R8 ;  /* 0x00000000db087223 */ /* 0x002fe40000010008 */
[----:B------:R-:W-:Y:S02]  /*6220*/  FMUL.FTZ R18, R166, c[0x0][0x2ec] ;  /* 0x0000bb00a6127a20 */ /* 0x000fe40000410000 */
[----:B------:R-:W-:Y:S01]  /*6230*/  FMUL.FTZ R19, R167, c[0x0][0x2ec] ;  /* 0x0000bb00a7137a20 */ /* 0x000fe20000410000 */
[----:B------:R-:W-:Y:S01]  /*6240*/  FSEL R5, R240, -INF , !P6 ;  /* 0xff800000f0057808 */ /* 0x000fe20007000000 */
[----:B------:R-:W-:Y:S01]  /*6250*/  HMMA.16816.F32 R172, R144, R6, R172 ;  /* 0x0000000690ac723c */ /* 0x000fe200000018ac */
[----:B------:R-:W-:Y:S01]  /*6260*/  ISETP.GE.AND P6, PT, R182, R136, PT ;  /* 0x00000088b600720c */ /* 0x000fe20003fc6270 */
[----:B------:R-:W1:Y:S01]  /*6270*/  MUFU.TANH R9, R9 ;  /* 0x0000000900097308 */ /* 0x000e620000002400 */
[----:B------:R-:W-:-:S02]  /*6280*/  FSEL R4, R157, -INF , !P0 ;  /* 0xff8000009d047808 */ /* 0x000fc40004000000 */
[----:B------:R-:W-:Y:S02]  /*6290*/  FSEL R17, R17, -INF , !P6 ;  /* 0xff80000011117808 */ /* 0x000fe40007000000 */
[----:B------:R-:W-:Y:S02]  /*62a0*/  ISETP.GE.AND P6, PT, R184, R136, PT ;  /* 0x00000088b800720c */ /* 0x000fe40003fc6270 */
[-C--:B------:R-:W-:Y:S01]  /*62b0*/  ISETP.GE.AND P0, PT, R182, R135.reuse, PT ;  /* 0x00000087b600720c */ /* 0x080fe20003f06270 */
[----:B------:R-:W3:Y:S01]  /*62c0*/  MUFU.TANH R14, R14 ;  /* 0x0000000e000e7308 */ /* 0x000ee20000002400 */
[----:B------:R-:W-:Y:S01]  /*62d0*/  FSEL R27, R24, -INF , !P6 ;  /* 0xff800000181b7808 */ /* 0x000fe20007000000 */
[----:B--2---:R-:W-:Y:S01]  /*62e0*/  FFMA.FTZ R148, R233, R0, R148 ;  /* 0x00000000e9947223 */ /* 0x004fe20000010094 */
[-C--:B------:R-:W-:Y:S02]  /*62f0*/  ISETP.GE.AND P6, PT, R186, R136.reuse, PT ;  /* 0x00000088ba00720c */ /* 0x080fe40003fc6270 */
[----:B------:R-:W-:Y:S01]  /*6300*/  FSEL R28, R158, -INF , !P0 ;  /* 0xff8000009e1c7808 */ /* 0x000fe20004000000 */
[----:B------:R-:W-:Y:S01]  /*6310*/  FMUL.FTZ R29, R168, c[0x0][0x2ec] ;  /* 0x0000bb00a81d7a20 */ /* 0x000fe20000410000 */
[----:B------:R-:W-:Y:S01]  /*6320*/  FSEL R23, R23, -INF , !P6 ;  /* 0xff80000017177808 */ /* 0x000fe20007000000 */
[----:B------:R-:W2:Y:S01]  /*6330*/  MUFU.TANH R2, R2 ;  /* 0x0000000200027308 */ /* 0x000ea20000002400 */
[----:B------:R-:W-:Y:S01]  /*6340*/  ISETP.GE.AND P6, PT, R230, R136, PT ;  /* 0x00000088e600720c */ /* 0x000fe20003fc6270 */
[-C--:B-1----:R-:W-:Y:S01]  /*6350*/  FFMA.FTZ R9, R229, R0.reuse, R9 ;  /* 0x00000000e5097223 */ /* 0x082fe20000010009 */
[-C--:B------:R-:W-:Y:S01]  /*6360*/  ISETP.GE.AND P0, PT, R184, R135.reuse, PT ;  /* 0x00000087b800720c */ /* 0x080fe20003f06270 */
[----:B------:R-:W-:Y:S01]  /*6370*/  FMUL.FTZ R6, R169, c[0x0][0x2ec] ;  /* 0x0000bb00a9067a20 */ /* 0x000fe20000410000 */
[----:B------:R-:W-:Y:S01]  /*6380*/  FSEL R25, R20, -INF , !P6 ;  /* 0xff80000014197808 */ /* 0x000fe20007000000 */
[----:B------:R-:W-:Y:S01]  /*6390*/  FFMA.FTZ R20, R219, R0, R21 ;  /* 0x00000000db147223 */ /* 0x000fe20000010015 */
[----:B------:R-:W-:Y:S01]  /*63a0*/  ISETP.GE.AND P6, PT, R228, R136, PT ;  /* 0x00000088e400720c */ /* 0x000fe20003fc6270 */
[----:B------:R-:W1:Y:S01]  /*63b0*/  MUFU.TANH R16, R16 ;  /* 0x0000001000107308 */ /* 0x000e620000002400 */
[----:B------:R-:W-:Y:S01]  /*63c0*/  FSEL R26, R26, -INF , !P0 ;  /* 0xff8000001a1a7808 */ /* 0x000fe20004000000 */
[----:B---3--:R-:W-:Y:S01]  /*63d0*/  FFMA.FTZ R14, R235, R0, R14 ;  /* 0x00000000eb0e7223 */ /* 0x008fe2000001000e */
[-C--:B------:R-:W-:Y:S01]  /*63e0*/  ISETP.GE.AND P0, PT, R186, R135.reuse, PT ;  /* 0x00000087ba00720c */ /* 0x080fe20003f06270 */
[----:B------:R-:W-:Y:S01]  /*63f0*/  FMUL.FTZ R170, R170, c[0x0][0x2ec] ;  /* 0x0000bb00aaaa7a20 */ /* 0x000fe20000410000 */
[----:B------:R-:W-:Y:S01]  /*6400*/  FSEL R21, R8, -INF , !P6 ;  /* 0xff80000008157808 */ /* 0x000fe20007000000 */
[----:B------:R-:W-:Y:S01]  /*6410*/  FMUL.FTZ R7, R171, c[0x0][0x2ec] ;  /* 0x0000bb00ab077a20 */ /* 0x000fe20000410000 */
[----:B------:R-:W-:Y:S01]  /*6420*/  ISETP.GE.AND P6, PT, R231, R136, PT ;  /* 0x00000088e700720c */ /* 0x000fe20003fc6270 */
[----:B------:R-:W3:Y:S01]  /*6430*/  MUFU.TANH R15, R15 ;  /* 0x0000000f000f7308 */ /* 0x000ee20000002400 */
[----:B------:R-:W-:Y:S01]  /*6440*/  FSEL R24, R187, -INF , !P0 ;  /* 0xff800000bb187808 */ /* 0x000fe20004000000 */
[----:B--2---:R-:W-:Y:S01]  /*6450*/  FFMA.FTZ R176, R235, R0, R2 ;  /* 0x00000000ebb07223 */ /* 0x004fe20000010002 */
[-C--:B------:R-:W-:Y:S01]  /*6460*/  ISETP.GE.AND P0, PT, R230, R135.reuse, PT ;  /* 0x00000087e600720c */ /* 0x080fe20003f06270 */
[----:B------:R-:W-:Y:S01]  /*6470*/  FMUL.FTZ R2, R172, c[0x0][0x2ec] ;  /* 0x0000bb00ac027a20 */ /* 0x000fe20000410000 */
[----:B------:R-:W-:Y:S01]  /*6480*/  FSEL R181, R148, -INF , !P6 ;  /* 0xff80000094b57808 */ /* 0x000fe20007000000 */
[----:B------:R-:W-:Y:S01]  /*6490*/  FMUL.FTZ R175, R175, c[0x0][0x2ec] ;  /* 0x0000bb00afaf7a20 */ /* 0x000fe20000410000 */
[----:B------:R-:W-:Y:S01]  /*64a0*/  ISETP.GE.AND P6, PT, R232, R136, PT ;  /* 0x00000088e800720c */ /* 0x000fe20003fc6270 */
[----:B------:R-:W2:Y:S01]  /*64b0*/  MUFU.TANH R33, R33 ;  /* 0x0000002100217308 */ /* 0x000ea20000002400 */
[----:B------:R-:W-:Y:S01]  /*64c0*/  FSEL R22, R9, -INF , !P0 ;  /* 0xff80000009167808 */ /* 0x000fe20004000000 */
[----:B-1----:R-:W-:Y:S01]  /*64d0*/  FFMA.FTZ R16, R237, R0, R16 ;  /* 0x00000000ed107223 */ /* 0x002fe20000010010 */
[----:B------:R-:W-:Y:S01]  /*64e0*/  ISETP.GE.AND P0, PT, R228, R135, PT ;  /* 0x00000087e400720c */ /* 0x000fe20003f06270 */
[----:B------:R-:W-:Y:S01]  /*64f0*/  FMUL.FTZ R9, R174, c[0x0][0x2ec] ;  /* 0x0000bb00ae097a20 */ /* 0x000fe20000410000 */
[----:B------:R-:W-:Y:S01]  /*6500*/  FSEL R183, R14, -INF , !P6 ;  /* 0xff8000000eb77808 */ /* 0x000fe20007000000 */
[----:B------:R-:W-:Y:S01]  /*6510*/  FMUL.FTZ R14, R173, c[0x0][0x2ec] ;  /* 0x0000bb00ad0e7a20 */ /* 0x000fe20000410000 */
[----:B------:R-:W-:Y:S01]  /*6520*/  ISETP.GE.AND P6, PT, R234, R136, PT ;  /* 0x00000088ea00720c */ /* 0x000fe20003fc6270 */
[----:B------:R-:W1:Y:S01]  /*6530*/  MUFU.TANH R29, R29 ;  /* 0x0000001d001d7308 */ /* 0x000e620000002400 */
[----:B---3--:R-:W-:Y:S01]  /*6540*/  FFMA.FTZ R15, R233, R0, R15 ;  /* 0x00000000e90f7223 */ /* 0x008fe2000001000f */
[----:B------:R-:W-:-:S02]  /*6550*/  FSEL R20, R20, -INF , !P0 ;  /* 0xff80000014147808 */ /* 0x000fc40004000000 */
[-C--:B------:R-:W-:Y:S02]  /*6560*/  ISETP.GE.AND P0, PT, R231, R135.reuse, PT ;  /* 0x00000087e700720c */ /* 0x080fe40003f06270 */
[----:B------:R-:W-:Y:S02]  /*6570*/  FSEL R179, R16, -INF , !P6 ;  /* 0xff80000010b37808 */ /* 0x000fe40007000000 */
[----:B------:R-:W3:Y:S01]  /*6580*/  MUFU.TANH R18, R18 ;  /* 0x0000001200127308 */ /* 0x000ee20000002400 */
[----:B--2---:R-:W-:Y:S01]  /*6590*/  FFMA.FTZ R33, R153, R0, R33 ;  /* 0x0000000099217223 */ /* 0x004fe20000010021 */
[----:B------:R-:W-:Y:S02]  /*65a0*/  ISETP.GE.AND P6, PT, R236, R136, PT ;  /* 0x00000088ec00720c */ /* 0x000fe40003fc6270 */
[----:B------:R-:W-:Y:S02]  /*65b0*/  FSEL R178, R15, -INF , !P0 ;  /* 0xff8000000fb27808 */ /* 0x000fe40004000000 */
[----:B------:R-:W-:-:S02]  /*65c0*/  ISETP.GE.AND P0, PT, R232, R135, PT ;  /* 0x00000087e800720c */ /* 0x000fc40003f06270 */
[----:B------:R-:W2:Y:S01]  /*65d0*/  MUFU.TANH R6, R6 ;  /* 0x0000000600067308 */ /* 0x000ea20000002400 */
[----:B-1----:R-:W-:Y:S01]  /*65e0*/  FFMA.FTZ R29, R239, R0, R29 ;  /* 0x00000000ef1d7223 */ /* 0x002fe2000001001d */
[----:B------:R-:W-:Y:S02]  /*65f0*/  FSEL R177, R33, -INF , !P6 ;  /* 0xff80000021b17808 */ /* 0x000fe40007000000 */
[----:B------:R-:W-:Y:S02]  /*6600*/  ISETP.GE.AND P6, PT, R152, R136, PT ;  /* 0x000000889800720c */ /* 0x000fe40003fc6270 */
[----:B------:R-:W-:Y:S02]  /*6610*/  FSEL R176, R176, -INF , !P0 ;  /* 0xff800000b0b07808 */ /* 0x000fe40004000000 */
[----:B------:R-:W1:Y:S01]  /*6620*/  MUFU.TANH R19, R19 ;  /* 0x0000001300137308 */ /* 0x000e620000002400 */
[----:B---3--:R-:W-:Y:S01]  /*6630*/  FFMA.FTZ R18, R237, R0, R18 ;  /* 0x00000000ed127223 */ /* 0x008fe20000010012 */
[----:B------:R-:W-:-:S02]  /*6640*/  ISETP.GE.AND P0, PT, R234, R135, PT ;  /* 0x00000087ea00720c */ /* 0x000fc40003f06270 */
[----:B------:R-:W-:Y:S02]  /*6650*/  FSEL R163, R29, -INF , !P6 ;  /* 0xff8000001da37808 */ /* 0x000fe40007000000 */
[----:B------:R-:W-:Y:S02]  /*6660*/  ISETP.GE.AND P6, PT, R238, R136, PT ;  /* 0x00000088ee00720c */ /* 0x000fe40003fc6270 */
[----:B------:R-:W-:Y:S01]  /*6670*/  I2F R155, R35 ;  /* 0x00000023009b7306 */ /* 0x000fe20000201400 */
[----:B--2---:R-:W-:Y:S01]  /*6680*/  FFMA.FTZ R6, R241, R0, R6 ;  /* 0x00000000f1067223 */ /* 0x004fe20000010006 */
[----:B------:R-:W-:Y:S02]  /*6690*/  FSEL R174, R18, -INF , !P0 ;  /* 0xff80000012ae7808 */ /* 0x000fe40004000000 */
[----:B------:R-:W-:Y:S02]  /*66a0*/  ISETP.GE.AND P0, PT, R236, R135, PT ;  /* 0x00000087ec00720c */ /* 0x000fe40003f06270 */
[----:B------:R-:W-:-:S02]  /*66b0*/  FSEL R161, R6, -INF , !P6 ;  /* 0xff80000006a17808 */ /* 0x000fc40007000000 */
[----:B------:R-:W2:Y:S01]  /*66c0*/  MUFU.TANH R8, R170 ;  /* 0x000000aa00087308 */ /* 0x000ea20000002400 */
[----:B-1----:R-:W-:Y:S01]  /*66d0*/  FFMA.FTZ R19, R153, R0, R19 ;  /* 0x0000000099137223 */ /* 0x002fe20000010013 */
[----:B------:R-:W-:-:S04]  /*66e0*/  ISETP.GE.AND P6, PT, R35, R136, PT ;  /* 0x000000882300720c */ /* 0x000fc80003fc6270 */
[----:B------:R-:W-:Y:S02]  /*66f0*/  FSEL R172, R19, -INF , !P0 ;  /* 0xff80000013ac7808 */ /* 0x000fe40004000000 */
[----:B------:R-:W1:Y:S01]  /*6700*/  MUFU.TANH R2, R2 ;  /* 0x0000000200027308 */ /* 0x000e620000002400 */
[----:B------:R-:W-:-:S07]  /*6710*/  ISETP.GE.AND P0, PT, R152, R135, PT ;  /* 0x000000879800720c */ /* 0x000fce0003f06270 */
[----:B------:R-:W3:Y:S01]  /*6720*/  MUFU.TANH R32, R32 ;  /* 0x0000002000207308 */ /* 0x000ee20000002400 */
[----:B--2---:R-:W-:-:S05]  /*6730*/  FFMA.FTZ R160, R239, R0, R8 ;  /* 0x00000000efa07223 */ /* 0x004fca0000010008 */
[----:B------:R-:W-:Y:S02]  /*6740*/  FSEL R160, R160, -INF , !P0 ;  /* 0xff800000a0a07808 */ /* 0x000fe40004000000 */
[----:B------:R-:W2:Y:S01]  /*6750*/  MUFU.TANH R7, R7 ;  /* 0x0000000700077308 */ /* 0x000ea20000002400 */
[----:B-1----:R-:W-:Y:S01]  /*6760*/  FFMA.FTZ R2, R155, R0, R2 ;  /* 0x000000009b027223 */ /* 0x002fe20000010002 */
[----:B------:R-:W-:-:S04]  /*6770*/  ISETP.GE.AND P0, PT, R238, R135, PT ;  /* 0x00000087ee00720c */ /* 0x000fc80003f06270 */
[----:B------:R-:W-:Y:S02]  /*6780*/  FSEL R151, R2, -INF , !P6 ;  /* 0xff80000002977808 */ /* 0x000fe40007000000 */
[----:B------:R-:W1:Y:S01]  /*6790*/  MUFU.TANH R9, R9 ;  /* 0x0000000900097308 */ /* 0x000e620000002400 */
[----:B---3--:R-:W-:Y:S01]  /*67a0*/  FFMA.FTZ R32, R137, R0, R32 ;  /* 0x0000000089207223 */ /* 0x008fe20000010020 */
[----:B------:R-:W-:-:S04]  /*67b0*/  ISETP.GE.AND P6, PT, R12, R136, PT ;  /* 0x000000880c00720c */ /* 0x000fc80003fc6270 */
[----:B------:R-:W-:Y:S02]  /*67c0*/  FSEL R2, R32, -INF , !P4 ;  /* 0xff80000020027808 */ /* 0x000fe40006000000 */
[----:B------:R-:W-:Y:S01]  /*67d0*/  I2F R13, R12 ;  /* 0x0000000c000d7306 */ /* 0x000fe20000201400 */
[----:B--2---:R-:W-:Y:S01]  /*67e0*/  FFMA.FTZ R7, R241, R0, R7 ;  /* 0x00000000f1077223 */ /* 0x004fe20000010007 */
[----:B------:R-:W-:Y:S01]  /*67f0*/  BAR.SYNC.DEFER_BLOCKING 0x0 ;  /* 0x0000000000007b1d */ /* 0x000fe20000010000 */
[----:B------:R-:W-:-:S03]  /*6800*/  ISETP.GE.AND P4, PT, R134, 0x3, PT ;  /* 0x000000038600780c */ /* 0x000fc60003f86270 */
[----:B------:R-:W-:Y:S02]  /*6810*/  FSEL R150, R7, -INF , !P0 ;  /* 0xff80000007967808 */ /* 0x000fe40004000000 */
        /* <DEDUP_REMOVED lines=8> */
[----:B------:R-:W-:Y:S01]  /*68a0*/  FSEL R6, R6, -INF , !P5 ;  /* 0xff80000006067808 */ /* 0x000fe20006800000 */
[----:B-1----:R-:W-:-:S05]  /*68b0*/  FFMA.FTZ R14, R13, R0, R14 ;  /* 0x000000000d0e7223 */ /* 0x002fca000001000e */
[----:B------:R-:W-:Y:S01]  /*68c0*/  FSEL R149, R14, -INF , !P6 ;  /* 0xff8000000e957808 */ /* 0x000fe20007000000 */
[----:B---3--:R-:W-:-:S05]  /*68d0*/  FFMA.FTZ R158, R13, R0, R175 ;  /* 0x000000000d9e7223 */ /* 0x008fca00000100af */
        /* <DEDUP_REMOVED lines=56> */
.L_x_248:
[----:B------:R-:W-:Y:S05]  /*6c60*/  BSYNC B0 ;  /* 0x0000000000007941 */ /* 0x000fea0003800000 */
.L_x_247:
[----:B------:R-:W0:Y:S02]  /*6c70*/  LDGDEPBAR ;  /* 0x00000000000079af */ /* 0x000e240000000000 */
.L_x_246:
[----:B------:R-:W-:Y:S01]  /*6c80*/  FMNMX.FTZ R8, R133, R2, !PT ;  /* 0x0000000285087209 */ /* 0x000fe20007810000 */
[----:B------:R-:W-:Y:S01]  /*6c90*/  LDSM.16.MT88.4 R144, [R202+0x12800] ;  /* 0x01280000ca90783b */ /* 0x000fe20000004200 */
[----:B------:R-:W-:Y:S02]  /*6ca0*/  FMNMX.FTZ R9, R132, R6, !PT ;  /* 0x0000000684097209 */ /* 0x000fe40007810000 */
[----:B------:R-:W-:Y:S01]  /*6cb0*/  FMNMX.FTZ R8, R11, R8, !PT ;  /* 0x000000080b087209 */ /* 0x000fe20007810000 */
[----:B-1----:R-:W-:Y:S01]  /*6cc0*/  LDSM.16.MT88.4 R32, [R201+0x12800] ;  /* 0x01280000c920783b */ /* 0x002fe20000004200 */
        /* <DEDUP_REMOVED lines=35> */
[----:B-1----:R-:W-:-:S03]  /*6f00*/  FMNMX.FTZ R137, R12, R137, !PT ;  /* 0x000000890c897209 */ /* 0x002fc60007810000 */
[----:B------:R-:W1:Y:S01]  /*6f10*/  LDSM.16.MT88.4 R12, [R202+0x12000] ;  /* 0x01200000ca0c783b */ /* 0x000e620000004200 */
        /* <DEDUP_REMOVED lines=12> */
[----:B------:R-:W2:Y:S01]  /*6fe0*/  LDSM.16.MT88.4 R16, [R204+0x12000] ;  /* 0x01200000cc10783b */ /* 0x000ea20000004200 */
[----:B------:R-:W-:Y:S01]  /*6ff0*/  FSEL R159, R159, RZ, P0 ;  /* 0x000000ff9f9f7208 */ /* 0x000fe20000000000 */
[----:B------:R-:W-:-:S02]  /*7000*/  FFMA.FTZ R164, R27, c[0x0][0x23c], -R162 ;  /* 0x00008f001ba47a23 */ /* 0x000fc400000108a2 */
[----:B------:R-:W-:Y:S01]  /*7010*/  FADD.FTZ R5, R132, -R5 ;  /* 0x8000000584057221 */ /* 0x000fe20000010000 */
[----:B------:R-:W3:Y:S01]  /*7020*/  MUFU.EX2 R155, R155 ;  /* 0x0000009b009b7308 */ /* 0x000ee20000000800 */
[--C-:B------:R-:W-:Y:S01]  /*7030*/  FFMA.FTZ R142, R4, c[0x0][0x23c], -R159.reuse ;  /* 0x00008f00048e7a23 */ /* 0x100fe2000001089f */
[----:B------:R-:W-:Y:S01]  /*7040*/  FSEL R4, R137, RZ, P5 ;  /* 0x000000ff89047208 */ /* 0x000fe20002800000 */
[--C-:B------:R-:W-:Y:S02]  /*7050*/  FFMA.FTZ R152, R6, c[0x0][0x23c], -R159.reuse ;  /* 0x00008f0006987a23 */ /* 0x100fe4000001089f */
[--C-:B------:R-:W-:Y:S02]  /*7060*/  FFMA.FTZ R143, R10, c[0x0][0x23c], -R159.reuse ;  /* 0x00008f000a8f7a23 */ /* 0x100fe4000001089f */
[----:B------:R-:W-:Y:S01]  /*7070*/  FADD.FTZ R4, R133, -R4 ;  /* 0x8000000485047221 */ /* 0x000fe20000010000 */
[----:B------:R-:W-:Y:S01]  /*7080*/  MUFU.EX2 R154, R154 ;  /* 0x0000009a009a7308 */ /* 0x000fe20000000800 */
[----:B------:R-:W-:Y:S01]  /*7090*/  FFMA.FTZ R133, R28, c[0x0][0x23c], -R159 ;  /* 0x00008f001c857a23 */ /* 0x000fe2000001089f */
[----:B------:R-:W4:Y:S01]  /*70a0*/  LDSM.16.MT88.4 R8, [R201+0x12000] ;  /* 0x01200000c908783b */ /* 0x000f220000004200 */
[----:B------:R-:W-:-:S02]  /*70b0*/  FMUL.FTZ R157, R4, c[0x0][0x23c] ;  /* 0x00008f00049d7a20 */ /* 0x000fc40000410000 */
[----:B------:R-:W-:Y:S01]  /*70c0*/  FMUL.FTZ R132, R5, c[0x0][0x23c] ;  /* 0x00008f0005847a20 */ /* 0x000fe20000410000 */
[----:B------:R-:W-:Y:S01]  /*70d0*/  LDSM.16.MT88.4 R28, [R200+0x12800] ;  /* 0x01280000c81c783b */ /* 0x000fe20000004200 */
[--C-:B------:R-:W-:Y:S01]  /*70e0*/  FFMA.FTZ R165, R23, c[0x0][0x23c], -R162.reuse ;  /* 0x00008f0017a57a23 */ /* 0x100fe200000108a2 */
[----:B------:R-:W5:Y:S01]  /*70f0*/  MUFU.EX2 R153, R153 ;  /* 0x0000009900997308 */ /* 0x000f620000000800 */
[----:B---3--:R-:W-:Y:S01]  /*7100*/  F2FP.PACK_AB R4, R155, R156 ;  /* 0x0000009c9b04723e */ /* 0x008fe200000000ff */
[--C-:B------:R-:W-:Y:S02]  /*7110*/  FFMA.FTZ R166, R25, c[0x0][0x23c], -R162.reuse ;  /* 0x00008f0019a67a23 */ /* 0x100fe400000108a2 */
[----:B------:R-:W-:Y:S02]  /*7120*/  FFMA.FTZ R167, R21, c[0x0][0x23c], -R162 ;  /* 0x00008f0015a77a23 */ /* 0x000fe400000108a2 */
[--C-:B------:R-:W-:Y:S02]  /*7130*/  FFMA.FTZ R168, R26, c[0x0][0x23c], -R159.reuse ;  /* 0x00008f001aa87a23 */ /* 0x100fe4000001089f */
[----:B------:R-:W-:Y:S01]  /*7140*/  MUFU.EX2 R152, R152 ;  /* 0x0000009800987308 */ /* 0x000fe20000000800 */
[----:B------:R-:W-:-:S02]  /*7150*/  FFMA.FTZ R171, R24, c[0x0][0x23c], -R159 ;  /* 0x00008f0018ab7a23 */ /* 0x000fc4000001089f */
[--C-:B------:R-:W-:Y:S01]  /*7160*/  FFMA.FTZ R169, R22, c[0x0][0x23c], -R159.reuse ;  /* 0x00008f0016a97a23 */ /* 0x100fe2000001089f */
[----:B------:R-:W-:Y:S01]  /*7170*/  LDSM.16.MT88.4 R24, [R204+0x14800] ;  /* 0x01480000cc18783b */ /* 0x000fe20000004200 */
[----:B------:R-:W-:Y:S02]  /*7180*/  FFMA.FTZ R170, R20, c[0x0][0x23c], -R159 ;  /* 0x00008f0014aa7a23 */ /* 0x000fe4000001089f */
[--C-:B------:R-:W-:Y:S01]  /*7190*/  FFMA.FTZ R175, R179, c[0x0][0x23c], -R162.reuse ;  /* 0x00008f00b3af7a23 */ /* 0x100fe200000108a2 */
[----:B------:R-:W3:Y:S01]  /*71a0*/  MUFU.EX2 R143, R143 ;  /* 0x0000008f008f7308 */ /* 0x000ee20000000800 */
[----:B-----5:R-:W-:Y:S01]  /*71b0*/  F2FP.PACK_AB R6, R153, R154 ;  /* 0x0000009a9906723e */ /* 0x020fe200000000ff */
[----:B------:R-:W-:Y:S01]  /*71c0*/  LDSM.16.MT88.4 R20, [R202+0x14800] ;  /* 0x01480000ca14783b */ /* 0x000fe20000004200 */
[--C-:B------:R-:W-:Y:S02]  /*71d0*/  FFMA.FTZ R182, R177, c[0x0][0x23c], -R162.reuse ;  /* 0x00008f00b1b67a23 */ /* 0x100fe400000108a2 */
[----:B------:R-:W-:-:S02]  /*71e0*/  FFMA.FTZ R173, R181, c[0x0][0x23c], -R162 ;  /* 0x00008f00b5ad7a23 */ /* 0x000fc400000108a2 */
[--C-:B------:R-:W-:Y:S01]  /*71f0*/  FFMA.FTZ R180, R183, c[0x0][0x23c], -R162.reuse ;  /* 0x00008f00b7b47a23 */ /* 0x100fe200000108a2 */
[----:B------:R-:W-:Y:S01]  /*7200*/  MUFU.EX2 R142, R142 ;  /* 0x0000008e008e7308 */ /* 0x000fe20000000800 */
[--C-:B------:R-:W-:Y:S02]  /*7210*/  FFMA.FTZ R177, R178, c[0x0][0x23c], -R159.reuse ;  /* 0x00008f00b2b17a23 */ /* 0x100fe4000001089f */
[--C-:B------:R-:W-:Y:S02]  /*7220*/  FFMA.FTZ R176, R176, c[0x0][0x23c], -R159.reuse ;  /* 0x00008f00b0b07a23 */ /* 0x100fe4000001089f */
[--C-:B------:R-:W-:Y:S02]  /*7230*/  FFMA.FTZ R174, R174, c[0x0][0x23c], -R159.reuse ;  /* 0x00008f00aeae7a23 */ /* 0x100fe4000001089f */
[----:B------:R-:W-:Y:S01]  /*7240*/  FFMA.FTZ R179, R172, c[0x0][0x23c], -R159 ;  /* 0x00008f00acb37a23 */ /* 0x000fe2000001089f */
[----:B------:R-:W5:Y:S01]  /*7250*/  MUFU.EX2 R133, R133 ;  /* 0x0000008500857308 */ /* 0x000f620000000800 */
[----:B---3--:R-:W-:Y:S01]  /*7260*/  F2FP.PACK_AB R5, R143, R152 ;  /* 0x000000988f05723e */ /* 0x008fe200000000ff */
[----:B------:R-:W-:-:S02]  /*7270*/  FFMA.FTZ R172, R161, c[0x0][0x23c], -R162 ;  /* 0x00008f00a1ac7a23 */ /* 0x000fc400000108a2 */
[--C-:B------:R-:W-:Y:S02]  /*7280*/  FFMA.FTZ R163, R163, c[0x0][0x23c], -R162.reuse ;  /* 0x00008f00a3a37a23 */ /* 0x100fe400000108a2 */
[--C-:B------:R-:W-:Y:S02]  /*7290*/  FFMA.FTZ R161, R151, c[0x0][0x23c], -R162.reuse ;  /* 0x00008f0097a17a23 */ /* 0x100fe400000108a2 */
[----:B------:R-:W3:Y:S01]  /*72a0*/  MUFU.EX2 R157, R157 ;  /* 0x0000009d009d7308 */ /* 0x000ee20000000800 */
[--C-:B------:R-:W-:Y:S02]  /*72b0*/  FFMA.FTZ R160, R160, c[0x0][0x23c], -R159.reuse ;  /* 0x00008f00a0a07a23 */ /* 0x100fe4000001089f */
[--C-:B------:R-:W-:Y:S02]  /*72c0*/  FFMA.FTZ R181, R150, c[0x0][0x23c], -R159.reuse ;  /* 0x00008f0096b57a23 */ /* 0x100fe4000001089f */
[--C-:B------:R-:W-:Y:S02]  /*72d0*/  FFMA.FTZ R178, R148, c[0x0][0x23c], -R159.reuse ;  /* 0x00008f0094b27a23 */ /* 0x100fe4000001089f */
[----:B------:R-:W-:Y:S01]  /*72e0*/  FFMA.FTZ R162, R149, c[0x0][0x23c], -R162 ;  /* 0x00008f0095a27a23 */ /* 0x000fe200000108a2 */
[----:B------:R-:W1:Y:S01]  /*72f0*/  MUFU.EX2 R132, R132 ;  /* 0x0000008400847308 */ /* 0x000e620000000800 */
[----:B-----5:R-:W-:Y:S01]  /*7300*/  F2FP.PACK_AB R7, R133, R142 ;  /* 0x0000008e8507723e */ /* 0x020fe200000000ff */
[----:B------:R-:W-:Y:S01]  /*7310*/  FFMA.FTZ R159, R158, c[0x0][0x23c], -R159 ;  /* 0x00008f009e9f7a23 */ /* 0x000fe2000001089f */
[----:B------:R-:W-:Y:S01]  /*7320*/  LDSM.16.MT88.4 R148, [R202+0x13800] ;  /* 0x01380000ca94783b */ /* 0x000fe20000004200 */
[----:B---3--:R-:W-:-:S04]  /*7330*/  FMUL.FTZ R120, R120, R157 ;  /* 0x0000009d78787220 */ /* 0x008fc80000410000 */
        /* <DEDUP_REMOVED lines=36> */
[C---:B----4-:R-:W-:Y:S01]  /*7580*/  HMMA.16816.F32 R112, R4.reuse, R8, R112 ;  /* 0x000000080470723c */ /* 0x050fe20000001870 */
[-C--:B------:R-:W-:Y:S02]  /*7590*/  FMUL.FTZ R37, R37, R157.reuse ;  /* 0x0000009d25257220 */ /* 0x080fe40000410000 */
[-C--:B------:R-:W-:Y:S01]  /*75a0*/  FMUL.FTZ R38, R38, R132.reuse ;  /* 0x0000008426267220 */ /* 0x080fe20000410000 */
[----:B------:R-:W-:Y:S01]  /*75b0*/  MUFU.EX2 R169, R169 ;  /* 0x000000a900a97308 */ /* 0x000fe20000000800 */
[----:B------:R-:W-:Y:S02]  /*75c0*/  FMUL.FTZ R39, R39, R132 ;  /* 0x0000008427277220 */ /* 0x000fe40000410000 */
[-C--:B------:R-:W-:Y:S01]  /*75d0*/  FMUL.FTZ R40, R40, R157.reuse ;  /* 0x0000009d28287220 */ /* 0x080fe20000410000 */
[----:B------:R-:W-:Y:S01]  /*75e0*/  HMMA.16816.F32 R108, R4, R10, R108 ;  /* 0x0000000a046c723c */ /* 0x000fe2000000186c */
[----:B------:R-:W4:Y:S01]  /*75f0*/  LDSM.16.MT88.4 R8, [R202+0x14000] ;  /* 0x01400000ca08783b */ /* 0x000f220000004200 */
        /* <DEDUP_REMOVED lines=31> */
[----:B----4-:R-:W-:Y:S01]  /*77f0*/  HMMA.16816.F32 R44, R4, R8, R44 ;  /* 0x00000008042c723c */ /* 0x010fe2000000182c */
[----:B------:R-:W-:-:S02]  /*7800*/  FMUL.FTZ R61, R61, R157 ;  /* 0x0000009d3d3d7220 */ /* 0x000fc40000410000 */
[-C--:B------:R-:W-:Y:S01]  /*7810*/  FMUL.FTZ R62, R62, R132.reuse ;  /* 0x000000843e3e7220 */ /* 0x080fe20000410000 */
[----:B------:R-:W-:Y:S01]  /*7820*/  MUFU.EX2 R177, R177 ;  /* 0x000000b100b17308 */ /* 0x000fe20000000800 */
[-C--:B------:R-:W-:Y:S02]  /*7830*/  FMUL.FTZ R63, R63, R132.reuse ;  /* 0x000000843f3f7220 */ /* 0x080fe40000410000 */
[-C--:B------:R-:W-:Y:S01]  /*7840*/  FMUL.FTZ R64, R64, R157.reuse ;  /* 0x0000009d40407220 */ /* 0x080fe20000410000 */
[----:B------:R-:W-:Y:S01]  /*7850*/  HMMA.16816.F32 R48, R4, R10, R48 ;  /* 0x0000000a0430723c */ /* 0x000fe20000001830 */
[----:B------:R-:W4:Y:S01]  /*7860*/  LDSM.16.MT88.4 R8, [R204+0x16000] ;  /* 0x01600000cc08783b */ /* 0x000f220000004200 */
        /* <DEDUP_REMOVED lines=28> */
[----:B------:R-:W1:Y:S01]  /*7a30*/  MUFU.EX2 R172, R172 ;  /* 0x000000ac00ac7308 */ /* 0x000e620000000800 */
        /* <DEDUP_REMOVED lines=39> */
[-C--:B------:R-:W-:Y:S02]  /*7cb0*/  FMUL.FTZ R99, R99, R132.reuse ;  /* 0x0000008463637220 */ /* 0x080fe40000410000 */
[----:B------:R-:W-:Y:S01]  /*7cc0*/  FFMA.FTZ R156, R226, R157, R156 ;  /* 0x0000009de29c7223 */ /* 0x000fe2000001009c */
[----:B----4-:R-:W-:Y:S01]  /*7cd0*/  HMMA.16816.F32 R92, R4, R8, R92 ;  /* 0x00000008045c723c */ /* 0x010fe2000000185c */
        /* <DEDUP_REMOVED lines=15> */
[----:B------:R-:W-:Y:S02]  /*7dd0*/  F2FP.PACK_AB R7, R170, R169 ;  /* 0x000000a9aa07723e */ /* 0x000fe400000000ff */
[----:B------:R-:W-:Y:S01]  /*7de0*/  MOV R142, R3 ;  /* 0x00000003008e7202 */ /* 0x000fe20000000f00 */
[----:B------:R-:W-:-:S04]  /*7df0*/  FADD.FTZ R166, R166, R165 ;  /* 0x000000a5a6a67221 */ /* 0x000fc80000010000 */
[C---:B---3--:R-:W-:Y:S08]  /*7e00*/  HMMA.16816.F32 R128, R4.reuse, R12, R128 ;  /* 0x0000000c0480723c */ /* 0x048ff00000001880 */
        /* <DEDUP_REMOVED lines=139> */
[C---:B------:R-:W-:Y:S01]  /*86c0*/  @!P3 LEA R8, P5, R6.reuse, c[0x0][0x170], 0x1 ;  /* 0x00005c000608ba11 */ /* 0x040fe200078a08ff */
[----:B------:R-:W-:Y:S01]  /*86d0*/  I2F R133, R132 ;  /* 0x0000008400857306 */ /* 0x000fe20000201400 */
[C---:B------:R-:W-:Y:S01]  /*86e0*/  @!P2 LEA R12, P4, R6.reuse, c[0x0][0x170], 0x1 ;  /* 0x00005c00060caa11 */ /* 0x040fe200078808ff */
[----:B------:R-:W-:Y:S01]  /*86f0*/  IMAD.IADD R5, R11, 0x1, R5 ;  /* 0x000000010b057824 */ /* 0x000fe200078e0205 */
[----:B------:R-:W-:Y:S02]  /*8700*/  IADD3 R4, P6, R6, UR15, RZ ;  /* 0x0000000f06047c10 */ /* 0x000fe4000ffde0ff */
[----:B------:R-:W-:-:S02]  /*8710*/  IADD3 R142, R132, 0x1, RZ ;  /* 0x00000001848e7810 */ /* 0x000fc40007ffe0ff */
[----:B------:R-:W-:Y:S02]  /*8720*/  LEA.HI.X R5, R10, R141, R5, 0x6, P0 ;  /* 0x0000008d0a057211 */ /* 0x000fe400000f3405 */
[C---:B------:R-:W-:Y:S01]  /*8730*/  @!P1 LEA R10, P0, R6.reuse, c[0x0][0x170], 0x1 ;  /* 0x00005c00060a9a11 */ /* 0x040fe200078008ff */
[----:B------:R-:W-:Y:S01]  /*8740*/  I2F R143, R142 ;  /* 0x0000008e008f7306 */ /* 0x000fe20000201400 */
        /* <DEDUP_REMOVED lines=20> */
[----:B------:R-:W-:Y:S01]  /*8890*/  @P1 STS.128 [R215+0x16000], RZ ;  /* 0x016000ffd7001388 */ /* 0x000fe20000000c00 */
[----:B------:R-:W-:-:S02]  /*88a0*/  IADD3 R180, R132, 0x8, RZ ;  /* 0x0000000884b47810 */ /* 0x000fc40007ffe0ff */
[C---:B------:R-:W-:Y:S01]  /*88b0*/  IADD3 R182, R132.reuse, 0x9, RZ ;  /* 0x0000000984b67810 */ /* 0x040fe20007ffe0ff */
        /* <DEDUP_REMOVED lines=8> */
[C---:B------:R-:W-:Y:S01]  /*8940*/  ISETP.GE.AND P6, PT, R142.reuse, R136, PT ;  /* 0x000000888e00720c */ /* 0x040fe20003fc6270 */
[----:B------:R-:W-:Y:S01]  /*8950*/  @!PT LDS RZ, [RZ] ;  /* 0x00000000fffff984 */ /* 0x000fe20000000800 */
[----:B------:R-:W-:Y:S01]  /*8960*/  @!PT LDS RZ, [RZ] ;  /* 0x00000000fffff984 */ /* 0x000fe20000000800 */
[----:B------:R-:W-:Y:S01]  /*8970*/  @!PT LDS RZ, [RZ] ;  /* 0x00000000fffff984 */ /* 0x000fe20000000800 */
[----:B------:R3:W-:Y:S01]  /*8980*/  @!P3 LDGSTS.E.BYPASS.LTC128B.128 [R215+0x13000], [R16.64] ;  /* 0x1300000010d7bfae */ /* 0x0007e2000b901d4c */
[----:B------:R-:W-:Y:S01]  /*8990*/  I2F R183, R182 ;  /* 0x000000b600b77306 */ /* 0x000fe20000201400 */
[----:B------:R-:W-:-:S02]  /*89a0*/  ISETP.GE.AND P0, PT, R142, R135, PT ;  /* 0x000000878e00720c */ /* 0x000fc40003f06270 */
[----:B------:R-:W-:Y:S01]  /*89b0*/  @P2 STS.128 [R215+0x15000], RZ ;  /* 0x015000ffd7002388 */ /* 0x000fe20000000c00 */
[C---:B------:R-:W-:Y:S02]  /*89c0*/  IADD3 R230, R132.reuse, 0x18, RZ ;  /* 0x0000001884e67810 */ /* 0x040fe40007ffe0ff */
        /* <DEDUP_REMOVED lines=18> */
[C---:B------:R-:W-:Y:S01]  /*8af0*/  ISETP.GE.AND P4, PT, R132.reuse, R136, PT ;  /* 0x000000888400720c */ /* 0x040fe20003f86270 */
[----:B------:R-:W5:Y:S01]  /*8b00*/  LDSM.16.M88.4 R28, [R209+0xc000] ;  /* 0x00c00000d11c783b */ /* 0x000f620000000200 */
[----:B------:R-:W-:Y:S01]  /*8b10*/  I2F R229, R230 ;  /* 0x000000e600e57306 */ /* 0x000fe20000201400 */
[C---:B------:R-:W-:Y:S02]  /*8b20*/  ISETP.GE.AND P5, PT, R132.reuse, R135, PT ;  /* 0x000000878400720c */ /* 0x040fe40003fa6270 */
[----:B------:R-:W3:Y:S04]  /*8b30*/  LDSM.16.M88.4 R20, [R209+0xc800] ;  /* 0x00c80000d114783b */ /* 0x000ee80000000200 */
[----:B--2---:R-:W2:Y:S01]  /*8b40*/  LDSM.16.M88.4 R12, [R209+0xd000] ;  /* 0x00d00000d10c783b */ /* 0x004ea20000000200 */
[----:B------:R-:W-:Y:S03]  /*8b50*/  I2F R219, R228 ;  /* 0x000000e400db7306 */ /* 0x000fe60000201400 */
        /* <DEDUP_REMOVED lines=11> */
[----:B----4-:R-:W1:Y:S01]  /*8c10*/  LDSM.16.M88.4 R4, [R203+0xc000] ;  /* 0x00c00000cb04783b */ /* 0x010e620000000200 */
[----:B------:R-:W-:Y:S03]  /*8c20*/  I2F R241, R238 ;  /* 0x000000ee00f17306 */ /* 0x000fe60000201400 */
[----:B------:R-:W-:Y:S01]  /*8c30*/  LDSM.16.M88.4 R176, [R210+0x4000] ;  /* 0x00400000d2b0783b */ /* 0x000fe20000000200 */
[C---:B------:R-:W-:Y:S03]  /*8c40*/  HMMA.16816.F32 R28, R164.reuse, R30, RZ ;  /* 0x0000001ea41c723c */ /* 0x040fe600000018ff */
[----:B------:R-:W0:Y:S05]  /*8c50*/  LDGDEPBAR ;  /* 0x00000000000079af */ /* 0x000e2a0000000000 */
[C---:B---3--:R-:W-:Y:S08]  /*8c60*/  HMMA.16816.F32 R24, R164.reuse, R20, RZ ;  /* 0x00000014a418723c */ /* 0x048ff000000018ff */
        /* <DEDUP_REMOVED lines=144> */
[----:B------:R-:W3:Y:S01]  /*9570*/  MUFU.TANH R157, R157 ;  /* 0x0000009d009d7308 */ /* 0x000ee20000002400 */
[----:B-1----:R-:W-:Y:S01]  /*9580*/  HMMA.16816.F32 R176, R28, R16, R176 ;  /* 0x000000101cb0723c */ /* 0x002fe200000018b0 */
[----:B------:R-:W-:Y:S01]  /*9590*/  FMUL.FTZ R27, R27, c[0x0][0x2ec] ;  /* 0x0000bb001b1b7a20 */ /* 0x000fe20000410000 */
[----:B----4-:R-:W-:-:S05]  /*95a0*/  IADD3 R35, R132, 0x38, RZ ;  /* 0x0000003884237810 */ /* 0x010fca0007ffe0ff */
[----:B------:R-:W1:Y:S01]  /*95b0*/  MUFU.TANH R156, R156 ;  /* 0x0000009c009c7308 */ /* 0x000e620000002400 */
[----:B------:R-:W-:Y:S01]  /*95c0*/  HMMA.16816.F32 R164, R28, R18, R164 ;  /* 0x000000121ca4723c */ /* 0x000fe200000018a4 */
[----:B------:R-:W4:Y:S01]  /*95d0*/  LDSM.16.M88.4 R16, [R203+0x11800] ;  /* 0x01180000cb10783b */ /* 0x000f220000000200 */
[----:B------:R-:W-:Y:S02]  /*95e0*/  FMUL.FTZ R20, R20, c[0x0][0x2ec] ;  /* 0x0000bb0014147a20 */ /* 0x000fe40000410000 */
[----:B--2---:R-:W-:-:S03]  /*95f0*/  FFMA.FTZ R240, R181, R0, R240 ;  /* 0x00000000b5f07223 */ /* 0x004fc600000100f0 */
[----:B------:R-:W2:Y:S01]  /*9600*/  MUFU.TANH R158, R158 ;  /* 0x0000009e009e7308 */ /* 0x000ea20000002400 */
[----:B------:R-:W-:Y:S01]  /*9610*/  HMMA.16816.F32 R172, R148, R6, R172 ;  /* 0x0000000694ac723c */ /* 0x000fe200000018ac */
[----:B------:R-:W4:Y:S01]  /*9620*/  LDSM.16.M88.4 R4, [R196+0x5800] ;  /* 0x00580000c404783b */ /* 0x000f220000000200 */
[----:B---3--:R-:W-:Y:S01]  /*9630*/  FFMA.FTZ R157, R181, R0, R157 ;  /* 0x00000000b59d7223 */ /* 0x008fe2000001009d */
[----:B------:R-:W-:-:S04]  /*9640*/  DEPBAR.LE SB0, 0x0 ;  /* 0x000080000000791a */ /* 0x000fc80000000000 */
        /* <DEDUP_REMOVED lines=14> */
[-C--:B------:R-:W-:Y:S01]  /*9730*/  FFMA.FTZ R11, R143, R0.reuse, R154 ;  /* 0x000000008f0b7223 */ /* 0x080fe2000001009a */
[----:B------:R-:W5:Y:S01]  /*9740*/  MUFU.TANH R27, R27 ;  /* 0x0000001b001b7308 */ /* 0x000f620000002400 */
[----:B------:R-:W-:Y:S01]  /*9750*/  FMUL.FTZ R148, R176, c[0x0][0x2ec] ;  /* 0x0000bb00b0947a20 */ /* 0x000fe20000410000 */
[----:B------:R-:W-:Y:S01]  /*9760*/  FSEL R10, R10, -INF , !P6 ;  /* 0xff8000000a0a7808 */ /* 0x000fe20007000000 */
[----:B---3--:R-:W-:Y:S01]  /*9770*/  FFMA.FTZ R24, R185, R0, R24 ;  /* 0x00000000b9187223 */ /* 0x008fe20000010018 */
[----:B------:R-:W-:Y:S01]  /*9780*/  ISETP.GE.AND P6, PT, R180, R136, PT ;  /* 0x00000088b400720c */ /* 0x000fe20003fc6270 */
[----:B------:R-:W-:Y:S01]  /*9790*/  FMUL.FTZ R15, R178, c[0x0][0x2ec] ;  /* 0x0000bb00b20f7a20 */ /* 0x000fe20000410000 */
[----:B----4-:R-:W-:Y:S01]  /*97a0*/  HMMA.16816.F32 R168, R28, R16, R168 ;  /* 0x000000101ca8723c */ /* 0x010fe200000018a8 */
[----:B------:R-:W-:Y:S01]  /*97b0*/  FSEL R11, R11, -INF , !P0 ;  /* 0xff8000000b0b7808 */ /* 0x000fe20004000000 */
[----:B------:R-:W3:Y:S01]  /*97c0*/  MUFU.TANH R20, R20 ;  /* 0x0000001400147308 */ /* 0x000ee20000002400 */
[----:B------:R-:W-:Y:S01]  /*97d0*/  ISETP.GE.AND P0, PT, R180, R135, PT ;  /* 0x00000087b400720c */ /* 0x000fe20003f06270 */
[----:B------:R-:W-:-:S02]  /*97e0*/  FMUL.FTZ R14, R177, c[0x0][0x2ec] ;  /* 0x0000bb00b10e7a20 */ /* 0x000fc40000410000 */
[-C--:B-1----:R-:W-:Y:S02]  /*97f0*/  FFMA.FTZ R185, R185, R0.reuse, R26 ;  /* 0x00000000b9b97223 */ /* 0x082fe4000001001a */
[----:B------:R-:W-:Y:S01]  /*9800*/  HMMA.16816.F32 R172, R28, R18, R172 ;  /* 0x000000121cac723c */ /* 0x000fe200000018ac */
[-C--:B--2---:R-:W-:Y:S01]  /*9810*/  FFMA.FTZ R22, R187, R0.reuse, R25 ;  /* 0x00000000bb167223 */ /* 0x084fe20000010019 */
[----:B------:R-:W1:Y:S01]  /*9820*/  MUFU.TANH R9, R9 ;  /* 0x0000000900097308 */ /* 0x000e620000002400 */
[----:B------:R-:W-:Y:S02]  /*9830*/  FMUL.FTZ R16, R179, c[0x0][0x2ec] ;  /* 0x0000bb00b3107a20 */ /* 0x000fe40000410000 */
[----:B-----5:R-:W-:-:S03]  /*9840*/  FFMA.FTZ R25, R187, R0, R27 ;  /* 0x00000000bb197223 */ /* 0x020fc6000001001b */
[----:B------:R-:W-:Y:S02]  /*9850*/  FMUL.FTZ R17, R164, c[0x0][0x2ec] ;  /* 0x0000bb00a4117a20 */ /* 0x000fe40000410000 */
[----:B------:R-:W2:Y:S01]  /*9860*/  MUFU.TANH R8, R8 ;  /* 0x0000000800087308 */ /* 0x000ea20000002400 */
[-C--:B---3--:R-:W-:Y:S02]  /*9870*/  FFMA.FTZ R20, R229, R0.reuse, R20 ;  /* 0x00000000e5147223 */ /* 0x088fe40000010014 */
[----:B------:R-:W-:Y:S02]  /*9880*/  FMUL.FTZ R19, R166, c[0x0][0x2ec] ;  /* 0x0000bb00a6137a20 */ /* 0x000fe40000410000 */
[----:B------:R-:W-:Y:S01]  /*9890*/  FMUL.FTZ R33, R165, c[0x0][0x2ec] ;  /* 0x0000bb00a5217a20 */ /* 0x000fe20000410000 */
[----:B------:R-:W-:Y:S01]  /*98a0*/  HMMA.16816.F32 R168, R144, R4, R168 ;  /* 0x0000000490a8723c */ /* 0x000fe200000018a8 */
[----:B------:R-:W-:Y:S01]  /*98b0*/  FMUL.FTZ R28, R167, c[0x0][0x2ec] ;  /* 0x0000bb00a71c7a20 */ /* 0x000fe20000410000 */
[----:B------:R-:W3:Y:S01]  /*98c0*/  MUFU.TANH R21, R21 ;  /* 0x0000001500157308 */ /* 0x000ee20000002400 */
[----:B-1----:R-:W-:-:S04]  /*98d0*/  FFMA.FTZ R9, R229, R0, R9 ;  /* 0x00000000e5097223 */ /* 0x002fc80000010009 */
[----:B------:R-:W-:Y:S01]  /*98e0*/  FSEL R4, R240, -INF , !P6 ;  /* 0xff800000f0047808 */ /* 0x000fe20007000000 */
[----:B------:R-:W-:Y:S01]  /*98f0*/  HMMA.16816.F32 R172, R144, R6, R172 ;  /* 0x0000000690ac723c */ /* 0x000fe200000018ac */
[C---:B------:R-:W-:Y:S01]  /*9900*/  ISETP.GE.AND P6, PT, R182.reuse, R136, PT ;  /* 0x00000088b600720c */ /* 0x040fe20003fc6270 */
[----:B------:R-:W1:Y:S01]  /*9910*/  MUFU.TANH R148, R148 ;  /* 0x0000009400947308 */ /* 0x000e620000002400 */
[----:B------:R-:W-:Y:S01]  /*9920*/  FSEL R5, R157, -INF , !P0 ;  /* 0xff8000009d057808 */ /* 0x000fe20004000000 */
[C---:B--2---:R-:W-:Y:S01]  /*9930*/  FFMA.FTZ R8, R219.reuse, R0, R8 ;  /* 0x00000000db087223 */ /* 0x044fe20000010008 */
[-C--:B------:R-:W-:Y:S02]  /*9940*/  ISETP.GE.AND P0, PT, R182, R135.reuse, PT ;  /* 0x00000087b600720c */ /* 0x080fe40003f06270 */
[----:B------:R-:W-:Y:S02]  /*9950*/  FSEL R18, R156, -INF , !P6 ;  /* 0xff8000009c127808 */ /* 0x000fe40007000000 */
[----:B------:R-:W-:Y:S01]  /*9960*/  ISETP.GE.AND P6, PT, R184, R136, PT ;  /* 0x00000088b800720c */ /* 0x000fe20003fc6270 */
[----:B------:R-:W2:Y:S01]  /*9970*/  MUFU.TANH R15, R15 ;  /* 0x0000000f000f7308 */ /* 0x000ea20000002400 */
[----:B------:R-:W-:Y:S01]  /*9980*/  FSEL R29, R158, -INF , !P0 ;  /* 0xff8000009e1d7808 */ /* 0x000fe20004000000 */
[----:B---3--:R-:W-:Y:S01]  /*9990*/  FFMA.FTZ R21, R219, R0, R21 ;  /* 0x00000000db157223 */ /* 0x008fe20000010015 */
[----:B------:R-:W-:-:S02]  /*99a0*/  ISETP.GE.AND P0, PT, R184, R135, PT ;  /* 0x00000087b800720c */ /* 0x000fc40003f06270 */
[----:B------:R-:W-:Y:S01]  /*99b0*/  FSEL R26, R24, -INF , !P6 ;  /* 0xff800000181a7808 */ /* 0x000fe20007000000 */
[----:B------:R-:W-:Y:S01]  /*99c0*/  FMUL.FTZ R30, R168, c[0x0][0x2ec] ;  /* 0x0000bb00a81e7a20 */ /* 0x000fe20000410000 */
[C---:B------:R-:W-:Y:S01]  /*99d0*/  ISETP.GE.AND P6, PT, R186.reuse, R136, PT ;  /* 0x00000088ba00720c */ /* 0x040fe20003fc6270 */
[----:B------:R-:W3:Y:S01]  /*99e0*/  MUFU.TANH R14, R14 ;  /* 0x0000000e000e7308 */ /* 0x000ee20000002400 */
[----:B------:R-:W-:Y:S01]  /*99f0*/  FSEL R27, R185, -INF , !P0 ;  /* 0xff800000b91b7808 */ /* 0x000fe20004000000 */
[----:B-1----:R-:W-:Y:S01]  /*9a00*/  FFMA.FTZ R148, R233, R0, R148 ;  /* 0x00000000e9947223 */ /* 0x002fe20000010094 */
[-C--:B------:R-:W-:Y:S01]  /*9a10*/  ISETP.GE.AND P0, PT, R186, R135.reuse, PT ;  /* 0x00000087ba00720c */ /* 0x080fe20003f06270 */
[----:B------:R-:W-:Y:S01]  /*9a20*/  FMUL.FTZ R170, R170, c[0x0][0x2ec] ;  /* 0x0000bb00aaaa7a20 */ /* 0x000fe20000410000 */
[----:B------:R-:W-:Y:S01]  /*9a30*/  FSEL R22, R22, -INF , !P6 ;  /* 0xff80000016167808 */ /* 0x000fe20007000000 */
[----:B------:R-:W-:Y:S01]  /*9a40*/  FMUL.FTZ R6, R169, c[0x0][0x2ec] ;  /* 0x0000bb00a9067a20 */ /* 0x000fe20000410000 */
[C---:B------:R-:W-:Y:S01]  /*9a50*/  ISETP.GE.AND P6, PT, R230.reuse, R136, PT ;  /* 0x00000088e600720c */ /* 0x040fe20003fc6270 */
[----:B------:R-:W1:Y:S01]  /*9a60*/  MUFU.TANH R16, R16 ;  /* 0x0000001000107308 */ /* 0x000e620000002400 */
[----:B------:R-:W-:Y:S01]  /*9a70*/  FSEL R25, R25, -INF , !P0 ;  /* 0xff80000019197808 */ /* 0x000fe20004000000 */
[----:B--2---:R-:W-:Y:S01]  /*9a80*/  FFMA.FTZ R15, R233, R0, R15 ;  /* 0x00000000e90f7223 */ /* 0x004fe2000001000f */
[-C--:B------:R-:W-:Y:S01]  /*9a90*/  ISETP.GE.AND P0, PT, R230, R135.reuse, PT ;  /* 0x00000087e600720c */ /* 0x080fe20003f06270 */
[----:B------:R-:W-:Y:S01]  /*9aa0*/  FMUL.FTZ R7, R171, c[0x0][0x2ec] ;  /* 0x0000bb00ab077a20 */ /* 0x000fe20000410000 */
[----:B------:R-:W-:Y:S01]  /*9ab0*/  FSEL R24, R20, -INF , !P6 ;  /* 0xff80000014187808 */ /* 0x000fe20007000000 */
[----:B------:R-:W-:Y:S01]  /*9ac0*/  FMUL.FTZ R175, R175, c[0x0][0x2ec] ;  /* 0x0000bb00afaf7a20 */ /* 0x000fe20000410000 */
[C---:B------:R-:W-:Y:S01]  /*9ad0*/  ISETP.GE.AND P6, PT, R228.reuse, R136, PT ;  /* 0x00000088e400720c */ /* 0x040fe20003fc6270 */
[----:B------:R-:W2:Y:S01]  /*9ae0*/  MUFU.TANH R17, R17 ;  /* 0x0000001100117308 */ /* 0x000ea20000002400 */
[----:B------:R-:W-:Y:S01]  /*9af0*/  FSEL R23, R9, -INF , !P0 ;  /* 0xff80000009177808 */ /* 0x000fe20004000000 */
[----:B---3--:R-:W-:Y:S01]  /*9b00*/  FFMA.FTZ R14, R235, R0, R14 ;  /* 0x00000000eb0e7223 */ /* 0x008fe2000001000e */
[----:B------:R-:W-:Y:S01]  /*9b10*/  ISETP.GE.AND P0, PT, R228, R135, PT ;  /* 0x00000087e400720c */ /* 0x000fe20003f06270 */
[----:B------:R-:W-:Y:S01]  /*9b20*/  FMUL.FTZ R9, R172, c[0x0][0x2ec] ;  /* 0x0000bb00ac097a20 */ /* 0x000fe20000410000 */
[----:B------:R-:W-:-:S02]  /*9b30*/  FSEL R20, R8, -INF , !P6 ;  /* 0xff80000008147808 */ /* 0x000fc40007000000 */
[----:B------:R-:W-:Y:S01]  /*9b40*/  ISETP.GE.AND P6, PT, R231, R136, PT ;  /* 0x00000088e700720c */ /* 0x000fe20003fc6270 */
[----:B------:R-:W3:Y:S01]  /*9b50*/  MUFU.TANH R19, R19 ;  /* 0x0000001300137308 */ /* 0x000ee20000002400 */
[----:B------:R-:W-:Y:S01]  /*9b60*/  FSEL R21, R21, -INF , !P0 ;  /* 0xff80000015157808 */ /* 0x000fe20004000000 */
[----:B-1----:R-:W-:Y:S01]  /*9b70*/  FFMA.FTZ R16, R235, R0, R16 ;  /* 0x00000000eb107223 */ /* 0x002fe20000010010 */
[-C--:B------:R-:W-:Y:S02]  /*9b80*/  ISETP.GE.AND P0, PT, R231, R135.reuse, PT ;  /* 0x00000087e700720c */ /* 0x080fe40003f06270 */
[----:B------:R-:W-:Y:S02]  /*9b90*/  FSEL R178, R148, -INF , !P6 ;  /* 0xff80000094b27808 */ /* 0x000fe40007000000 */
[C---:B------:R-:W-:Y:S01]  /*9ba0*/  ISETP.GE.AND P6, PT, R232.reuse, R136, PT ;  /* 0x00000088e800720c */ /* 0x040fe20003fc6270 */
[----:B------:R-:W1:Y:S01]  /*9bb0*/  MUFU.TANH R33, R33 ;  /* 0x0000002100217308 */ /* 0x000e620000002400 */
[----:B------:R-:W-:Y:S01]  /*9bc0*/  FSEL R179, R15, -INF , !P0 ;  /* 0xff8000000fb37808 */ /* 0x000fe20004000000 */
[-C--:B--2---:R-:W-:Y:S01]  /*9bd0*/  FFMA.FTZ R17, R237, R0.reuse, R17 ;  /* 0x00000000ed117223 */ /* 0x084fe20000010011 */
[----:B------:R-:W-:Y:S01]  /*9be0*/  ISETP.GE.AND P0, PT, R232, R135, PT ;  /* 0x00000087e800720c */ /* 0x000fe20003f06270 */
[----:B------:R-:W-:Y:S01]  /*9bf0*/  FMUL.FTZ R15, R173, c[0x0][0x2ec] ;  /* 0x0000bb00ad0f7a20 */ /* 0x000fe20000410000 */
[----:B------:R-:W-:Y:S01]  /*9c00*/  FSEL R180, R14, -INF , !P6 ;  /* 0xff8000000eb47808 */ /* 0x000fe20007000000 */
[----:B------:R-:W-:Y:S01]  /*9c10*/  FMUL.FTZ R14, R174, c[0x0][0x2ec] ;  /* 0x0000bb00ae0e7a20 */ /* 0x000fe20000410000 */
[----:B------:R-:W-:Y:S01]  /*9c20*/  FSEL R177, R16, -INF , !P0 ;  /* 0xff80000010b17808 */ /* 0x000fe20004000000 */
[----:B------:R-:W2:Y:S01]  /*9c30*/  MUFU.TANH R28, R28 ;  /* 0x0000001c001c7308 */ /* 0x000ea20000002400 */
[----:B---3--:R-:W-:Y:S01]  /*9c40*/  FFMA.FTZ R19, R237, R0, R19 ;  /* 0x00000000ed137223 */ /* 0x008fe20000010013 */
[----:B------:R-:W-:-:S02]  /*9c50*/  ISETP.GE.AND P6, PT, R234, R136, PT ;  /* 0x00000088ea00720c */ /* 0x000fc40003fc6270 */
[-C--:B------:R-:W-:Y:S02]  /*9c60*/  ISETP.GE.AND P0, PT, R234, R135.reuse, PT ;  /* 0x00000087ea00720c */ /* 0x080fe40003f06270 */
[----:B------:R-:W-:Y:S02]  /*9c70*/  FSEL R176, R17, -INF , !P6 ;  /* 0xff80000011b07808 */ /* 0x000fe40007000000 */
[----:B------:R-:W3:Y:S01]  /*9c80*/  MUFU.TANH R8, R170 ;  /* 0x000000aa00087308 */ /* 0x000ee20000002400 */
[----:B------:R-:W-:Y:S01]  /*9c90*/  FSEL R171, R19, -INF , !P0 ;  /* 0xff80000013ab7808 */ /* 0x000fe20004000000 */
[----:B-1----:R-:W-:Y:S01]  /*9ca0*/  FFMA.FTZ R33, R153, R0, R33 ;  /* 0x0000000099217223 */ /* 0x002fe20000010021 */
[C---:B------:R-:W-:Y:S02]  /*9cb0*/  ISETP.GE.AND P6, PT, R236.reuse, R136, PT ;  /* 0x00000088ec00720c */ /* 0x040fe40003fc6270 */
[----:B------:R-:W-:Y:S02]  /*9cc0*/  ISETP.GE.AND P0, PT, R236, R135, PT ;  /* 0x00000087ec00720c */ /* 0x000fe40003f06270 */
[----:B------:R-:W-:Y:S01]  /*9cd0*/  FSEL R172, R33, -INF , !P6 ;  /* 0xff80000021ac7808 */ /* 0x000fe20007000000 */
[----:B------:R-:W1:Y:S01]  /*9ce0*/  MUFU.TANH R32, R32 ;  /* 0x0000002000207308 */ /* 0x000e620000002400 */
[----:B--2---:R-:W-:Y:S01]  /*9cf0*/  FFMA.FTZ R28, R153, R0, R28 ;  /* 0x00000000991c7223 */ /* 0x004fe2000001001c */
[----:B------:R-:W-:-:S04]  /*9d00*/  ISETP.GE.AND P6, PT, R152, R136, PT ;  /* 0x000000889800720c */ /* 0x000fc80003fc6270 */
[----:B------:R-:W-:Y:S02]  /*9d10*/  FSEL R169, R28, -INF , !P0 ;  /* 0xff8000001ca97808 */ /* 0x000fe40004000000 */
[----:B------:R-:W2:Y:S01]  /*9d20*/  MUFU.TANH R30, R30 ;  /* 0x0000001e001e7308 */ /* 0x000ea20000002400 */
[----:B---3--:R-:W-:Y:S01]  /*9d30*/  FFMA.FTZ R157, R239, R0, R8 ;  /* 0x00000000ef9d7223 */ /* 0x008fe20000010008 */
[----:B------:R-:W-:-:S04]  /*9d40*/  ISETP.GE.AND P0, PT, R152, R135, PT ;  /* 0x000000879800720c */ /* 0x000fc80003f06270 */
[----:B------:R-:W-:Y:S02]  /*9d50*/  FSEL R157, R157, -INF , !P0 ;  /* 0xff8000009d9d7808 */ /* 0x000fe40004000000 */
[----:B------:R-:W3:Y:S01]  /*9d60*/  MUFU.TANH R6, R6 ;  /* 0x0000000600067308 */ /* 0x000ee20000002400 */
[----:B-1----:R-:W-:Y:S01]  /*9d70*/  FFMA.FTZ R32, R133, R0, R32 ;  /* 0x0000000085207223 */ /* 0x002fe20000010020 */
[----:B------:R-:W-:-:S04]  /*9d80*/  ISETP.GE.AND P0, PT, R238, R135, PT ;  /* 0x00000087ee00720c */ /* 0x000fc80003f06270 */
[----:B------:R-:W-:Y:S02]  /*9d90*/  FSEL R32, R32, -INF , !P4 ;  /* 0xff80000020207808 */ /* 0x000fe40006000000 */
[----:B------:R-:W1:Y:S01]  /*9da0*/  MUFU.TANH R7, R7 ;  /* 0x0000000700077308 */ /* 0x000e620000002400 */
[----:B--2---:R-:W-:Y:S01]  /*9db0*/  FFMA.FTZ R30, R239, R0, R30 ;  /* 0x00000000ef1e7223 */ /* 0x004fe2000001001e */
[----:B------:R-:W-:-:S04]  /*9dc0*/  ISETP.GE.AND P4, PT, R134, 0x4, PT ;  /* 0x000000048600780c */ /* 0x000fc80003f86270 */
[----:B------:R-:W-:Y:S02]  /*9dd0*/  FSEL R162, R30, -INF , !P6 ;  /* 0xff8000001ea27808 */ /* 0x000fe40007000000 */
[----:B------:R-:W-:Y:S01]  /*9de0*/  I2F R155, R35 ;  /* 0x00000023009b7306 */ /* 0x000fe20000201400 */
[----:B---3--:R-:W-:Y:S01]  /*9df0*/  FFMA.FTZ R6, R241, R0, R6 ;  /* 0x00000000f1067223 */ /* 0x008fe20000010006 */
[----:B------:R-:W-:-:S04]  /*9e00*/  ISETP.GE.AND P6, PT, R238, R136, PT ;  /* 0x00000088ee00720c */ /* 0x000fc80003fc6270 */
[----:B------:R-:W-:Y:S02]  /*9e10*/  FSEL R160, R6, -INF , !P6 ;  /* 0xff80000006a07808 */ /* 0x000fe40007000000 */
[----:B------:R-:W2:Y:S01]  /*9e20*/  MUFU.TANH R9, R9 ;  /* 0x0000000900097308 */ /* 0x000ea20000002400 */
[----:B-1----:R-:W-:Y:S01]  /*9e30*/  FFMA.FTZ R7, R241, R0, R7 ;  /* 0x00000000f1077223 */ /* 0x002fe20000010007 */
[----:B------:R-:W-:-:S04]  /*9e40*/  ISETP.GE.AND P6, PT, R35, R136, PT ;  /* 0x000000882300720c */ /* 0x000fc80003fc6270 */
[----:B------:R-:W-:Y:S02]  /*9e50*/  FSEL R149, R7, -INF , !P0 ;  /* 0xff80000007957808 */ /* 0x000fe40004000000 */
[----:B------:R-:W1:Y:S01]  /*9e60*/  MUFU.TANH R14, R14 ;  /* 0x0000000e000e7308 */ /* 0x000e620000002400 */
[----:B------:R-:W-:Y:S01]  /*9e70*/  BAR.SYNC.DEFER_BLOCKING 0x0 ;  /* 0x0000000000007b1d */ /* 0x000fe20000010000 */
[----:B------:R-:W-:-:S06]  /*9e80*/  ISETP.GE.AND P0, PT, R35, R135, PT ;  /* 0x000000872300720c */ /* 0x000fcc0003f06270 */
[----:B------:R-:W-:Y:S01]  /*9e90*/  I2F R13, R12 ;  /* 0x0000000c000d7306 */ /* 0x000fe20000201400 */
[----:B--2---:R-:W-:-:S05]  /*9ea0*/  FFMA.FTZ R9, R155, R0, R9 ;  /* 0x000000009b097223 */ /* 0x004fca0000010009 */
        /* <DEDUP_REMOVED lines=69> */
.L_x_251:
[----:B------:R-:W-:Y:S05]  /*a300*/  BSYNC B0 ;  /* 0x0000000000007941 */ /* 0x000fea0003800000 */
.L_x_250:
[----:B------:R-:W0:Y:S02]  /*a310*/  LDGDEPBAR ;  /* 0x00000000000079af */ /* 0x000e240000000000 */
.L_x_249:
[----:B-1----:R-:W-:Y:S01]  /*a320*/  FMNMX.FTZ R13, R137, R32, !PT ;  /* 0x00000020890d7209 */ /* 0x002fe20007810000 */
[----:B------:R-:W-:Y:S01]  /*a330*/  LDSM.16.MT88.4 R144, [R202+0x12800] ;  /* 0x01280000ca90783b */ /* 0x000fe20000004200 */
[----:B--2---:R-:W-:Y:S02]  /*a340*/  FMNMX.FTZ R8, R2, R7, !PT ;  /* 0x0000000702087209 */ /* 0x004fe40007810000 */
        /* <DEDUP_REMOVED lines=33> */
[----:B-1----:R-:W-:-:S03]  /*a560*/  FMNMX.FTZ R6, R13, R6, !PT ;  /* 0x000000060d067209 */ /* 0x002fc60007810000 */
[----:B------:R-:W-:Y:S01]  /*a570*/  LDSM.16.MT88.4 R12, [R202+0x12000] ;  /* 0x01200000ca0c783b */ /* 0x000fe20000004200 */
        /* <DEDUP_REMOVED lines=13> */
[--C-:B------:R-:W-:Y:S02]  /*a650*/  FFMA.FTZ R154, R32, c[0x0][0x23c], -R159.reuse ;  /* 0x00008f00209a7a23 */ /* 0x100fe4000001089f */
[----:B------:R-:W-:Y:S01]  /*a660*/  FFMA.FTZ R135, R5, c[0x0][0x23c], -R158 ;  /* 0x00008f0005877a23 */ /* 0x000fe2000001089e */
[----:B------:R-:W-:Y:S01]  /*a670*/  FSEL R5, R132, RZ, P0 ;  /* 0x000000ff84057208 */ /* 0x000fe20000000000 */
[----:B------:R-:W-:Y:S01]  /*a680*/  FADD.FTZ R4, R137, -R4 ;  /* 0x8000000489047221 */ /* 0x000fe20000010000 */
[----:B------:R-:W-:Y:S01]  /*a690*/  MUFU.EX2 R152, R152 ;  /* 0x0000009800987308 */ /* 0x000fe20000000800 */
[----:B------:R-:W-:Y:S01]  /*a6a0*/  FFMA.FTZ R153, R10, c[0x0][0x23c], -R159 ;  /* 0x00008f000a997a23 */ /* 0x000fe2000001089f */
[----:B------:R-:W-:Y:S01]  /*a6b0*/  LDSM.16.MT88.4 R32, [R201+0x12800] ;  /* 0x01280000c920783b */ /* 0x000fe20000004200 */
[----:B------:R-:W-:-:S02]  /*a6c0*/  FADD.FTZ R5, R2, -R5 ;  /* 0x8000000502057221 */ /* 0x000fc40000010000 */
[--C-:B------:R-:W-:Y:S02]  /*a6d0*/  FFMA.FTZ R143, R18, c[0x0][0x23c], -R159.reuse ;  /* 0x00008f00128f7a23 */ /* 0x100fe4000001089f */
[--C-:B------:R-:W-:Y:S01]  /*a6e0*/  FFMA.FTZ R142, R7, c[0x0][0x23c], -R158.reuse ;  /* 0x00008f00078e7a23 */ /* 0x100fe2000001089e */
[----:B------:R-:W-:Y:S01]  /*a6f0*/  MUFU.EX2 R154, R154 ;  /* 0x0000009a009a7308 */ /* 0x000fe20000000800 */
[--C-:B------:R-:W-:Y:S01]  /*a700*/  FFMA.FTZ R136, R11, c[0x0][0x23c], -R158.reuse ;  /* 0x00008f000b887a23 */ /* 0x100fe2000001089e */
[----:B------:R-:W1:Y:S01]  /*a710*/  LDSM.16.MT88.4 R16, [R204+0x12000] ;  /* 0x01200000cc10783b */ /* 0x000e620000004200 */
[----:B------:R-:W-:Y:S02]  /*a720*/  FFMA.FTZ R156, R29, c[0x0][0x23c], -R158 ;  /* 0x00008f001d9c7a23 */ /* 0x000fe4000001089e */
[----:B------:R-:W-:Y:S01]  /*a730*/  FMUL.FTZ R137, R4, c[0x0][0x23c] ;  /* 0x00008f0004897a20 */ /* 0x000fe20000410000 */
[----:B------:R-:W2:Y:S01]  /*a740*/  LDSM.16.MT88.4 R8, [R201+0x12000] ;  /* 0x01200000c908783b */ /* 0x000ea20000004200 */
[----:B------:R-:W-:Y:S01]  /*a750*/  FMUL.FTZ R2, R5, c[0x0][0x23c] ;  /* 0x00008f0005027a20 */ /* 0x000fe20000410000 */
[----:B------:R-:W3:Y:S01]  /*a760*/  MUFU.EX2 R153, R153 ;  /* 0x0000009900997308 */ /* 0x000ee20000000800 */
[--C-:B------:R-:W-:Y:S01]  /*a770*/  FFMA.FTZ R161, R26, c[0x0][0x23c], -R159.reuse ;  /* 0x00008f001aa17a23 */ /* 0x100fe2000001089f */
[----:B------:R-:W-:Y:S01]  /*a780*/  LDSM.16.MT88.4 R28, [R200+0x12800] ;  /* 0x01280000c81c783b */ /* 0x000fe20000004200 */
[----:B------:R-:W-:-:S02]  /*a790*/  FFMA.FTZ R164, R22, c[0x0][0x23c], -R159 ;  /* 0x00008f0016a47a23 */ /* 0x000fc4000001089f */
[--C-:B------:R-:W-:Y:S02]  /*a7a0*/  FFMA.FTZ R163, R24, c[0x0][0x23c], -R159.reuse ;  /* 0x00008f0018a37a23 */ /* 0x100fe4000001089f */
[--C-:B------:R-:W-:Y:S01]  /*a7b0*/  FFMA.FTZ R166, R20, c[0x0][0x23c], -R159.reuse ;  /* 0x00008f0014a67a23 */ /* 0x100fe2000001089f */
[----:B------:R-:W4:Y:S01]  /*a7c0*/  MUFU.EX2 R143, R143 ;  /* 0x0000008f008f7308 */ /* 0x000f220000000800 */
[--C-:B------:R-:W-:Y:S02]  /*a7d0*/  FFMA.FTZ R165, R27, c[0x0][0x23c], -R158.reuse ;  /* 0x00008f001ba57a23 */ /* 0x100fe4000001089e */
[--C-:B------:R-:W-:Y:S02]  /*a7e0*/  FFMA.FTZ R168, R25, c[0x0][0x23c], -R158.reuse ;  /* 0x00008f0019a87a23 */ /* 0x100fe4000001089e */
[--C-:B------:R-:W-:Y:S01]  /*a7f0*/  FFMA.FTZ R167, R23, c[0x0][0x23c], -R158.reuse ;  /* 0x00008f0017a77a23 */ /* 0x100fe2000001089e */
[----:B------:R-:W-:Y:S01]  /*a800*/  LDSM.16.MT88.4 R24, [R204+0x14800] ;  /* 0x01480000cc18783b */ /* 0x000fe20000004200 */
[----:B------:R-:W-:Y:S01]  /*a810*/  FFMA.FTZ R170, R21, c[0x0][0x23c], -R158 ;  /* 0x00008f0015aa7a23 */ /* 0x000fe2000001089e */
[----:B------:R-:W-:Y:S01]  /*a820*/  MUFU.EX2 R142, R142 ;  /* 0x0000008e008e7308 */ /* 0x000fe20000000800 */
[----:B---3--:R-:W-:Y:S01]  /*a830*/  F2FP.PACK_AB R4, R153, R154 ;  /* 0x0000009a9904723e */ /* 0x008fe200000000ff */
[----:B------:R-:W-:Y:S01]  /*a840*/  LDSM.16.MT88.4 R20, [R202+0x14800] ;  /* 0x01480000ca14783b */ /* 0x000fe20000004200 */
[----:B------:R-:W-:-:S02]  /*a850*/  FFMA.FTZ R173, R178, c[0x0][0x23c], -R159 ;  /* 0x00008f00b2ad7a23 */ /* 0x000fc4000001089f */
[--C-:B------:R-:W-:Y:S02]  /*a860*/  FFMA.FTZ R174, R176, c[0x0][0x23c], -R159.reuse ;  /* 0x00008f00b0ae7a23 */ /* 0x100fe4000001089f */
[--C-:B------:R-:W-:Y:S01]  /*a870*/  FFMA.FTZ R175, R172, c[0x0][0x23c], -R159.reuse ;  /* 0x00008f00acaf7a23 */ /* 0x100fe2000001089f */
[----:B------:R-:W3:Y:S01]  /*a880*/  MUFU.EX2 R136, R136 ;  /* 0x0000008800887308 */ /* 0x000ee20000000800 */
[----:B----4-:R-:W-:Y:S01]  /*a890*/  F2FP.PACK_AB R6, R143, R152 ;  /* 0x000000988f06723e */ /* 0x010fe200000000ff */
[----:B------:R-:W-:Y:S02]  /*a8a0*/  FFMA.FTZ R178, R180, c[0x0][0x23c], -R159 ;  /* 0x00008f00b4b27a23 */ /* 0x000fe4000001089f */
[--C-:B------:R-:W-:Y:S02]  /*a8b0*/  FFMA.FTZ R172, R179, c[0x0][0x23c], -R158.reuse ;  /* 0x00008f00b3ac7a23 */ /* 0x100fe4000001089e */
[--C-:B------:R-:W-:Y:S02]  /*a8c0*/  FFMA.FTZ R177, R177, c[0x0][0x23c], -R158.reuse ;  /* 0x00008f00b1b17a23 */ /* 0x100fe4000001089e */
        /* <DEDUP_REMOVED lines=10> */
[----:B------:R-:W3:Y:S01]  /*a970*/  MUFU.EX2 R137, R137 ;  /* 0x0000008900897308 */ /* 0x000ee20000000800 */
[--C-:B------:R-:W-:Y:S02]  /*a980*/  FFMA.FTZ R179, R151, c[0x0][0x23c], -R158.reuse ;  /* 0x00008f0097b37a23 */ /* 0x100fe4000001089e */
[----:B------:R-:W-:Y:S02]  /*a990*/  FFMA.FTZ R159, R148, c[0x0][0x23c], -R159 ;  /* 0x00008f00949f7a23 */ /* 0x000fe4000001089f */
[----:B------:R-:W-:Y:S01]  /*a9a0*/  FFMA.FTZ R158, R155, c[0x0][0x23c], -R158 ;  /* 0x00008f009b9e7a23 */ /* 0x000fe2000001089e */
[----:B------:R-:W-:Y:S02]  /*a9b0*/  LDSM.16.MT88.4 R148, [R202+0x13800] ;  /* 0x01380000ca94783b */ /* 0x000fe40000004200 */
[----:B------:R-:W5:Y:S01]  /*a9c0*/  MUFU.EX2 R2, R2 ;  /* 0x0000000200027308 */ /* 0x000f620000000800 */
[----:B----4-:R-:W-:Y:S01]  /*a9d0*/  F2FP.PACK_AB R7, R156, R135 ;  /* 0x000000879c07723e */ /* 0x010fe200000000ff */
[----:B---3--:R-:W-:-:S06]  /*a9e0*/  FMUL.FTZ R120, R120, R137 ;  /* 0x0000008978787220 */ /* 0x008fcc0000410000 */
[----:B------:R-:W-:Y:S01]  /*a9f0*/  MUFU.EX2 R161, R161 ;  /* 0x000000a100a17308 */ /* 0x000fe20000000800 */
[-C--:B------:R-:W-:Y:S02]  /*aa00*/  FMUL.FTZ R121, R121, R137.reuse ;  /* 0x0000008979797220 */ /* 0x080fe40000410000 */
[-C--:B------:R-:W-:Y:S02]  /*aa10*/  FMUL.FTZ R116, R116, R137.reuse ;  /* 0x0000008974747220 */ /* 0x080fe40000410000 */
[----:B------:R-:W-:Y:S02]  /*aa20*/  FMUL.FTZ R117, R117, R137 ;  /* 0x0000008975757220 */ /* 0x000fe40000410000 */
[-C--:B-----5:R-:W-:Y:S01]  /*aa30*/  FMUL.FTZ R122, R122, R2.reuse ;  /* 0x000000027a7a7220 */ /* 0x0a0fe20000410000 */
[----:B------:R-:W3:Y:S01]  /*aa40*/  MUFU.EX2 R164, R164 ;  /* 0x000000a400a47308 */ /* 0x000ee20000000800 */
        /* <DEDUP_REMOVED lines=24> */
[----:B------:R-:W-:Y:S01]  /*abd0*/  FMUL.FTZ R109, R109, R137 ;  /* 0x000000896d6d7220 */ /* 0x000fe20000410000 */
[----:B------:R-:W1:Y:S01]  /*abe0*/  LDSM.16.MT88.4 R16, [R200+0x12000] ;  /* 0x01200000c810783b */ /* 0x000e620000004200 */
        /* <DEDUP_REMOVED lines=27> */
[----:B------:R-:W2:Y:S01]  /*ada0*/  MUFU.EX2 R178, R178 ;  /* 0x000000b200b27308 */ /* 0x000ea20000000800 */
[-C--:B------:R-:W-:Y:S02]  /*adb0*/  FMUL.FTZ R103, R103, R2.reuse ;  /* 0x0000000267677220 */ /* 0x080fe40000410000 */
[-C--:B------:R-:W-:Y:S01]  /*adc0*/  FMUL.FTZ R44, R44, R137.reuse ;  /* 0x000000892c2c7220 */ /* 0x080fe20000410000 */
[----:B-1----:R-:W-:Y:S01]  /*add0*/  HMMA.16816.F32 R104, R4, R16, R104 ;  /* 0x000000100468723c */ /* 0x002fe20000001868 */
[----:B------:R-:W-:Y:S02]  /*ade0*/  FMUL.FTZ R45, R45, R137 ;  /* 0x000000892d2d7220 */ /* 0x000fe40000410000 */
[-C--:B------:R-:W-:Y:S01]  /*adf0*/  FMUL.FTZ R46, R46, R2.reuse ;  /* 0x000000022e2e7220 */ /* 0x080fe20000410000 */
[----:B------:R-:W-:Y:S01]  /*ae00*/  MUFU.EX2 R174, R174 ;  /* 0x000000ae00ae7308 */ /* 0x000fe20000000800 */
[----:B------:R-:W-:-:S02]  /*ae10*/  FMUL.FTZ R47, R47, R2 ;  /* 0x000000022f2f7220 */ /* 0x000fc40000410000 */
[-C--:B------:R-:W-:Y:S01]  /*ae20*/  FMUL.FTZ R48, R48, R137.reuse ;  /* 0x0000008930307220 */ /* 0x080fe20000410000 */
[C---:B------:R-:W-:Y:S01]  /*ae30*/  HMMA.16816.F32 R100, R4.reuse, R18, R100 ;  /* 0x000000120464723c */ /* 0x040fe20000001864 */
[-C--:B------:R-:W-:Y:S01]  /*ae40*/  FMUL.FTZ R49, R49, R137.reuse ;  /* 0x0000008931317220 */ /* 0x080fe20000410000 */
[----:B------:R-:W1:Y:S01]  /*ae50*/  LDSM.16.MT88.4 R16, [R201+0x14000] ;  /* 0x01400000c910783b */ /* 0x000e620000004200 */
        /* <DEDUP_REMOVED lines=80> */
[-C--:B------:R-:W-:Y:S02]  /*b360*/  FMUL.FTZ R99, R99, R2.reuse ;  /* 0x0000000263637220 */ /* 0x080fe40000410000 */
[----:B------:R-:W-:Y:S01]  /*b370*/  FFMA.FTZ R154, R226, R137, R154 ;  /* 0x00000089e29a7223 */ /* 0x000fe2000001009a */
[----:B--2---:R-:W-:Y:S01]  /*b380*/  HMMA.16816.F32 R92, R4, R8, R92 ;  /* 0x00000008045c723c */ /* 0x004fe2000000185c */
[----:B------:R-:W-:Y:S01]  /*b390*/  FFMA.FTZ R227, R227, R2, R142 ;  /* 0x00000002e3e37223 */ /* 0x000fe2000001008e */
[----:B------:R-:W-:Y:S01]  /*b3a0*/  MOV R142, R3 ;  /* 0x00000003008e7202 */ /* 0x000fe20000000f00 */
[----:B------:R-:W-:-:S02]  /*b3b0*/  FADD.FTZ R153, R153, R154 ;  /* 0x0000009a99997221 */ /* 0x000fc40000010000 */
[----:B------:R-:W-:Y:S02]  /*b3c0*/  FADD.FTZ R136, R136, R227 ;  /* 0x000000e388887221 */ /* 0x000fe40000010000 */
[----:B------:R-:W-:Y:S01]  /*b3d0*/  FADD.FTZ R2, R152, R153 ;  /* 0x0000009998027221 */ /* 0x000fe20000010000 */
[----:B------:R-:W-:Y:S01]  /*b3e0*/  HMMA.16816.F32 R96, R4, R10, R96 ;  /* 0x0000000a0460723c */ /* 0x000fe20000001860 */
[----:B------:R-:W-:Y:S01]  /*b3f0*/  LDSM.16.MT88.4 R8, [R200+0x14800] ;  /* 0x01480000c808783b */ /* 0x000fe20000004200 */
[----:B------:R-:W-:Y:S02]  /*b400*/  FADD.FTZ R135, R135, R136 ;  /* 0x0000008887877221 */ /* 0x000fe40000010000 */
[----:B------:R-:W-:Y:S02]  /*b410*/  FADD.FTZ R2, R143, R2 ;  /* 0x000000028f027221 */ /* 0x000fe40000010000 */
[----:B------:R-:W-:Y:S01]  /*b420*/  FADD.FTZ R156, R156, R135 ;  /* 0x000000879c9c7221 */ /* 0x000fe20000010000 */
[----:B---3--:R-:W-:Y:S01]  /*b430*/  F2FP.PACK_AB R4, R164, R161 ;  /* 0x000000a1a404723e */ /* 0x008fe200000000ff */
[----:B------:R-:W-:Y:S01]  /*b440*/  FADD.FTZ R161, R161, R2 ;  /* 0x00000002a1a17221 */ /* 0x000fe20000010000 */
[----:B-----5:R-:W-:Y:S01]  /*b450*/  F2FP.PACK_AB R5, R168, R165 ;  /* 0x000000a5a805723e */ /* 0x020fe200000000ff */
[----:B------:R-:W-:Y:S01]  /*b460*/  FADD.FTZ R165, R165, R156 ;  /* 0x0000009ca5a57221 */ /* 0x000fe20000010000 */
[----:B------:R-:W-:Y:S01]  /*b470*/  F2FP.PACK_AB R6, R166, R163 ;  /* 0x000000a3a606723e */ /* 0x000fe200000000ff */
[----:B------:R-:W-:Y:S01]  /*b480*/  FADD.FTZ R164, R164, R161 ;  /* 0x000000a1a4a47221 */ /* 0x000fe20000010000 */
[----:B------:R-:W-:Y:S01]  /*b490*/  F2FP.PACK_AB R7, R170, R167 ;  /* 0x000000a7aa07723e */ /* 0x000fe200000000ff */
[----:B------:R-:W-:-:S02]  /*b4a0*/  FADD.FTZ R168, R168, R165 ;  /* 0x000000a5a8a87221 */ /* 0x000fc40000010000 */
[----:B------:R-:W-:-:S04]  /*b4b0*/  FADD.FTZ R163, R163, R164 ;  /* 0x000000a4a3a37221 */ /* 0x000fc80000010000 */
[----:B----4-:R-:W-:Y:S01]  /*b4c0*/  HMMA.16816.F32 R128, R4, R12, R128 ;  /* 0x0000000c0480723c */ /* 0x010fe20000001880 */
[----:B------:R-:W-:-:S07]  /*b4d0*/  FADD.FTZ R166, R166, R163 ;  /* 0x000000a3a6a67221 */ /* 0x000fce0000010000 */
        /* <DEDUP_REMOVED lines=32> */
[C---:B-1----:R-:W-:Y:S08]  /*b6e0*/  HMMA.16816.F32 R92, R4.reuse, R16, R92 ;  /* 0x00000010045c723c */ /* 0x042ff0000000185c */
[----:B------:R-:W-:Y:S01]  /*b6f0*/  HMMA.16816.F32 R96, R4, R18, R96 ;  /* 0x000000120460723c */ /* 0x000fe20000001860 */
[----:B------:R-:W1:Y:S06]  /*b700*/  LDSM.16.MT88.4 R16, [R201+0x15000] ;  /* 0x01500000c910783b */ /* 0x000e6c0000004200 */
[----:B------:R-:W-:Y:S01]  /*b710*/  F2FP.PACK_AB R4, R178, R173 ;  /* 0x000000adb204723e */ /* 0x000fe200000000ff */
[----:B------:R-:W-:Y:S01]  /*b720*/  FADD.FTZ R173, R173, R166 ;  /* 0x000000a6adad7221 */ /* 0x000fe20000010000 */
[----:B------:R-:W-:-:S02]  /*b730*/  F2FP.PACK_AB R5, R177, R172 ;  /* 0x000000acb105723e */ /* 0x000fc400000000ff */
[----:B------:R-:W-:Y:S02]  /*b740*/  F2FP.PACK_AB R6, R175, R174 ;  /* 0x000000aeaf06723e */ /* 0x000fe400000000ff */
[----:B------:R-:W-:-:S07]  /*b750*/  F2FP.PACK_AB R7, R176, R171 ;  /* 0x000000abb007723e */ /* 0x000fce00000000ff */
[C---:B--2---:R-:W-:Y:S08]  /*b760*/  HMMA.16816.F32 R128, R4.reuse, R12, R128 ;  /* 0x0000000c0480723c */ /* 0x044ff00000001880 */
[C---:B------:R-:W-:Y:S01]  /*b770*/  HMMA.16816.F32 R124, R4.reuse, R14, R124 ;  /* 0x0000000e047c723c */ /* 0x040fe2000000187c */
[----:B------:R-:W2:Y:S07]  /*b780*/  LDSM.16.MT88.4 R12, [R200+0x15000] ;  /* 0x01500000c80c783b */ /* 0x000eae0000004200 */
[C---:B-----5:R-:W-:Y:S08]  /*b790*/  HMMA.16816.F32 R120, R4.reuse, R8, R120 ;  /* 0x000000080478723c */ /* 0x060ff00000001878 */
        /* <DEDUP_REMOVED lines=26> */
[C---:B-1----:R-:W-:Y:S08]  /*b940*/  HMMA.16816.F32 R84, R4.reuse, R16, R84 ;  /* 0x000000100454723c */ /* 0x042ff00000001854 */
[C---:B------:R-:W-:Y:S01]  /*b950*/  HMMA.16816.F32 R88, R4.reuse, R18, R88 ;  /* 0x000000120458723c */ /* 0x040fe20000001858 */
[----:B------:R-:W-:Y:S07]  /*b960*/  LDSM.16.MT88.4 R16, [R200+0x15800] ;  /* 0x01580000c810783b */ /* 0x000fee0000004200 */
[C---:B--2---:R-:W-:Y:S08]  /*b970*/  HMMA.16816.F32 R92, R4.reuse, R12, R92 ;  /* 0x0000000c045c723c */ /* 0x044ff0000000185c */
        /* <DEDUP_REMOVED lines=36> */
[----:B------:R-:W-:Y:S01]  /*bbc0*/  HMMA.16816.F32 R100, R4, R34, R100 ;  /* 0x000000220464723c */ /* 0x000fe20000001864 */
[----:B------:R-:W-:Y:S02]  /*bbd0*/  FADD.FTZ R226, R159, R160 ;  /* 0x000000a09fe27221 */ /* 0x000fe40000010000 */
[----:B------:R-:W-:-:S05]  /*bbe0*/  FADD.FTZ R227, R158, R179 ;  /* 0x000000b39ee37221 */ /* 0x000fca0000010000 */
[C---:B------:R-:W-:Y:S08]  /*bbf0*/  HMMA.16816.F32 R44, R4.reuse, R28, R44 ;  /* 0x0000001c042c723c */ /* 0x040ff0000000182c */
        /* <DEDUP_REMOVED lines=12> */
.L_x_245:
[----:B------:R-:W-:-:S07]  /*bcc0*/  IADD3 R219, R142, -0x1, RZ ;  /* 0xffffffff8edb7810 */ /* 0x000fce0007ffe0ff */
.L_x_252:
        /* <DEDUP_REMOVED lines=10> */
.L_x_256:
        /* <DEDUP_REMOVED lines=54> */
.L_x_254:
        /* <DEDUP_REMOVED lines=74> */
[C---:B---3--:R-:W-:Y:S03]  /*c570*/  HMMA.16816.F32 R28, R140.reuse, R156, RZ ;  /* 0x0000009c8c1c723c */ /* 0x048fe600000018ff */
[----:B------:R-:W-:Y:S05]  /*c580*/  LDSM.16.M88.4 R132, [R196+0x800] ;  /* 0x00080000c484783b */ /* 0x000fea0000000200 */
        /* <DEDUP_REMOVED lines=15> */
[----:B------:R-:W-:Y:S01]  /*c680*/  LDSM.16.M88.4 R176, [R208+0x4000] ;  /* 0x00400000d0b0783b */ /* 0x000fe20000000200 */
[C---:B--2---:R-:W-:Y:S08]  /*c690*/  HMMA.16816.F32 R4, R180.reuse, R184, R4 ;  /* 0x000000b8b404723c */ /* 0x044ff00000001804 */
[C---:B------:R-:W-:Y:S08]  /*c6a0*/  HMMA.16816.F32 R8, R180.reuse, R186, R8 ;  /* 0x000000bab408723c */ /* 0x040ff00000001808 */
        /* <DEDUP_REMOVED lines=9> */
[----:B------:R-:W2:Y:S01]  /*c740*/  LDSM.16.M88.4 R180, [R195] ;  /* 0x00000000c3b4783b */ /* 0x000ea20000000200 */
[C---:B------:R-:W-:Y:S08]  /*c750*/  HMMA.16816.F32 R4, R152.reuse, R156, R4 ;  /* 0x0000009c9804723c */ /* 0x040ff00000001804 */
[C---:B------:R-:W-:Y:S01]  /*c760*/  HMMA.16816.F32 R8, R152.reuse, R158, R8 ;  /* 0x0000009e9808723c */ /* 0x040fe20000001808 */
[----:B------:R-:W-:Y:S07]  /*c770*/  LDSM.16.M88.4 R156, [R192] ;  /* 0x00000000c09c783b */ /* 0x000fee0000000200 */
[C---:B------:R-:W-:Y:S08]  /*c780*/  HMMA.16816.F32 R12, R152.reuse, R132, R12 ;  /* 0x00000084980c723c */ /* 0x040ff0000000180c */
[C---:B------:R-:W-:Y:S01]  /*c790*/  HMMA.16816.F32 R16, R152.reuse, R134, R16 ;  /* 0x000000869810723c */ /* 0x040fe20000001810 */
[----:B------:R-:W2:Y:S07]  /*c7a0*/  LDSM.16.M88.4 R132, [R194] ;  /* 0x00000000c284783b */ /* 0x000eae0000000200 */
[C---:B-1----:R-:W-:Y:S08]  /*c7b0*/  HMMA.16816.F32 R20, R152.reuse, R160, R20 ;  /* 0x000000a09814723c */ /* 0x042ff00000001814 */
        /* <DEDUP_REMOVED lines=22> */
[C---:B------:R-:W-:Y:S08]  /*c920*/  HMMA.16816.F32 R12, R176.reuse, R132, R12 ;  /* 0x00000084b00c723c */ /* 0x040ff0000000180c */
[C---:B------:R-:W-:Y:S01]  /*c930*/  HMMA.16816.F32 R16, R176.reuse, R134, R16 ;  /* 0x00000086b010723c */ /* 0x040fe20000001810 */
[----:B------:R-:W2:Y:S07]  /*c940*/  LDSM.16.M88.4 R132, [R196+0x2800] ;  /* 0x00280000c484783b */ /* 0x000eae0000000200 */
[C---:B-1----:R-:W-:Y:S08]  /*c950*/  HMMA.16816.F32 R20, R176.reuse, R152, R20 ;  /* 0x00000098b014723c */ /* 0x042ff00000001814 */
        /* <DEDUP_REMOVED lines=24> */
[----:B------:R-:W2:Y:S07]  /*cae0*/  LDSM.16.M88.4 R132, [R190] ;  /* 0x00000000be84783b */ /* 0x000eae0000000200 */
[C---:B-1----:R-:W-:Y:S08]  /*caf0*/  HMMA.16816.F32 R20, R168.reuse, R152, R20 ;  /* 0x00000098a814723c */ /* 0x042ff00000001814 */
        /* <DEDUP_REMOVED lines=21> */
[C---:B------:R-:W-:Y:S08]  /*cc50*/  HMMA.16816.F32 R12, R160.reuse, R132, R12 ;  /* 0x00000084a00c723c */ /* 0x040ff0000000180c */
[C---:B------:R-:W-:Y:S01]  /*cc60*/  HMMA.16816.F32 R16, R160.reuse, R134, R16 ;  /* 0x00000086a010723c */ /* 0x040fe20000001810 */
[----:B------:R-:W2:Y:S07]  /*cc70*/  LDSM.16.M88.4 R132, [R196+0x4800] ;  /* 0x00480000c484783b */ /* 0x000eae0000000200 */
[C---:B-1----:R-:W-:Y:S08]  /*cc80*/  HMMA.16816.F32 R20, R160.reuse, R152, R20 ;  /* 0x00000098a014723c */ /* 0x042ff00000001814 */
        /* <DEDUP_REMOVED lines=9> */
[C---:B------:R-:W-:Y:S08]  /*cd20*/  HMMA.16816.F32 R24, R168.reuse, R146, R24 ;  /* 0x00000092a818723c */ /* 0x040ff00000001818 */
[C---:B------:R-:W-:Y:S08]  /*cd30*/  HMMA.16816.F32 R28, R168.reuse, R148, R28 ;  /* 0x00000094a81c723c */ /* 0x040ff0000000181c */
[----:B------:R-:W-:Y:S08]  /*cd40*/  HMMA.16816.F32 R32, R168, R150, R32 ;  /* 0x00000096a820723c */ /* 0x000ff00000001820 */
[C---:B------:R-:W-:Y:S08]  /*cd50*/  HMMA.16816.F32 R4, R176.reuse, R180, R4 ;  /* 0x000000b4b004723c */ /* 0x040ff00000001804 */
[C---:B------:R-:W-:Y:S08]  /*cd60*/  HMMA.16816.F32 R8, R176.reuse, R182, R8 ;  /* 0x000000b6b008723c */ /* 0x040ff00000001808 */
[C---:B------:R-:W-:Y:S08]  /*cd70*/  HMMA.16816.F32 R12, R176.reuse, R132, R12 ;  /* 0x00000084b00c723c */ /* 0x040ff0000000180c */
[C---:B------:R-:W-:Y:S04]  /*cd80*/  HMMA.16816.F32 R16, R176.reuse, R134, R16 ;  /* 0x00000086b010723c */ /* 0x040fe80000001810 */
[----:B------:R-:W-:Y:S02]  /*cd90*/  FMUL.FTZ R231, R4, c[0x0][0x2ec] ;  /* 0x0000bb0004e77a20 */ /* 0x000fe40000410000 */
[----:B------:R-:W-:Y:S02]  /*cda0*/  FMUL.FTZ R233, R5, c[0x0][0x2ec] ;  /* 0x0000bb0005e97a20 */ /* 0x000fe40000410000 */
[C---:B-1----:R-:W-:Y:S02]  /*cdb0*/  HMMA.16816.F32 R20, R176.reuse, R140, R20 ;  /* 0x0000008cb014723c */ /* 0x042fe40000001814 */
[----:B------:R-:W1:Y:S02]  /*cdc0*/  MUFU.TANH R231, R231 ;  /* 0x000000e700e77308 */ /* 0x000e640000002400 */
[----:B------:R-:W-:Y:S02]  /*cdd0*/  FMUL.FTZ R235, R6, c[0x0][0x2ec] ;  /* 0x0000bb0006eb7a20 */ /* 0x000fe40000410000 */
[----:B----4-:R-:W-:Y:S02]  /*cde0*/  FMUL.FTZ R237, R7, c[0x0][0x2ec] ;  /* 0x0000bb0007ed7a20 */ /* 0x010fe40000410000 */
[----:B------:R-:W-:Y:S01]  /*cdf0*/  FMUL.FTZ R132, R12, c[0x0][0x2ec] ;  /* 0x0000bb000c847a20 */ /* 0x000fe20000410000 */
[C---:B------:R-:W-:Y:S03]  /*ce00*/  HMMA.16816.F32 R24, R176.reuse, R142, R24 ;  /* 0x0000008eb018723c */ /* 0x040fe60000001818 */
[----:B------:R2:W3:Y:S01]  /*ce10*/  MUFU.TANH R162, R132 ;  /* 0x0000008400a27308 */ /* 0x0004e20000002400 */
[----:B------:R-:W-:Y:S02]  /*ce20*/  FMUL.FTZ R239, R8, c[0x0][0x2ec] ;  /* 0x0000bb0008ef7a20 */ /* 0x000fe40000410000 */
[----:B------:R-:W-:Y:S02]  /*ce30*/  FMUL.FTZ R241, R9, c[0x0][0x2ec] ;  /* 0x0000bb0009f17a20 */ /* 0x000fe40000410000 */
[----:B------:R-:W-:Y:S04]  /*ce40*/  FMUL.FTZ R243, R10, c[0x0][0x2ec] ;  /* 0x0000bb000af37a20 */ /* 0x000fe80000410000 */
[----:B------:R-:W-:Y:S01]  /*ce50*/  FMUL.FTZ R245, R11, c[0x0][0x2ec] ;  /* 0x0000bb000bf57a20 */ /* 0x000fe20000410000 */
[----:B------:R-:W4:Y:S01]  /*ce60*/  MUFU.TANH R233, R233 ;  /* 0x000000e900e97308 */ /* 0x000f220000002400 */
[----:B------:R-:W-:Y:S02]  /*ce70*/  FMUL.FTZ R247, R13, c[0x0][0x2ec] ;  /* 0x0000bb000df77a20 */ /* 0x000fe40000410000 */
[----:B------:R-:W-:Y:S02]  /*ce80*/  FMUL.FTZ R230, R20, c[0x0][0x2ec] ;  /* 0x0000bb0014e67a20 */ /* 0x000fe40000410000 */
[----:B------:R-:W-:Y:S02]  /*ce90*/  FMUL.FTZ R234, R22, c[0x0][0x2ec] ;  /* 0x0000bb0016ea7a20 */ /* 0x000fe40000410000 */
[----:B------:R-:W-:Y:S02]  /*cea0*/  FMUL.FTZ R232, R23, c[0x0][0x2ec] ;  /* 0x0000bb0017e87a20 */ /* 0x000fe40000410000 */
[----:B------:R-:W-:Y:S01]  /*ceb0*/  FMUL.FTZ R2, R14, c[0x0][0x2ec] ;  /* 0x0000bb000e027a20 */ /* 0x000fe20000410000 */
[----:B------:R1:W1:Y:S01]  /*cec0*/  MUFU.TANH R160, R230 ;  /* 0x000000e600a07308 */ /* 0x0002620000002400 */
[----:B------:R-:W-:Y:S02]  /*ced0*/  FMUL.FTZ R251, R15, c[0x0][0x2ec] ;  /* 0x0000bb000ffb7a20 */ /* 0x000fe40000410000 */
[----:B------:R-:W-:Y:S01]  /*cee0*/  FMUL.FTZ R249, R16, c[0x0][0x2ec] ;  /* 0x0000bb0010f97a20 */ /* 0x000fe20000410000 */
[----:B--2---:R-:W2:Y:S01]  /*cef0*/  LDSM.16.M88.4 R132, [R196+0x5800] ;  /* 0x00580000c484783b */ /* 0x004ea20000000200 */
[----:B------:R-:W-:Y:S04]  /*cf00*/  DEPBAR.LE SB0, 0x0 ;  /* 0x000080000000791a */ /* 0x000fe80000000000 */
[----:B-----5:R-:W-:Y:S01]  /*cf10*/  FMUL.FTZ R138, R17, c[0x0][0x2ec] ;  /* 0x0000bb00118a7a20 */ /* 0x020fe20000410000 */
[----:B------:R5:W2:Y:S01]  /*cf20*/  MUFU.TANH R157, R234 ;  /* 0x000000ea009d7308 */ /* 0x000aa20000002400 */
[----:B------:R-:W-:Y:S01]  /*cf30*/  BAR.SYNC.DEFER_BLOCKING 0x0 ;  /* 0x0000000000007b1d */ /* 0x000fe20000010000 */
[----:B------:R-:W-:Y:S02]  /*cf40*/  FMUL.FTZ R139, R18, c[0x0][0x2ec] ;  /* 0x0000bb00128b7a20 */ /* 0x000fe40000410000 */
[----:B------:R-:W-:Y:S02]  /*cf50*/  FMUL.FTZ R137, R19, c[0x0][0x2ec] ;  /* 0x0000bb0013897a20 */ /* 0x000fe40000410000 */
[----:B------:R-:W-:Y:S02]  /*cf60*/  FMUL.FTZ R236, R21, c[0x0][0x2ec] ;  /* 0x0000bb0015ec7a20 */ /* 0x000fe40000410000 */
[----:B------:R-:W-:Y:S02]  /*cf70*/  FMUL.FTZ R240, R24, c[0x0][0x2ec] ;  /* 0x0000bb0018f07a20 */ /* 0x000fe40000410000 */
[----:B------:R2:W2:Y:S01]  /*cf80*/  MUFU.TANH R155, R232 ;  /* 0x000000e8009b7308 */ /* 0x0004a20000002400 */
[----:B------:R-:W-:Y:S02]  /*cf90*/  FMUL.FTZ R238, R25, c[0x0][0x2ec] ;  /* 0x0000bb0019ee7a20 */ /* 0x000fe40000410000 */
[----:B-1----:R-:W-:Y:S07]  /*cfa0*/  FMUL.FTZ R230, R26, c[0x0][0x2ec] ;  /* 0x0000bb001ae67a20 */ /* 0x002fee0000410000 */
[----:B------:R-:W1:Y:S10]  /*cfb0*/  MUFU.TANH R235, R235 ;  /* 0x000000eb00eb7308 */ /* 0x000e740000002400 */
[----:B------:R-:W1:Y:S01]  /*cfc0*/  MUFU.TANH R237, R237 ;  /* 0x000000ed00ed7308 */ /* 0x000e620000002400 */
[C---:B--2---:R-:W-:Y:S09]  /*cfd0*/  HMMA.16816.F32 R28, R176.reuse, R132, R28 ;  /* 0x00000084b01c723c */ /* 0x044ff2000000181c */
[----:B------:R-:W2:Y:S03]  /*cfe0*/  MUFU.TANH R239, R239 ;  /* 0x000000ef00ef7308 */ /* 0x000ea60000002400 */
[----:B------:R-:W-:Y:S01]  /*cff0*/  FMUL.FTZ R133, R27, c[0x0][0x2ec] ;  /* 0x0000bb001b857a20 */ /* 0x000fe20000410000 */
[----:B------:R-:W-:Y:S06]  /*d000*/  HMMA.16816.F32 R32, R176, R134, R32 ;  /* 0x00000086b020723c */ /* 0x000fec0000001820 */
[----:B------:R1:W1:Y:S06]  /*d010*/  MUFU.TANH R151, R133 ;  /* 0x0000008500977308 */ /* 0x00026c0000002400 */
[----:B------:R-:W-:Y:S04]  /*d020*/  FMUL.FTZ R134, R29, c[0x0][0x2ec] ;  /* 0x0000bb001d867a20 */ /* 0x000fe80000410000 */
[----:B------:R-:W2:Y:S01]  /*d030*/  MUFU.TANH R241, R241 ;  /* 0x000000f100f17308 */ /* 0x000ea20000002400 */
[----:B------:R-:W-:Y:S02]  /*d040*/  FMUL.FTZ R132, R28, c[0x0][0x2ec] ;  /* 0x0000bb001c847a20 */ /* 0x000fe40000410000 */
[----:B-----5:R-:W-:Y:S02]  /*d050*/  FMUL.FTZ R234, R30, c[0x0][0x2ec] ;  /* 0x0000bb001eea7a20 */ /* 0x020fe40000410000 */
[----:B------:R-:W-:Y:S03]  /*d060*/  FMUL.FTZ R232, R31, c[0x0][0x2ec] ;  /* 0x0000bb001fe87a20 */ /* 0x000fe60000410000 */
[----:B------:R-:W-:Y:S02]  /*d070*/  FMUL.FTZ R135, R34, c[0x0][0x2ec] ;  /* 0x0000bb0022877a20 */ /* 0x000fe40000410000 */
[----:B------:R5:W2:Y:S01]  /*d080*/  MUFU.TANH R148, R134 ;  /* 0x0000008600947308 */ /* 0x000aa20000002400 */
[----:B-1----:R-:W-:Y:S09]  /*d090*/  FMUL.FTZ R133, R32, c[0x0][0x2ec] ;  /* 0x0000bb0020857a20 */ /* 0x002ff20000410000 */
[----:B------:R1:W1:Y:S10]  /*d0a0*/  MUFU.TANH R150, R132 ;  /* 0x0000008400967308 */ /* 0x0002740000002400 */
[----:B------:R-:W2:Y:S01]  /*d0b0*/  MUFU.TANH R243, R243 ;  /* 0x000000f300f37308 */ /* 0x000ea20000002400 */
[----:B-----5:R-:W-:Y:S09]  /*d0c0*/  FMUL.FTZ R134, R35, c[0x0][0x2ec] ;  /* 0x0000bb0023867a20 */ /* 0x020ff20000410000 */
[----:B------:R-:W2:Y:S01]  /*d0d0*/  MUFU.TANH R245, R245 ;  /* 0x000000f500f57308 */ /* 0x000ea20000002400 */
[----:B-1----:R-:W-:Y:S09]  /*d0e0*/  FMUL.FTZ R132, R33, c[0x0][0x2ec] ;  /* 0x0000bb0021847a20 */ /* 0x002ff20000410000 */
[----:B------:R-:W1:Y:S10]  /*d0f0*/  MUFU.TANH R247, R247 ;  /* 0x000000f700f77308 */ /* 0x000e740000002400 */
[----:B------:R-:W1:Y:S10]  /*d100*/  MUFU.TANH R2, R2 ;  /* 0x0000000200027308 */ /* 0x000e740000002400 */
[----:B------:R-:W1:Y:S10]  /*d110*/  MUFU.TANH R251, R251 ;  /* 0x000000fb00fb7308 */ /* 0x000e740000002400 */
[----:B------:R-:W1:Y:S10]  /*d120*/  MUFU.TANH R249, R249 ;  /* 0x000000f900f97308 */ /* 0x000e740000002400 */
[----:B------:R-:W1:Y:S10]  /*d130*/  MUFU.TANH R138, R138 ;  /* 0x0000008a008a7308 */ /* 0x000e740000002400 */
[----:B------:R-:W1:Y:S10]  /*d140*/  MUFU.TANH R139, R139 ;  /* 0x0000008b008b7308 */ /* 0x000e740000002400 */
[----:B------:R-:W1:Y:S10]  /*d150*/  MUFU.TANH R137, R137 ;  /* 0x0000008900897308 */ /* 0x000e740000002400 */
[----:B------:R1:W1:Y:S10]  /*d160*/  MUFU.TANH R158, R236 ;  /* 0x000000ec009e7308 */ /* 0x0002740000002400 */
[----:B------:R1:W1:Y:S10]  /*d170*/  MUFU.TANH R156, R240 ;  /* 0x000000f0009c7308 */ /* 0x0002740000002400 */
[----:B------:R1:W1:Y:S10]  /*d180*/  MUFU.TANH R154, R238 ;  /* 0x000000ee009a7308 */ /* 0x0002740000002400 */
[----:B------:R1:W1:Y:S10]  /*d190*/  MUFU.TANH R153, R230 ;  /* 0x000000e600997308 */ /* 0x0002740000002400 */
[----:B------:R1:W1:Y:S10]  /*d1a0*/  MUFU.TANH R149, R234 ;  /* 0x000000ea00957308 */ /* 0x0002740000002400 */
[----:B------:R1:W1:Y:S10]  /*d1b0*/  MUFU.TANH R147, R232 ;  /* 0x000000e800937308 */ /* 0x0002740000002400 */
[----:B------:R1:W1:Y:S10]  /*d1c0*/  MUFU.TANH R146, R133 ;  /* 0x0000008500927308 */ /* 0x0002740000002400 */
[----:B------:R1:W1:Y:S10]  /*d1d0*/  MUFU.TANH R144, R132 ;  /* 0x0000008400907308 */ /* 0x0002740000002400 */
[----:B------:R-:W1:Y:S10]  /*d1e0*/  MUFU.TANH R135, R135 ;  /* 0x0000008700877308 */ /* 0x000e740000002400 */
[----:B------:R-:W1:Y:S02]  /*d1f0*/  MUFU.TANH R134, R134 ;  /* 0x0000008600867308 */ /* 0x000e640000002400 */
[----:B-1234-:R-:W-:-:S05]  /*d200*/  @P5 BRA `(.L_x_256) ;  /* 0xffffeb6000005947 */ /* 0x01efca000383ffff */
.L_x_255:
        /* <DEDUP_REMOVED lines=12> */
[C---:B------:R-:W-:Y:S02]  /*d2d0*/  IADD3 R5, R4.reuse, 0x19, RZ ;  /* 0x0000001904057810 */ /* 0x040fe40007ffe0ff */
[C---:B------:R-:W-:Y:S02]  /*d2e0*/  IADD3 R19, R4.reuse, 0x20, RZ ;  /* 0x0000002004137810 */ /* 0x040fe40007ffe0ff */
[C---:B------:R-:W-:Y:S02]  /*d2f0*/  IADD3 R13, R4.reuse, 0x21, RZ ;  /* 0x00000021040d7810 */ /* 0x040fe40007ffe0ff */
[C---:B------:R-:W-:Y:S02]  /*d300*/  IADD3 R11, R4.reuse, 0x28, RZ ;  /* 0x00000028040b7810 */ /* 0x040fe40007ffe0ff */
[C---:B------:R-:W-:Y:S01]  /*d310*/  IADD3 R7, R4.reuse, 0x29, RZ ;  /* 0x0000002904077810 */ /* 0x040fe20007ffe0ff */
[----:B------:R-:W-:Y:S01]  /*d320*/  I2F R8, R8 ;  /* 0x0000000800087306 */ /* 0x000fe20000201400 */
[C---:B------:R-:W-:Y:S02]  /*d330*/  IADD3 R9, R4.reuse, 0x30, RZ ;  /* 0x0000003004097810 */ /* 0x040fe40007ffe0ff */
[----:B------:R-:W-:Y:S07]  /*d340*/  IADD3 R17, R4, 0x38, RZ ;  /* 0x0000003804117810 */ /* 0x000fee0007ffe0ff */
        /* <DEDUP_REMOVED lines=14> */
[-C--:B------:R-:W-:Y:S02]  /*d430*/  FFMA.FTZ R237, R10, R0.reuse, R237 ;  /* 0x000000000aed7223 */ /* 0x080fe400000100ed */
[CC--:B------:R-:W-:Y:S02]  /*d440*/  FFMA.FTZ R239, R8.reuse, R0.reuse, R239 ;  /* 0x0000000008ef7223 */ /* 0x0c0fe400000100ef */
[-C--:B------:R-:W-:Y:S01]  /*d450*/  FFMA.FTZ R243, R8, R0.reuse, R243 ;  /* 0x0000000008f37223 */ /* 0x080fe200000100f3 */
[----:B------:R-:W-:Y:S01]  /*d460*/  FMNMX.FTZ R8, R235, R3, !PT ;  /* 0x00000003eb087209 */ /* 0x000fe20007810000 */
[-C--:B------:R-:W-:Y:S02]  /*d470*/  FFMA.FTZ R233, R10, R0.reuse, R233 ;  /* 0x000000000ae97223 */ /* 0x080fe400000100e9 */
[----:B------:R-:W-:Y:S01]  /*d480*/  FFMA.FTZ R143, R15, R0, R2 ;  /* 0x000000000f8f7223 */ /* 0x000fe20000010002 */
[----:B------:R-:W-:Y:S01]  /*d490*/  FMNMX.FTZ R2, R231, R136, !PT ;  /* 0x00000088e7027209 */ /* 0x000fe20007810000 */
[C---:B------:R-:W-:Y:S01]  /*d4a0*/  FFMA.FTZ R245, R6.reuse, R0, R245 ;  /* 0x0000000006f57223 */ /* 0x040fe200000100f5 */
[----:B------:R-:W-:Y:S01]  /*d4b0*/  FMNMX.FTZ R8, R237, R8, !PT ;  /* 0x00000008ed087209 */ /* 0x000fe20007810000 */
[----:B------:R-:W-:Y:S01]  /*d4c0*/  FFMA.FTZ R241, R6, R0, R241 ;  /* 0x0000000006f17223 */ /* 0x000fe200000100f1 */
[----:B------:R-:W-:Y:S01]  /*d4d0*/  FMNMX.FTZ R10, R233, R2, !PT ;  /* 0x00000002e90a7209 */ /* 0x000fe20007810000 */
[----:B------:R-:W-:Y:S01]  /*d4e0*/  FFMA.FTZ R162, R15, R0, R162 ;  /* 0x000000000fa27223 */ /* 0x000fe200000100a2 */
[----:B------:R-:W-:Y:S01]  /*d4f0*/  FMNMX.FTZ R8, R243, R8, !PT ;  /* 0x00000008f3087209 */ /* 0x000fe20007810000 */
[-C--:B------:R-:W-:Y:S01]  /*d500*/  FFMA.FTZ R141, R142, R0.reuse, R251 ;  /* 0x000000008e8d7223 */ /* 0x080fe200000100fb */
[----:B------:R-:W-:Y:S01]  /*d510*/  IADD3 R6, R4, 0x31, RZ ;  /* 0x0000003104067810 */ /* 0x000fe20007ffe0ff */
[----:B------:R-:W-:Y:S01]  /*d520*/  FFMA.FTZ R142, R142, R0, R247 ;  /* 0x000000008e8e7223 */ /* 0x000fe200000100f7 */
[----:B------:R-:W-:Y:S01]  /*d530*/  FMNMX.FTZ R2, R245, R8, !PT ;  /* 0x00000008f5027209 */ /* 0x000fe20007810000 */
[C---:B------:R-:W-:Y:S01]  /*d540*/  FFMA.FTZ R139, R140.reuse, R0, R139 ;  /* 0x000000008c8b7223 */ /* 0x040fe2000001008b */
[----:B------:R-:W-:Y:S01]  /*d550*/  FMNMX.FTZ R8, R239, R10, !PT ;  /* 0x0000000aef087209 */ /* 0x000fe20007810000 */
[----:B------:R-:W1:Y:S01]  /*d560*/  I2F R15, R6 ;  /* 0x00000006000f7306 */ /* 0x000e620000201400 */
[----:B------:R-:W-:Y:S01]  /*d570*/  FMNMX.FTZ R2, R143, R2, !PT ;  /* 0x000000028f027209 */ /* 0x000fe20007810000 */
[----:B------:R-:W-:Y:S01]  /*d580*/  FFMA.FTZ R140, R140, R0, R249 ;  /* 0x000000008c8c7223 */ /* 0x000fe200000100f9 */
[----:B------:R-:W-:Y:S01]  /*d590*/  FMNMX.FTZ R21, R241, R8, !PT ;  /* 0x00000008f1157209 */ /* 0x000fe20007810000 */
[----:B------:R-:W-:Y:S01]  /*d5a0*/  FFMA.FTZ R137, R5, R0, R137 ;  /* 0x0000000005897223 */ /* 0x000fe20000010089 */
[----:B------:R-:W-:Y:S01]  /*d5b0*/  FMNMX.FTZ R2, R141, R2, !PT ;  /* 0x000000028d027209 */ /* 0x000fe20007810000 */
[-C--:B------:R-:W-:Y:S01]  /*d5c0*/  FFMA.FTZ R138, R5, R0.reuse, R138 ;  /* 0x00000000058a7223 */ /* 0x080fe2000001008a */
[----:B------:R-:W-:Y:S01]  /*d5d0*/  FMNMX.FTZ R21, R162, R21, !PT ;  /* 0x00000015a2157209 */ /* 0x000fe20007810000 */
[----:B------:R-:W-:Y:S01]  /*d5e0*/  FFMA.FTZ R157, R19, R0, R157 ;  /* 0x00000000139d7223 */ /* 0x000fe2000001009d */
[----:B------:R-:W-:Y:S01]  /*d5f0*/  FMNMX.FTZ R2, R139, R2, !PT ;  /* 0x000000028b027209 */ /* 0x000fe20007810000 */
[-C--:B------:R-:W-:Y:S01]  /*d600*/  FFMA.FTZ R155, R13, R0.reuse, R155 ;  /* 0x000000000d9b7223 */ /* 0x080fe2000001009b */
[----:B------:R-:W-:Y:S01]  /*d610*/  FMNMX.FTZ R21, R142, R21, !PT ;  /* 0x000000158e157209 */ /* 0x000fe20007810000 */
[-C--:B------:R-:W-:Y:S01]  /*d620*/  FFMA.FTZ R160, R19, R0.reuse, R160 ;  /* 0x0000000013a07223 */ /* 0x080fe200000100a0 */
[----:B------:R-:W-:Y:S01]  /*d630*/  IADD3 R5, R4, 0x39, RZ ;  /* 0x0000003904057810 */ /* 0x000fe20007ffe0ff */
[----:B------:R-:W-:Y:S01]  /*d640*/  FFMA.FTZ R153, R11, R0, R153 ;  /* 0x000000000b997223 */ /* 0x000fe20000010099 */
[----:B------:R-:W-:Y:S01]  /*d650*/  FMNMX.FTZ R2, R137, R2, !PT ;  /* 0x0000000289027209 */ /* 0x000fe20007810000 */
[-C--:B------:R-:W-:Y:S01]  /*d660*/  FFMA.FTZ R158, R13, R0.reuse, R158 ;  /* 0x000000000d9e7223 */ /* 0x080fe2000001009e */
[----:B------:R-:W-:Y:S01]  /*d670*/  FMNMX.FTZ R21, R140, R21, !PT ;  /* 0x000000158c157209 */ /* 0x000fe20007810000 */
[----:B------:R-:W-:Y:S01]  /*d680*/  FFMA.FTZ R151, R7, R0, R151 ;  /* 0x0000000007977223 */ /* 0x000fe20000010097 */
[----:B------:R-:W2:Y:S01]  /*d690*/  I2F R5, R5 ;  /* 0x0000000500057306 */ /* 0x000ea20000201400 */
[----:B------:R-:W-:Y:S01]  /*d6a0*/  FMNMX.FTZ R2, R157, R2, !PT ;  /* 0x000000029d027209 */ /* 0x000fe20007810000 */
[-C--:B------:R-:W-:Y:S01]  /*d6b0*/  FFMA.FTZ R156, R11, R0.reuse, R156 ;  /* 0x000000000b9c7223 */ /* 0x080fe2000001009c */
[----:B------:R-:W-:Y:S01]  /*d6c0*/  FMNMX.FTZ R21, R138, R21, !PT ;  /* 0x000000158a157209 */ /* 0x000fe20007810000 */
[----:B------:R-:W-:Y:S01]  /*d6d0*/  FFMA.FTZ R149, R9, R0, R149 ;  /* 0x0000000009957223 */ /* 0x000fe20000010095 */
[----:B------:R-:W-:Y:S01]  /*d6e0*/  FMNMX.FTZ R2, R155, R2, !PT ;  /* 0x000000029b027209 */ /* 0x000fe20007810000 */
[-C--:B------:R-:W-:Y:S01]  /*d6f0*/  FFMA.FTZ R154, R7, R0.reuse, R154 ;  /* 0x00000000079a7223 */ /* 0x080fe2000001009a */
[----:B------:R-:W-:Y:S01]  /*d700*/  FMNMX.FTZ R21, R160, R21, !PT ;  /* 0x00000015a0157209 */ /* 0x000fe20007810000 */
[----:B-1----:R-:W-:Y:S01]  /*d710*/  FFMA.FTZ R147, R15, R0, R147 ;  /* 0x000000000f937223 */ /* 0x002fe20000010093 */
[----:B------:R-:W-:Y:S01]  /*d720*/  FMNMX.FTZ R2, R153, R2, !PT ;  /* 0x0000000299027209 */ /* 0x000fe20007810000 */
[-C--:B------:R-:W-:Y:S01]  /*d730*/  FFMA.FTZ R150, R9, R0.reuse, R150 ;  /* 0x0000000009967223 */ /* 0x080fe20000010096 */
[----:B------:R-:W-:Y:S01]  /*d740*/  FMNMX.FTZ R21, R158, R21, !PT ;  /* 0x000000159e157209 */ /* 0x000fe20007810000 */
[----:B------:R-:W-:Y:S01]  /*d750*/  FFMA.FTZ R148, R15, R0, R148 ;  /* 0x000000000f947223 */ /* 0x000fe20000010094 */
[----:B------:R-:W-:Y:S01]  /*d760*/  FMNMX.FTZ R2, R151, R2, !PT ;  /* 0x0000000297027209 */ /* 0x000fe20007810000 */
[----:B------:R-:W-:Y:S01]  /*d770*/  FFMA.FTZ R146, R17, R0, R146 ;  /* 0x0000000011927223 */ /* 0x000fe20000010092 */
[----:B------:R-:W-:Y:S01]  /*d780*/  FMNMX.FTZ R21, R156, R21, !PT ;  /* 0x000000159c157209 */ /* 0x000fe20007810000 */
[----:B------:R-:W-:Y:S01]  /*d790*/  LDSM.16.MT88.4 R12, [R204+0x12000] ;  /* 0x01200000cc0c783b */ /* 0x000fe20000004200 */
[----:B------:R-:W-:Y:S02]  /*d7a0*/  FMNMX.FTZ R2, R149, R2, !PT ;  /* 0x0000000295027209 */ /* 0x000fe40007810000 */
[----:B------:R-:W-:Y:S02]  /*d7b0*/  FMNMX.FTZ R21, R154, R21, !PT ;  /* 0x000000159a157209 */ /* 0x000fe40007810000 */
[----:B------:R-:W-:Y:S02]  /*d7c0*/  FMNMX.FTZ R2, R147, R2, !PT ;  /* 0x0000000293027209 */ /* 0x000fe40007810000 */
[----:B------:R-:W-:Y:S01]  /*d7d0*/  FMNMX.FTZ R21, R150, R21, !PT ;  /* 0x0000001596157209 */ /* 0x000fe20007810000 */
[----:B--2---:R-:W-:Y:S01]  /*d7e0*/  FFMA.FTZ R134, R5, R0, R134 ;  /* 0x0000000005867223 */ /* 0x004fe20000010086 */
[----:B------:R-:W-:Y:S01]  /*d7f0*/  FMNMX.FTZ R7, R135, R2, !PT ;  /* 0x0000000287077209 */ /* 0x000fe20007810000 */
[----:B------:R-:W-:Y:S01]  /*d800*/  FFMA.FTZ R144, R5, R0, R144 ;  /* 0x0000000005907223 */ /* 0x000fe20000010090 */
[----:B------:R-:W-:Y:S02]  /*d810*/  FMNMX.FTZ R21, R148, R21, !PT ;  /* 0x0000001594157209 */ /* 0x000fe40007810000 */
[----:B------:R-:W-:Y:S02]  /*d820*/  FMNMX.FTZ R4, R134, R7, !PT ;  /* 0x0000000786047209 */ /* 0x000fe40007810000 */
[----:B------:R-:W-:Y:S03]  /*d830*/  FMNMX.FTZ R21, R146, R21, !PT ;  /* 0x0000001592157209 */ /* 0x000fe60007810000 */
[----:B------:R-:W1:Y:S01]  /*d840*/  SHFL.BFLY PT, R7, R4, 0x2, 0x1f ;  /* 0x0c401f0004077f89 */ /* 0x000e6200000e0000 */
[----:B------:R-:W-:Y:S07]  /*d850*/  FMNMX.FTZ R9, R144, R21, !PT ;  /* 0x0000001590097209 */ /* 0x000fee0007810000 */
[----:B------:R-:W2:Y:S08]  /*d860*/  SHFL.BFLY PT, R8, R9, 0x2, 0x1f ;  /* 0x0c401f0009087f89 */ /* 0x000eb000000e0000 */
[----:B------:R-:W-:Y:S01]  /*d870*/  LDSM.16.MT88.4 R20, [R202+0x12000] ;  /* 0x01200000ca14783b */ /* 0x000fe20000004200 */
        /* <DEDUP_REMOVED lines=12> */
[C---:B------:R-:W-:Y:S02]  /*d940*/  FMUL.FTZ R145, R133.reuse, c[0x0][0x23c] ;  /* 0x00008f0085917a20 */ /* 0x040fe40000410000 */
[----:B------:R-:W-:Y:S02]  /*d950*/  FADD.FTZ R3, -R133, R136 ;  /* 0x0000008885037221 */ /* 0x000fe40000010100 */
[--C-:B------:R-:W-:Y:S01]  /*d960*/  FFMA.FTZ R175, R235, c[0x0][0x23c], -R152.reuse ;  /* 0x00008f00ebaf7a23 */ /* 0x100fe20000010898 */
[----:B------:R-:W-:Y:S01]  /*d970*/  FSEL R145, R145, RZ, P0 ;  /* 0x000000ff91917208 */ /* 0x000fe20000000000 */
[--C-:B------:R-:W-:Y:S01]  /*d980*/  FFMA.FTZ R170, R237, c[0x0][0x23c], -R152.reuse ;  /* 0x00008f00edaa7a23 */ /* 0x100fe20000010898 */
[----:B------:R-:W1:Y:S01]  /*d990*/  MUFU.EX2 R2, R2 ;  /* 0x0000000200027308 */ /* 0x000e620000000800 */
[--C-:B------:R-:W-:Y:S02]  /*d9a0*/  FFMA.FTZ R169, R243, c[0x0][0x23c], -R152.reuse ;  /* 0x00008f00f3a97a23 */ /* 0x100fe40000010898 */
[--C-:B------:R-:W-:Y:S02]  /*d9b0*/  FFMA.FTZ R168, R245, c[0x0][0x23c], -R152.reuse ;  /* 0x00008f00f5a87a23 */ /* 0x100fe40000010898 */
[--C-:B------:R-:W-:Y:S02]  /*d9c0*/  FFMA.FTZ R174, R231, c[0x0][0x23c], -R145.reuse ;  /* 0x00008f00e7ae7a23 */ /* 0x100fe40000010891 */
[--C-:B------:R-:W-:Y:S02]  /*d9d0*/  FFMA.FTZ R173, R233, c[0x0][0x23c], -R145.reuse ;  /* 0x00008f00e9ad7a23 */ /* 0x100fe40000010891 */
[--C-:B------:R-:W-:Y:S01]  /*d9e0*/  FFMA.FTZ R172, R239, c[0x0][0x23c], -R145.reuse ;  /* 0x00008f00efac7a23 */ /* 0x100fe20000010891 */
[----:B------:R-:W-:Y:S01]  /*d9f0*/  MUFU.EX2 R175, R175 ;  /* 0x000000af00af7308 */ /* 0x000fe20000000800 */
[--C-:B------:R-:W-:Y:S02]  /*da00*/  FFMA.FTZ R171, R241, c[0x0][0x23c], -R145.reuse ;  /* 0x00008f00f1ab7a23 */ /* 0x100fe40000010891 */
[----:B------:R-:W-:Y:S02]  /*da10*/  FMUL.FTZ R4, R3, c[0x0][0x23c] ;  /* 0x00008f0003047a20 */ /* 0x000fe40000410000 */
[--C-:B------:R-:W-:Y:S02]  /*da20*/  FFMA.FTZ R176, R143, c[0x0][0x23c], -R152.reuse ;  /* 0x00008f008fb07a23 */ /* 0x100fe40000010898 */
[--C-:B------:R-:W-:Y:S02]  /*da30*/  FFMA.FTZ R177, R141, c[0x0][0x23c], -R152.reuse ;  /* 0x00008f008db17a23 */ /* 0x100fe40000010898 */
        /* <DEDUP_REMOVED lines=15> */
[----:B------:R-:W-:Y:S02]  /*db30*/  FMUL.FTZ R35, R2, R103 ;  /* 0x0000006702237220 */ /* 0x000fe40000410000 */
[C---:B--2---:R-:W-:Y:S02]  /*db40*/  FMUL.FTZ R4, R3.reuse, R128 ;  /* 0x0000008003047220 */ /* 0x044fe40000410000 */
[C---:B------:R-:W-:Y:S02]  /*db50*/  FMUL.FTZ R5, R3.reuse, R129 ;  /* 0x0000008103057220 */ /* 0x040fe40000410000 */
[C---:B------:R-:W-:Y:S01]  /*db60*/  FMUL.FTZ R8, R3.reuse, R124 ;  /* 0x0000007c03087220 */ /* 0x040fe20000410000 */
[----:B------:R-:W2:Y:S01]  /*db70*/  MUFU.EX2 R168, R168 ;  /* 0x000000a800a87308 */ /* 0x000ea20000000800 */
[C---:B------:R-:W-:Y:S02]  /*db80*/  FMUL.FTZ R9, R3.reuse, R125 ;  /* 0x0000007d03097220 */ /* 0x040fe40000410000 */
[C---:B------:R-:W-:Y:S01]  /*db90*/  FMUL.FTZ R16, R3.reuse, R116 ;  /* 0x0000007403107220 */ /* 0x040fe20000410000 */
[----:B-1----:R-:W-:Y:S01]  /*dba0*/  F2FP.PACK_AB R129, R170, R175 ;  /* 0x000000afaa81723e */ /* 0x002fe200000000ff */
[C---:B------:R-:W-:Y:S01]  /*dbb0*/  FMUL.FTZ R17, R3.reuse, R117 ;  /* 0x0000007503117220 */ /* 0x040fe20000410000 */
[----:B------:R-:W-:Y:S01]  /*dbc0*/  LDSM.16.MT88.4 R124, [R204+0x14800] ;  /* 0x01480000cc7c783b */ /* 0x000fe20000004200 */
[C---:B------:R-:W-:Y:S02]  /*dbd0*/  FMUL.FTZ R24, R3.reuse, R108 ;  /* 0x0000006c03187220 */ /* 0x040fe40000410000 */
[C---:B------:R-:W-:Y:S01]  /*dbe0*/  FMUL.FTZ R25, R3.reuse, R109 ;  /* 0x0000006d03197220 */ /* 0x040fe20000410000 */
[----:B------:R-:W-:Y:S01]  /*dbf0*/  MUFU.EX2 R174, R174 ;  /* 0x000000ae00ae7308 */ /* 0x000fe20000000800 */
[C---:B------:R-:W-:Y:S02]  /*dc00*/  FMUL.FTZ R32, R3.reuse, R100 ;  /* 0x0000006403207220 */ /* 0x040fe40000410000 */
[----:B------:R-:W-:Y:S01]  /*dc10*/  FMUL.FTZ R33, R3, R101 ;  /* 0x0000006503217220 */ /* 0x000fe20000410000 */
[----:B------:R-:W-:Y:S01]  /*dc20*/  LDSM.16.MT88.4 R108, [R200+0x14000] ;  /* 0x01400000c86c783b */ /* 0x000fe20000004200 */
[--C-:B------:R-:W-:Y:S02]  /*dc30*/  FFMA.FTZ R181, R142, c[0x0][0x23c], -R145.reuse ;  /* 0x00008f008eb57a23 */ /* 0x100fe40000010891 */
[--C-:B------:R-:W-:Y:S02]  /*dc40*/  FFMA.FTZ R182, R140, c[0x0][0x23c], -R145.reuse ;  /* 0x00008f008cb67a23 */ /* 0x100fe40000010891 */
[--C-:B------:R-:W-:Y:S01]  /*dc50*/  FFMA.FTZ R183, R138, c[0x0][0x23c], -R145.reuse ;  /* 0x00008f008ab77a23 */ /* 0x100fe20000010891 */
[----:B------:R-:W1:Y:S01]  /*dc60*/  MUFU.EX2 R173, R173 ;  /* 0x000000ad00ad7308 */ /* 0x000e620000000800 */
[--C-:B------:R-:W-:Y:S01]  /*dc70*/  FFMA.FTZ R184, R157, c[0x0][0x23c], -R152.reuse ;  /* 0x00008f009db87a23 */ /* 0x100fe20000010898 */
[----:B------:R-:W-:Y:S01]  /*dc80*/  LDSM.16.MT88.4 R100, [R201+0x14000] ;  /* 0x01400000c964783b */ /* 0x000fe20000004200 */
[--C-:B------:R-:W-:Y:S01]  /*dc90*/  FFMA.FTZ R185, R155, c[0x0][0x23c], -R152.reuse ;  /* 0x00008f009bb97a23 */ /* 0x100fe20000010898 */
[----:B--2---:R-:W-:Y:S01]  /*dca0*/  F2FP.PACK_AB R131, R168, R169 ;  /* 0x000000a9a883723e */ /* 0x004fe200000000ff */
[--C-:B------:R-:W-:Y:S02]  /*dcb0*/  FFMA.FTZ R186, R153, c[0x0][0x23c], -R152.reuse ;  /* 0x00008f0099ba7a23 */ /* 0x100fe40000010898 */
[--C-:B------:R-:W-:Y:S02]  /*dcc0*/  FFMA.FTZ R187, R151, c[0x0][0x23c], -R152.reuse ;  /* 0x00008f0097bb7a23 */ /* 0x100fe40000010898 */
[--C-:B------:R-:W-:Y:S01]  /*dcd0*/  FFMA.FTZ R230, R160, c[0x0][0x23c], -R145.reuse ;  /* 0x00008f00a0e67a23 */ /* 0x100fe20000010891 */
[----:B------:R-:W-:Y:S01]  /*dce0*/  MUFU.EX2 R172, R172 ;  /* 0x000000ac00ac7308 */ /* 0x000fe20000000800 */
[----:B------:R-:W-:Y:S01]  /*dcf0*/  LDSM.16.MT88.4 R116, [R202+0x12800] ;  /* 0x01280000ca74783b */ /* 0x000fe20000004200 */
[--C-:B------:R-:W-:Y:S02]  /*dd00*/  FFMA.FTZ R231, R158, c[0x0][0x23c], -R145.reuse ;  /* 0x00008f009ee77a23 */ /* 0x100fe40000010891 */
[--C-:B------:R-:W-:Y:S02]  /*dd10*/  FFMA.FTZ R232, R156, c[0x0][0x23c], -R145.reuse ;  /* 0x00008f009ce87a23 */ /* 0x100fe40000010891 */
[--C-:B------:R-:W-:Y:S02]  /*dd20*/  FFMA.FTZ R233, R154, c[0x0][0x23c], -R145.reuse ;  /* 0x00008f009ae97a23 */ /* 0x100fe40000010891 */
[--C-:B------:R-:W-:Y:S01]  /*dd30*/  FFMA.FTZ R234, R149, c[0x0][0x23c], -R152.reuse ;  /* 0x00008f0095ea7a23 */ /* 0x100fe20000010898 */
[----:B------:R-:W-:Y:S01]  /*dd40*/  LDSM.16.MT88.4 R136, [R202+0x14800] ;  /* 0x01480000ca88783b */ /* 0x000fe20000004200 */
[----:B------:R-:W2:Y:S01]  /*dd50*/  MUFU.EX2 R171, R171 ;  /* 0x000000ab00ab7308 */ /* 0x000ea20000000800 */
[--C-:B------:R-:W-:Y:S02]  /*dd60*/  FFMA.FTZ R235, R147, c[0x0][0x23c], -R152.reuse ;  /* 0x00008f0093eb7a23 */ /* 0x100fe40000010898 */
[--C-:B------:R-:W-:Y:S01]  /*dd70*/  FFMA.FTZ R236, R150, c[0x0][0x23c], -R145.reuse ;  /* 0x00008f0096ec7a23 */ /* 0x100fe20000010891 */
[----:B-1----:R-:W-:Y:S01]  /*dd80*/  F2FP.PACK_AB R128, R173, R174 ;  /* 0x000000aead80723e */ /* 0x002fe200000000ff */
[--C-:B------:R-:W-:Y:S02]  /*dd90*/  FFMA.FTZ R237, R148, c[0x0][0x23c], -R145.reuse ;  /* 0x00008f0094ed7a23 */ /* 0x100fe40000010891 */
[----:B------:R-:W-:Y:S01]  /*dda0*/  LDSM.16.MT88.4 R140, [R201+0x14800] ;  /* 0x01480000c98c783b */ /* 0x000fe20000004200 */
[--C-:B------:R-:W-:Y:S02]  /*ddb0*/  FFMA.FTZ R238, R146, c[0x0][0x23c], -R145.reuse ;  /* 0x00008f0092ee7a23 */ /* 0x100fe40000010891 */
[----:B------:R-:W-:Y:S01]  /*ddc0*/  FFMA.FTZ R145, R144, c[0x0][0x23c], -R145 ;  /* 0x00008f0090917a23 */ /* 0x000fe20000010891 */
[----:B------:R-:W-:Y:S01]  /*ddd0*/  MUFU.EX2 R176, R176 ;  /* 0x000000b000b07308 */ /* 0x000fe20000000800 */
[C---:B------:R-:W-:Y:S02]  /*dde0*/  FMUL.FTZ R38, R2.reuse, R38 ;  /* 0x0000002602267220 */ /* 0x040fe40000410000 */
[C---:B------:R-:W-:Y:S01]  /*ddf0*/  FMUL.FTZ R39, R2.reuse, R39 ;  /* 0x0000002702277220 */ /* 0x040fe20000410000 */
[----:B------:R-:W-:Y:S01]  /*de00*/  LDSM.16.MT88.4 R148, [R204+0x15800] ;  /* 0x01580000cc94783b */ /* 0x000fe20000004200 */
[C---:B------:R-:W-:Y:S02]  /*de10*/  FMUL.FTZ R36, R3.reuse, R36 ;  /* 0x0000002403247220 */ /* 0x040fe40000410000 */
[----:B------:R-:W-:Y:S02]  /*de20*/  FMUL.FTZ R37, R3, R37 ;  /* 0x0000002503257220 */ /* 0x000fe40000410000 */
[C---:B------:R-:W-:Y:S01]  /*de30*/  FMUL.FTZ R42, R2.reuse, R42 ;  /* 0x0000002a022a7220 */ /* 0x040fe20000410000 */
[----:B------:R1:W-:Y:S01]  /*de40*/  MUFU.EX2 R239, R145 ;  /* 0x0000009100ef7308 */ /* 0x0003e20000000800 */
[C---:B------:R-:W-:Y:S01]  /*de50*/  FMUL.FTZ R43, R2.reuse, R43 ;  /* 0x0000002b022b7220 */ /* 0x040fe20000410000 */
[----:B------:R-:W-:Y:S01]  /*de60*/  LDSM.16.MT88.4 R156, [R201+0x15800] ;  /* 0x01580000c99c783b */ /* 0x000fe20000004200 */
[----:B--2---:R-:W-:Y:S01]  /*de70*/  F2FP.PACK_AB R130, R171, R172 ;  /* 0x000000acab82723e */ /* 0x004fe200000000ff */
[C---:B------:R-:W-:Y:S02]  /*de80*/  FMUL.FTZ R40, R3.reuse, R40 ;  /* 0x0000002803287220 */ /* 0x040fe40000410000 */
[C---:B------:R-:W-:Y:S02]  /*de90*/  FMUL.FTZ R41, R3.reuse, R41 ;  /* 0x0000002903297220 */ /* 0x040fe40000410000 */
[C---:B------:R-:W-:Y:S02]  /*dea0*/  FMUL.FTZ R46, R2.reuse, R46 ;  /* 0x0000002e022e7220 */ /* 0x040fe40000410000 */
[C---:B------:R-:W-:Y:S01]  /*deb0*/  HMMA.16816.F32 R4, R128.reuse, R12, R4 ;  /* 0x0000000c8004723c */ /* 0x040fe20000001804 */
[----:B------:R-:W-:Y:S01]  /*dec0*/  LDSM.16.MT88.4 R160, [R200+0x15800] ;  /* 0x01580000c8a0783b */ /* 0x000fe20000004200 */
[----:B------:R-:W2:Y:S03]  /*ded0*/  MUFU.EX2 R177, R177 ;  /* 0x000000b100b17308 */ /* 0x000ea60000000800 */
[C---:B------:R-:W-:Y:S02]  /*dee0*/  FMUL.FTZ R47, R2.reuse, R47 ;  /* 0x0000002f022f7220 */ /* 0x040fe40000410000 */
[C---:B------:R-:W-:Y:S01]  /*def0*/  FMUL.FTZ R12, R3.reuse, R120 ;  /* 0x00000078030c7220 */ /* 0x040fe20000410000 */
[C---:B------:R-:W-:Y:S04]  /*df00*/  HMMA.16816.F32 R8, R128.reuse, R14, R8 ;  /* 0x0000000e8008723c */ /* 0x040fe80000001808 */
[C---:B------:R-:W-:Y:S01]  /*df10*/  FMUL.FTZ R13, R3.reuse, R121 ;  /* 0x00000079030d7220 */ /* 0x040fe20000410000 */
[----:B------:R-:W-:Y:S01]  /*df20*/  MUFU.EX2 R178, R178 ;  /* 0x000000b200b27308 */ /* 0x000fe20000000800 */
[----:B-1----:R-:W-:Y:S01]  /*df30*/  LDSM.16.MT88.4 R144, [R200+0x13800] ;  /* 0x01380000c890783b */ /* 0x002fe20000004200 */
[C---:B------:R-:W-:Y:S02]  /*df40*/  FMUL.FTZ R14, R2.reuse, R122 ;  /* 0x0000007a020e7220 */ /* 0x040fe40000410000 */
[C---:B------:R-:W-:Y:S03]  /*df50*/  FMUL.FTZ R15, R2.reuse, R123 ;  /* 0x0000007b020f7220 */ /* 0x040fe60000410000 */
[C---:B------:R-:W-:Y:S02]  /*df60*/  FMUL.FTZ R44, R3.reuse, R44 ;  /* 0x0000002c032c7220 */ /* 0x040fe40000410000 */
[----:B------:R-:W1:Y:S01]  /*df70*/  LDSM.16.MT88.4 R120, [R200+0x12000] ;  /* 0x01200000c878783b */ /* 0x000e620000004200 */
[C---:B------:R-:W-:Y:S01]  /*df80*/  FMUL.FTZ R45, R3.reuse, R45 ;  /* 0x0000002d032d7220 */ /* 0x040fe20000410000 */
[C---:B------:R-:W-:Y:S01]  /*df90*/  HMMA.16816.F32 R12, R128.reuse, R20, R12 ;  /* 0x00000014800c723c */ /* 0x040fe2000000180c */
[----:B------:R-:W-:Y:S02]  /*dfa0*/  MUFU.EX2 R179, R179 ;  /* 0x000000b300b37308 */ /* 0x000fe40000000800 */
[C---:B------:R-:W-:Y:S02]  /*dfb0*/  FMUL.FTZ R50, R2.reuse, R50 ;  /* 0x0000003202327220 */ /* 0x040fe40000410000 */
[C---:B------:R-:W-:Y:S02]  /*dfc0*/  FMUL.FTZ R51, R2.reuse, R51 ;  /* 0x0000003302337220 */ /* 0x040fe40000410000 */
[C---:B------:R-:W-:Y:S01]  /*dfd0*/  FMUL.FTZ R20, R3.reuse, R112 ;  /* 0x0000007003147220 */ /* 0x040fe20000410000 */
[C---:B------:R-:W-:Y:S03]  /*dfe0*/  HMMA.16816.F32 R16, R128.reuse, R22, R16 ;  /* 0x000000168010723c */ /* 0x040fe60000001810 */
[----:B------:R-:W-:Y:S01]  /*dff0*/  MUFU.EX2 R180, R180 ;  /* 0x000000b400b47308 */ /* 0x000fe20000000800 */
[C---:B------:R-:W-:Y:S02]  /*e000*/  FMUL.FTZ R21, R3.reuse, R113 ;  /* 0x0000007103157220 */ /* 0x040fe40000410000 */
[C---:B------:R-:W-:Y:S02]  /*e010*/  FMUL.FTZ R48, R3.reuse, R48 ;  /* 0x0000003003307220 */ /* 0x040fe40000410000 */
[C---:B------:R-:W-:Y:S04]  /*e020*/  FMUL.FTZ R22, R2.reuse, R114 ;  /* 0x0000007202167220 */ /* 0x040fe80000410000 */
[C---:B------:R-:W-:Y:S01]  /*e030*/  FMUL.FTZ R23, R2.reuse, R115 ;  /* 0x0000007302177220 */ /* 0x040fe20000410000 */
[----:B------:R-:W3:Y:S01]  /*e040*/  MUFU.EX2 R181, R181 ;  /* 0x000000b500b57308 */ /* 0x000ee20000000800 */
[----:B------:R-:W4:Y:S01]  /*e050*/  LDSM.16.MT88.4 R112, [R204+0x14000] ;  /* 0x01400000cc70783b */ /* 0x000f220000004200 */
[C---:B------:R-:W-:Y:S02]  /*e060*/  FMUL.FTZ R49, R3.reuse, R49 ;  /* 0x0000003103317220 */ /* 0x040fe40000410000 */
[C---:B------:R-:W-:Y:S02]  /*e070*/  FMUL.FTZ R54, R2.reuse, R54 ;  /* 0x0000003602367220 */ /* 0x040fe40000410000 */
[C---:B------:R-:W-:Y:S03]  /*e080*/  HMMA.16816.F32 R20, R128.reuse, R28, R20 ;  /* 0x0000001c8014723c */ /* 0x040fe60000001814 */
[C---:B------:R-:W-:Y:S01]  /*e090*/  FMUL.FTZ R55, R2.reuse, R55 ;  /* 0x0000003702377220 */ /* 0x040fe20000410000 */
[----:B------:R-:W-:Y:S01]  /*e0a0*/  MUFU.EX2 R182, R182 ;  /* 0x000000b600b67308 */ /* 0x000fe20000000800 */
[C---:B------:R-:W-:Y:S02]  /*e0b0*/  FMUL.FTZ R52, R3.reuse, R52 ;  /* 0x0000003403347220 */ /* 0x040fe40000410000 */
[C---:B------:R-:W-:Y:S01]  /*e0c0*/  FMUL.FTZ R28, R3.reuse, R104 ;  /* 0x00000068031c7220 */ /* 0x040fe20000410000 */
[C---:B------:R-:W-:Y:S04]  /*e0d0*/  HMMA.16816.F32 R24, R128.reuse, R30, R24 ;  /* 0x0000001e8018723c */ /* 0x040fe80000001818 */
[C---:B------:R-:W-:Y:S02]  /*e0e0*/  FMUL.FTZ R29, R3.reuse, R105 ;  /* 0x00000069031d7220 */ /* 0x040fe40000410000 */
[C---:B------:R-:W-:Y:S01]  /*e0f0*/  FMUL.FTZ R53, R3.reuse, R53 ;  /* 0x0000003503357220 */ /* 0x040fe20000410000 */
[----:B------:R-:W5:Y:S01]  /*e100*/  MUFU.EX2 R183, R183 ;  /* 0x000000b700b77308 */ /* 0x000f620000000800 */
[C---:B------:R-:W-:Y:S04]  /*e110*/  FMUL.FTZ R30, R2.reuse, R106 ;  /* 0x0000006a021e7220 */ /* 0x040fe80000410000 */
[C---:B------:R-:W-:Y:S02]  /*e120*/  FMUL.FTZ R31, R2.reuse, R107 ;  /* 0x0000006b021f7220 */ /* 0x040fe40000410000 */
[----:B------:R-:W2:Y:S01]  /*e130*/  LDSM.16.MT88.4 R104, [R202+0x14000] ;  /* 0x01400000ca68783b */ /* 0x000ea20000004200 */
[C---:B------:R-:W-:Y:S02]  /*e140*/  FMUL.FTZ R58, R2.reuse, R58 ;  /* 0x0000003a023a7220 */ /* 0x040fe40000410000 */
[C---:B------:R-:W-:Y:S01]  /*e150*/  FMUL.FTZ R59, R2.reuse, R59 ;  /* 0x0000003b023b7220 */ /* 0x040fe20000410000 */
[----:B------:R-:W-:Y:S01]  /*e160*/  MUFU.EX2 R184, R184 ;  /* 0x000000b800b87308 */ /* 0x000fe20000000800 */
[C---:B-1----:R-:W-:Y:S03]  /*e170*/  HMMA.16816.F32 R28, R128.reuse, R120, R28 ;  /* 0x00000078801c723c */ /* 0x042fe6000000181c */
[C---:B------:R-:W-:Y:S02]  /*e180*/  FMUL.FTZ R56, R3.reuse, R56 ;  /* 0x0000003803387220 */ /* 0x040fe40000410000 */
[C---:B------:R-:W-:Y:S02]  /*e190*/  FMUL.FTZ R57, R3.reuse, R57 ;  /* 0x0000003903397220 */ /* 0x040fe40000410000 */
[C---:B------:R-:W-:Y:S01]  /*e1a0*/  FMUL.FTZ R62, R2.reuse, R62 ;  /* 0x0000003e023e7220 */ /* 0x040fe20000410000 */
[C---:B------:R-:W-:Y:S01]  /*e1b0*/  HMMA.16816.F32 R32, R128.reuse, R122, R32 ;  /* 0x0000007a8020723c */ /* 0x040fe20000001820 */
[----:B------:R-:W-:Y:S01]  /*e1c0*/  LDSM.16.MT88.4 R120, [R200+0x12800] ;  /* 0x01280000c878783b */ /* 0x000fe20000004200 */
[----:B------:R-:W1:Y:S02]  /*e1d0*/  MUFU.EX2 R185, R185 ;  /* 0x000000b900b97308 */ /* 0x000e640000000800 */
[C---:B------:R-:W-:Y:S02]  /*e1e0*/  FMUL.FTZ R63, R2.reuse, R63 ;  /* 0x0000003f023f7220 */ /* 0x040fe40000410000 */
[C---:B------:R-:W-:Y:S02]  /*e1f0*/  FMUL.FTZ R60, R3.reuse, R60 ;  /* 0x0000003c033c7220 */ /* 0x040fe40000410000 */
[C---:B----4-:R-:W-:Y:S04]  /*e200*/  HMMA.16816.F32 R36, R128.reuse, R112, R36 ;  /* 0x000000708024723c */ /* 0x050fe80000001824 */
[C---:B------:R-:W-:Y:S01]  /*e210*/  FMUL.FTZ R61, R3.reuse, R61 ;  /* 0x0000003d033d7220 */ /* 0x040fe20000410000 */
[----:B------:R-:W-:Y:S01]  /*e220*/  MUFU.EX2 R186, R186 ;  /* 0x000000ba00ba7308 */ /* 0x000fe20000000800 */
[C---:B------:R-:W-:Y:S02]  /*e230*/  FMUL.FTZ R66, R2.reuse, R66 ;  /* 0x0000004202427220 */ /* 0x040fe40000410000 */
[C---:B------:R-:W-:Y:S01]  /*e240*/  HMMA.16816.F32 R40, R128.reuse, R114, R40 ;  /* 0x000000728028723c */ /* 0x040fe20000001828 */
[----:B------:R-:W-:Y:S03]  /*e250*/  LDSM.16.MT88.4 R112, [R204+0x12800] ;  /* 0x01280000cc70783b */ /* 0x000fe60000004200 */
[C---:B------:R-:W-:Y:S02]  /*e260*/  FMUL.FTZ R67, R2.reuse, R67 ;  /* 0x0000004302437220 */ /* 0x040fe40000410000 */
[C---:B------:R-:W-:Y:S01]  /*e270*/  FMUL.FTZ R64, R3.reuse, R64 ;  /* 0x0000004003407220 */ /* 0x040fe20000410000 */
[----:B------:R-:W4:Y:S01]  /*e280*/  MUFU.EX2 R187, R187 ;  /* 0x000000bb00bb7308 */ /* 0x000f220000000800 */
[C---:B------:R-:W-:Y:S01]  /*e290*/  FMUL.FTZ R65, R3.reuse, R65 ;  /* 0x0000004103417220 */ /* 0x040fe20000410000 */
[C---:B--2---:R-:W-:Y:S03]  /*e2a0*/  HMMA.16816.F32 R44, R128.reuse, R104, R44 ;  /* 0x00000068802c723c */ /* 0x044fe6000000182c */
[C---:B------:R-:W-:Y:S02]  /*e2b0*/  FMUL.FTZ R70, R2.reuse, R70 ;  /* 0x0000004602467220 */ /* 0x040fe40000410000 */
[C---:B------:R-:W-:Y:S03]  /*e2c0*/  FMUL.FTZ R71, R2.reuse, R71 ;  /* 0x0000004702477220 */ /* 0x040fe60000410000 */
[----:B------:R-:W-:Y:S01]  /*e2d0*/  MUFU.EX2 R230, R230 ;  /* 0x000000e600e67308 */ /* 0x000fe20000000800 */
[C---:B------:R-:W-:Y:S01]  /*e2e0*/  FMUL.FTZ R68, R3.reuse, R68 ;  /* 0x0000004403447220 */ /* 0x040fe20000410000 */
[C---:B------:R-:W-:Y:S01]  /*e2f0*/  HMMA.16816.F32 R48, R128.reuse, R106, R48 ;  /* 0x0000006a8030723c */ /* 0x040fe20000001830 */
[----:B------:R-:W2:Y:S02]  /*e300*/  LDSM.16.MT88.4 R104, [R204+0x16000] ;  /* 0x01600000cc68783b */ /* 0x000ea40000004200 */
[C---:B------:R-:W-:Y:S02]  /*e310*/  FMUL.FTZ R69, R3.reuse, R69 ;  /* 0x0000004503457220 */ /* 0x040fe40000410000 */
[C---:B------:R-:W-:Y:S03]  /*e320*/  FMUL.FTZ R74, R2.reuse, R74 ;  /* 0x0000004a024a7220 */ /* 0x040fe60000410000 */
[C---:B------:R-:W-:Y:S01]  /*e330*/  HMMA.16816.F32 R52, R128.reuse, R100, R52 ;  /* 0x000000648034723c */ /* 0x040fe20000001834 */
[----:B------:R-:W1:Y:S03]  /*e340*/  MUFU.EX2 R231, R231 ;  /* 0x000000e700e77308 */ /* 0x000e660000000800 */
[C---:B------:R-:W-:Y:S02]  /*e350*/  FMUL.FTZ R75, R2.reuse, R75 ;  /* 0x0000004b024b7220 */ /* 0x040fe40000410000 */
[C---:B------:R-:W-:Y:S02]  /*e360*/  FMUL.FTZ R72, R3.reuse, R72 ;  /* 0x0000004803487220 */ /* 0x040fe40000410000 */
[C---:B------:R-:W-:Y:S01]  /*e370*/  HMMA.16816.F32 R56, R128.reuse, R102, R56 ;  /* 0x000000668038723c */ /* 0x040fe20000001838 */
[----:B------:R-:W1:Y:S02]  /*e380*/  LDSM.16.MT88.4 R100, [R202+0x16000] ;  /* 0x01600000ca64783b */ /* 0x000e640000004200 */
[----:B------:R-:W-:Y:S01]  /*e390*/  MUFU.EX2 R232, R232 ;  /* 0x000000e800e87308 */ /* 0x000fe20000000800 */
[C---:B------:R-:W-:Y:S02]  /*e3a0*/  FMUL.FTZ R73, R3.reuse, R73 ;  /* 0x0000004903497220 */ /* 0x040fe40000410000 */
[C---:B------:R-:W-:Y:S02]  /*e3b0*/  FMUL.FTZ R78, R2.reuse, R78 ;  /* 0x0000004e024e7220 */ /* 0x040fe40000410000 */
[C---:B------:R-:W-:Y:S04]  /*e3c0*/  HMMA.16816.F32 R60, R128.reuse, R108, R60 ;  /* 0x0000006c803c723c */ /* 0x040fe8000000183c */
[C---:B------:R-:W-:Y:S01]  /*e3d0*/  FMUL.FTZ R79, R2.reuse, R79 ;  /* 0x0000004f024f7220 */ /* 0x040fe20000410000 */
[----:B------:R-:W1:Y:S01]  /*e3e0*/  MUFU.EX2 R233, R233 ;  /* 0x000000e900e97308 */ /* 0x000e620000000800 */
[C---:B------:R-:W-:Y:S02]  /*e3f0*/  FMUL.FTZ R76, R3.reuse, R76 ;  /* 0x0000004c034c7220 */ /* 0x040fe40000410000 */
[C---:B------:R-:W-:Y:S01]  /*e400*/  HMMA.16816.F32 R64, R128.reuse, R110, R64 ;  /* 0x0000006e8040723c */ /* 0x040fe20000001840 */
[----:B------:R-:W4:Y:S03]  /*e410*/  LDSM.16.MT88.4 R108, [R201+0x16000] ;  /* 0x01600000c96c783b */ /* 0x000f260000004200 */
[C---:B------:R-:W-:Y:S02]  /*e420*/  FMUL.FTZ R77, R3.reuse, R77 ;  /* 0x0000004d034d7220 */ /* 0x040fe40000410000 */
[C---:B------:R-:W-:Y:S01]  /*e430*/  FMUL.FTZ R82, R2.reuse, R82 ;  /* 0x0000005202527220 */ /* 0x040fe20000410000 */
[----:B------:R-:W-:Y:S01]  /*e440*/  MUFU.EX2 R234, R234 ;  /* 0x000000ea00ea7308 */ /* 0x000fe20000000800 */
[C---:B------:R-:W-:Y:S01]  /*e450*/  FMUL.FTZ R83, R2.reuse, R83 ;  /* 0x0000005302537220 */ /* 0x040fe20000410000 */
[C---:B--2---:R-:W-:Y:S03]  /*e460*/  HMMA.16816.F32 R68, R128.reuse, R104, R68 ;  /* 0x000000688044723c */ /* 0x044fe60000001844 */
[C---:B------:R-:W-:Y:S02]  /*e470*/  FMUL.FTZ R80, R3.reuse, R80 ;  /* 0x0000005003507220 */ /* 0x040fe40000410000 */
[C---:B------:R-:W-:Y:S02]  /*e480*/  FMUL.FTZ R81, R3.reuse, R81 ;  /* 0x0000005103517220 */ /* 0x040fe40000410000 */
[C---:B------:R-:W-:Y:S01]  /*e490*/  FMUL.FTZ R86, R2.reuse, R86 ;  /* 0x0000005602567220 */ /* 0x040fe20000410000 */
[C---:B------:R-:W-:Y:S01]  /*e4a0*/  HMMA.16816.F32 R72, R128.reuse, R106, R72 ;  /* 0x0000006a8048723c */ /* 0x040fe20000001848 */
[----:B------:R-:W2:Y:S01]  /*e4b0*/  LDSM.16.MT88.4 R104, [R200+0x16000] ;  /* 0x01600000c868783b */ /* 0x000ea20000004200 */
[----:B------:R-:W2:Y:S02]  /*e4c0*/  MUFU.EX2 R235, R235 ;  /* 0x000000eb00eb7308 */ /* 0x000ea40000000800 */
[C---:B------:R-:W-:Y:S02]  /*e4d0*/  FMUL.FTZ R87, R2.reuse, R87 ;  /* 0x0000005702577220 */ /* 0x040fe40000410000 */
[C---:B------:R-:W-:Y:S02]  /*e4e0*/  FMUL.FTZ R84, R3.reuse, R84 ;  /* 0x0000005403547220 */ /* 0x040fe40000410000 */
[C---:B-1----:R-:W-:Y:S04]  /*e4f0*/  HMMA.16816.F32 R76, R128.reuse, R100, R76 ;  /* 0x00000064804c723c */ /* 0x042fe8000000184c */
[----:B------:R-:W-:Y:S01]  /*e500*/  FMUL.FTZ R85, R3, R85 ;  /* 0x0000005503557220 */ /* 0x000fe20000410000 */
[----:B------:R-:W-:Y:S01]  /*e510*/  MUFU.EX2 R236, R236 ;  /* 0x000000ec00ec7308 */ /* 0x000fe20000000800 */
[C---:B------:R-:W-:Y:S01]  /*e520*/  FMUL.FTZ R90, R2.reuse, R90 ;  /* 0x0000005a025a7220 */ /* 0x040fe20000410000 */
[----:B------:R-:W-:Y:S01]  /*e530*/  F2FP.PACK_AB R101, R177, R176 ;  /* 0x000000b0b165723e */ /* 0x000fe200000000ff */
[C---:B------:R-:W-:Y:S04]  /*e540*/  HMMA.16816.F32 R80, R128.reuse, R102, R80 ;  /* 0x000000668050723c */ /* 0x040fe80000001850 */
[C---:B------:R-:W-:Y:S01]  /*e550*/  FMUL.FTZ R91, R2.reuse, R91 ;  /* 0x0000005b025b7220 */ /* 0x040fe20000410000 */
[----:B---3--:R-:W-:Y:S01]  /*e560*/  F2FP.PACK_AB R100, R181, R180 ;  /* 0x000000b4b564723e */ /* 0x008fe200000000ff */
[----:B------:R-:W-:Y:S01]  /*e570*/  FMUL.FTZ R88, R3, R88 ;  /* 0x0000005803587220 */ /* 0x000fe20000410000 */
[----:B------:R-:W-:Y:S01]  /*e580*/  F2FP.PACK_AB R103, R179, R178 ;  /* 0x000000b2b367723e */ /* 0x000fe200000000ff */
[C---:B----4-:R-:W-:Y:S01]  /*e590*/  HMMA.16816.F32 R84, R128.reuse, R108, R84 ;  /* 0x0000006c8054723c */ /* 0x050fe20000001854 */
[----:B------:R-:W1:Y:S03]  /*e5a0*/  MUFU.EX2 R237, R237 ;  /* 0x000000ed00ed7308 */ /* 0x000e660000000800 */
[----:B------:R-:W-:Y:S01]  /*e5b0*/  FMUL.FTZ R89, R3, R89 ;  /* 0x0000005903597220 */ /* 0x000fe20000410000 */
[----:B-----5:R-:W-:Y:S01]  /*e5c0*/  F2FP.PACK_AB R102, R183, R182 ;  /* 0x000000b6b766723e */ /* 0x020fe200000000ff */
[C---:B------:R-:W-:Y:S02]  /*e5d0*/  FMUL.FTZ R94, R2.reuse, R94 ;  /* 0x0000005e025e7220 */ /* 0x040fe40000410000 */
[C---:B------:R-:W-:Y:S03]  /*e5e0*/  FMUL.FTZ R95, R2.reuse, R95 ;  /* 0x0000005f025f7220 */ /* 0x040fe60000410000 */
[C---:B------:R-:W-:Y:S01]  /*e5f0*/  HMMA.16816.F32 R88, R128.reuse, R110, R88 ;  /* 0x0000006e8058723c */ /* 0x040fe20000001858 */
[----:B------:R-:W3:Y:S01]  /*e600*/  LDSM.16.MT88.4 R108, [R201+0x12800] ;  /* 0x01280000c96c783b */ /* 0x000ee20000004200 */
[----:B------:R-:W-:Y:S01]  /*e610*/  MUFU.EX2 R238, R238 ;  /* 0x000000ee00ee7308 */ /* 0x000fe20000000800 */
[C---:B------:R-:W-:Y:S02]  /*e620*/  FMUL.FTZ R92, R3.reuse, R92 ;  /* 0x0000005c035c7220 */ /* 0x040fe40000410000 */
[C---:B------:R-:W-:Y:S02]  /*e630*/  FMUL.FTZ R93, R3.reuse, R93 ;  /* 0x0000005d035d7220 */ /* 0x040fe40000410000 */
[C---:B------:R-:W-:Y:S02]  /*e640*/  FMUL.FTZ R98, R2.reuse, R98 ;  /* 0x0000006202627220 */ /* 0x040fe40000410000 */
[----:B------:R-:W-:Y:S03]  /*e650*/  FMUL.FTZ R99, R2, R99 ;  /* 0x0000006302637220 */ /* 0x000fe60000410000 */
[C---:B--2---:R-:W-:Y:S03]  /*e660*/  HMMA.16816.F32 R92, R128.reuse, R104, R92 ;  /* 0x00000068805c723c */ /* 0x044fe6000000185c */
[C---:B------:R-:W-:Y:S02]  /*e670*/  FMUL.FTZ R96, R3.reuse, R96 ;  /* 0x0000006003607220 */ /* 0x040fe40000410000 */
[----:B------:R-:W-:Y:S02]  /*e680*/  FMUL.FTZ R97, R3, R97 ;  /* 0x0000006103617220 */ /* 0x000fe40000410000 */
[--C-:B------:R-:W-:Y:S02]  /*e690*/  FFMA.FTZ R135, R135, c[0x0][0x23c], -R152.reuse ;  /* 0x00008f0087877a23 */ /* 0x100fe40000010898 */
[----:B------:R-:W-:Y:S03]  /*e6a0*/  FFMA.FTZ R152, R134, c[0x0][0x23c], -R152 ;  /* 0x00008f0086987a23 */ /* 0x000fe60000010898 */
[----:B------:R-:W-:Y:S01]  /*e6b0*/  HMMA.16816.F32 R96, R128, R106, R96 ;  /* 0x0000006a8060723c */ /* 0x000fe20000001860 */
[----:B------:R-:W2:Y:S01]  /*e6c0*/  LDSM.16.MT88.4 R104, [R200+0x14800] ;  /* 0x01480000c868783b */ /* 0x000ea20000004200 */
[----:B------:R4:W-:Y:S01]  /*e6d0*/  MUFU.EX2 R134, R152 ;  /* 0x0000009800867308 */ /* 0x0009e20000000800 */
[----:B------:R-:W-:Y:S02]  /*e6e0*/  FFMA.FTZ R175, R2, R227, R175 ;  /* 0x000000e302af7223 */ /* 0x000fe400000100af */
[----:B------:R-:W-:Y:S01]  /*e6f0*/  FFMA.FTZ R174, R3, R226, R174 ;  /* 0x000000e203ae7223 */ /* 0x000fe200000100ae */
[----:B------:R-:W-:Y:S01]  /*e700*/  MOV R3, R132 ;  /* 0x0000008400037202 */ /* 0x000fe20000000f00 */
[----:B------:R-:W-:Y:S01]  /*e710*/  FADD.FTZ R170, R170, R175 ;  /* 0x000000afaaaa7221 */ /* 0x000fe20000010000 */
[C---:B------:R-:W-:Y:S01]  /*e720*/  HMMA.16816.F32 R4, R100.reuse, R112, R4 ;  /* 0x000000706404723c */ /* 0x040fe20000001804 */
[----:B------:R-:W-:Y:S03]  /*e730*/  LDSM.16.MT88.4 R128, [R202+0x15000] ;  /* 0x01500000ca80783b */ /* 0x000fe60000004200 */
[----:B------:R-:W5:Y:S01]  /*e740*/  MUFU.EX2 R135, R135 ;  /* 0x0000008700877308 */ /* 0x000f620000000800 */
[----:B------:R-:W-:Y:S02]  /*e750*/  FADD.FTZ R173, R173, R174 ;  /* 0x000000aeadad7221 */ /* 0x000fe40000010000 */
[----:B------:R-:W-:Y:S01]  /*e760*/  FADD.FTZ R169, R169, R170 ;  /* 0x000000aaa9a97221 */ /* 0x000fe20000010000 */
[C---:B------:R-:W-:Y:S01]  /*e770*/  HMMA.16816.F32 R8, R100.reuse, R114, R8 ;  /* 0x000000726408723c */ /* 0x040fe20000001808 */
[----:B------:R-:W-:Y:S03]  /*e780*/  LDSM.16.MT88.4 R112, [R202+0x16800] ;  /* 0x01680000ca70783b */ /* 0x000fe60000004200 */
[----:B------:R-:W-:Y:S02]  /*e790*/  FADD.FTZ R172, R172, R173 ;  /* 0x000000adacac7221 */ /* 0x000fe40000010000 */
[----:B------:R-:W-:Y:S02]  /*e7a0*/  FADD.FTZ R169, R168, R169 ;  /* 0x000000a9a8a97221 */ /* 0x000fe40000010000 */
[C---:B------:R-:W-:Y:S01]  /*e7b0*/  HMMA.16816.F32 R12, R100.reuse, R116, R12 ;  /* 0x00000074640c723c */ /* 0x040fe2000000180c */
[----:B----4-:R-:W-:Y:S03]  /*e7c0*/  LDSM.16.MT88.4 R152, [R202+0x15800] ;  /* 0x01580000ca98783b */ /* 0x010fe60000004200 */
[----:B------:R-:W-:Y:S02]  /*e7d0*/  FADD.FTZ R171, R171, R172 ;  /* 0x000000acabab7221 */ /* 0x000fe40000010000 */
[----:B------:R-:W-:Y:S02]  /*e7e0*/  FADD.FTZ R176, R176, R169 ;  /* 0x000000a9b0b07221 */ /* 0x000fe40000010000 */
[C---:B------:R-:W-:Y:S01]  /*e7f0*/  HMMA.16816.F32 R16, R100.reuse, R118, R16 ;  /* 0x000000766410723c */ /* 0x040fe20000001810 */
[----:B------:R-:W-:Y:S03]  /*e800*/  LDSM.16.MT88.4 R116, [R201+0x16800] ;  /* 0x01680000c974783b */ /* 0x000fe60000004200 */
[----:B------:R-:W-:Y:S02]  /*e810*/  FADD.FTZ R180, R180, R171 ;  /* 0x000000abb4b47221 */ /* 0x000fe40000010000 */
[----:B------:R-:W-:Y:S02]  /*e820*/  FADD.FTZ R177, R177, R176 ;  /* 0x000000b0b1b17221 */ /* 0x000fe40000010000 */
[C---:B---3--:R-:W-:Y:S04]  /*e830*/  HMMA.16816.F32 R20, R100.reuse, R108, R20 ;  /* 0x0000006c6414723c */ /* 0x048fe80000001814 */
[----:B------:R-:W-:Y:S02]  /*e840*/  FADD.FTZ R181, R181, R180 ;  /* 0x000000b4b5b57221 */ /* 0x000fe40000010000 */
[----:B------:R-:W-:Y:S02]  /*e850*/  FADD.FTZ R178, R178, R177 ;  /* 0x000000b1b2b27221 */ /* 0x000fe40000010000 */
[C---:B------:R-:W-:Y:S01]  /*e860*/  HMMA.16816.F32 R24, R100.reuse, R110, R24 ;  /* 0x0000006e6418723c */ /* 0x040fe20000001818 */
[----:B------:R-:W3:Y:S03]  /*e870*/  LDSM.16.MT88.4 R108, [R204+0x16800] ;  /* 0x01680000cc6c783b */ /* 0x000ee60000004200 */
[----:B------:R-:W-:Y:S02]  /*e880*/  FADD.FTZ R182, R182, R181 ;  /* 0x000000b5b6b67221 */ /* 0x000fe40000010000 */
[----:B------:R-:W-:Y:S02]  /*e890*/  FADD.FTZ R179, R179, R178 ;  /* 0x000000b2b3b37221 */ /* 0x000fe40000010000 */
[C---:B------:R-:W-:Y:S04]  /*e8a0*/  HMMA.16816.F32 R28, R100.reuse, R120, R28 ;  /* 0x00000078641c723c */ /* 0x040fe8000000181c */
[----:B------:R-:W-:Y:S04]  /*e8b0*/  FADD.FTZ R183, R183, R182 ;  /* 0x000000b6b7b77221 */ /* 0x000fe80000010000 */
        /* <DEDUP_REMOVED lines=35> */
[C---:B---3--:R-:W-:Y:S03]  /*eaf0*/  HMMA.16816.F32 R4, R100.reuse, R108, R4 ;  /* 0x0000006c6404723c */ /* 0x048fe60000001804 */
[----:B------:R-:W-:Y:S02]  /*eb00*/  FADD.FTZ R232, R232, R231 ;  /* 0x000000e7e8e87221 */ /* 0x000fe40000010000 */
[----:B------:R-:W-:Y:S02]  /*eb10*/  FADD.FTZ R187, R187, R186 ;  /* 0x000000babbbb7221 */ /* 0x000fe40000010000 */
[----:B------:R-:W-:Y:S01]  /*eb20*/  FADD.FTZ R233, R233, R232 ;  /* 0x000000e8e9e97221 */ /* 0x000fe20000010000 */
[C---:B------:R-:W-:Y:S01]  /*eb30*/  HMMA.16816.F32 R8, R100.reuse, R110, R8 ;  /* 0x0000006e6408723c */ /* 0x040fe20000001808 */
[----:B------:R-:W3:Y:S07]  /*eb40*/  LDSM.16.MT88.4 R108, [R204+0x17000] ;  /* 0x01700000cc6c783b */ /* 0x000eee0000004200 */
[C---:B------:R-:W-:Y:S08]  /*eb50*/  HMMA.16816.F32 R12, R100.reuse, R120, R12 ;  /* 0x00000078640c723c */ /* 0x040ff0000000180c */
[C---:B------:R-:W-:Y:S08]  /*eb60*/  HMMA.16816.F32 R16, R100.reuse, R122, R16 ;  /* 0x0000007a6410723c */ /* 0x040ff00000001810 */
[C---:B----4-:R-:W-:Y:S08]  /*eb70*/  HMMA.16816.F32 R20, R100.reuse, R112, R20 ;  /* 0x000000706414723c */ /* 0x050ff00000001814 */
[C---:B------:R-:W-:Y:S01]  /*eb80*/  HMMA.16816.F32 R24, R100.reuse, R114, R24 ;  /* 0x000000726418723c */ /* 0x040fe20000001818 */
[----:B------:R-:W4:Y:S07]  /*eb90*/  LDSM.16.MT88.4 R112, [R202+0x17000] ;  /* 0x01700000ca70783b */ /* 0x000f2e0000004200 */
[C---:B------:R-:W-:Y:S08]  /*eba0*/  HMMA.16816.F32 R28, R100.reuse, R124, R28 ;  /* 0x0000007c641c723c */ /* 0x040ff0000000181c */
[C---:B------:R-:W-:Y:S01]  /*ebb0*/  HMMA.16816.F32 R32, R100.reuse, R126, R32 ;  /* 0x0000007e6420723c */ /* 0x040fe20000001820 */
[----:B------:R-:W-:Y:S07]  /*ebc0*/  LDSM.16.MT88.4 R124, [R204+0x13800] ;  /* 0x01380000cc7c783b */ /* 0x000fee0000004200 */
[C---:B-1----:R-:W-:Y:S08]  /*ebd0*/  HMMA.16816.F32 R36, R100.reuse, R116, R36 ;  /* 0x000000746424723c */ /* 0x042ff00000001824 */
[C---:B------:R-:W-:Y:S01]  /*ebe0*/  HMMA.16816.F32 R40, R100.reuse, R118, R40 ;  /* 0x000000766428723c */ /* 0x040fe20000001828 */
[----:B------:R-:W1:Y:S07]  /*ebf0*/  LDSM.16.MT88.4 R116, [R201+0x17000] ;  /* 0x01700000c974783b */ /* 0x000e6e0000004200 */
[C---:B------:R-:W-:Y:S08]  /*ec00*/  HMMA.16816.F32 R44, R100.reuse, R128, R44 ;  /* 0x00000080642c723c */ /* 0x040ff0000000182c */
[C---:B------:R-:W-:Y:S08]  /*ec10*/  HMMA.16816.F32 R48, R100.reuse, R130, R48 ;  /* 0x000000826430723c */ /* 0x040ff00000001830 */
[C---:B------:R-:W-:Y:S07]  /*ec20*/  HMMA.16816.F32 R52, R100.reuse, R136, R52 ;  /* 0x000000886434723c */ /* 0x040fee0000001834 */
[----:B------:R-:W-:Y:S01]  /*ec30*/  F2FP.PACK_AB R137, R235, R234 ;  /* 0x000000eaeb89723e */ /* 0x000fe200000000ff */
[C---:B------:R-:W-:Y:S04]  /*ec40*/  HMMA.16816.F32 R56, R100.reuse, R138, R56 ;  /* 0x0000008a6438723c */ /* 0x040fe80000001838 */
[----:B------:R-:W-:Y:S01]  /*ec50*/  F2FP.PACK_AB R136, R237, R236 ;  /* 0x000000eced88723e */ /* 0x000fe200000000ff */
[----:B------:R-:W-:Y:S02]  /*ec60*/  FADD.FTZ R234, R234, R187 ;  /* 0x000000bbeaea7221 */ /* 0x000fe40000010000 */
[----:B-----5:R-:W-:Y:S01]  /*ec70*/  F2FP.PACK_AB R139, R134, R135 ;  /* 0x00000087868b723e */ /* 0x020fe200000000ff */
[C---:B--2---:R-:W-:Y:S04]  /*ec80*/  HMMA.16816.F32 R60, R100.reuse, R104, R60 ;  /* 0x00000068643c723c */ /* 0x044fe8000000183c */
[----:B------:R-:W-:Y:S01]  /*ec90*/  F2FP.PACK_AB R138, R239, R238 ;  /* 0x000000eeef8a723e */ /* 0x000fe200000000ff */
[----:B------:R-:W-:Y:S02]  /*eca0*/  FADD.FTZ R236, R236, R233 ;  /* 0x000000e9ecec7221 */ /* 0x000fe40000010000 */
[----:B------:R-:W-:Y:S01]  /*ecb0*/  FADD.FTZ R234, R235, R234 ;  /* 0x000000eaebea7221 */ /* 0x000fe20000010000 */
[C---:B------:R-:W-:Y:S01]  /*ecc0*/  HMMA.16816.F32 R64, R100.reuse, R106, R64 ;  /* 0x0000006a6440723c */ /* 0x040fe20000001840 */
[----:B------:R-:W2:Y:S03]  /*ecd0*/  LDSM.16.MT88.4 R104, [R200+0x17000] ;  /* 0x01700000c868783b */ /* 0x000ea60000004200 */
[----:B------:R-:W-:Y:S02]  /*ece0*/  FADD.FTZ R237, R237, R236 ;  /* 0x000000eceded7221 */ /* 0x000fe40000010000 */
[----:B------:R-:W-:Y:S02]  /*ecf0*/  FADD.FTZ R135, R135, R234 ;  /* 0x000000ea87877221 */ /* 0x000fe40000010000 */
[C---:B---3--:R-:W-:Y:S04]  /*ed00*/  HMMA.16816.F32 R68, R100.reuse, R108, R68 ;  /* 0x0000006c6444723c */ /* 0x048fe80000001844 */
[----:B------:R-:W-:Y:S02]  /*ed10*/  FADD.FTZ R226, R238, R237 ;  /* 0x000000edeee27221 */ /* 0x000fe40000010000 */
[----:B------:R-:W-:Y:S02]  /*ed20*/  FADD.FTZ R227, R134, R135 ;  /* 0x0000008786e37221 */ /* 0x000fe40000010000 */
[C---:B------:R-:W-:Y:S01]  /*ed30*/  HMMA.16816.F32 R72, R100.reuse, R110, R72 ;  /* 0x0000006e6448723c */ /* 0x040fe20000001848 */
[----:B------:R-:W3:Y:S03]  /*ed40*/  LDSM.16.MT88.4 R108, [R202+0x13800] ;  /* 0x01380000ca6c783b */ /* 0x000ee60000004200 */
[----:B------:R-:W-:Y:S04]  /*ed50*/  FADD.FTZ R226, R239, R226 ;  /* 0x000000e2efe27221 */ /* 0x000fe80000010000 */
[C---:B----4-:R-:W-:Y:S08]  /*ed60*/  HMMA.16816.F32 R76, R100.reuse, R112, R76 ;  /* 0x00000070644c723c */ /* 0x050ff0000000184c */
[C---:B------:R-:W-:Y:S08]  /*ed70*/  HMMA.16816.F32 R80, R100.reuse, R114, R80 ;  /* 0x000000726450723c */ /* 0x040ff00000001850 */
[C---:B-1----:R-:W-:Y:S08]  /*ed80*/  HMMA.16816.F32 R84, R100.reuse, R116, R84 ;  /* 0x000000746454723c */ /* 0x042ff00000001854 */
[C---:B------:R-:W-:Y:S08]  /*ed90*/  HMMA.16816.F32 R88, R100.reuse, R118, R88 ;  /* 0x000000766458723c */ /* 0x040ff00000001858 */
[C---:B--2---:R-:W-:Y:S08]  /*eda0*/  HMMA.16816.F32 R92, R100.reuse, R104, R92 ;  /* 0x00000068645c723c */ /* 0x044ff0000000185c */
[----:B------:R-:W-:Y:S08]  /*edb0*/  HMMA.16816.F32 R96, R100, R106, R96 ;  /* 0x0000006a6460723c */ /* 0x000ff00000001860 */
[C---:B------:R-:W-:Y:S01]  /*edc0*/  HMMA.16816.F32 R128, R136.reuse, R124, R4 ;  /* 0x0000007c8880723c */ /* 0x040fe20000001804 */
[----:B------:R-:W1:Y:S07]  /*edd0*/  LDSM.16.MT88.4 R4, [R202+0x17800] ;  /* 0x01780000ca04783b */ /* 0x000e6e0000004200 */
[C---:B------:R-:W-:Y:S01]  /*ede0*/  HMMA.16816.F32 R124, R136.reuse, R126, R8 ;  /* 0x0000007e887c723c */ /* 0x040fe20000001808 */
[----:B------:R-:W2:Y:S07]  /*edf0*/  LDSM.16.MT88.4 R8, [R201+0x17800] ;  /* 0x01780000c908783b */ /* 0x000eae0000004200 */
[C---:B---3--:R-:W-:Y:S01]  /*ee00*/  HMMA.16816.F32 R120, R136.reuse, R108, R12 ;  /* 0x0000006c8878723c */ /* 0x048fe2000000180c */
[----:B------:R-:W3:Y:S07]  /*ee10*/  LDSM.16.MT88.4 R12, [R200+0x17800] ;  /* 0x01780000c80c783b */ /* 0x000eee0000004200 */
        /* <DEDUP_REMOVED lines=15> */
[C---:B-1----:R-:W-:Y:S08]  /*ef10*/  HMMA.16816.F32 R76, R136.reuse, R4, R76 ;  /* 0x00000004884c723c */ /* 0x042ff0000000184c */
[C---:B------:R-:W-:Y:S08]  /*ef20*/  HMMA.16816.F32 R80, R136.reuse, R6, R80 ;  /* 0x000000068850723c */ /* 0x040ff00000001850 */
[C---:B--2---:R-:W-:Y:S08]  /*ef30*/  HMMA.16816.F32 R84, R136.reuse, R8, R84 ;  /* 0x000000088854723c */ /* 0x044ff00000001854 */
[C---:B------:R-:W-:Y:S08]  /*ef40*/  HMMA.16816.F32 R88, R136.reuse, R10, R88 ;  /* 0x0000000a8858723c */ /* 0x040ff00000001858 */
[C---:B---3--:R-:W-:Y:S08]  /*ef50*/  HMMA.16816.F32 R92, R136.reuse, R12, R92 ;  /* 0x0000000c885c723c */ /* 0x048ff0000000185c */
[----:B------:R-:W-:Y:S07]  /*ef60*/  HMMA.16816.F32 R96, R136, R14, R96 ;  /* 0x0000000e8860723c */ /* 0x000fee0000001860 */
[----:B------:R-:W-:Y:S01]  /*ef70*/  MOV R136, R133 ;  /* 0x0000008500887202 */ /* 0x000fe20000000f00 */
[----:B------:R-:W-:-:S05]  /*ef80*/  @P5 BRA `(.L_x_254) ;  /* 0xffffd14000005947 */ /* 0x000fca000383ffff */
.L_x_253:
        /* <DEDUP_REMOVED lines=94> */
[----:B------:R-:W3:Y:S01]  /*f570*/  @P5 MUFU.LG2 R7, R7 ;  /* 0x0000000700075308 */ /* 0x000ee20000000c00 */
[----:B------:R-:W-:Y:S01]  /*f580*/  FMUL.FTZ R57, R11, R57 ;  /* 0x000000390b397220 */ /* 0x000fe20000410000 */
[----:B------:R-:W-:Y:S01]  /*f590*/  F2FP.PACK_AB R52, R53, R52 ;  /* 0x000000343534723e */ /* 0x000fe200000000ff */
[----:B------:R-:W-:-:S02]  /*f5a0*/  FMUL.FTZ R60, R11, R60 ;  /* 0x0000003c0b3c7220 */ /* 0x000fc40000410000 */
[----:B------:R-:W-:Y:S01]  /*f5b0*/  FMUL.FTZ R61, R11, R61 ;  /* 0x0000003d0b3d7220 */ /* 0x000fe20000410000 */
[----:B------:R-:W-:Y:S01]  /*f5c0*/  F2FP.PACK_AB R56, R57, R56 ;  /* 0x000000383938723e */ /* 0x000fe200000000ff */
[C---:B------:R-:W-:Y:S01]  /*f5d0*/  FMUL.FTZ R64, R11.reuse, R64 ;  /* 0x000000400b407220 */ /* 0x040fe20000410000 */
[----:B------:R-:W4:Y:S01]  /*f5e0*/  @P4 MUFU.LG2 R6, R6 ;  /* 0x0000000600064308 */ /* 0x000f220000000c00 */
[----:B------:R-:W-:Y:S01]  /*f5f0*/  FMUL.FTZ R65, R11, R65 ;  /* 0x000000410b417220 */ /* 0x000fe20000410000 */
[----:B------:R-:W-:Y:S01]  /*f600*/  F2FP.PACK_AB R60, R61, R60 ;  /* 0x0000003c3d3c723e */ /* 0x000fe200000000ff */
[C---:B------:R-:W-:Y:S01]  /*f610*/  FMUL.FTZ R68, R11.reuse, R68 ;  /* 0x000000440b447220 */ /* 0x040fe20000410000 */
[----:B------:R-:W5:Y:S01]  /*f620*/  S2R R61, SR_CTAID.X ;  /* 0x00000000003d7919 */ /* 0x000f620000002500 */
[----:B------:R-:W-:Y:S01]  /*f630*/  FMUL.FTZ R69, R11, R69 ;  /* 0x000000450b457220 */ /* 0x000fe20000410000 */
[----:B------:R-:W-:Y:S01]  /*f640*/  F2FP.PACK_AB R64, R65, R64 ;  /* 0x000000404140723e */ /* 0x000fe200000000ff */
[----:B------:R-:W-:-:S02]  /*f650*/  FMUL.FTZ R72, R11, R72 ;  /* 0x000000480b487220 */ /* 0x000fc40000410000 */
[----:B------:R-:W-:Y:S01]  /*f660*/  FMUL.FTZ R73, R11, R73 ;  /* 0x000000490b497220 */ /* 0x000fe20000410000 */
[----:B------:R-:W-:Y:S01]  /*f670*/  F2FP.PACK_AB R68, R69, R68 ;  /* 0x000000444544723e */ /* 0x000fe200000000ff */
[C---:B------:R-:W-:Y:S01]  /*f680*/  FMUL.FTZ R76, R11.reuse, R76 ;  /* 0x0000004c0b4c7220 */ /* 0x040fe20000410000 */
[----:B-1----:R-:W-:Y:S01]  /*f690*/  ISETP.NE.AND P1, PT, R14, RZ, PT ;  /* 0x000000ff0e00720c */ /* 0x002fe20003f25270 */
        /* <DEDUP_REMOVED lines=115> */
[----:B------:R-:W-:Y:S01]  /*fdd0*/  FMUL.FTZ R12, R12, R98 ;  /* 0x000000620c0c7220 */ /* 0x000fe20000410000 */
[----:B------:R-:W-:Y:S01]  /*fde0*/  F2FP.PACK_AB R94, R95, R94 ;  /* 0x0000005e5f5e723e */ /* 0x000fe200000000ff */
[----:B------:R-:W1:Y:S01]  /*fdf0*/  LDC.U8 R8, c[0x0][0x328] ;  /* 0x0000ca00ff087b82 */ /* 0x000e620000000000 */
[----:B------:R-:W-:Y:S01]  /*fe00*/  STS [R11+0x4400], R42 ;  /* 0x0044002a0b007388 */ /* 0x000fe20000000800 */
[----:B------:R-:W-:-:S02]  /*fe10*/  @P1 MOV R63, c[0x0][0x210] ;  /* 0x00008400003f1a02 */ /* 0x000fc40000000f00 */
[----:B------:R-:W-:Y:S01]  /*fe20*/  F2FP.PACK_AB R12, R99, R12 ;  /* 0x0000000c630c723e */ /* 0x000fe200000000ff */
[----:B------:R-:W-:Y:S02]  /*fe30*/  STS [R15+0x4000], R44 ;  /* 0x0040002c0f007388 */ /* 0x000fe40000000800 */
[----:B------:R-:W-:Y:S02]  /*fe40*/  @P1 IMAD R63, R63, c[0x0][0x214], RZ ;  /* 0x000085003f3f1a24 */ /* 0x000fe400078e02ff */
[----:B------:R-:W-:Y:S04]  /*fe50*/  STS [R15+0x4400], R46 ;  /* 0x0044002e0f007388 */ /* 0x000fe80000000800 */
[----:B------:R-:W-:Y:S04]  /*fe60*/  STS [R17+0x4000], R48 ;  /* 0x0040003011007388 */ /* 0x000fe80000000800 */
[----:B------:R-:W-:Y:S04]  /*fe70*/  STS [R17+0x4400], R50 ;  /* 0x0044003211007388 */ /* 0x000fe80000000800 */
[----:B------:R-:W-:Y:S01]  /*fe80*/  STS [R19+0x4000], R52 ;  /* 0x0040003413007388 */ /* 0x000fe20000000800 */
[----:B-1----:R-:W-:-:S03]  /*fe90*/  ISETP.NE.AND P2, PT, R8, RZ, PT ;  /* 0x000000ff0800720c */ /* 0x002fc60003f45270 */
[----:B------:R-:W-:Y:S01]  /*fea0*/  STS [R19+0x4400], R54 ;  /* 0x0044003613007388 */ /* 0x000fe20000000800 */
[----:B------:R-:W-:Y:S02]  /*feb0*/  @!P1 MOV R8, c[0x0][0x214] ;  /* 0x0000850000089a02 */ /* 0x000fe40000000f00 */
[----:B------:R-:W-:Y:S01]  /*fec0*/  ISETP.NE.OR P3, PT, R14, RZ, !P2 ;  /* 0x000000ff0e00720c */ /* 0x000fe20005765670 */
[----:B------:R-:W-:Y:S01]  /*fed0*/  STS [R23+0x4000], R56 ;  /* 0x0040003817007388 */ /* 0x000fe20000000800 */
[----:B------:R-:W-:-:S03]  /*fee0*/  @!P1 SEL R63, R8, c[0x0][0x234], !P2 ;  /* 0x00008d00083f9a07 */ /* 0x000fc60005000000 */
[----:B------:R-:W-:Y:S02]  /*fef0*/  STS [R23+0x4400], R58 ;  /* 0x0044003a17007388 */ /* 0x000fe40000000800 */
[----:B------:R-:W-:Y:S02]  /*ff00*/  @!P1 IMAD R65, R63, c[0x0][0x1c0], RZ ;  /* 0x000070003f419a24 */ /* 0x000fe400078e02ff */
[----:B------:R-:W-:Y:S02]  /*ff10*/  STS [R21+0x4000], R60 ;  /* 0x0040003c15007388 */ /* 0x000fe40000000800 */
[C---:B------:R-:W-:Y:S02]  /*ff20*/  IMAD R65, R2.reuse, R65, RZ ;  /* 0x0000004102417224 */ /* 0x040fe400078e02ff */
[----:B------:R1:W-:Y:S01]  /*ff30*/  STS [R21+0x4400], R62 ;  /* 0x0044003e15007388 */ /* 0x0003e20000000800 */
[----:B------:R-:W-:Y:S02]  /*ff40*/  @!P3 IMAD R67, R2, c[0x0][0x214], RZ ;  /* 0x000085000243ba24 */ /* 0x000fe400078e02ff */
[----:B------:R-:W-:Y:S01]  /*ff50*/  SEL R65, R65, RZ, P3 ;  /* 0x000000ff41417207 */ /* 0x000fe20001800000 */
[----:B------:R3:W-:Y:S02]  /*ff60*/  STS [R25+0x4000], R64 ;  /* 0x0040004019007388 */ /* 0x0007e40000000800 */
[----:B------:R-:W-:-:S02]  /*ff70*/  @!P3 SEL R67, R67, R212, !P0 ;  /* 0x000000d44343b207 */ /* 0x000fc40004000000 */
[----:B------:R-:W-:Y:S04]  /*ff80*/  STS [R25+0x4400], R66 ;  /* 0x0044004219007388 */ /* 0x000fe80000000800 */
[----:B------:R-:W-:Y:S04]  /*ff90*/  STS [R13+0x8000], R68 ;  /* 0x008000440d007388 */ /* 0x000fe80000000800 */
[----:B------:R2:W-:Y:S04]  /*ffa0*/  STS [R13+0x8400], R70 ;  /* 0x008400460d007388 */ /* 0x0005e80000000800 */
[----:B------:R-:W-:Y:S04]  /*ffb0*/  STS [R11+0x8000], R72 ;  /* 0x008000480b007388 */ /* 0x000fe80000000800 */
[----:B------:R5:W-:Y:S01]  /*ffc0*/  STS [R11+0x8400], R74 ;  /* 0x0084004a0b007388 */ /* 0x000be20000000800 */
[----:B-1----:R-:W-:-:S03]  /*ffd0*/  SHF.R.S32.HI R62, RZ, 0x1f, R3 ;  /* 0x0000001fff3e7819 */ /* 0x002fc60000011403 */
[----:B------:R1:W-:Y:S01]  /*ffe0*/  STS [R15+0x8000], R76 ;  /* 0x0080004c0f007388 */ /* 0x0003e20000000800 */
[----:B------:R-:W-:Y:S01]  /*fff0*/  LEA.HI R62, R62, R3, RZ, 0x3 ;  /* 0x000000033e3e7211 */ /* 0x000fe200078f18ff */
[----:B---3--:R-:W-:Y:S02]  /*10000*/  @P5 FMUL.FTZ R64, R7, 0.69314718246459960938 ;  /* 0x3f31721807405820 */ /* 0x008fe40000410000 */
[----:B------:R1:W-:Y:S01]  /*10010*/  STS [R15+0x8400], R78 ;  /* 0x0084004e0f007388 */ /* 0x0003e20000000800 */
[----:B------:R-:W-:Y:S01]  /*10020*/  LOP3.LUT R62, R62, 0xffffff8, RZ, 0xc0, !PT ;  /* 0x0ffffff83e3e7812 */ /* 0x000fe200078ec0ff */
[----:B----4-:R-:W-:Y:S02]  /*10030*/  @P4 FMUL.FTZ R7, R6, 0.69314718246459960938 ;  /* 0x3f31721806074820 */ /* 0x010fe40000410000 */
[----:B------:R1:W-:Y:S01]  /*10040*/  STS [R17+0x8000], R80 ;  /* 0x0080005011007388 */ /* 0x0003e20000000800 */
[----:B------:R-:W-:Y:S02]  /*10050*/  IADD3 R62, R3, -R62, RZ ;  /* 0x8000003e033e7210 */ /* 0x000fe40007ffe0ff */
[----:B------:R-:W-:Y:S01]  /*10060*/  MOV R3, 0x7f800000 ;  /* 0x7f80000000037802 */ /* 0x000fe20000000f00 */
[----:B------:R1:W-:Y:S01]  /*10070*/  STS [R17+0x8400], R82 ;  /* 0x0084005211007388 */ /* 0x0003e20000000800 */
[----:B--2---:R-:W-:Y:S01]  /*10080*/  CS2R R70, SRZ ;  /* 0x0000000000467805 */ /* 0x004fe2000001ff00 */
[----:B------:R-:W-:Y:S01]  /*10090*/  @P5 FFMA.FTZ R3, R133, c[0x0][0x238], R64 ;  /* 0x00008e0085035a23 */ /* 0x000fe20000010040 */
[----:B------:R-:W-:Y:S01]  /*100a0*/  @!P3 MOV R70, R67 ;  /* 0x000000430046b202 */ /* 0x000fe20000000f00 */
[----:B------:R1:W-:Y:S01]  /*100b0*/  STS [R19+0x8000], R84 ;  /* 0x0080005413007388 */ /* 0x0003e20000000800 */
[----:B------:R-:W-:-:S03]  /*100c0*/  @!P3 SHF.R.S32.HI R71, RZ, 0x1f, R67 ;  /* 0x0000001fff47b819 */ /* 0x000fc60000011443 */
[----:B------:R1:W-:Y:S04]  /*100d0*/  STS [R19+0x8400], R86 ;  /* 0x0084005613007388 */ /* 0x0003e80000000800 */
[----:B------:R1:W-:Y:S04]  /*100e0*/  STS [R23+0x8000], R88 ;  /* 0x0080005817007388 */ /* 0x0003e80000000800 */
[----:B------:R1:W-:Y:S04]  /*100f0*/  STS [R23+0x8400], R90 ;  /* 0x0084005a17007388 */ /* 0x0003e80000000800 */
[----:B------:R1:W-:Y:S04]  /*10100*/  STS [R21+0x8000], R92 ;  /* 0x0080005c15007388 */ /* 0x0003e80000000800 */
[----:B------:R1:W-:Y:S04]  /*10110*/  STS [R21+0x8400], R94 ;  /* 0x0084005e15007388 */ /* 0x0003e80000000800 */
[----:B------:R1:W-:Y:S04]  /*10120*/  STS [R25+0x8000], R96 ;  /* 0x0080006019007388 */ /* 0x0003e80000000800 */
[----:B------:R1:W-:Y:S04]  /*10130*/  STS [R25+0x8400], R12 ;  /* 0x0084000c19007388 */ /* 0x0003e80000000800 */
[----:B------:R-:W5:Y:S04]  /*10140*/  S2R R0, SR_TID.X ;  /* 0x0000000000007919 */ /* 0x000f680000002100 */
[----:B------:R-:W-:Y:S06]  /*10150*/  BAR.SYNC.DEFER_BLOCKING 0x0 ;  /* 0x0000000000007b1d */ /* 0x000fec0000010000 */
[----:B------:R-:W2:Y:S01]  /*10160*/  S2R R60, SR_CTAID.Z ;  /* 0x00000000003c7919 */ /* 0x000ea20000002700 */
[----:B-----5:R-:W-:-:S03]  /*10170*/  SHF.R.S32.HI R11, RZ, 0x1f, R0 ;  /* 0x0000001fff0b7819 */ /* 0x020fc60000011400 */
[----:B------:R1:W3:Y:S01]  /*10180*/  LDS.128 R52, [R215] ;  /* 0x00000000d7347984 */ /* 0x0002e20000000c00 */
[----:B------:R-:W-:-:S03]  /*10190*/  LEA.HI R8, R11, R0, RZ, 0x5 ;  /* 0x000000000b087211 */ /* 0x000fc600078f28ff */
[----:B------:R1:W4:Y:S01]  /*101a0*/  LDS.128 R48, [R215+0x1000] ;  /* 0x00100000d7307984 */ /* 0x0003220000000c00 */
[----:B------:R-:W-:Y:S01]  /*101b0*/  LOP3.LUT R69, R8, 0xffffffe0, RZ, 0xc0, !PT ;  /* 0xffffffe008457812 */ /* 0x000fe200078ec0ff */
[----:B--2---:R-:W-:Y:S01]  /*101c0*/  IMAD R65, R60, R63, R65 ;  /* 0x0000003f3c417224 */ /* 0x004fe200078e0241 */
[----:B------:R-:W-:Y:S01]  /*101d0*/  @P1 MOV R8, c[0x0][0x210] ;  /* 0x0000840000081a02 */ /* 0x000fe20000000f00 */
[----:B------:R1:W2:Y:S01]  /*101e0*/  LDS.128 R44, [R215+0x2000] ;  /* 0x00200000d72c7984 */ /* 0x0002a20000000c00 */
        /* <DEDUP_REMOVED lines=24> */
[----:B---34-:R-:W-:Y:S01]  /*10370*/  IMAD R62, R61, -0x80, R218 ;  /* 0xffffff803d3e7824 */ /* 0x018fe200078e02da */
        /* <DEDUP_REMOVED lines=15> */
.L_x_258:
[----:B---34-:R-:W-:Y:S05]  /*10470*/  BSYNC B0 ;  /* 0x0000000000007941 */ /* 0x018fea0003800000 */
.L_x_257:
        /* <DEDUP_REMOVED lines=28> */
[----:B------:R3:W-:Y:S04]  /*10640*/  @!P3 STG.E.128 [R60.64], R52 ;  /* 0x000000343c00b986 */ /* 0x0007e8000c101d0c */
[----:B-1----:R3:W-:Y:S04]  /*10650*/  @!P2 STG.E.128 [R60.64+0x80], R36 ;  /* 0x000080243c00a986 */ /* 0x0027e8000c101d0c */
[----:B------:R3:W-:Y:S02]  /*10660*/  @!P1 STG.E.128 [R60.64+0x100], R20 ;  /* 0x000100143c009986 */ /* 0x0007e4000c101d0c */
.L_x_260:
[----:B------:R-:W-:Y:S05]  /*10670*/  BSYNC B0 ;  /* 0x0000000000007941 */ /* 0x000fea0003800000 */
.L_x_259:
        /* <DEDUP_REMOVED lines=20> */
.L_x_262:
[----:B------:R-:W-:Y:S05]  /*107c0*/  BSYNC B0 ;  /* 0x0000000000007941 */ /* 0x000fea0003800000 */
.L_x_261:
        /* <DEDUP_REMOVED lines=17> */
[----:B--2---:R1:W-:Y:S04]  /*108e0*/  @!P2 STG.E.128 [R2.64], R44 ;  /* 0x0000002c0200a986 */ /* 0x0043e8000c101d0c */
[----:B------:R1:W-:Y:S04]  /*108f0*/  @!P1 STG.E.128 [R2.64+0x80], R28 ;  /* 0x0000801c02009986 */ /* 0x0003e8000c101d0c */
[----:B------:R1:W-:Y:S02]  /*10900*/  @!P0 STG.E.128 [R2.64+0x100], R12 ;  /* 0x0001000c02008986 */ /* 0x0003e4000c101d0c */
.L_x_264:
[----:B------:R-:W-:Y:S05]  /*10910*/  BSYNC B0 ;  /* 0x0000000000007941 */ /* 0x000fea0003800000 */
.L_x_263:
        /* <DEDUP_REMOVED lines=21> */
.L_x_223:
        /* <DEDUP_REMOVED lines=69> */
.L_x_266:
[----:B------:R-:W-:Y:S05]  /*10ec0*/  BSYNC B0 ;  /* 0x0000000000007941 */ /* 0x000fea0003800000 */
.L_x_265:
        /* <DEDUP_REMOVED lines=20> */
.L_x_268:
[----:B------:R-:W-:Y:S05]  /*11010*/  BSYNC B0 ;  /* 0x0000000000007941 */ /* 0x000fea0003800000 */
.L_x_267:
        /* <DEDUP_REMOVED lines=20> */
.L_x_270:
[----:B------:R-:W-:Y:S05]  /*11160*/  BSYNC B0 ;  /* 0x0000000000007941 */ /* 0x000fea0003800000 */
.L_x_269:
        /* <DEDUP_REMOVED lines=20> */
.L_x_272:
[----:B------:R-:W-:Y:S05]  /*112b0*/  BSYNC B0 ;  /* 0x0000000000007941 */ /* 0x000fea0003800000 */
.L_x_271:
        /* <DEDUP_REMOVED lines=35> */
.L_x_273:
        /* <DEDUP_REMOVED lines=9> */
.L_x_687:


//--------------------- .text._ZN5flash16flash_fwd_kernelI23Flash_fwd_kernel_traitsILi192ELi64ELi64ELi4ELb0ELb0EN7cutlass6half_tE19Flash_kernel_traitsILi192ELi64ELi64ELi4ES3_EELb1ELb1ELb0ELb0ELb0ELb0ELb0ELb0EEEvNS_16Flash_fwd_paramsE --------------------------
	.section	.text._ZN5flash16flash_fwd_kernelI23Flash_fwd_kernel_traitsILi192ELi64ELi64ELi4ELb0ELb0EN7cutlass6half_tE19Flash_kernel_traitsILi192ELi64ELi64ELi4ES3_EELb1ELb1ELb0ELb0ELb0ELb0ELb0ELb0EEEvNS_16Flash_fwd_paramsE,"ax",@progbits
	.sectioninfo	@"SHI_REGISTERS=254"
	.align	128
        .global         _ZN5flash16flash_fwd_kernelI23Flash_fwd_kernel_traitsILi192ELi64ELi64ELi4ELb0ELb0EN7cutlass6half_tE19Flash_kernel_traitsILi192ELi64ELi64ELi4ES3_EELb1ELb1ELb0ELb0ELb0ELb0ELb0ELb0EEEvNS_16Flash_fwd_paramsE
        .type           _ZN5flash16flash_fwd_kernelI23Flash_fwd_kernel_traitsILi192ELi64ELi64ELi4ELb0ELb0EN7cutlass6half_tE19Flash_kernel_traitsILi192ELi64ELi64ELi4ES3_EELb1ELb1ELb0ELb0ELb0ELb0ELb0ELb0EEEvNS_16Flash_fwd_paramsE,@function
        .size           _ZN5flash16flash_fwd_kernelI23Flash_fwd_kernel_traitsILi192ELi64ELi64ELi4ELb0ELb0EN7cutlass6half_tE19Flash_kernel_traitsILi192ELi64ELi64ELi4ES3_EELb1ELb1ELb0ELb0ELb0ELb0ELb0ELb0EEEvNS_16Flash_fwd_paramsE,(.L_x_688 - _ZN5flash16flash_fwd_kernelI23Flash_fwd_kernel_traitsILi192ELi64ELi64ELi4ELb0ELb0EN7cutlass6half_tE19Flash_kernel_traitsILi192ELi64ELi64ELi4ES3_EELb1ELb1ELb0ELb0ELb0ELb0ELb0ELb0EEEvNS_16Flash_fwd_paramsE)
        .other          _ZN5flash16flash_fwd_kernelI23Flash_fwd_kernel_traitsILi192ELi64ELi64ELi4ELb0ELb0EN7cutlass6half_tE19Flash_kernel_traitsILi192ELi64ELi64ELi4ES3_EELb1ELb1ELb0ELb0ELb0ELb0ELb0ELb0EEEvNS_16Flash_fwd_paramsE,@"STO_CUDA_ENTRY STV_DEFAULT"
_ZN5flash16flash_fwd_kernelI23Flash_fwd_kernel_traitsILi192ELi64ELi64ELi4ELb0ELb0EN7cutlass6half_tE19Flash_kernel_traitsILi192ELi64ELi64ELi4ES3_EELb1ELb1ELb0ELb0ELb0ELb0ELb0ELb0EEEvNS_16Flash_fwd_paramsE:
.text._ZN5flash16flash_fwd_kernelI23Flash_fwd_kernel_traitsILi192ELi64ELi64ELi4ELb0ELb0EN7cutlass6half_tE19Flash_kernel_traitsILi192ELi64ELi64ELi4ES3_EELb1ELb1ELb0ELb0ELb0ELb0ELb0ELb0EEEvNS_16Flash_fwd_paramsE:
[----:B------:R-:W-:Y:S02]  /*0000*/  MOV R1, c[0x0][0x28] ;  /* 0x00000a0000017a02 */ /* 0x000fe40000000f00 */
[----:B------:R-:W-:Y:S02]  /*0010*/  ULDC.U8 UR4, c[0x0][0x304] ;  /* 0x0000c10000047ab9 */ /* 0x000fe40000000000 */
[----:B------:R-:W-:Y:S01]  /*0020*/  ISETP.NE.AND P2, PT, RZ, UR4, PT ;  /* 0x00000004ff007c0c */ /* 0x000fe2000bf45270 */
[----:B------:R-:W-:Y:S02]  /*0030*/  ULDC.64 UR22, c[0x0][0x2f0] ;  /* 0x0000bc0000167ab9 */ /* 0x000fe40000000a00 */
[----:B------:R-:W-:Y:S01]  /*0040*/  IMAD.U32 R4, RZ, RZ, UR22 ;  /* 0x00000016ff047e24 */ /* 0x000fe2000f8e00ff */
[----:B------:R-:W-:Y:S01]  /*0050*/  ULDC.64 UR18, c[0x0][0x118] ;  /* 0x0000460000127ab9 */ /* 0x000fe20000000a00 */
[----:B------:R-:W-:Y:S02]  /*0060*/  IMAD.U32 R5, RZ, RZ, UR23 ;  /* 0x00000017ff057e24 */ /* 0x000fe4000f8e00ff */
[----:B------:R-:W-:Y:S02]  /*0070*/  IMAD.MOV.U32 R6, RZ, RZ, c[0x0][0x2fc] ;  /* 0x0000bf00ff067624 */ /* 0x000fe400078e00ff */
[----:B------:R-:W-:Y:S01]  /*0080*/  IMAD.MOV.U32 R207, RZ, RZ, c[0x0][0x2f8] ;  /* 0x0000be00ffcf7624 */ /* 0x000fe200078e00ff */
[----:B------:R-:W1:Y:S01]  /*0090*/  S2UR UR13, SR_CTAID.X ;  /* 0x00000000000d79c3 */ /* 0x000e620000002500 */
[----:B------:R-:W2:Y:S01]  /*00a0*/  S2R R8, SR_TID.X ;  /* 0x0000000000087919 */ /* 0x000ea20000002100 */
[----:B------:R-:W-:-:S02]  /*00b0*/  ULDC.64 UR6, c[0x0][0x240] ;  /* 0x0000900000067ab9 */ /* 0x000fc40000000a00 */
[----:B------:R-:W-:Y:S01]  /*00c0*/  ULDC.64 UR4, c[0x0][0x250] ;  /* 0x0000940000047ab9 */ /* 0x000fe20000000a00 */
[----:B------:R-:W3:Y:S01]  /*00d0*/  @P2 LDG.E.64 R4, [R4.64] ;  /* 0x0000001204042981 */ /* 0x000ee2000c1e1b00 */
[----:B------:R-:W-:Y:S01]  /*00e0*/  @P2 IMAD.MOV.U32 R2, RZ, RZ, R207 ;  /* 0x000000ffff022224 */ /* 0x000fe200078e00cf */
[----:B------:R-:W-:-:S06]  /*00f0*/  @P2 MOV R3, R6 ;  /* 0x0000000600032202 */ /* 0x000fcc0000000f00 */
[----:B------:R-:W4:Y:S01]  /*0100*/  @P2 LDG.E.64 R2, [R2.64] ;  /* 0x0000001202022981 */ /* 0x000f22000c1e1b00 */
[----:B------:R-:W5:Y:S01]  /*0110*/  S2UR UR12, SR_CTAID.Y ;  /* 0x00000000000c79c3 */ /* 0x000f620000002600 */
[----:B------:R-:W-:Y:S02]  /*0120*/  UISETP.NE.U32.AND UP2, UPT, URZ, UR6, UPT ;  /* 0x000000063f00728c */ /* 0x000fe4000bf45070 */
[----:B------:R-:W-:Y:S02]  /*0130*/  UISETP.NE.U32.AND UP1, UPT, URZ, UR4, UPT ;  /* 0x000000043f00728c */ /* 0x000fe4000bf25070 */
[----:B------:R-:W-:Y:S02]  /*0140*/  UISETP.NE.AND.EX UP2, UPT, URZ, UR7, UPT, UP2 ;  /* 0x000000073f00728c */ /* 0x000fe4000bf45320 */
[----:B------:R-:W-:Y:S01]  /*0150*/  UMOV UR9, 0x4 ;  /* 0x0000000400097882 */ /* 0x000fe20000000000 */
[----:B------:R-:W1:Y:S01]  /*0160*/  S2UR UR11, SR_CTAID.Z ;  /* 0x00000000000b79c3 */ /* 0x000e620000002700 */
[----:B------:R-:W-:-:S02]  /*0170*/  ULDC.64 UR14, c[0x0][0x240] ;  /* 0x00009000000e7ab9 */ /* 0x000fc40000000a00 */
[----:B------:R-:W-:Y:S01]  /*0180*/  PLOP3.LUT P0, PT, PT, PT, UP2, 0x80, 0x0 ;  /* 0x000000000000781c */ /* 0x000fe20003f0f028 */
[----:B------:R-:W-:Y:S02]  /*0190*/  UISETP.NE.AND.EX UP1, UPT, URZ, UR5, UPT, UP1 ;  /* 0x000000053f00728c */ /* 0x000fe4000bf25310 */
[----:B------:R-:W-:Y:S02]  /*01a0*/  ULDC.U8 UR6, c[0x0][0x312] ;  /* 0x0000c48000067ab9 */ /* 0x000fe40000000000 */
[----:B------:R-:W-:Y:S02]  /*01b0*/  ULDC.64 UR4, c[0x0][0x248] ;  /* 0x0000920000047ab9 */ /* 0x000fe40000000a00 */
[----:B------:R-:W-:Y:S02]  /*01c0*/  UISETP.NE.AND UP3, UPT, UR6, URZ, UPT ;  /* 0x0000003f0600728c */ /* 0x000fe4000bf65270 */
[----:B------:R-:W-:Y:S02]  /*01d0*/  UISETP.EQ.U32.AND UP0, UPT, URZ, UR4, UPT ;  /* 0x000000043f00728c */ /* 0x000fe4000bf02070 */
[----:B-----5:R-:W-:-:S02]  /*01e0*/  UIMAD.WIDE UR14, UR12, UR9, UR14 ;  /* 0x000000090c0e72a5 */ /* 0x020fc4000f8e020e */
[----:B------:R-:W-:Y:S02]  /*01f0*/  UISETP.EQ.OR.EX UP0, UPT, URZ, UR5, !UP3, UP0 ;  /* 0x000000053f00728c */ /* 0x000fe4000df02700 */
[----:B-1----:R-:W-:-:S06]  /*0200*/  ULOP3.LUT UR8, UR11, UR13, UR12, 0xfe, !UPT ;  /* 0x0000000d0b087292 */ /* 0x002fcc000f8efe0c */
[----:B--2---:R-:W-:-:S13]  /*0210*/  LOP3.LUT P3, RZ, R8, UR8, RZ, 0xfc, !PT ;  /* 0x0000000808ff7c12 */ /* 0x004fda000f86fcff */
[----:B------:R-:W-:Y:S02]  /*0220*/  @!P3 IMAD.MOV.U32 R10, RZ, RZ, c[0x0][0x308] ;  /* 0x0000c200ff0ab624 */ /* 0x000fe400078e00ff */
[----:B------:R-:W-:Y:S01]  /*0230*/  @!P3 IMAD.MOV.U32 R11, RZ, RZ, c[0x0][0x30c] ;  /* 0x0000c300ff0bb624 */ /* 0x000fe200078e00ff */
[----:B------:R-:W-:Y:S02]  /*0240*/  ULDC.64 UR4, c[0x0][0x248] ;  /* 0x0000920000047ab9 */ /* 0x000fe40000000a00 */
[----:B------:R-:W-:Y:S02]  /*0250*/  UIMAD.WIDE UR4, UR12, UR9, UR4 ;  /* 0x000000090c0472a5 */ /* 0x000fe4000f8e0204 */
[----:B------:R-:W-:Y:S02]  /*0260*/  ULDC.64 UR6, c[0x0][0x250] ;  /* 0x0000940000067ab9 */ /* 0x000fe40000000a00 */
[----:B------:R-:W-:Y:S01]  /*0270*/  @UP1 UIMAD.WIDE UR6, UR12, UR9, UR6 ;  /* 0x000000090c0612a5 */ /* 0x000fe2000f8e0206 */
[----:B---3--:R-:W1:Y:S08]  /*0280*/  @P2 R2UR UR22, R4 ;  /* 0x00000000041623c2 */ /* 0x008e7000000e0000 */
[----:B------:R-:W2:Y:S01]  /*0290*/  @P2 R2UR UR23, R5 ;  /* 0x00000000051723c2 */ /* 0x000ea200000e0000 */
[----:B----4-:R-:W-:Y:S01]  /*02a0*/  @P2 IADD3 R207, P1, R2, c[0x0][0x300], RZ ;  /* 0x0000c00002cf2a10 */ /* 0x010fe20007f3e0ff */
[----:B------:R-:W-:-:S04]  /*02b0*/  IMAD.U32 R2, RZ, RZ, UR14 ;  /* 0x0000000eff027e24 */ /* 0x000fc8000f8e00ff */
[----:B------:R-:W-:Y:S02]  /*02c0*/  @P2 IMAD.X R6, RZ, RZ, R3, P1 ;  /* 0x000000ffff062224 */ /* 0x000fe400008e0603 */
[----:B------:R-:W-:Y:S02]  /*02d0*/  IMAD.U32 R3, RZ, RZ, UR15 ;  /* 0x0000000fff037e24 */ /* 0x000fe4000f8e00ff */
[----:B-1----:R-:W-:Y:S01]  /*02e0*/  IMAD.U32 R4, RZ, RZ, UR22 ;  /* 0x00000016ff047e24 */ /* 0x002fe2000f8e00ff */
[----:B--2---:R-:W-:-:S05]  /*02f0*/  MOV R5, UR23 ;  /* 0x0000001700057c02 */ /* 0x004fca0008000f00 */
[----:B------:R1:W-:Y:S01]  /*0300*/  @!P3 STG.E.64 [R10.64], R4 ;  /* 0x000000040a00b986 */ /* 0x0003e2000c101b12 */
[----:B------:R-:W-:Y:S02]  /*0310*/  PLOP3.LUT P2, PT, PT, PT, UP0, 0x80, 0x0 ;  /* 0x000000000000781c */ /* 0x000fe40003f4f008 */
[----:B------:R-:W-:Y:S02]  /*0320*/  PLOP3.LUT P1, PT, PT, PT, UP1, 0x80, 0x0 ;  /* 0x000000000000781c */ /* 0x000fe40003f2f018 */
[----:B-1----:R-:W-:Y:S01]  /*0330*/  @!P3 MOV R4, R207 ;  /* 0x000000cf0004b202 */ /* 0x002fe20000000f00 */
[----:B------:R-:W-:-:S05]  /*0340*/  @!P3 IMAD.MOV.U32 R5, RZ, RZ, R6 ;  /* 0x000000ffff05b224 */ /* 0x000fca00078e0006 */
[----:B------:R1:W-:Y:S04]  /*0350*/  @!P3 STG.E.64 [R10.64+0x8], R4 ;  /* 0x000008040a00b986 */ /* 0x0003e8000c101b12 */
[----:B------:R2:W3:Y:S04]  /*0360*/  @P0 LDG.E R7, [R2.64] ;  /* 0x0000001202070981 */ /* 0x0004e8000c1e1900 */
[----:B--2---:R2:W4:Y:S01]  /*0370*/  @P0 LDG.E R2, [R2.64+0x4] ;  /* 0x0000041202020981 */ /* 0x004522000c1e1900 */
[----:B-1----:R-:W-:Y:S01]  /*0380*/  MOV R4, UR4 ;  /* 0x0000000400047c02 */ /* 0x002fe20008000f00 */
[----:B------:R-:W-:-:S02]  /*0390*/  IMAD.U32 R5, RZ, RZ, UR5 ;  /* 0x00000005ff057e24 */ /* 0x000fc4000f8e00ff */
[----:B------:R-:W-:Y:S02]  /*03a0*/  IMAD.U32 R10, RZ, RZ, UR6 ;  /* 0x00000006ff0a7e24 */ /* 0x000fe4000f8e00ff */
[----:B------:R-:W-:Y:S01]  /*03b0*/  IMAD.U32 R11, RZ, RZ, UR7 ;  /* 0x00000007ff0b7e24 */ /* 0x000fe2000f8e00ff */
[----:B------:R-:W5:Y:S04]  /*03c0*/  @!P2 LDG.E R0, [R4.64] ;  /* 0x000000120400a981 */ /* 0x000f68000c1e1900 */
[----:B--2---:R-:W2:Y:S01]  /*03d0*/  @P1 LDG.E R3, [R10.64] ;  /* 0x000000120a031981 */ /* 0x004ea2000c1e1900 */
[----:B------:R-:W-:Y:S02]  /*03e0*/  UMOV UR10, 0xffffffff ;  /* 0xffffffff000a7882 */ /* 0x000fe40000000000 */
[----:B------:R-:W-:-:S02]  /*03f0*/  UMOV UR21, 0xffffffff ;  /* 0xffffffff00157882 */ /* 0x000fc40000000000 */
[----:B------:R-:W-:Y:S02]  /*0400*/  ULDC UR4, c[0x0][0x1c0] ;  /* 0x0000700000047ab9 */ /* 0x000fe40000000800 */
[----:B------:R-:W-:Y:S02]  /*0410*/  UIMAD UR4, UR12, UR4, UR11 ;  /* 0x000000040c0472a4 */ /* 0x000fe4000f8e020b */
[----:B------:R-:W-:Y:S02]  /*0420*/  UMOV UR20, URZ ;  /* 0x0000003f00147c82 */ /* 0x000fe40008000000 */
[----:B------:R-:W-:-:S04]  /*0430*/  USHF.L.U32 UR5, UR4, 0x5, URZ ;  /* 0x0000000504057899 */ /* 0x000fc8000800063f */
[----:B------:R-:W-:Y:S01]  /*0440*/  USHF.R.S32.HI UR4, URZ, 0x1f, UR5 ;  /* 0x0000001f3f047899 */ /* 0x000fe20008011405 */
[----:B---3--:R-:W1:Y:S08]  /*0450*/  @P0 R2UR UR10, R7 ;  /* 0x00000000070a03c2 */ /* 0x008e7000000e0000 */
[----:B----4-:R3:W1:Y:S08]  /*0460*/  @P0 R2UR UR16, R2 ;  /* 0x00000000021003c2 */ /* 0x01067000000e0000 */
[----:B-----5:R4:W1:Y:S01]  /*0470*/  @!P2 R2UR UR21, R0 ;  /* 0x000000000015a3c2 */ /* 0x02086200000e0000 */
[----:B------:R-:W-:-:S04]  /*0480*/  ISETP.NE.U32.AND P2, PT, RZ, c[0x0][0x248], PT ;  /* 0x00009200ff007a0c */ /* 0x000fc80003f45070 */
[----:B------:R-:W-:Y:S02]  /*0490*/  ISETP.NE.AND.EX P2, PT, RZ, c[0x0][0x24c], PT, P2 ;  /* 0x00009300ff007a0c */ /* 0x000fe40003f45320 */
[----:B---3--:R-:W-:-:S04]  /*04a0*/  SHF.R.S32.HI R2, RZ, 0x1f, R8 ;  /* 0x0000001fff027819 */ /* 0x008fc80000011408 */
[----:B------:R-:W-:-:S04]  /*04b0*/  LEA.HI R194, R2, R8, RZ, 0x5 ;  /* 0x0000000802c27211 */ /* 0x000fc800078f28ff */
[----:B------:R-:W-:Y:S01]  /*04c0*/  LOP3.LUT R12, R194, 0xffffffe0, RZ, 0xc0, !PT ;  /* 0xffffffe0c20c7812 */ /* 0x000fe200078ec0ff */
[----:B-1----:R-:W-:-:S04]  /*04d0*/  @UP2 UIADD3 UR16, UR16, -UR10, URZ ;  /* 0x8000000a10102290 */ /* 0x002fc8000fffe03f */
[----:B------:R-:W-:Y:S01]  /*04e0*/  IMAD.IADD R12, R8, 0x1, -R12 ;  /* 0x00000001080c7824 */ /* 0x000fe200078e0a0c */
[----:B--2---:R1:W2:Y:S04]  /*04f0*/  @P1 R2UR UR20, R3 ;  /* 0x00000000031413c2 */ /* 0x0042a800000e0000 */
[--C-:B------:R-:W-:Y:S02]  /*0500*/  IADD3 R207, P1, P0, R207, UR5, R12.reuse ;  /* 0x00000005cfcf7c10 */ /* 0x100fe4000f83e00c */
[----:B----4-:R-:W-:Y:S01]  /*0510*/  SHF.R.S32.HI R0, RZ, 0x1f, R12 ;  /* 0x0000001fff007819 */ /* 0x010fe2000001140c */
[----:B------:R-:W-:-:S03]  /*0520*/  @!UP2 ULDC UR16, c[0x0][0x214] ;  /* 0x000085000010aab9 */ /* 0x000fc60000000800 */
[----:B------:R-:W-:Y:S01]  /*0530*/  IADD3.X R6, R6, UR4, R0, P1, P0 ;  /* 0x0000000406067c10 */ /* 0x000fe20008fe0400 */
[----:B-12---:R-:W-:Y:S05]  /*0540*/  @!P2 BRA `(.L_x_274) ;  /* 0x000000700000a947 */ /* 0x006fea0003800000 */
[----:B------:R-:W-:-:S13]  /*0550*/  PLOP3.LUT P0, PT, PT, PT, UP3, 0x80, 0x0 ;  /* 0x000000000000781c */ /* 0x000fda0003f0f038 */
[----:B------:R-:W2:Y:S04]  /*0560*/  @P0 LDG.E R0, [R4.64+0x4] ;  /* 0x0000041204000981 */ /* 0x000ea8000c1e1900 */
[----:B------:R-:W3:Y:S01]  /*0570*/  @!P0 LDG.E R4, [R4.64] ;  /* 0x0000001204048981 */ /* 0x000ee2000c1e1900 */
[----:B--2---:R-:W1:Y:S02]  /*0580*/  @P0 R2UR UR6, R0 ;  /* 0x00000000000603c2 */ /* 0x004e6400000e0000 */
[----:B-1----:R-:W-:-:S11]  /*0590*/  @UP3 UIADD3 UR6, UR6, -UR21, URZ ;  /* 0x8000001506063290 */ /* 0x002fd6000fffe03f */
[----:B---3--:R1:W2:Y:S02]  /*05a0*/  @!P0 R2UR UR6, R4 ;  /* 0x00000000040683c2 */ /* 0x0082a400000e0000 */
[----:B-12---:R-:W-:Y:S05]  /*05b0*/  BRA `(.L_x_275) ;  /* 0x0000001000007947 */ /* 0x006fea0003800000 */
.L_x_274:
[----:B------:R-:W-:Y:S02]  /*05c0*/  ULDC UR6, c[0x0][0x218] ;  /* 0x0000860000067ab9 */ /* 0x000fe40000000800 */
.L_x_275:
[----:B------:R-:W-:Y:S02]  /*05d0*/  ULDC.64 UR4, c[0x0][0x258] ;  /* 0x0000960000047ab9 */ /* 0x000fe40000000a00 */
[----:B------:R-:W-:-:S04]  /*05e0*/  UISETP.NE.U32.AND UP2, UPT, URZ, UR4, UPT ;  /* 0x000000043f00728c */ /* 0x000fc8000bf45070 */
[----:B------:R-:W-:-:S03]  /*05f0*/  UISETP.NE.AND.EX UP2, UPT, URZ, UR5, UPT, UP2 ;  /* 0x000000053f00728c */ /* 0x000fc6000bf45320 */
[----:B------:R-:W-:-:S03]  /*0600*/  ULDC.64 UR4, c[0x0][0x258] ;  /* 0x0000960000047ab9 */ /* 0x000fc60000000a00 */
[----:B------:R-:W-:-:S05]  /*0610*/  PLOP3.LUT P0, PT, PT, PT, UP2, 0x80, 0x0 ;  /* 0x000000000000781c */ /* 0x000fca0003f0f028 */
[----:B------:R-:W-:-:S06]  /*0620*/  @UP2 UIMAD.WIDE UR4, UR12, UR9, UR4 ;  /* 0x000000090c0422a5 */ /* 0x000fcc000f8e0204 */
[----:B------:R-:W-:Y:S02]  /*0630*/  IMAD.U32 R4, RZ, RZ, UR4 ;  /* 0x00000004ff047e24 */ /* 0x000fe4000f8e00ff */
[----:B------:R-:W-:Y:S01]  /*0640*/  IMAD.U32 R5, RZ, RZ, UR5 ;  /* 0x00000005ff057e24 */ /* 0x000fe2000f8e00ff */
[----:B------:R-:W-:Y:S02]  /*0650*/  USHF.L.U32 UR14, UR13, 0x6, URZ ;  /* 0x000000060d0e7899 */ /* 0x000fe4000800063f */
[----:B------:R-:W-:Y:S02]  /*0660*/  ULDC.64 UR4, c[0x0][0x268] ;  /* 0x00009a0000047ab9 */ /* 0x000fe40000000a00 */
[----:B------:R-:W2:Y:S01]  /*0670*/  @P0 LDG.E R0, [R4.64] ;  /* 0x0000001204000981 */ /* 0x000ea2000c1e1900 */
[----:B------:R-:W-:Y:S02]  /*0680*/  UISETP.GT.AND UP0, UPT, UR16, UR14, UPT ;  /* 0x0000000e1000728c */ /* 0x000fe4000bf04270 */
[----:B------:R-:W-:-:S03]  /*0690*/  @!UP2 UISETP.NE.U32.AND UP1, UPT, URZ, UR4, UPT ;  /* 0x000000043f00a28c */ /* 0x000fc6000bf25070 */
[----:B------:R-:W-:Y:S02]  /*06a0*/  ULDC UR4, c[0x0][0x21c] ;  /* 0x0000870000047ab9 */ /* 0x000fe40000000800 */
[----:B------:R-:W-:-:S04]  /*06b0*/  @!UP2 UISETP.NE.AND.EX UP1, UPT, URZ, UR5, UPT, UP1 ;  /* 0x000000053f00a28c */ /* 0x000fc8000bf25310 */
[----:B------:R-:W-:Y:S01]  /*06c0*/  @!UP2 USEL UR4, URZ, UR4, !UP1 ;  /* 0x000000043f04a287 */ /* 0x000fe2000c800000 */
[----:B--2---:R-:W1:Y:S01]  /*06d0*/  @P0 R2UR UR15, R0 ;  /* 0x00000000000f03c2 */ /* 0x004e6200000e0000 */
[----:B------:R-:W-:Y:S01]  /*06e0*/  PLOP3.LUT P0, PT, PT, PT, UP0, 0x80, 0x0 ;  /* 0x000000000000781c */ /* 0x000fe20003f0f008 */
[----:B-1----:R-:W-:Y:S02]  /*06f0*/  @UP2 UIADD3 UR15, UR15, -UR20, URZ ;  /* 0x800000140f0f2290 */ /* 0x002fe4000fffe03f */
[----:B------:R-:W-:-:S10]  /*0700*/  @!UP2 UIADD3 UR15, UR4, UR6, -UR20 ;  /* 0x00000006040fa290 */ /* 0x000fd4000fffe814 */
[----:B------:R-:W-:Y:S05]  /*0710*/  @!P0 EXIT ;  /* 0x000000000000894d */ /* 0x000fea0003800000 */
[----:B------:R-:W-:Y:S02]  /*0720*/  UIADD3 UR4, -UR16, 0x7f, UR14 ;  /* 0x0000007f10047890 */ /* 0x000fe4000fffe10e */
[----:B------:R-:W-:Y:S02]  /*0730*/  ULDC UR5, c[0x0][0x2e8] ;  /* 0x0000ba0000057ab9 */ /* 0x000fe40000000800 */
[----:B------:R-:W-:Y:S02]  /*0740*/  UIADD3 UR7, UR15, 0x3f, URZ ;  /* 0x0000003f0f077890 */ /* 0x000fe4000fffe03f */
[----:B------:R-:W-:Y:S02]  /*0750*/  UIADD3 UR5, UR4, UR5, UR15 ;  /* 0x0000000504057290 */ /* 0x000fe4000fffe00f */
[----:B------:R-:W-:Y:S02]  /*0760*/  USHF.R.S32.HI UR6, URZ, 0x1f, UR7 ;  /* 0x0000001f3f067899 */ /* 0x000fe40008011407 */
[----:B------:R-:W-:-:S02]  /*0770*/  USHF.R.S32.HI UR4, URZ, 0x1f, UR5 ;  /* 0x0000001f3f047899 */ /* 0x000fc40008011405 */
[----:B------:R-:W-:Y:S02]  /*0780*/  ULEA.HI UR6, UR6, UR7, URZ, 0x6 ;  /* 0x0000000706067291 */ /* 0x000fe4000f8f303f */
[----:B------:R-:W-:Y:S02]  /*0790*/  ULEA.HI UR4, UR4, UR5, URZ, 0x6 ;  /* 0x0000000504047291 */ /* 0x000fe4000f8f303f */
[----:B------:R-:W-:Y:S02]  /*07a0*/  USHF.R.S32.HI UR6, URZ, 0x6, UR6 ;  /* 0x000000063f067899 */ /* 0x000fe40008011406 */
[----:B------:R-:W-:-:S04]  /*07b0*/  USHF.R.S32.HI UR4, URZ, 0x6, UR4 ;  /* 0x000000063f047899 */ /* 0x000fc80008011404 */
[----:B------:R-:W-:-:S04]  /*07c0*/  UISETP.LT.AND UP0, UPT, UR6, UR4, UPT ;  /* 0x000000040600728c */ /* 0x000fc8000bf01270 */
[----:B------:R-:W-:-:S04]  /*07d0*/  USEL UR8, UR6, UR4, UP0 ;  /* 0x0000000406087287 */ /* 0x000fc80008000000 */
[----:B------:R-:W-:-:S06]  /*07e0*/  UISETP.GE.AND UP0, UPT, UR8, 0x1, UPT ;  /* 0x000000010800788c */ /* 0x000fcc000bf06270 */
[----:B------:R-:W-:-:S13]  /*07f0*/  PLOP3.LUT P0, PT, PT, PT, UP0, 0x80, 0x0 ;  /* 0x000000000000781c */ /* 0x000fda0003f0f008 */
[----:B------:R-:W-:Y:S05]  /*0800*/  @!P0 BRA `(.L_x_276) ;  /* 0x0000f14000008947 */ /* 0x000fea0003800000 */
[----:B------:R-:W-:Y:S01]  /*0810*/  UISETP.NE.AND UP1, UPT, UR10, -0x1, UPT ;  /* 0xffffffff0a00788c */ /* 0x000fe2000bf25270 */
[----:B------:R-:W1:Y:S01]  /*0820*/  LDC.U8 R5, c[0x0][0x2d8] ;  /* 0x0000b600ff057b82 */ /* 0x000e620000000000 */
[----:B------:R-:W-:Y:S02]  /*0830*/  UISETP.NE.AND UP0, UPT, UR21, -0x1, UPT ;  /* 0xffffffff1500788c */ /* 0x000fe4000bf05270 */
[----:B------:R-:W-:Y:S02]  /*0840*/  ULDC.64 UR4, c[0x0][0x190] ;  /* 0x0000640000047ab9 */ /* 0x000fe40000000a00 */
[----:B------:R-:W-:Y:S02]  /*0850*/  ULDC.64 UR6, c[0x0][0x178] ;  /* 0x00005e0000067ab9 */ /* 0x000fe40000000a00 */
[----:B------:R-:W-:-:S03]  /*0860*/  PLOP3.LUT P0, PT, PT, PT, UP0, 0x80, 0x0 ;  /* 0x000000000000781c */ /* 0x000fc60003f0f008 */
[----:B------:R-:W-:Y:S02]  /*0870*/  @!UP1 USHF.R.S32.HI UR24, URZ, 0x1f, UR12 ;  /* 0x0000001f3f189899 */ /* 0x000fe4000801140c */
[----:B------:R-:W-:Y:S02]  /*0880*/  @UP1 UIMAD.WIDE.U32 UR28, UR10, UR4, URZ ;  /* 0x000000040a1c12a5 */ /* 0x000fe4000f8e003f */
[----:B------:R-:W-:Y:S02]  /*0890*/  @UP0 UIADD3 UR25, UR20, UR21, URZ ;  /* 0x0000001514190290 */ /* 0x000fe4000fffe03f */
[----:B------:R-:W-:Y:S02]  /*08a0*/  @!UP1 UIMAD UR24, UR24, UR6, URZ ;  /* 0x00000006181892a4 */ /* 0x000fe4000f8e023f */
[----:B------:R-:W-:Y:S02]  /*08b0*/  @UP1 UIMAD UR17, UR10, UR5, UR29 ;  /* 0x000000050a1112a4 */ /* 0x000fe4000f8e021d */
[----:B------:R-:W-:-:S02]  /*08c0*/  @!UP1 UIMAD.WIDE.U32 UR26, UR12, UR6, URZ ;  /* 0x000000060c1a92a5 */ /* 0x000fc4000f8e003f */
[----:B------:R-:W-:Y:S02]  /*08d0*/  ULDC.64 UR4, c[0x0][0x198] ;  /* 0x0000660000047ab9 */ /* 0x000fe40000000a00 */
[----:B------:R-:W-:Y:S02]  /*08e0*/  @UP0 UIMAD.WIDE.U32 UR30, UR25, UR4, URZ ;  /* 0x00000004191e02a5 */ /* 0x000fe4000f8e003f */
[----:B------:R-:W-:Y:S02]  /*08f0*/  @!UP1 UIMAD UR24, UR12, UR7, UR24 ;  /* 0x000000070c1892a4 */ /* 0x000fe4000f8e0218 */
[----:B------:R-:W-:Y:S02]  /*0900*/  @UP1 UMOV UR6, UR28 ;  /* 0x0000001c00061c82 */ /* 0x000fe40008000000 */
[----:B------:R-:W-:Y:S02]  /*0910*/  @!UP1 UIADD3 UR17, UR27, UR24, URZ ;  /* 0x000000181b119290 */ /* 0x000fe4000fffe03f */
[----:B------:R-:W-:-:S02]  /*0920*/  @UP0 UIMAD UR7, UR25, UR5, UR31 ;  /* 0x00000005190702a4 */ /* 0x000fc4000f8e021f */
[----:B------:R-:W-:Y:S02]  /*0930*/  @!UP1 UMOV UR6, UR26 ;  /* 0x0000001a00069c82 */ /* 0x000fe40008000000 */
[----:B------:R-:W-:Y:S01]  /*0940*/  @UP0 UMOV UR24, UR30 ;  /* 0x0000001e00180c82 */ /* 0x000fe20008000000 */
[----:B------:R-:W-:Y:S05]  /*0950*/  @P0 BRA `(.L_x_277) ;  /* 0x000000d000000947 */ /* 0x000fea0003800000 */
[----:B-1----:R-:W-:Y:S02]  /*0960*/  USHF.R.S32.HI UR24, URZ, 0x1f, UR20 ;  /* 0x0000001f3f187899 */ /* 0x002fe40008011414 */
[----:B------:R-:W-:Y:S02]  /*0970*/  ULDC.64 UR4, c[0x0][0x198] ;  /* 0x0000660000047ab9 */ /* 0x000fe40000000a00 */
[----:B------:R-:W-:Y:S02]  /*0980*/  UIMAD UR24, UR24, UR4, URZ ;  /* 0x00000004181872a4 */ /* 0x000fe4000f8e023f */
[----:B------:R-:W-:Y:S02]  /*0990*/  UIMAD.WIDE.U32 UR26, UR20, UR4, URZ ;  /* 0x00000004141a72a5 */ /* 0x000fe4000f8e003f */
[----:B------:R-:W-:-:S02]  /*09a0*/  UIMAD UR24, UR20, UR5, UR24 ;  /* 0x00000005141872a4 */ /* 0x000fc4000f8e0218 */
[----:B------:R-:W-:Y:S02]  /*09b0*/  USHF.R.S32.HI UR7, URZ, 0x1f, UR12 ;  /* 0x0000001f3f077899 */ /* 0x000fe4000801140c */
[----:B------:R-:W-:Y:S02]  /*09c0*/  ULDC.64 UR4, c[0x0][0x180] ;  /* 0x0000600000047ab9 */ /* 0x000fe40000000a00 */
[----:B------:R-:W-:Y:S02]  /*09d0*/  UIADD3 UR25, UR27, UR24, URZ ;  /* 0x000000181b197290 */ /* 0x000fe4000fffe03f */
[----:B------:R-:W-:Y:S02]  /*09e0*/  UIMAD UR7, UR7, UR4, URZ ;  /* 0x00000004070772a4 */ /* 0x000fe4000f8e023f */
[----:B------:R-:W-:Y:S02]  /*09f0*/  UMOV UR24, UR26 ;  /* 0x0000001a00187c82 */ /* 0x000fe40008000000 */
[----:B------:R-:W-:-:S02]  /*0a00*/  UIMAD UR7, UR12, UR5, UR7 ;  /* 0x000000050c0772a4 */ /* 0x000fc4000f8e0207 */
[----:B------:R-:W-:-:S04]  /*0a10*/  UIMAD.WIDE.U32 UR24, UR12, UR4, UR24 ;  /* 0x000000040c1872a5 */ /* 0x000fc8000f8e0018 */
[----:B------:R-:W-:Y:S02]  /*0a20*/  UIADD3 UR7, UR25, UR7, URZ ;  /* 0x0000000719077290 */ /* 0x000fe4000fffe03f */
.L_x_277:
[----:B-1----:R-:W-:Y:S01]  /*0a30*/  IABS R4, c[0x0][0x1c8] ;  /* 0x0000720000047a13 */ /* 0x002fe20000000000 */
[----:B------:R-:W1:Y:S01]  /*0a40*/  S2R R0, SR_CTAID.Z ;  /* 0x0000000000007919 */ /* 0x000e620000002700 */
[----:B------:R-:W-:Y:S02]  /*0a50*/  ULDC UR4, c[0x0][0x1c8] ;  /* 0x0000720000047ab9 */ /* 0x000fe40000000800 */
[----:B------:R-:W2:Y:S01]  /*0a60*/  I2F.RP R10, R4 ;  /* 0x00000004000a7306 */ /* 0x000ea20000209400 */
[----:B------:R-:W-:Y:S02]  /*0a70*/  ULOP3.LUT UR4, UR11, UR4, URZ, 0x3c, !UPT ;  /* 0x000000040b047292 */ /* 0x000fe4000f8e3c3f */
[----:B------:R-:W-:-:S04]  /*0a80*/  @UP0 UIADD3 UR21, UR20, UR21, URZ ;  /* 0x0000001514150290 */ /* 0x000fc8000fffe03f */
[----:B------:R-:W-:Y:S01]  /*0a90*/  ISETP.LE.AND P1, PT, RZ, UR4, PT ;  /* 0x00000004ff007c0c */ /* 0x000fe2000bf23270 */
[----:B------:R-:W-:Y:S02]  /*0aa0*/  ULDC.64 UR4, c[0x0][0x1a0] ;  /* 0x0000680000047ab9 */ /* 0x000fe40000000a00 */
[----:B------:R-:W-:-:S04]  /*0ab0*/  @UP0 UIMAD.WIDE.U32 UR26, UR21, UR4, URZ ;  /* 0x00000004151a02a5 */ /* 0x000fc8000f8e003f */
[----:B------:R-:W-:Y:S01]  /*0ac0*/  @UP0 UIMAD UR5, UR21, UR5, UR27 ;  /* 0x00000005150502a4 */ /* 0x000fe2000f8e021b */
[----:B--2---:R-:W2:Y:S01]  /*0ad0*/  MUFU.RCP R10, R10 ;  /* 0x0000000a000a7308 */ /* 0x004ea20000001000 */
[----:B------:R-:W-:Y:S01]  /*0ae0*/  USHF.R.S32.HI UR21, URZ, 0x1f, UR11 ;  /* 0x0000001f3f157899 */ /* 0x000fe2000801140b */
[----:B-1----:R-:W-:Y:S02]  /*0af0*/  IABS R0, R0 ;  /* 0x0000000000007213 */ /* 0x002fe40000000000 */
[----:B--2---:R-:W-:-:S04]  /*0b00*/  IADD3 R10, R10, 0xffffffe, RZ ;  /* 0x0ffffffe0a0a7810 */ /* 0x004fc80007ffe0ff */
[----:B------:R-:W1:Y:S02]  /*0b10*/  F2I.FTZ.U32.TRUNC.NTZ R11, R10 ;  /* 0x0000000a000b7305 */ /* 0x000e64000021f000 */
[----:B-1----:R-:W-:Y:S02]  /*0b20*/  IMAD.MOV R3, RZ, RZ, -R11 ;  /* 0x000000ffff037224 */ /* 0x002fe400078e0a0b */
[----:B------:R-:W-:Y:S02]  /*0b30*/  IMAD.MOV.U32 R10, RZ, RZ, RZ ;  /* 0x000000ffff0a7224 */ /* 0x000fe400078e00ff */
[----:B------:R-:W-:-:S04]  /*0b40*/  IMAD R3, R3, R4, RZ ;  /* 0x0000000403037224 */ /* 0x000fc800078e02ff */
[----:B------:R-:W-:-:S04]  /*0b50*/  IMAD.HI.U32 R10, R11, R3, R10 ;  /* 0x000000030b0a7227 */ /* 0x000fc800078e000a */
[----:B------:R-:W-:-:S04]  /*0b60*/  IMAD.MOV.U32 R3, RZ, RZ, R0 ;  /* 0x000000ffff037224 */ /* 0x000fc800078e0000 */
[----:B------:R-:W-:-:S04]  /*0b70*/  IMAD.HI.U32 R222, R10, R3, RZ ;  /* 0x000000030ade7227 */ /* 0x000fc800078e00ff */
[----:B------:R-:W-:-:S04]  /*0b80*/  IMAD.MOV R0, RZ, RZ, -R222 ;  /* 0x000000ffff007224 */ /* 0x000fc800078e0ade */
[----:B------:R-:W-:-:S05]  /*0b90*/  IMAD R0, R4, R0, R3 ;  /* 0x0000000004007224 */ /* 0x000fca00078e0203 */
[----:B------:R-:W-:-:S13]  /*0ba0*/  ISETP.GT.U32.AND P2, PT, R4, R0, PT ;  /* 0x000000000400720c */ /* 0x000fda0003f44070 */
[----:B------:R-:W-:Y:S01]  /*0bb0*/  @!P2 IMAD.IADD R0, R0, 0x1, -R4 ;  /* 0x000000010000a824 */ /* 0x000fe200078e0a04 */
[----:B------:R-:W-:Y:S02]  /*0bc0*/  @!P2 IADD3 R222, R222, 0x1, RZ ;  /* 0x00000001dedea810 */ /* 0x000fe40007ffe0ff */
[----:B------:R-:W-:Y:S02]  /*0bd0*/  ISETP.NE.AND P2, PT, RZ, c[0x0][0x1c8], PT ;  /* 0x00007200ff007a0c */ /* 0x000fe40003f45270 */
[----:B------:R-:W-:-:S13]  /*0be0*/  ISETP.GE.U32.AND P3, PT, R0, R4, PT ;  /* 0x000000040000720c */ /* 0x000fda0003f66070 */
[----:B------:R-:W-:-:S05]  /*0bf0*/  @P3 IADD3 R222, R222, 0x1, RZ ;  /* 0x00000001dede3810 */ /* 0x000fca0007ffe0ff */
[----:B------:R-:W-:Y:S01]  /*0c00*/  @!P1 IMAD.MOV R222, RZ, RZ, -R222 ;  /* 0x000000ffffde9224 */ /* 0x000fe200078e0ade */
[----:B------:R-:W-:Y:S01]  /*0c10*/  @!P2 LOP3.LUT R222, RZ, c[0x0][0x1c8], RZ, 0x33, !PT ;  /* 0x00007200ffdeaa12 */ /* 0x000fe200078e33ff */
[----:B------:R-:W-:Y:S05]  /*0c20*/  @P0 BRA `(.L_x_278) ;  /* 0x000000c000000947 */ /* 0x000fea0003800000 */
[----:B------:R-:W-:Y:S02]  /*0c30*/  USHF.R.S32.HI UR25, URZ, 0x1f, UR20 ;  /* 0x0000001f3f197899 */ /* 0x000fe40008011414 */
        /* <DEDUP_REMOVED lines=8> */
[----:B------:R-:W-:Y:S02]  /*0cc0*/  UIMAD.WIDE.U32 UR26, UR12, UR4, UR26 ;  /* 0x000000040c1a72a5 */ /* 0x000fe4000f8e001a */
[----:B------:R-:W-:-:S04]  /*0cd0*/  UIMAD UR5, UR12, UR5, UR20 ;  /* 0x000000050c0572a4 */ /* 0x000fc8000f8e0214 */
[----:B------:R-:W-:Y:S02]  /*0ce0*/  UIADD3 UR5, UR27, UR5, URZ ;  /* 0x000000051b057290 */ /* 0x000fe4000fffe03f */
.L_x_278:
[CC--:B------:R-:W-:Y:S01]  /*0cf0*/  LEA.HI R3, R2.reuse, R8.reuse, RZ, 0x3 ;  /* 0x0000000802037211 */ /* 0x0c0fe200078f18ff */
[----:B------:R-:W1:Y:S01]  /*0d00*/  S2R R14, SR_CTAID.Z ;  /* 0x00000000000e7919 */ /* 0x000e620000002700 */
[-C--:B------:R-:W-:Y:S01]  /*0d10*/  LEA.HI R7, R2, R8.reuse, RZ, 0x4 ;  /* 0x0000000802077211 */ /* 0x080fe200078f20ff */
[----:B------:R-:W-:Y:S01]  /*0d20*/  IMAD.U32 R20, RZ, RZ, UR13 ;  /* 0x0000000dff147e24 */ /* 0x000fe2000f8e00ff */
[----:B------:R-:W-:Y:S01]  /*0d30*/  SHF.R.S32.HI R16, RZ, 0x3, R3 ;  /* 0x00000003ff107819 */ /* 0x000fe20000011403 */
[----:B------:R-:W-:Y:S01]  /*0d40*/  BSSY B0, `(.L_x_279) ;  /* 0x0000066000007945 */ /* 0x000fe20003800000 */
[----:B------:R-:W-:Y:S02]  /*0d50*/  LOP3.LUT R3, R3, 0xfffffff8, RZ, 0xc0, !PT ;  /* 0xfffffff803037812 */ /* 0x000fe400078ec0ff */
[----:B------:R-:W-:Y:S01]  /*0d60*/  SHF.R.S32.HI R4, RZ, 0x4, R7 ;  /* 0x00000004ff047819 */ /* 0x000fe20000011407 */
[----:B------:R-:W-:Y:S01]  /*0d70*/  IMAD.SHL.U32 R195, R16, 0x40, RZ ;  /* 0x0000004010c37824 */ /* 0x000fe200078e00ff */
[----:B------:R-:W-:Y:S01]  /*0d80*/  LEA.HI R2, R2, R8, RZ, 0x6 ;  /* 0x0000000802027211 */ /* 0x000fe200078f30ff */
[----:B------:R-:W-:Y:S01]  /*0d90*/  IMAD.IADD R3, R8, 0x1, -R3 ;  /* 0x0000000108037824 */ /* 0x000fe200078e0a03 */
[----:B------:R-:W-:-:S02]  /*0da0*/  LEA.HI R193, R7, R4, RZ, 0x1 ;  /* 0x0000000407c17211 */ /* 0x000fc400078f08ff */
[----:B------:R-:W-:Y:S01]  /*0db0*/  LOP3.LUT R195, R195, 0x1c0, RZ, 0xc0, !PT ;  /* 0x000001c0c3c37812 */ /* 0x000fe200078ec0ff */
[----:B------:R-:W-:Y:S01]  /*0dc0*/  IMAD.SHL.U32 R202, R3, 0x8, RZ ;  /* 0x0000000803ca7824 */ /* 0x000fe200078e00ff */
[----:B------:R-:W-:Y:S01]  /*0dd0*/  LOP3.LUT R7, R7, 0xfffffff0, RZ, 0xc0, !PT ;  /* 0xfffffff007077812 */ /* 0x000fe200078ec0ff */
[----:B------:R-:W-:Y:S01]  /*0de0*/  IMAD.SHL.U32 R2, R2, 0x8, RZ ;  /* 0x0000000802027824 */ /* 0x000fe200078e00ff */
[----:B------:R-:W-:Y:S02]  /*0df0*/  LOP3.LUT R193, R193, 0xfffffffe, RZ, 0xc0, !PT ;  /* 0xfffffffec1c17812 */ /* 0x000fe400078ec0ff */
[--C-:B------:R-:W-:Y:S01]  /*0e00*/  LOP3.LUT R0, R195, 0x38, R202.reuse, 0xf8, !PT ;  /* 0x00000038c3007812 */ /* 0x100fe200078ef8ca */
[----:B------:R-:W-:Y:S01]  /*0e10*/  IMAD.IADD R7, R8, 0x1, -R7 ;  /* 0x0000000108077824 */ /* 0x000fe200078e0a07 */
[----:B------:R-:W-:Y:S01]  /*0e20*/  SHF.R.U32.HI R195, RZ, 0x3, R195 ;  /* 0x00000003ffc37819 */ /* 0x000fe200000116c3 */
[----:B------:R-:W-:Y:S01]  /*0e30*/  IMAD.IADD R193, R4, 0x1, -R193 ;  /* 0x0000000104c17824 */ /* 0x000fe200078e0ac1 */
[----:B------:R-:W-:-:S02]  /*0e40*/  SHF.R.S32.HI R203, RZ, 0x1f, R202 ;  /* 0x0000001fffcb7819 */ /* 0x000fc400000114ca */
[----:B------:R-:W-:Y:S02]  /*0e50*/  LOP3.LUT R195, R0, R195, RZ, 0x3c, !PT ;  /* 0x000000c300c37212 */ /* 0x000fe400078e3cff */
[----:B------:R-:W-:Y:S01]  /*0e60*/  IADD3 R10, P0, R202, UR6, RZ ;  /* 0x00000006ca0a7c10 */ /* 0x000fe2000ff1e0ff */
[----:B------:R-:W-:Y:S01]  /*0e70*/  IMAD.WIDE.U32 R18, R16, c[0x0][0x198], R202 ;  /* 0x0000660010127a25 */ /* 0x000fe200078e00ca */
[----:B------:R-:W-:Y:S02]  /*0e80*/  SHF.R.S32.HI R0, RZ, 0x1f, R7 ;  /* 0x0000001fff007819 */ /* 0x000fe40000011407 */
[----:B------:R-:W-:Y:S02]  /*0e90*/  IADD3.X R11, R203, UR17, RZ, P0, !PT ;  /* 0x00000011cb0b7c10 */ /* 0x000fe400087fe4ff */
[----:B------:R-:W-:Y:S02]  /*0ea0*/  SHF.R.S32.HI R17, RZ, 0x1f, R16 ;  /* 0x0000001fff117819 */ /* 0x000fe40000011410 */
[----:B------:R-:W-:Y:S01]  /*0eb0*/  LEA.HI R0, R0, R7, RZ, 0x3 ;  /* 0x0000000700007211 */ /* 0x000fe200078f18ff */
[----:B-1----:R-:W-:Y:S01]  /*0ec0*/  IMAD.WIDE.U32 R14, R14, c[0x0][0x1a8], R10 ;  /* 0x00006a000e0e7a25 */ /* 0x002fe200078e000a */
[----:B------:R-:W-:-:S02]  /*0ed0*/  LOP3.LUT R195, R195, 0xfffffe00, R2, 0xf8, !PT ;  /* 0xfffffe00c3c37812 */ /* 0x000fc400078ef802 */
[----:B------:R-:W-:Y:S01]  /*0ee0*/  LOP3.LUT R4, R0, 0xfffffff8, RZ, 0xc0, !PT ;  /* 0xfffffff800047812 */ /* 0x000fe200078ec0ff */
[----:B------:R-:W-:Y:S01]  /*0ef0*/  IMAD R2, R17, c[0x0][0x1a0], RZ ;  /* 0x0000680011027a24 */ /* 0x000fe200078e02ff */
[----:B------:R-:W-:Y:S01]  /*0f00*/  SHF.R.S32.HI R224, RZ, 0x1f, R222 ;  /* 0x0000001fffe07819 */ /* 0x000fe200000114de */
[----:B------:R-:W-:Y:S01]  /*0f10*/  IMAD.WIDE.U32 R10, R16, c[0x0][0x1a0], R202 ;  /* 0x00006800100a7a25 */ /* 0x000fe200078e00ca */
[----:B------:R-:W-:Y:S02]  /*0f20*/  IADD3 R198, P1, R18, UR24, RZ ;  /* 0x0000001812c67c10 */ /* 0x000fe4000ff3e0ff */
[----:B------:R-:W-:Y:S01]  /*0f30*/  SHF.R.S32.HI R194, RZ, 0x5, R194 ;  /* 0x00000005ffc27819 */ /* 0x000fe200000114c2 */
[----:B------:R-:W-:Y:S01]  /*0f40*/  IMAD.IADD R4, R7, 0x1, -R4 ;  /* 0x0000000107047824 */ /* 0x000fe200078e0a04 */
[----:B------:R-:W-:Y:S01]  /*0f50*/  IADD3 R10, P0, R10, UR26, RZ ;  /* 0x0000001a0a0a7c10 */ /* 0x000fe2000ff1e0ff */
[----:B------:R-:W-:Y:S01]  /*0f60*/  IMAD R2, R16, c[0x0][0x1a4], R2 ;  /* 0x0000690010027a24 */ /* 0x000fe200078e0202 */
[----:B------:R-:W-:Y:S01]  /*0f70*/  IADD3 R197, R202, 0x40, RZ ;  /* 0x00000040cac57810 */ /* 0x000fe20007ffe0ff */
[----:B------:R-:W-:Y:S01]  /*0f80*/  IMAD.SHL.U32 R7, R193, 0x8, RZ ;  /* 0x00000008c1077824 */ /* 0x000fe200078e00ff */
[C---:B------:R-:W-:Y:S01]  /*0f90*/  LOP3.LUT P3, RZ, R4.reuse, 0x4, RZ, 0xc0, !PT ;  /* 0x0000000404ff7812 */ /* 0x040fe2000786c0ff */
[----:B------:R-:W-:Y:S01]  /*0fa0*/  IMAD R9, R17, c[0x0][0x198], RZ ;  /* 0x0000660011097a24 */ /* 0x000fe200078e02ff */
[C---:B------:R-:W-:Y:S01]  /*0fb0*/  LOP3.LUT P2, RZ, R4.reuse, 0x2, RZ, 0xc0, !PT ;  /* 0x0000000204ff7812 */ /* 0x040fe2000784c0ff */
[----:B------:R-:W-:Y:S01]  /*0fc0*/  IMAD.SHL.U32 R4, R4, 0x40, RZ ;  /* 0x0000004004047824 */ /* 0x000fe200078e00ff */
[----:B------:R-:W-:Y:S01]  /*0fd0*/  IADD3.X R11, R11, UR5, R2, P0, !PT ;  /* 0x000000050b0b7c10 */ /* 0x000fe200087fe402 */
[----:B------:R-:W-:Y:S01]  /*0fe0*/  ULDC.64 UR4, c[0x0][0x1a8] ;  /* 0x00006a0000047ab9 */ /* 0x000fe20000000a00 */
[----:B------:R-:W-:Y:S01]  /*0ff0*/  IMAD R9, R16, c[0x0][0x19c], R9 ;  /* 0x0000670010097a24 */ /* 0x000fe200078e0209 */
[----:B------:R-:W-:Y:S01]  /*1000*/  UIMAD UR21, UR21, UR4, URZ ;  /* 0x00000004151572a4 */ /* 0x000fe2000f8e023f */
[----:B------:R-:W-:Y:S01]  /*1010*/  LOP3.LUT R4, R4, 0x1c0, RZ, 0xc0, !PT ;  /* 0x000001c004047812 */ /* 0x000fe200078ec0ff */
[----:B------:R-:W-:Y:S01]  /*1020*/  UIADD3 UR4, -UR14, UR16, URZ ;  /* 0x000000100e047290 */ /* 0x000fe2000fffe13f */
[----:B------:R-:W-:Y:S01]  /*1030*/  IMAD.SHL.U32 R0, R0, 0x40, RZ ;  /* 0x0000004000007824 */ /* 0x000fe200078e00ff */
[----:B------:R-:W-:Y:S01]  /*1040*/  IADD3.X R199, R19, UR7, R9, P1, !PT ;  /* 0x0000000713c77c10 */ /* 0x000fe20008ffe409 */
[----:B------:R-:W-:Y:S01]  /*1050*/  IMAD R200, R224, c[0x0][0x1b0], RZ ;  /* 0x00006c00e0c87a24 */ /* 0x000fe200078e02ff */
[----:B------:R-:W-:Y:S01]  /*1060*/  LOP3.LUT R2, R4, 0x8, R7, 0xf8, !PT ;  /* 0x0000000804027812 */ /* 0x000fe200078ef807 */
[----:B------:R-:W-:Y:S01]  /*1070*/  IMAD R224, R224, c[0x0][0x1b8], RZ ;  /* 0x00006e00e0e07a24 */ /* 0x000fe200078e02ff */
[----:B------:R-:W-:Y:S01]  /*1080*/  ISETP.GE.AND P0, PT, R16, UR4, PT ;  /* 0x0000000410007c0c */ /* 0x000fe2000bf06270 */
[----:B------:R-:W-:Y:S01]  /*1090*/  UIMAD UR5, UR11, UR5, UR21 ;  /* 0x000000050b0572a4 */ /* 0x000fe2000f8e0215 */
[----:B------:R-:W-:Y:S01]  /*10a0*/  SHF.R.U32.HI R4, RZ, 0x3, R4 ;  /* 0x00000003ff047819 */ /* 0x000fe20000011604 */
[----:B------:R-:W-:Y:S01]  /*10b0*/  IMAD R200, R222, c[0x0][0x1b4], R200 ;  /* 0x00006d00dec87a24 */ /* 0x000fe200078e02c8 */
[----:B------:R-:W-:Y:S01]  /*10c0*/  IADD3 R196, R202, 0x80, RZ ;  /* 0x00000080cac47810 */ /* 0x000fe20007ffe0ff */
[----:B------:R-:W-:Y:S01]  /*10d0*/  IMAD R224, R222, c[0x0][0x1bc], R224 ;  /* 0x00006f00dee07a24 */ /* 0x000fe200078e02e0 */
[----:B------:R-:W-:Y:S01]  /*10e0*/  LOP3.LUT R4, R2, R4, RZ, 0x3c, !PT ;  /* 0x0000000402047212 */ /* 0x000fe200078e3cff */
[----:B------:R-:W-:Y:S01]  /*10f0*/  IMAD.WIDE.U32 R198, R222, c[0x0][0x1b0], R198 ;  /* 0x00006c00dec67a25 */ /* 0x000fe200078e00c6 */
[----:B------:R-:W-:-:S02]  /*1100*/  IADD3 R19, R15, UR5, RZ ;  /* 0x000000050f137c10 */ /* 0x000fc4000fffe0ff */
[----:B------:R-:W-:Y:S01]  /*1110*/  LOP3.LUT R4, R4, 0xfffffe00, R0, 0xf8, !PT ;  /* 0xfffffe0004047812 */ /* 0x000fe200078ef800 */
[----:B------:R-:W-:Y:S02]  /*1120*/  IMAD.MOV.U32 R2, RZ, RZ, 0x10 ;  /* 0x00000010ff027424 */ /* 0x000fe400078e00ff */
[----:B------:R-:W-:Y:S02]  /*1130*/  IMAD.MOV.U32 R0, RZ, RZ, 0x20 ;  /* 0x00000020ff007424 */ /* 0x000fe400078e00ff */
[----:B------:R-:W-:Y:S01]  /*1140*/  IMAD.WIDE.U32 R222, R222, c[0x0][0x1b8], R10 ;  /* 0x00006e00dede7a25 */ /* 0x000fe200078e000a */
[----:B------:R-:W-:Y:S02]  /*1150*/  SEL R2, R2, 0xfffffff0, !P2 ;  /* 0xfffffff002027807 */ /* 0x000fe40005000000 */
[----:B------:R-:W-:Y:S01]  /*1160*/  SEL R0, R0, 0xffffffe0, !P3 ;  /* 0xffffffe000007807 */ /* 0x000fe20005800000 */
[----:B------:R-:W-:-:S04]  /*1170*/  IMAD.WIDE R20, R20, 0x40, R16 ;  /* 0x0000004014147825 */ /* 0x000fc800078e0210 */
[----:B------:R-:W-:Y:S02]  /*1180*/  IMAD.SHL.U32 R195, R195, 0x2, RZ ;  /* 0x00000002c3c37824 */ /* 0x000fe400078e00ff */
        /* <DEDUP_REMOVED lines=33> */
.L_x_280:
[----:B------:R-:W-:Y:S05]  /*13a0*/  BSYNC B0 ;  /* 0x0000000000007941 */ /* 0x000fea0003800000 */
.L_x_279:
[----:B------:R-:W-:Y:S01]  /*13b0*/  IADD3 R9, R16, 0x10, RZ ;  /* 0x0000001010097810 */ /* 0x000fe20007ffe0ff */
[----:B------:R-:W-:Y:S03]  /*13c0*/  BSSY B0, `(.L_x_281) ;  /* 0x0000024000007945 */ /* 0x000fe60003800000 */
[----:B------:R-:W-:-:S13]  /*13d0*/  ISETP.GE.AND P0, PT, R9, UR4, PT ;  /* 0x0000000409007c0c */ /* 0x000fda000bf06270 */
[----:B------:R-:W-:Y:S05]  /*13e0*/  @P0 BRA `(.L_x_282) ;  /* 0x0000021000000947 */ /* 0x000fea0003800000 */
[----:B------:R-:W-:Y:S01]  /*13f0*/  IADD3 R10, P0, R20, 0x10, RZ ;  /* 0x00000010140a7810 */ /* 0x000fe20007f1e0ff */
[----:B-1----:R-:W-:Y:S01]  /*1400*/  IMAD.MOV.U32 R22, RZ, RZ, R14 ;  /* 0x000000ffff167224 */ /* 0x002fe200078e000e */
        /* <DEDUP_REMOVED lines=31> */
.L_x_282:
[----:B------:R-:W-:Y:S05]  /*1600*/  BSYNC B0 ;  /* 0x0000000000007941 */ /* 0x000fea0003800000 */
.L_x_281:
[----:B-1----:R-:W-:Y:S01]  /*1610*/  IADD3 R10, R16, 0x20, RZ ;  /* 0x00000020100a7810 */ /* 0x002fe20007ffe0ff */
[----:B------:R-:W-:Y:S03]  /*1620*/  BSSY B0, `(.L_x_283) ;  /* 0x0000024000007945 */ /* 0x000fe60003800000 */
[----:B------:R-:W-:-:S13]  /*1630*/  ISETP.GE.AND P0, PT, R10, UR4, PT ;  /* 0x000000040a007c0c */ /* 0x000fda000bf06270 */
        /* <DEDUP_REMOVED lines=34> */
.L_x_284:
[----:B------:R-:W-:Y:S05]  /*1860*/  BSYNC B0 ;  /* 0x0000000000007941 */ /* 0x000fea0003800000 */
.L_x_283:
[----:B------:R-:W-:Y:S01]  /*1870*/  IADD3 R11, R16, 0x30, RZ ;  /* 0x00000030100b7810 */ /* 0x000fe20007ffe0ff */
[----:B------:R-:W-:Y:S01]  /*1880*/  UMOV UR11, 0x6 ;  /* 0x00000006000b7882 */ /* 0x000fe20000000000 */
[----:B------:R-:W-:Y:S01]  /*1890*/  BSSY B0, `(.L_x_285) ;  /* 0x0000026000007945 */ /* 0x000fe20003800000 */
[----:B------:R-:W-:Y:S01]  /*18a0*/  ULDC.64 UR6, c[0x0][0x198] ;  /* 0x0000660000067ab9 */ /* 0x000fe20000000a00 */
[----:B------:R-:W-:Y:S01]  /*18b0*/  ISETP.GE.AND P0, PT, R11, UR4, PT ;  /* 0x000000040b007c0c */ /* 0x000fe2000bf06270 */
        /* <DEDUP_REMOVED lines=35> */
.L_x_286:
[----:B------:R-:W-:Y:S05]  /*1af0*/  BSYNC B0 ;  /* 0x0000000000007941 */ /* 0x000fea0003800000 */
.L_x_285:
[----:B------:R-:W-:Y:S01]  /*1b00*/  UIADD3 UR17, UR8, -0x1, URZ ;  /* 0xffffffff08117890 */ /* 0x000fe2000fffe03f */
[----:B------:R-:W-:Y:S01]  /*1b10*/  MOV R200, R198 ;  /* 0x000000c600c87202 */ /* 0x000fe20000000f00 */
[----:B------:R-:W-:Y:S01]  /*1b20*/  IMAD.U32 R7, RZ, RZ, UR24 ;  /* 0x00000018ff077e24 */ /* 0x000fe2000f8e00ff */
[----:B------:R-:W-:Y:S01]  /*1b30*/  BSSY B0, `(.L_x_287) ;  /* 0x0000022000007945 */ /* 0x000fe20003800000 */
[----:B------:R-:W-:Y:S02]  /*1b40*/  UIMAD UR20, UR17, -0x40, UR15 ;  /* 0xffffffc0111478a4 */ /* 0x000fe4000f8e020f */
[----:B------:R-:W-:Y:S01]  /*1b50*/  USHF.R.S32.HI UR25, URZ, 0x1f, UR17 ;  /* 0x0000001f3f197899 */ /* 0x000fe20008011411 */
[----:B--2---:R-:W-:Y:S01]  /*1b60*/  IMAD.WIDE.U32 R18, R7, UR17, R200 ;  /* 0x0000001107127c25 */ /* 0x004fe2000f8e00c8 */
[----:B------:R-:W-:Y:S02]  /*1b70*/  UIMAD UR4, UR21, UR17, URZ ;  /* 0x00000011150472a4 */ /* 0x000fe4000f8e023f */
[----:B------:R-:W-:-:S02]  /*1b80*/  ISETP.GE.AND P0, PT, R16, UR20, PT ;  /* 0x0000001410007c0c */ /* 0x000fc4000bf06270 */
[----:B------:R-:W-:-:S06]  /*1b90*/  UIMAD UR4, UR25, UR24, UR4 ;  /* 0x00000018190472a4 */ /* 0x000fcc000f8e0204 */
[----:B------:R-:W-:-:S05]  /*1ba0*/  IADD3 R21, R19, UR4, RZ ;  /* 0x0000000413157c10 */ /* 0x000fca000fffe0ff */
        /* <DEDUP_REMOVED lines=26> */
.L_x_288:
[----:B------:R-:W-:Y:S05]  /*1d50*/  BSYNC B0 ;  /* 0x0000000000007941 */ /* 0x000fea0003800000 */
.L_x_287:
[----:B------:R-:W-:Y:S01]  /*1d60*/  ISETP.GE.AND P0, PT, R9, UR20, PT ;  /* 0x0000001409007c0c */ /* 0x000fe2000bf06270 */
[----:B------:R-:W-:Y:S01]  /*1d70*/  ULDC UR4, c[0x0][0x19c] ;  /* 0x0000670000047ab9 */ /* 0x000fe20000000800 */
[----:B------:R-:W-:Y:S01]  /*1d80*/  BSSY B0, `(.L_x_289) ;  /* 0x000001f000007945 */ /* 0x000fe20003800000 */
[----:B------:R-:W-:Y:S02]  /*1d90*/  USHF.L.U32 UR7, UR6, 0x4, URZ ;  /* 0x0000000406077899 */ /* 0x000fe4000800063f */
[----:B------:R-:W-:-:S08]  /*1da0*/  USHF.L.U64.HI UR6, UR6, UR9, UR4 ;  /* 0x0000000906067299 */ /* 0x000fd00008010204 */
[----:B------:R-:W-:Y:S05]  /*1db0*/  @P0 BRA `(.L_x_290) ;  /* 0x000001b000000947 */ /* 0x000fea0003800000 */
[----:B------:R-:W-:Y:S02]  /*1dc0*/  ISETP.GE.AND P3, PT, R202, c[0x0][0x220], PT ;  /* 0x00008800ca007a0c */ /* 0x000fe40003f66270 */
[----:B------:R-:W-:Y:S02]  /*1dd0*/  ISETP.GE.AND P2, PT, R197, c[0x0][0x220], PT ;  /* 0x00008800c5007a0c */ /* 0x000fe40003f46270 */
[----:B--2---:R-:W-:Y:S02]  /*1de0*/  IADD3 R14, P1, R18, UR7, RZ ;  /* 0x00000007120e7c10 */ /* 0x004fe4000ff3e0ff */
[----:B------:R-:W-:Y:S02]  /*1df0*/  ISETP.GE.AND P0, PT, R196, c[0x0][0x220], PT ;  /* 0x00008800c4007a0c */ /* 0x000fe40003f06270 */
[----:B------:R-:W-:-:S05]  /*1e00*/  IADD3.X R13, R21, UR6, RZ, P1, !PT ;  /* 0x00000006150d7c10 */ /* 0x000fca0008ffe4ff */
[C---:B-1----:R-:W-:Y:S01]  /*1e10*/  @!P3 LEA R24, P4, R14.reuse, c[0x0][0x168], 0x1 ;  /* 0x00005a000e18ba11 */ /* 0x042fe200078808ff */
        /* <DEDUP_REMOVED lines=21> */
.L_x_290:
[----:B------:R-:W-:Y:S05]  /*1f70*/  BSYNC B0 ;  /* 0x0000000000007941 */ /* 0x000fea0003800000 */
.L_x_289:
[----:B------:R-:W-:Y:S01]  /*1f80*/  ISETP.GE.AND P0, PT, R10, UR20, PT ;  /* 0x000000140a007c0c */ /* 0x000fe2000bf06270 */
[----:B------:R-:W-:-:S12]  /*1f90*/  BSSY B0, `(.L_x_291) ;  /* 0x000001f000007945 */ /* 0x000fd80003800000 */
[----:B------:R-:W-:Y:S05]  /*1fa0*/  @P0 BRA `(.L_x_292) ;  /* 0x000001d000000947 */ /* 0x000fea0003800000 */
[----:B------:R-:W-:Y:S01]  /*1fb0*/  ISETP.GE.AND P3, PT, R202, c[0x0][0x220], PT ;  /* 0x00008800ca007a0c */ /* 0x000fe20003f66270 */
[----:B------:R-:W-:Y:S01]  /*1fc0*/  IMAD.MOV.U32 R13, RZ, RZ, c[0x0][0x198] ;  /* 0x00006600ff0d7624 */ /* 0x000fe200078e00ff */
[----:B------:R-:W-:Y:S01]  /*1fd0*/  ISETP.GE.AND P2, PT, R197, c[0x0][0x220], PT ;  /* 0x00008800c5007a0c */ /* 0x000fe20003f46270 */
[----:B--2---:R-:W-:-:S03]  /*1fe0*/  IMAD.MOV.U32 R15, RZ, RZ, c[0x0][0x19c] ;  /* 0x00006700ff0f7624 */ /* 0x004fc600078e00ff */
[----:B------:R-:W-:-:S04]  /*1ff0*/  LEA R14, P0, R13, R18, 0x5 ;  /* 0x000000120d0e7211 */ /* 0x000fc800078028ff */
[----:B------:R-:W-:Y:S02]  /*2000*/  LEA.HI.X R15, R13, R21, R15, 0x5, P0 ;  /* 0x000000150d0f7211 */ /* 0x000fe400000f2c0f */
[----:B------:R-:W-:Y:S01]  /*2010*/  ISETP.GE.AND P0, PT, R196, c[0x0][0x220], PT ;  /* 0x00008800c4007a0c */ /* 0x000fe20003f06270 */
[----:B------:R2:W-:Y:S01]  /*2020*/  @P3 STS.128 [R195+0x7000], RZ ;  /* 0x007000ffc3003388 */ /* 0x0005e20000000c00 */
[C---:B-1----:R-:W-:Y:S02]  /*2030*/  @!P3 LEA R24, P4, R14.reuse, c[0x0][0x168], 0x1 ;  /* 0x00005a000e18ba11 */ /* 0x042fe400078808ff */
        /* <DEDUP_REMOVED lines=20> */
.L_x_292:
[----:B------:R-:W-:Y:S05]  /*2180*/  BSYNC B0 ;  /* 0x0000000000007941 */ /* 0x000fea0003800000 */
.L_x_291:
[----:B------:R-:W-:Y:S01]  /*2190*/  ISETP.GE.AND P0, PT, R11, UR20, PT ;  /* 0x000000140b007c0c */ /* 0x000fe2000bf06270 */
[----:B------:R-:W-:Y:S01]  /*21a0*/  ULDC.64 UR4, c[0x0][0x1a0] ;  /* 0x0000680000047ab9 */ /* 0x000fe20000000a00 */
[----:B------:R-:W-:Y:S01]  /*21b0*/  BSSY B0, `(.L_x_293) ;  /* 0x0000023000007945 */ /* 0x000fe20003800000 */
[----:B------:R-:W-:Y:S02]  /*21c0*/  USHF.L.U64.HI UR11, UR4, UR11, UR5 ;  /* 0x0000000b040b7299 */ /* 0x000fe40008010205 */
[----:B------:R-:W-:-:S08]  /*21d0*/  USHF.L.U32 UR12, UR4, 0x6, URZ ;  /* 0x00000006040c7899 */ /* 0x000fd0000800063f */
[----:B------:R-:W-:Y:S05]  /*21e0*/  @P0 BRA `(.L_x_294) ;  /* 0x000001f000000947 */ /* 0x000fea0003800000 */
[----:B------:R-:W-:Y:S01]  /*21f0*/  ISETP.GE.AND P3, PT, R202, c[0x0][0x220], PT ;  /* 0x00008800ca007a0c */ /* 0x000fe20003f66270 */
[----:B------:R-:W-:Y:S01]  /*2200*/  IMAD.MOV.U32 R13, RZ, RZ, c[0x0][0x198] ;  /* 0x00006600ff0d7624 */ /* 0x000fe200078e00ff */
[----:B------:R-:W-:Y:S01]  /*2210*/  ISETP.GE.AND P2, PT, R197, c[0x0][0x220], PT ;  /* 0x00008800c5007a0c */ /* 0x000fe20003f46270 */
[----:B------:R-:W-:Y:S01]  /*2220*/  IMAD.MOV.U32 R20, RZ, RZ, R18 ;  /* 0x000000ffff147224 */ /* 0x000fe200078e0012 */
[----:B------:R-:W-:Y:S01]  /*2230*/  ULDC UR5, c[0x0][0x19c] ;  /* 0x0000670000057ab9 */ /* 0x000fe20000000800 */
[----:B------:R-:W-:Y:S01]  /*2240*/  ISETP.GE.AND P0, PT, R196, c[0x0][0x220], PT ;  /* 0x00008800c4007a0c */ /* 0x000fe20003f06270 */
[----:B------:R-:W-:Y:S01]  /*2250*/  UIMAD UR5, UR5, 0x30, URZ ;  /* 0x00000030050578a4 */ /* 0x000fe2000f8e023f */
[----:B------:R-:W-:-:S05]  /*2260*/  IMAD.WIDE.U32 R20, R13, 0x30, R20 ;  /* 0x000000300d147825 */ /* 0x000fca00078e0014 */
[----:B------:R-:W-:Y:S01]  /*2270*/  IADD3 R13, R21, UR5, RZ ;  /* 0x00000005150d7c10 */ /* 0x000fe2000fffe0ff */
[----:B------:R3:W-:Y:S01]  /*2280*/  @P3 STS.128 [R195+0x7800], RZ ;  /* 0x007800ffc3003388 */ /* 0x0007e20000000c00 */
[C---:B------:R-:W-:Y:S02]  /*2290*/  @!P3 LEA R18, P4, R20.reuse, c[0x0][0x168], 0x1 ;  /* 0x00005a001412ba11 */ /* 0x040fe400078808ff */
[C---:B--2---:R-:W-:Y:S02]  /*22a0*/  @!P2 LEA R14, P1, R20.reuse, c[0x0][0x168], 0x1 ;  /* 0x00005a00140eaa11 */ /* 0x044fe400078208ff */
        /* <DEDUP_REMOVED lines=19> */
.L_x_294:
[----:B------:R-:W-:Y:S05]  /*23e0*/  BSYNC B0 ;  /* 0x0000000000007941 */ /* 0x000fea0003800000 */
.L_x_293:
[----:B------:R-:W0:Y:S01]  /*23f0*/  LDGDEPBAR ;  /* 0x00000000000079af */ /* 0x000e220000000000 */
[----:B------:R-:W-:Y:S01]  /*2400*/  ISETP.GE.AND P0, PT, R16, UR20, PT ;  /* 0x0000001410007c0c */ /* 0x000fe2000bf06270 */
[----:B------:R-:W-:Y:S01]  /*2410*/  UIMAD UR5, UR11, UR17, URZ ;  /* 0x000000110b0572a4 */ /* 0x000fe2000f8e023f */
[----:B--23--:R-:W-:Y:S01]  /*2420*/  SHF.R.S32.HI R14, RZ, 0x1f, R12 ;  /* 0x0000001fff0e7819 */ /* 0x00cfe2000001140c */
[----:B------:R-:W-:Y:S01]  /*2430*/  IMAD.MOV.U32 R224, RZ, RZ, R222 ;  /* 0x000000ffffe07224 */ /* 0x000fe200078e00de */
[----:B------:R-:W-:Y:S01]  /*2440*/  BSSY B0, `(.L_x_295) ;  /* 0x000002a000007945 */ /* 0x000fe20003800000 */
[----:B------:R-:W-:Y:S01]  /*2450*/  UIMAD UR5, UR25, UR12, UR5 ;  /* 0x0000000c190572a4 */ /* 0x000fe2000f8e0205 */
[----:B------:R-:W-:Y:S01]  /*2460*/  LEA.HI R14, R14, R12, RZ, 0x2 ;  /* 0x0000000c0e0e7211 */ /* 0x000fe200078f10ff */
[----:B------:R-:W-:Y:S02]  /*2470*/  IMAD.U32 R12, RZ, RZ, UR17 ;  /* 0x00000011ff0c7e24 */ /* 0x000fe4000f8e00ff */
[----:B------:R-:W-:Y:S01]  /*2480*/  IMAD.SHL.U32 R80, R8, 0x2, RZ ;  /* 0x0000000208507824 */ /* 0x000fe200078e00ff */
[----:B------:R-:W-:Y:S01]  /*2490*/  SHF.R.S32.HI R8, RZ, 0x2, R14 ;  /* 0x00000002ff087819 */ /* 0x000fe2000001140e */
[----:B------:R-:W-:-:S03]  /*24a0*/  IMAD.WIDE.U32 R12, R12, UR12, R224 ;  /* 0x0000000c0c0c7c25 */ /* 0x000fc6000f8e00e0 */
[----:B------:R-:W-:Y:S01]  /*24b0*/  LOP3.LUT R80, R80, 0x6, RZ, 0xc0, !PT ;  /* 0x0000000650507812 */ /* 0x000fe200078ec0ff */
[----:B------:R-:W-:Y:S01]  /*24c0*/  IMAD.U32 R220, RZ, RZ, UR13 ;  /* 0x0000000dffdc7e24 */ /* 0x000fe2000f8e00ff */
[----:B------:R-:W-:-:S03]  /*24d0*/  IADD3 R15, R13, UR5, RZ ;  /* 0x000000050d0f7c10 */ /* 0x000fc6000fffe0ff */
[----:B------:R-:W-:Y:S01]  /*24e0*/  IMAD R220, R220, 0x4, R194 ;  /* 0x00000004dcdc7824 */ /* 0x000fe200078e02c2 */
        /* <DEDUP_REMOVED lines=31> */
.L_x_296:
[----:B------:R-:W-:Y:S05]  /*26e0*/  BSYNC B0 ;  /* 0x0000000000007941 */ /* 0x000fea0003800000 */
.L_x_295:
[----:B------:R-:W-:Y:S01]  /*26f0*/  ISETP.GE.AND P0, PT, R9, UR20, PT ;  /* 0x0000001409007c0c */ /* 0x000fe2000bf06270 */
[----:B------:R-:W-:Y:S01]  /*2700*/  ULDC UR5, c[0x0][0x1a4] ;  /* 0x0000690000057ab9 */ /* 0x000fe20000000800 */
[----:B------:R-:W-:Y:S01]  /*2710*/  LEA R9, R194, UR14, 0x4 ;  /* 0x0000000ec2097c11 */ /* 0x000fe2000f8e20ff */
[----:B------:R-:W-:Y:S01]  /*2720*/  USHF.L.U32 UR14, UR4, 0x4, URZ ;  /* 0x00000004040e7899 */ /* 0x000fe2000800063f */
[----:B------:R-:W-:Y:S01]  /*2730*/  BSSY B0, `(.L_x_297) ;  /* 0x0000025000007945 */ /* 0x000fe20003800000 */
[----:B------:R-:W-:Y:S01]  /*2740*/  USHF.L.U64.HI UR9, UR4, UR9, UR5 ;  /* 0x0000000904097299 */ /* 0x000fe20008010205 */
[----:B------:R-:W-:Y:S01]  /*2750*/  IADD3 R9, R9, 0x1, R8 ;  /* 0x0000000109097810 */ /* 0x000fe20007ffe008 */
[----:B------:R-:W-:-:S05]  /*2760*/  IMAD.U32 R8, RZ, RZ, UR15 ;  /* 0x0000000fff087e24 */ /* 0x000fca000f8e00ff */
[----:B------:R-:W-:Y:S01]  /*2770*/  IADD3 R8, R8, -UR16, R9 ;  /* 0x8000001008087c10 */ /* 0x000fe2000fffe009 */
[----:B------:R4:W-:Y:S03]  /*2780*/  @P0 STS.128 [R195+0xc800], RZ ;  /* 0x00c800ffc3000388 */ /* 0x0009e60000000c00 */
[----:B------:R-:W-:Y:S01]  /*2790*/  IADD3 R81, R8, c[0x0][0x2e8], RZ ;  /* 0x0000ba0008517a10 */ /* 0x000fe20007ffe0ff */
        /* <DEDUP_REMOVED lines=8> */
[C---:B---3--:R-:W-:Y:S01]  /*2820*/  @!P3 LEA R20, P4, R9.reuse, c[0x0][0x170], 0x1 ;  /* 0x00005c000914ba11 */ /* 0x048fe200078808ff */
        /* <DEDUP_REMOVED lines=21> */
.L_x_298:
[----:B------:R-:W-:Y:S05]  /*2980*/  BSYNC B0 ;  /* 0x0000000000007941 */ /* 0x000fea0003800000 */
.L_x_297:
[----:B------:R-:W-:Y:S01]  /*2990*/  ISETP.GE.AND P0, PT, R10, UR20, PT ;  /* 0x000000140a007c0c */ /* 0x000fe2000bf06270 */
[----:B------:R-:W-:-:S12]  /*29a0*/  BSSY B0, `(.L_x_299) ;  /* 0x0000022000007945 */ /* 0x000fd80003800000 */
[----:B------:R1:W-:Y:S04]  /*29b0*/  @P0 STS.128 [R195+0xd000], RZ ;  /* 0x00d000ffc3000388 */ /* 0x0003e80000000c00 */
[----:B------:R1:W-:Y:S04]  /*29c0*/  @P0 STS.128 [R195+0xf000], RZ ;  /* 0x00f000ffc3000388 */ /* 0x0003e80000000c00 */
[----:B------:R1:W-:Y:S01]  /*29d0*/  @P0 STS.128 [R195+0x11000], RZ ;  /* 0x011000ffc3000388 */ /* 0x0003e20000000c00 */
[----:B------:R-:W-:Y:S05]  /*29e0*/  @P0 BRA `(.L_x_300) ;  /* 0x000001d000000947 */ /* 0x000fea0003800000 */
[----:B------:R-:W-:Y:S01]  /*29f0*/  ISETP.GE.AND P3, PT, R202, c[0x0][0x220], PT ;  /* 0x00008800ca007a0c */ /* 0x000fe20003f66270 */
[----:B------:R-:W-:Y:S01]  /*2a00*/  IMAD.MOV.U32 R8, RZ, RZ, c[0x0][0x1a0] ;  /* 0x00006800ff087624 */ /* 0x000fe200078e00ff */
[----:B------:R-:W-:Y:S01]  /*2a10*/  ISETP.GE.AND P2, PT, R197, c[0x0][0x220], PT ;  /* 0x00008800c5007a0c */ /* 0x000fe20003f46270 */
[----:B------:R-:W-:-:S03]  /*2a20*/  IMAD.MOV.U32 R10, RZ, RZ, c[0x0][0x1a4] ;  /* 0x00006900ff0a7624 */ /* 0x000fc600078e00ff */
[----:B------:R-:W-:-:S04]  /*2a30*/  LEA R9, P0, R8, R12, 0x5 ;  /* 0x0000000c08097211 */ /* 0x000fc800078028ff */
[----:B------:R-:W-:Y:S02]  /*2a40*/  LEA.HI.X R10, R8, R15, R10, 0x5, P0 ;  /* 0x0000000f080a7211 */ /* 0x000fe400000f2c0a */
[----:B------:R-:W-:Y:S01]  /*2a50*/  ISETP.GE.AND P0, PT, R196, c[0x0][0x220], PT ;  /* 0x00008800c4007a0c */ /* 0x000fe20003f06270 */
[----:B------:R1:W-:Y:S01]  /*2a60*/  @P3 STS.128 [R195+0xd000], RZ ;  /* 0x00d000ffc3003388 */ /* 0x0003e20000000c00 */
[C---:B---3--:R-:W-:Y:S02]  /*2a70*/  @!P3 LEA R20, P4, R9.reuse, c[0x0][0x170], 0x1 ;  /* 0x00005c000914ba11 */ /* 0x048fe400078808ff */
        /* <DEDUP_REMOVED lines=20> */
.L_x_300:
[----:B------:R-:W-:Y:S05]  /*2bc0*/  BSYNC B0 ;  /* 0x0000000000007941 */ /* 0x000fea0003800000 */
.L_x_299:
[----:B------:R-:W-:Y:S01]  /*2bd0*/  ISETP.GE.AND P0, PT, R11, UR20, PT ;  /* 0x000000140b007c0c */ /* 0x000fe2000bf06270 */
[----:B------:R-:W-:-:S12]  /*2be0*/  BSSY B0, `(.L_x_301) ;  /* 0x0000024000007945 */ /* 0x000fd80003800000 */
[----:B------:R1:W-:Y:S04]  /*2bf0*/  @P0 STS.128 [R195+0xd800], RZ ;  /* 0x00d800ffc3000388 */ /* 0x0003e80000000c00 */
[----:B------:R1:W-:Y:S04]  /*2c00*/  @P0 STS.128 [R195+0xf800], RZ ;  /* 0x00f800ffc3000388 */ /* 0x0003e80000000c00 */
[----:B------:R1:W-:Y:S01]  /*2c10*/  @P0 STS.128 [R195+0x11800], RZ ;  /* 0x011800ffc3000388 */ /* 0x0003e20000000c00 */
[----:B------:R-:W-:Y:S05]  /*2c20*/  @P0 BRA `(.L_x_302) ;  /* 0x000001f000000947 */ /* 0x000fea0003800000 */
[----:B------:R-:W-:Y:S01]  /*2c30*/  ISETP.GE.AND P3, PT, R202, c[0x0][0x220], PT ;  /* 0x00008800ca007a0c */ /* 0x000fe20003f66270 */
[----:B---3--:R-:W-:Y:S01]  /*2c40*/  IMAD.MOV.U32 R8, RZ, RZ, c[0x0][0x1a0] ;  /* 0x00006800ff087624 */ /* 0x008fe200078e00ff */
        /* <DEDUP_REMOVED lines=29> */
.L_x_302:
[----:B------:R-:W-:Y:S05]  /*2e20*/  BSYNC B0 ;  /* 0x0000000000007941 */ /* 0x000fea0003800000 */
.L_x_301:
[C---:B---3--:R-:W-:Y:S01]  /*2e30*/  IMAD.SHL.U32 R8, R3.reuse, 0x40, RZ ;  /* 0x0000004003087824 */ /* 0x048fe200078e00ff */
[----:B------:R-:W-:Y:S01]  /*2e40*/  R2P PR, R3, 0x6 ;  /* 0x0000000603007804 */ /* 0x000fe20000000000 */
[----:B------:R-:W-:Y:S01]  /*2e50*/  IMAD.SHL.U32 R16, R16, 0x8, RZ ;  /* 0x0000000810107824 */ /* 0x000fe200078e00ff */
[----:B------:R-:W0:Y:S01]  /*2e60*/  LDGDEPBAR ;  /* 0x00000000000079af */ /* 0x000e220000000000 */
[----:B------:R-:W-:Y:S01]  /*2e70*/  IMAD R194, R194, 0x400, R4 ;  /* 0x00000400c2c27824 */ /* 0x000fe200078e0204 */
[----:B------:R-:W-:Y:S01]  /*2e80*/  LOP3.LUT R8, R8, 0x1c0, RZ, 0xc0, !PT ;  /* 0x000001c008087812 */ /* 0x000fe200078ec0ff */
[----:B------:R-:W-:Y:S01]  /*2e90*/  UISETP.GE.AND UP0, UPT, UR8, 0x2, UPT ;  /* 0x000000020800788c */ /* 0x000fe2000bf06270 */
[----:B------:R-:W-:Y:S01]  /*2ea0*/  IADD3 R133, R81, 0x8, RZ ;  /* 0x0000000851857810 */ /* 0x000fe20007ffe0ff */
[----:B------:R-:W-:Y:S01]  /*2eb0*/  IMAD.SHL.U32 R194, R194, 0x2, RZ ;  /* 0x00000002c2c27824 */ /* 0x000fe200078e00ff */
[----:B------:R-:W-:Y:S02]  /*2ec0*/  LOP3.LUT R16, R8, 0x8, R16, 0xf8, !PT ;  /* 0x0000000808107812 */ /* 0x000fe400078ef810 */
[----:B------:R-:W-:Y:S01]  /*2ed0*/  SHF.R.U32.HI R8, RZ, 0x3, R8 ;  /* 0x00000003ff087819 */ /* 0x000fe20000011608 */
[--C-:B------:R-:W-:Y:S01]  /*2ee0*/  IMAD R192, R2, 0x2, R194.reuse ;  /* 0x0000000202c07824 */ /* 0x100fe200078e02c2 */
[----:B------:R-:W-:Y:S01]  /*2ef0*/  LDSM.16.M88.4 R76, [R194] ;  /* 0x00000000c24c783b */ /* 0x000fe20000000200 */
[----:B------:R-:W-:Y:S01]  /*2f00*/  IMAD R190, R0, 0x2, R194 ;  /* 0x0000000200be7824 */ /* 0x000fe200078e02c2 */
[----:B------:R-:W-:Y:S01]  /*2f10*/  LOP3.LUT R8, R16, R8, RZ, 0x3c, !PT ;  /* 0x0000000810087212 */ /* 0x000fe200078e3cff */
[----:B------:R-:W-:Y:S01]  /*2f20*/  IMAD R189, R0, 0x2, R192 ;  /* 0x0000000200bd7824 */ /* 0x000fe200078e02c0 */
[----:B------:R-:W-:Y:S01]  /*2f30*/  LDSM.16.M88.4 R56, [R192] ;  /* 0x00000000c038783b */ /* 0x000fe20000000200 */
[----:B------:R-:W-:-:S02]  /*2f40*/  PLOP3.LUT P0, PT, PT, PT, UP0, 0x80, 0x0 ;  /* 0x000000000000781c */ /* 0x000fc40003f0f008 */
[----:B------:R-:W-:Y:S01]  /*2f50*/  IMAD R193, R193, 0x200, R8 ;  /* 0x00000200c1c17824 */ /* 0x000fe200078e0208 */
[----:B------:R-:W-:Y:S01]  /*2f60*/  LDSM.16.M88.4 R52, [R190] ;  /* 0x00000000be34783b */ /* 0x000fe20000000200 */
[----:B------:R-:W-:Y:S02]  /*2f70*/  IMNMX R134, R81, UR15, PT ;  /* 0x0000000f51867c17 */ /* 0x000fe4000b800200 */
[----:B------:R-:W-:Y:S01]  /*2f80*/  IMAD.SHL.U32 R193, R193, 0x2, RZ ;  /* 0x00000002c1c17824 */ /* 0x000fe200078e00ff */
[----:B------:R-:W-:Y:S01]  /*2f90*/  LDSM.16.M88.4 R72, [R189] ;  /* 0x00000000bd48783b */ /* 0x000fe20000000200 */
[----:B------:R-:W-:-:S03]  /*2fa0*/  IMNMX R133, R133, UR15, PT ;  /* 0x0000000f85857c17 */ /* 0x000fc6000b800200 */
[----:B------:R-:W3:Y:S01]  /*2fb0*/  LDSM.16.M88.4 R28, [R193+0x6000] ;  /* 0x00600000c11c783b */ /* 0x000ee20000000200 */
[C---:B------:R-:W-:Y:S02]  /*2fc0*/  IADD3 R3, R193.reuse, 0x6000, RZ ;  /* 0x00006000c1037810 */ /* 0x040fe40007ffe0ff */
[----:B------:R-:W-:Y:S01]  /*2fd0*/  IADD3 R191, R193, 0x6020, RZ ;  /* 0x00006020c1bf7810 */ /* 0x000fe20007ffe0ff */
[----:B-1----:R-:W1:Y:S01]  /*2fe0*/  LDSM.16.M88.4 R20, [R193+0x6800] ;  /* 0x00680000c114783b */ /* 0x002e620000000200 */
[----:B------:R-:W-:Y:S01]  /*2ff0*/  @P1 IADD3 R191, R3, -0x20, RZ ;  /* 0xffffffe003bf1810 */ /* 0x000fe20007ffe0ff */
[----:B------:R-:W-:Y:S02]  /*3000*/  IMAD.MOV.U32 R3, RZ, RZ, 0x40 ;  /* 0x00000040ff037424 */ /* 0x000fe400078e00ff */
[----:B------:R-:W5:Y:S01]  /*3010*/  LDSM.16.M88.4 R12, [R193+0x7000] ;  /* 0x00700000c10c783b */ /* 0x000f620000000200 */
[----:B------:R-:W-:Y:S02]  /*3020*/  IADD3 R183, R191, 0x800, RZ ;  /* 0x00000800bfb77810 */ /* 0x000fe40007ffe0ff */
[----:B------:R-:W-:Y:S01]  /*3030*/  SEL R3, R3, 0xffffffc0, !P2 ;  /* 0xffffffc003037807 */ /* 0x000fe20005000000 */
[----:B------:R-:W2:Y:S01]  /*3040*/  LDSM.16.M88.4 R40, [R193+0x7800] ;  /* 0x00780000c128783b */ /* 0x000ea20000000200 */
[----:B------:R-:W-:-:S02]  /*3050*/  IADD3 R182, R191, 0x1000, RZ ;  /* 0x00001000bfb67810 */ /* 0x000fc40007ffe0ff */
[----:B------:R-:W-:Y:S01]  /*3060*/  IADD3 R181, R191, 0x1800, RZ ;  /* 0x00001800bfb57810 */ /* 0x000fe20007ffe0ff */
[----:B------:R-:W4:Y:S01]  /*3070*/  LDSM.16.M88.4 R36, [R191] ;  /* 0x00000000bf24783b */ /* 0x000f220000000200 */
[----:B------:R-:W-:Y:S01]  /*3080*/  IMAD.IADD R187, R193, 0x1, R3 ;  /* 0x00000001c1bb7824 */ /* 0x000fe200078e0203 */
[----:B------:R-:W-:Y:S01]  /*3090*/  IADD3 R179, R191, 0x2000, RZ ;  /* 0x00002000bfb37810 */ /* 0x000fe20007ffe0ff */
        /* <DEDUP_REMOVED lines=12> */
[----:B------:R-:W2:Y:S01]  /*3160*/  LDSM.16.M88.4 R44, [R187+0x6800] ;  /* 0x00680000bb2c783b */ /* 0x000ea20000000200 */
[C---:B---3--:R-:W-:Y:S08]  /*3170*/  HMMA.16816.F32 R32, R76.reuse, R28, RZ ;  /* 0x0000001c4c20723c */ /* 0x048ff000000018ff */
[C---:B------:R-:W-:Y:S08]  /*3180*/  HMMA.16816.F32 R28, R76.reuse, R30, RZ ;  /* 0x0000001e4c1c723c */ /* 0x040ff000000018ff */
[C---:B-1----:R-:W-:Y:S08]  /*3190*/  HMMA.16816.F32 R24, R76.reuse, R20, RZ ;  /* 0x000000144c18723c */ /* 0x042ff000000018ff */
[C---:B-----5:R-:W-:Y:S08]  /*31a0*/  HMMA.16816.F32 R16, R76.reuse, R12, RZ ;  /* 0x0000000c4c10723c */ /* 0x060ff000000018ff */
[C---:B------:R-:W-:Y:S08]  /*31b0*/  HMMA.16816.F32 R20, R76.reuse, R22, RZ ;  /* 0x000000164c14723c */ /* 0x040ff000000018ff */
[C---:B------:R-:W-:Y:S08]  /*31c0*/  HMMA.16816.F32 R12, R76.reuse, R14, RZ ;  /* 0x0000000e4c0c723c */ /* 0x040ff000000018ff */
[C---:B--2---:R-:W-:Y:S08]  /*31d0*/  HMMA.16816.F32 R8, R76.reuse, R40, RZ ;  /* 0x000000284c08723c */ /* 0x044ff000000018ff */
[----:B------:R-:W-:Y:S01]  /*31e0*/  HMMA.16816.F32 R76, R76, R42, RZ ;  /* 0x0000002a4c4c723c */ /* 0x000fe200000018ff */
[----:B------:R-:W1:Y:S07]  /*31f0*/  LDSM.16.M88.4 R40, [R187+0x7000] ;  /* 0x00700000bb28783b */ /* 0x000e6e0000000200 */
[C---:B----4-:R-:W-:Y:S08]  /*3200*/  HMMA.16816.F32 R32, R56.reuse, R36, R32 ;  /* 0x000000243820723c */ /* 0x050ff00000001820 */
[C---:B------:R-:W-:Y:S01]  /*3210*/  HMMA.16816.F32 R28, R56.reuse, R38, R28 ;  /* 0x00000026381c723c */ /* 0x040fe2000000181c */
[----:B------:R-:W2:Y:S07]  /*3220*/  LDSM.16.M88.4 R36, [R187+0x7800] ;  /* 0x00780000bb24783b */ /* 0x000eae0000000200 */
[C---:B------:R-:W-:Y:S08]  /*3230*/  HMMA.16816.F32 R24, R56.reuse, R68, R24 ;  /* 0x000000443818723c */ /* 0x040ff00000001818 */
[C---:B------:R-:W-:Y:S01]  /*3240*/  HMMA.16816.F32 R20, R56.reuse, R70, R20 ;  /* 0x000000463814723c */ /* 0x040fe20000001814 */
[----:B------:R-:W3:Y:S07]  /*3250*/  LDSM.16.M88.4 R68, [R180] ;  /* 0x00000000b444783b */ /* 0x000eee0000000200 */
[C---:B------:R-:W-:Y:S08]  /*3260*/  HMMA.16816.F32 R16, R56.reuse, R64, R16 ;  /* 0x000000403810723c */ /* 0x040ff00000001810 */
[C---:B------:R-:W-:Y:S01]  /*3270*/  HMMA.16816.F32 R12, R56.reuse, R66, R12 ;  /* 0x00000042380c723c */ /* 0x040fe2000000180c */
[----:B------:R-:W4:Y:S07]  /*3280*/  LDSM.16.M88.4 R64, [R180+0x800] ;  /* 0x00080000b440783b */ /* 0x000f2e0000000200 */
[C---:B------:R-:W-:Y:S08]  /*3290*/  HMMA.16816.F32 R8, R56.reuse, R60, R8 ;  /* 0x0000003c3808723c */ /* 0x040ff00000001808 */
[----:B------:R-:W-:Y:S01]  /*32a0*/  HMMA.16816.F32 R76, R56, R62, R76 ;  /* 0x0000003e384c723c */ /* 0x000fe2000000184c */
[----:B------:R-:W5:Y:S04]  /*32b0*/  LDSM.16.M88.4 R60, [R180+0x1000] ;  /* 0x00100000b43c783b */ /* 0x000f680000000200 */
[----:B------:R-:W2:Y:S03]  /*32c0*/  LDSM.16.M88.4 R56, [R180+0x1800] ;  /* 0x00180000b438783b */ /* 0x000ea60000000200 */
[C---:B------:R-:W-:Y:S08]  /*32d0*/  HMMA.16816.F32 R32, R52.reuse, R48, R32 ;  /* 0x000000303420723c */ /* 0x040ff00000001820 */
[C---:B------:R-:W-:Y:S01]  /*32e0*/  HMMA.16816.F32 R28, R52.reuse, R50, R28 ;  /* 0x00000032341c723c */ /* 0x040fe2000000181c */
[----:B------:R-:W-:Y:S07]  /*32f0*/  LDSM.16.M88.4 R48, [R193+0x8000] ;  /* 0x00800000c130783b */ /* 0x000fee0000000200 */
[C---:B------:R-:W-:Y:S08]  /*3300*/  HMMA.16816.F32 R24, R52.reuse, R44, R24 ;  /* 0x0000002c3418723c */ /* 0x040ff00000001818 */
[C---:B------:R-:W-:Y:S01]  /*3310*/  HMMA.16816.F32 R20, R52.reuse, R46, R20 ;  /* 0x0000002e3414723c */ /* 0x040fe20000001814 */
[----:B------:R-:W-:Y:S07]  /*3320*/  LDSM.16.M88.4 R44, [R193+0x8800] ;  /* 0x00880000c12c783b */ /* 0x000fee0000000200 */
[C---:B-1----:R-:W-:Y:S08]  /*3330*/  HMMA.16816.F32 R16, R52.reuse, R40, R16 ;  /* 0x000000283410723c */ /* 0x042ff00000001810 */
[C---:B------:R-:W-:Y:S01]  /*3340*/  HMMA.16816.F32 R12, R52.reuse, R42, R12 ;  /* 0x0000002a340c723c */ /* 0x040fe2000000180c */
[----:B------:R-:W-:Y:S07]  /*3350*/  LDSM.16.M88.4 R40, [R193+0x9000] ;  /* 0x00900000c128783b */ /* 0x000fee0000000200 */
[C---:B--2---:R-:W-:Y:S08]  /*3360*/  HMMA.16816.F32 R8, R52.reuse, R36, R8 ;  /* 0x000000243408723c */ /* 0x044ff00000001808 */
        /* <DEDUP_REMOVED lines=8> */
[----:B------:R-:W-:Y:S07]  /*33f0*/  LDSM.16.M88.4 R64, [R191+0x2800] ;  /* 0x00280000bf40783b */ /* 0x000fee0000000200 */
[C---:B-----5:R-:W-:Y:S08]  /*3400*/  HMMA.16816.F32 R16, R72.reuse, R60, R16 ;  /* 0x0000003c4810723c */ /* 0x060ff00000001810 */
[C---:B------:R-:W-:Y:S01]  /*3410*/  HMMA.16816.F32 R12, R72.reuse, R62, R12 ;  /* 0x0000003e480c723c */ /* 0x040fe2000000180c */
[----:B------:R-:W-:Y:S07]  /*3420*/  LDSM.16.M88.4 R60, [R191+0x3000] ;  /* 0x00300000bf3c783b */ /* 0x000fee0000000200 */
[C---:B------:R-:W-:Y:S08]  /*3430*/  HMMA.16816.F32 R8, R72.reuse, R56, R8 ;  /* 0x000000384808723c */ /* 0x040ff00000001808 */
        /* <DEDUP_REMOVED lines=80> */
[----:B------:R-:W4:Y:S01]  /*3940*/  LDSM.16.M88.4 R56, [R180+0x5800] ;  /* 0x00580000b438783b */ /* 0x000f220000000200 */
[----:B------:R-:W-:-:S04]  /*3950*/  DEPBAR.LE SB0, 0x0 ;  /* 0x000080000000791a */ /* 0x000fc80000000000 */
[C---:B-1----:R-:W-:Y:S08]  /*3960*/  HMMA.16816.F32 R32, R52.reuse, R48, R32 ;  /* 0x000000303420723c */ /* 0x042ff00000001820 */
[C---:B------:R-:W-:Y:S08]  /*3970*/  HMMA.16816.F32 R28, R52.reuse, R50, R28 ;  /* 0x00000032341c723c */ /* 0x040ff0000000181c */
[C---:B------:R-:W-:Y:S08]  /*3980*/  HMMA.16816.F32 R24, R52.reuse, R44, R24 ;  /* 0x0000002c3418723c */ /* 0x040ff00000001818 */
[C---:B------:R-:W-:Y:S08]  /*3990*/  HMMA.16816.F32 R20, R52.reuse, R46, R20 ;  /* 0x0000002e3414723c */ /* 0x040ff00000001814 */
[C---:B------:R-:W-:Y:S08]  /*39a0*/  HMMA.16816.F32 R16, R52.reuse, R40, R16 ;  /* 0x000000283410723c */ /* 0x040ff00000001810 */
[C---:B------:R-:W-:Y:S08]  /*39b0*/  HMMA.16816.F32 R12, R52.reuse, R42, R12 ;  /* 0x0000002a340c723c */ /* 0x040ff0000000180c */
[C---:B--2---:R-:W-:Y:S08]  /*39c0*/  HMMA.16816.F32 R8, R52.reuse, R36, R8 ;  /* 0x000000243408723c */ /* 0x044ff00000001808 */
[----:B------:R-:W-:Y:S08]  /*39d0*/  HMMA.16816.F32 R76, R52, R38, R76 ;  /* 0x00000026344c723c */ /* 0x000ff0000000184c */
[C---:B---3--:R-:W-:Y:S08]  /*39e0*/  HMMA.16816.F32 R32, R72.reuse, R68, R32 ;  /* 0x000000444820723c */ /* 0x048ff00000001820 */
[C---:B------:R-:W-:Y:S08]  /*39f0*/  HMMA.16816.F32 R28, R72.reuse, R70, R28 ;  /* 0x00000046481c723c */ /* 0x040ff0000000181c */
[C---:B------:R-:W-:Y:S08]  /*3a00*/  HMMA.16816.F32 R24, R72.reuse, R64, R24 ;  /* 0x000000404818723c */ /* 0x040ff00000001818 */
[C---:B------:R-:W-:Y:S08]  /*3a10*/  HMMA.16816.F32 R20, R72.reuse, R66, R20 ;  /* 0x000000424814723c */ /* 0x040ff00000001814 */
[C---:B------:R-:W-:Y:S08]  /*3a20*/  HMMA.16816.F32 R16, R72.reuse, R60, R16 ;  /* 0x0000003c4810723c */ /* 0x040ff00000001810 */
[C---:B------:R-:W-:Y:S08]  /*3a30*/  HMMA.16816.F32 R12, R72.reuse, R62, R12 ;  /* 0x0000003e480c723c */ /* 0x040ff0000000180c */
[C---:B----4-:R-:W-:Y:S08]  /*3a40*/  HMMA.16816.F32 R8, R72.reuse, R56, R8 ;  /* 0x000000384808723c */ /* 0x050ff00000001808 */
[----:B------:R-:W-:Y:S01]  /*3a50*/  HMMA.16816.F32 R76, R72, R58, R76 ;  /* 0x0000003a484c723c */ /* 0x000fe2000000184c */
[----:B------:R-:W-:Y:S06]  /*3a60*/  BAR.SYNC.DEFER_BLOCKING 0x0 ;  /* 0x0000000000007b1d */ /* 0x000fec0000010000 */
[----:B------:R-:W-:Y:S05]  /*3a70*/  @!P0 BRA `(.L_x_303) ;  /* 0x0000067000008947 */ /* 0x000fea0003800000 */
[----:B------:R-:W-:Y:S01]  /*3a80*/  UIADD3 UR5, UR8, -0x2, URZ ;  /* 0xfffffffe08057890 */ /* 0x000fe2000fffe03f */
[----:B------:R-:W-:Y:S01]  /*3a90*/  ISETP.GE.AND P4, PT, R202, c[0x0][0x220], PT ;  /* 0x00008800ca007a0c */ /* 0x000fe20003f86270 */
[----:B------:R-:W-:Y:S01]  /*3aa0*/  BSSY B0, `(.L_x_304) ;  /* 0x0000063000007945 */ /* 0x000fe20003800000 */
[----:B------:R-:W-:Y:S01]  /*3ab0*/  ISETP.GE.AND P3, PT, R197, c[0x0][0x220], PT ;  /* 0x00008800c5007a0c */ /* 0x000fe20003f66270 */
[----:B------:R-:W-:Y:S01]  /*3ac0*/  USHF.R.S32.HI UR4, URZ, 0x1f, UR5 ;  /* 0x0000001f3f047899 */ /* 0x000fe20008011405 */
[----:B------:R-:W-:Y:S01]  /*3ad0*/  ISETP.GE.AND P2, PT, R196, c[0x0][0x220], PT ;  /* 0x00008800c4007a0c */ /* 0x000fe20003f46270 */
[----:B------:R-:W-:Y:S01]  /*3ae0*/  UIMAD UR21, UR21, UR5, URZ ;  /* 0x00000005151572a4 */ /* 0x000fe2000f8e023f */
[----:B------:R-:W-:-:S03]  /*3af0*/  IMAD.WIDE.U32 R38, R7, UR5, R200 ;  /* 0x0000000507267c25 */ /* 0x000fc6000f8e00c8 */
[----:B------:R-:W-:-:S04]  /*3b00*/  UIMAD UR4, UR4, UR24, UR21 ;  /* 0x00000018040472a4 */ /* 0x000fc8000f8e0215 */
[C---:B------:R-:W-:Y:S01]  /*3b10*/  @!P4 LEA R42, P6, R38.reuse, c[0x0][0x168], 0x1 ;  /* 0x00005a00262aca11 */ /* 0x040fe200078c08ff */
[----:B------:R1:W-:Y:S01]  /*3b20*/  @P4 STS.128 [R195+0x6000], RZ ;  /* 0x006000ffc3004388 */ /* 0x0003e20000000c00 */
[----:B------:R-:W-:Y:S02]  /*3b30*/  IADD3 R7, R39, UR4, RZ ;  /* 0x0000000427077c10 */ /* 0x000fe4000fffe0ff */
        /* <DEDUP_REMOVED lines=12> */
[----:B------:R-:W-:-:S03]  /*3c00*/  IADD3.X R7, R7, UR6, RZ, P6, !PT ;  /* 0x0000000607077c10 */ /* 0x000fc6000b7fe4ff */
[----:B------:R-:W-:Y:S01]  /*3c10*/  @!PT LDS RZ, [RZ] ;  /* 0x00000000fffff984 */ /* 0x000fe20000000800 */
[----:B------:R-:W-:Y:S01]  /*3c20*/  @!PT LDS RZ, [RZ] ;  /* 0x00000000fffff984 */ /* 0x000fe20000000800 */
[----:B------:R-:W-:Y:S01]  /*3c30*/  @!PT LDS RZ, [RZ] ;  /* 0x00000000fffff984 */ /* 0x000fe20000000800 */
[----:B------:R3:W-:Y:S01]  /*3c40*/  @!P3 LDGSTS.E.BYPASS.LTC128B.128 [R195+0x8000], [R40.64+0x80] ;  /* 0x0800008028c3bfae */ /* 0x0007e2000b901d52 */
[----:B------:R-:W-:-:S03]  /*3c50*/  @!P4 LEA.HI.X R39, R3, c[0x0][0x16c], R7, 0x1, P1 ;  /* 0x00005b000327ca11 */ /* 0x000fc600008f0c07 */
        /* <DEDUP_REMOVED lines=9> */
[----:B------:R5:W-:Y:S01]  /*3cf0*/  @!P4 LDGSTS.E.BYPASS.LTC128B.128 [R195+0x6800], [R38.64] ;  /* 0x0680000026c3cfae */ /* 0x000be2000b901d52 */
[----:B--2---:R-:W-:-:S03]  /*3d00*/  @!P3 LEA R42, P6, R3, c[0x0][0x168], 0x1 ;  /* 0x00005a00032aba11 */ /* 0x004fc600078c08ff */
[----:B------:R1:W-:Y:S01]  /*3d10*/  @P3 STS.128 [R195+0x8800], RZ ;  /* 0x008800ffc3003388 */ /* 0x0003e20000000c00 */
[C---:B------:R-:W-:Y:S02]  /*3d20*/  @!P3 LEA.HI.X R43, R3.reuse, c[0x0][0x16c], R7, 0x1, P6 ;  /* 0x00005b00032bba11 */ /* 0x040fe400030f0c07 */
[----:B---3--:R-:W-:-:S03]  /*3d30*/  @!P2 LEA R40, P1, R3, c[0x0][0x168], 0x1 ;  /* 0x00005a000328aa11 */ /* 0x008fc600078208ff */
[----:B------:R-:W-:Y:S01]  /*3d40*/  @!PT LDS RZ, [RZ] ;  /* 0x00000000fffff984 */ /* 0x000fe20000000800 */
[----:B------:R-:W-:Y:S01]  /*3d50*/  @!PT LDS RZ, [RZ] ;  /* 0x00000000fffff984 */ /* 0x000fe20000000800 */
[----:B------:R-:W-:Y:S01]  /*3d60*/  @!PT LDS RZ, [RZ] ;  /* 0x00000000fffff984 */ /* 0x000fe20000000800 */
[----:B------:R2:W-:Y:S01]  /*3d70*/  @!P3 LDGSTS.E.BYPASS.LTC128B.128 [R195+0x8800], [R42.64+0x80] ;  /* 0x088000802ac3bfae */ /* 0x0005e2000b901d52 */
[----:B------:R-:W-:-:S03]  /*3d80*/  @!P2 LEA.HI.X R41, R3, c[0x0][0x16c], R7, 0x1, P1 ;  /* 0x00005b000329aa11 */ /* 0x000fc600008f0c07 */
[----:B------:R1:W-:Y:S01]  /*3d90*/  @P2 STS.128 [R195+0xa800], RZ ;  /* 0x00a800ffc3002388 */ /* 0x0003e20000000c00 */
[----:B----4-:R-:W-:-:S03]  /*3da0*/  IADD3 R36, P5, R3, UR7, RZ ;  /* 0x0000000703247c10 */ /* 0x010fc6000ffbe0ff */
[----:B------:R-:W-:Y:S01]  /*3db0*/  @!PT LDS RZ, [RZ] ;  /* 0x00000000fffff984 */ /* 0x000fe20000000800 */
[----:B------:R-:W-:Y:S01]  /*3dc0*/  @!PT LDS RZ, [RZ] ;  /* 0x00000000fffff984 */ /* 0x000fe20000000800 */
[----:B------:R-:W-:Y:S01]  /*3dd0*/  @!PT LDS RZ, [RZ] ;  /* 0x00000000fffff984 */ /* 0x000fe20000000800 */
[----:B------:R3:W-:Y:S01]  /*3de0*/  @!P2 LDGSTS.E.BYPASS.LTC128B.128 [R195+0xa800], [R40.64+0x100] ;  /* 0x0a80010028c3afae */ /* 0x0007e2000b901d52 */
[----:B------:R-:W-:-:S03]  /*3df0*/  IADD3.X R7, R7, UR6, RZ, P5, !PT ;  /* 0x0000000607077c10 */ /* 0x000fc6000affe4ff */
[----:B------:R1:W-:Y:S01]  /*3e00*/  @P4 STS.128 [R195+0x7000], RZ ;  /* 0x007000ffc3004388 */ /* 0x0003e20000000c00 */
[C---:B------:R-:W-:Y:S02]  /*3e10*/  @!P3 LEA R44, P5, R36.reuse, c[0x0][0x168], 0x1 ;  /* 0x00005a00242cba11 */ /* 0x040fe400078a08ff */
[C---:B-----5:R-:W-:Y:S02]  /*3e20*/  @!P4 LEA R38, P6, R36.reuse, c[0x0][0x168], 0x1 ;  /* 0x00005a002426ca11 */ /* 0x060fe400078c08ff */
[C-C-:B------:R-:W-:Y:S02]  /*3e30*/  @!P3 LEA.HI.X R45, R36.reuse, c[0x0][0x16c], R7.reuse, 0x1, P5 ;  /* 0x00005b00242dba11 */ /* 0x140fe400028f0c07 */
[C---:B------:R-:W-:Y:S02]  /*3e40*/  @!P4 LEA.HI.X R39, R36.reuse, c[0x0][0x16c], R7, 0x1, P6 ;  /* 0x00005b002427ca11 */ /* 0x040fe400030f0c07 */
[----:B------:R-:W-:-:S03]  /*3e50*/  IADD3 R3, P6, R36, UR7, RZ ;  /* 0x0000000724037c10 */ /* 0x000fc6000ffde0ff */
[----:B------:R-:W-:Y:S01]  /*3e60*/  @!PT LDS RZ, [RZ] ;  /* 0x00000000fffff984 */ /* 0x000fe20000000800 */
[----:B------:R-:W-:Y:S01]  /*3e70*/  @!PT LDS RZ, [RZ] ;  /* 0x00000000fffff984 */ /* 0x000fe20000000800 */
[----:B------:R-:W-:Y:S01]  /*3e80*/  @!PT LDS RZ, [RZ] ;  /* 0x00000000fffff984 */ /* 0x000fe20000000800 */
[----:B------:R1:W-:Y:S01]  /*3e90*/  @!P4 LDGSTS.E.BYPASS.LTC128B.128 [R195+0x7000], [R38.64] ;  /* 0x0700000026c3cfae */ /* 0x0003e2000b901d52 */
[----:B--2---:R-:W-:-:S03]  /*3ea0*/  @!P2 LEA R42, P1, R36, c[0x0][0x168], 0x1 ;  /* 0x00005a00242aaa11 */ /* 0x004fc600078208ff */
[----:B------:R1:W-:Y:S01]  /*3eb0*/  @P3 STS.128 [R195+0x9000], RZ ;  /* 0x009000ffc3003388 */ /* 0x0003e20000000c00 */
[----:B------:R-:W-:-:S03]  /*3ec0*/  @!P2 LEA.HI.X R43, R36, c[0x0][0x16c], R7, 0x1, P1 ;  /* 0x00005b00242baa11 */ /* 0x000fc600008f0c07 */
[----:B------:R-:W-:Y:S01]  /*3ed0*/  @!PT LDS RZ, [RZ] ;  /* 0x00000000fffff984 */ /* 0x000fe20000000800 */
[----:B------:R-:W-:Y:S01]  /*3ee0*/  @!PT LDS RZ, [RZ] ;  /* 0x00000000fffff984 */ /* 0x000fe20000000800 */
[----:B------:R-:W-:Y:S01]  /*3ef0*/  @!PT LDS RZ, [RZ] ;  /* 0x00000000fffff984 */ /* 0x000fe20000000800 */
[----:B------:R1:W-:Y:S01]  /*3f00*/  @!P3 LDGSTS.E.BYPASS.LTC128B.128 [R195+0x9000], [R44.64+0x80] ;  /* 0x090000802cc3bfae */ /* 0x0003e2000b901d52 */
[----:B------:R-:W-:Y:S02]  /*3f10*/  IADD3.X R7, R7, UR6, RZ, P6, !PT ;  /* 0x0000000607077c10 */ /* 0x000fe4000b7fe4ff */
[C---:B---3--:R-:W-:Y:S01]  /*3f20*/  @!P4 LEA R40, P5, R3.reuse, c[0x0][0x168], 0x1 ;  /* 0x00005a000328ca11 */ /* 0x048fe200078a08ff */
[----:B------:R1:W-:Y:S01]  /*3f30*/  @P2 STS.128 [R195+0xb000], RZ ;  /* 0x00b000ffc3002388 */ /* 0x0003e20000000c00 */
[C---:B------:R-:W-:Y:S02]  /*3f40*/  @!P3 LEA R36, P1, R3.reuse, c[0x0][0x168], 0x1 ;  /* 0x00005a000324ba11 */ /* 0x040fe400078208ff */
[C-C-:B------:R-:W-:Y:S01]  /*3f50*/  @!P4 LEA.HI.X R41, R3.reuse, c[0x0][0x16c], R7.reuse, 0x1, P5 ;  /* 0x00005b000329ca11 */ /* 0x140fe200028f0c07 */
        /* <DEDUP_REMOVED lines=23> */
.L_x_305:
[----:B------:R-:W-:Y:S05]  /*40d0*/  BSYNC B0 ;  /* 0x0000000000007941 */ /* 0x000fea0003800000 */
.L_x_304:
[----:B------:R-:W0:Y:S02]  /*40e0*/  LDGDEPBAR ;  /* 0x00000000000079af */ /* 0x000e240000000000 */
.L_x_303:
[----:B------:R-:W-:Y:S01]  /*40f0*/  IMAD.U32 R3, RZ, RZ, UR17 ;  /* 0x00000011ff037e24 */ /* 0x000fe2000f8e00ff */
[----:B------:R-:W-:Y:S01]  /*4100*/  LOP3.LUT R221, R6, UR22, RZ, 0x3c, !PT ;  /* 0x0000001606dd7c12 */ /* 0x000fe2000f8e3cff */
[----:B------:R-:W-:Y:S01]  /*4110*/  USHF.L.U32 UR31, UR17, 0x1, URZ ;  /* 0x00000001111f7899 */ /* 0x000fe2000800063f */
[----:B------:R-:W-:Y:S01]  /*4120*/  IMAD.WIDE.U32 R170, R220, -0x326172a9, RZ ;  /* 0xcd9e8d57dcaa7825 */ /* 0x000fe200078e00ff */
[----:B------:R-:W-:Y:S02]  /*4130*/  UIADD3 UR29, UR23, -0x4498517b, URZ ;  /* 0xbb67ae85171d7890 */ /* 0x000fe4000fffe03f */
[----:B------:R-:W-:Y:S01]  /*4140*/  UIADD3 UR4, UR22, -0x61c88647, URZ ;  /* 0x9e3779b916047890 */ /* 0x000fe2000fffe03f */
[----:B------:R-:W-:Y:S01]  /*4150*/  IMAD R80, R3, 0x40, R80 ;  /* 0x0000004003507824 */ /* 0x000fe200078e0250 */
[----:B------:R-:W-:Y:S01]  /*4160*/  LOP3.LUT R162, R171, R221, RZ, 0x3c, !PT ;  /* 0x000000ddaba27212 */ /* 0x000fe200078e3cff */
[----:B------:R-:W-:Y:S01]  /*4170*/  IMAD.WIDE.U32 R214, R207, -0x2daee0ad, RZ ;  /* 0xd2511f53cfd67825 */ /* 0x000fe200078e00ff */
[----:B------:R-:W-:-:S02]  /*4180*/  UIADD3 UR28, UR22, 0x3c6ef372, URZ ;  /* 0x3c6ef372161c7890 */ /* 0x000fc4000fffe03f */
[----:B------:R-:W-:Y:S01]  /*4190*/  IADD3 R7, R80, 0x1, RZ ;  /* 0x0000000150077810 */ /* 0x000fe20007ffe0ff */
[----:B------:R-:W-:Y:S01]  /*41a0*/  IMAD.WIDE.U32 R162, R162, -0x2daee0ad, RZ ;  /* 0xd2511f53a2a27825 */ /* 0x000fe200078e00ff */
[C---:B------:R-:W-:Y:S01]  /*41b0*/  IADD3 R3, R80.reuse, 0x8, RZ ;  /* 0x0000000850037810 */ /* 0x040fe20007ffe0ff */
[----:B------:R-:W-:Y:S01]  /*41c0*/  UIADD3 UR27, UR23, 0x76cf5d0a, URZ ;  /* 0x76cf5d0a171b7890 */ /* 0x000fe2000fffe03f */
[CC--:B------:R-:W-:Y:S01]  /*41d0*/  ISETP.GE.AND P6, PT, R7.reuse, R134.reuse, PT ;  /* 0x000000860700720c */ /* 0x0c0fe20003fc6270 */
[----:B------:R-:W-:Y:S01]  /*41e0*/  UIADD3 UR25, UR23, 0x32370b8f, URZ ;  /* 0x32370b8f17197890 */ /* 0x000fe2000fffe03f */
[-C--:B------:R-:W-:Y:S01]  /*41f0*/  ISETP.GE.AND P2, PT, R7, R133.reuse, PT ;  /* 0x000000850700720c */ /* 0x080fe20003f46270 */
[----:B------:R-:W-:Y:S01]  /*4200*/  UIADD3 UR26, UR22, -0x255992d5, URZ ;  /* 0xdaa66d2b161a7890 */ /* 0x000fe2000fffe03f */
[C---:B------:R-:W-:Y:S01]  /*4210*/  IADD3 R7, R80.reuse, 0x9, RZ ;  /* 0x0000000950077810 */ /* 0x040fe20007ffe0ff */
[----:B------:R-:W-:Y:S01]  /*4220*/  UIADD3 UR24, UR22, 0x78dde6e4, URZ ;  /* 0x78dde6e416187890 */ /* 0x000fe2000fffe03f */
[-C--:B------:R-:W-:Y:S01]  /*4230*/  ISETP.GE.AND P4, PT, R3, R134.reuse, PT ;  /* 0x000000860300720c */ /* 0x080fe20003f86270 */
[----:B------:R-:W-:Y:S01]  /*4240*/  UIADD3 UR15, UR23, -0x56f99767, URZ ;  /* 0xa9066899170f7890 */ /* 0x000fe2000fffe03f */
[CC--:B------:R-:W-:Y:S01]  /*4250*/  ISETP.GE.AND P3, PT, R7.reuse, R134.reuse, PT ;  /* 0x000000860700720c */ /* 0x0c0fe20003f66270 */
[----:B------:R-:W-:Y:S01]  /*4260*/  UIADD3 UR21, UR23, -0x126145ec, URZ ;  /* 0xed9eba1417157890 */ /* 0x000fe2000fffe03f */
[-C--:B------:R-:W-:Y:S01]  /*4270*/  ISETP.GE.AND P1, PT, R7, R133.reuse, PT ;  /* 0x000000850700720c */ /* 0x080fe20003f26270 */
[----:B------:R-:W-:Y:S01]  /*4280*/  UIADD3 UR5, UR22, -0x4ab325aa, URZ ;  /* 0xb54cda5616057890 */ /* 0x000fe2000fffe03f */
[----:B------:R-:W-:Y:S01]  /*4290*/  IADD3 R7, R80, 0x11, RZ ;  /* 0x0000001150077810 */ /* 0x000fe20007ffe0ff */
[----:B------:R-:W-:Y:S01]  /*42a0*/  IMAD.SHL.U32 R188, R4, 0x2, RZ ;  /* 0x0000000204bc7824 */ /* 0x000fe200078e00ff */
[----:B------:R-:W-:Y:S01]  /*42b0*/  FSEL R29, R29, -INF , !P3 ;  /* 0xff8000001d1d7808 */ /* 0x000fe20005800000 */
[----:B------:R-:W-:Y:S01]  /*42c0*/  IMAD R161, R5, 0x10000, R5 ;  /* 0x0001000005a17824 */ /* 0x000fe200078e0205 */
[-C--:B------:R-:W-:Y:S01]  /*42d0*/  ISETP.GE.AND P3, PT, R7, R134.reuse, PT ;  /* 0x000000860700720c */ /* 0x080fe20003f66270 */
[--C-:B------:R-:W-:Y:S01]  /*42e0*/  IMAD R186, R2, 0x2, R188.reuse ;  /* 0x0000000202ba7824 */ /* 0x100fe200078e02bc */
[----:B------:R-:W-:Y:S01]  /*42f0*/  ISETP.GE.AND P5, PT, R3, R133, PT ;  /* 0x000000850300720c */ /* 0x000fe20003fa6270 */
[----:B------:R-:W-:Y:S01]  /*4300*/  LDSM.16.MT88.4 R124, [R188+0xc000] ;  /* 0x00c00000bc7c783b */ /* 0x000fe20000004200 */
[----:B------:R-:W-:Y:S01]  /*4310*/  IADD3 R3, R80, 0x10, RZ ;  /* 0x0000001050037810 */ /* 0x000fe20007ffe0ff */
[C---:B------:R-:W-:Y:S01]  /*4320*/  IMAD R185, R0.reuse, 0x2, R188 ;  /* 0x0000000200b97824 */ /* 0x040fe200078e02bc */
[----:B------:R-:W-:Y:S01]  /*4330*/  FSEL R25, R25, -INF , !P3 ;  /* 0xff80000019197808 */ /* 0x000fe20005800000 */
[----:B------:R-:W-:Y:S01]  /*4340*/  IMAD R184, R0, 0x2, R186 ;  /* 0x0000000200b87824 */ /* 0x000fe200078e02ba */
[----:B------:R-:W-:Y:S01]  /*4350*/  ISETP.GE.AND P3, PT, R80, R134, PT ;  /* 0x000000865000720c */ /* 0x000fe20003f66270 */
[----:B------:R-:W-:Y:S01]  /*4360*/  UIADD3 UR20, UR22, 0x1715609d, URZ ;  /* 0x1715609d16147890 */ /* 0x000fe2000fffe03f */
[----:B------:R-:W-:Y:S01]  /*4370*/  FSEL R31, R31, -INF , !P1 ;  /* 0xff8000001f1f7808 */ /* 0x000fe20004800000 */
[----:B------:R-:W-:Y:S01]  /*4380*/  UIADD3 UR30, UR23, 0x646e171e, URZ ;  /* 0x646e171e171e7890 */ /* 0x000fe2000fffe03f */
[----:B------:R-:W-:Y:S01]  /*4390*/  FSEL R28, R28, -INF , !P4 ;  /* 0xff8000001c1c7808 */ /* 0x000fe20006000000 */
[----:B------:R-:W-:Y:S01]  /*43a0*/  LDSM.16.MT88.4 R72, [R186+0xe000] ;  /* 0x00e00000ba48783b */ /* 0x000fe20000004200 */
[----:B------:R-:W-:-:S02]  /*43b0*/  FSEL R30, R30, -INF , !P5 ;  /* 0xff8000001e1e7808 */ /* 0x000fc40006800000 */
[-C--:B------:R-:W-:Y:S01]  /*43c0*/  ISETP.GE.AND P1, PT, R7, R133.reuse, PT ;  /* 0x000000850700720c */ /* 0x080fe20003f26270 */
[----:B------:R-:W-:Y:S01]  /*43d0*/  LDSM.16.MT88.4 R88, [R184+0xe000] ;  /* 0x00e00000b858783b */ /* 0x000fe20000004200 */
[C---:B------:R-:W-:Y:S02]  /*43e0*/  ISETP.GE.AND P4, PT, R3.reuse, R134, PT ;  /* 0x000000860300720c */ /* 0x040fe40003f86270 */
[----:B------:R-:W-:Y:S01]  /*43f0*/  ISETP.GE.AND P5, PT, R3, R133, PT ;  /* 0x000000850300720c */ /* 0x000fe20003fa6270 */
[----:B------:R-:W-:Y:S01]  /*4400*/  LDSM.16.MT88.4 R120, [R186+0x10000] ;  /* 0x01000000ba78783b */ /* 0x000fe20000004200 */
[C---:B------:R-:W-:Y:S02]  /*4410*/  IADD3 R7, R80.reuse, 0x19, RZ ;  /* 0x0000001950077810 */ /* 0x040fe40007ffe0ff */
[----:B------:R-:W-:Y:S01]  /*4420*/  IADD3 R3, R80, 0x18, RZ ;  /* 0x0000001850037810 */ /* 0x000fe20007ffe0ff */
[----:B------:R-:W-:Y:S01]  /*4430*/  LDSM.16.MT88.4 R64, [R188+0xe000] ;  /* 0x00e00000bc40783b */ /* 0x000fe20000004200 */
[----:B------:R-:W-:-:S02]  /*4440*/  FSEL R32, R32, -INF , !P3 ;  /* 0xff80000020207808 */ /* 0x000fc40005800000 */
[----:B------:R-:W-:Y:S01]  /*4450*/  FSEL R33, R33, -INF , !P6 ;  /* 0xff80000021217808 */ /* 0x000fe20007000000 */
[----:B------:R-:W-:Y:S01]  /*4460*/  LDSM.16.MT88.4 R108, [R185+0x10000] ;  /* 0x01000000b96c783b */ /* 0x000fe20000004200 */
[----:B------:R-:W-:Y:S02]  /*4470*/  FSEL R116, R27, -INF , !P1 ;  /* 0xff8000001b747808 */ /* 0x000fe40004800000 */
[----:B------:R-:W-:Y:S01]  /*4480*/  FSEL R24, R24, -INF , !P4 ;  /* 0xff80000018187808 */ /* 0x000fe20006000000 */
[----:B------:R-:W-:Y:S01]  /*4490*/  LDSM.16.MT88.4 R96, [R188+0x10000] ;  /* 0x01000000bc60783b */ /* 0x000fe20000004200 */
[CC--:B------:R-:W-:Y:S02]  /*44a0*/  ISETP.GE.AND P1, PT, R7.reuse, R134.reuse, PT ;  /* 0x000000860700720c */ /* 0x0c0fe40003f26270 */
[----:B------:R-:W-:Y:S01]  /*44b0*/  ISETP.GE.AND P3, PT, R7, R133, PT ;  /* 0x000000850700720c */ /* 0x000fe20003f66270 */
[----:B------:R-:W-:Y:S01]  /*44c0*/  LDSM.16.MT88.4 R56, [R184+0xc000] ;  /* 0x00c00000b838783b */ /* 0x000fe20000004200 */
[----:B------:R-:W-:-:S02]  /*44d0*/  ISETP.GE.AND P4, PT, R3, R134, PT ;  /* 0x000000860300720c */ /* 0x000fc40003f86270 */
[----:B------:R-:W-:Y:S01]  /*44e0*/  FMNMX.FTZ R7, R32, R33, !PT ;  /* 0x0000002120077209 */ /* 0x000fe20007810000 */
[----:B-1----:R-:W-:Y:S01]  /*44f0*/  LDSM.16.MT88.4 R40, [R186+0xc000] ;  /* 0x00c00000ba28783b */ /* 0x002fe20000004200 */
[----:B------:R-:W-:Y:S02]  /*4500*/  FSEL R26, R26, -INF , !P5 ;  /* 0xff8000001a1a7808 */ /* 0x000fe40006800000 */
[----:B------:R-:W-:Y:S01]  /*4510*/  ISETP.GE.AND P5, PT, R3, R133, PT ;  /* 0x000000850300720c */ /* 0x000fe20003fa6270 */
[----:B------:R-:W-:Y:S01]  /*4520*/  LDSM.16.MT88.4 R48, [R185+0xc000] ;  /* 0x00c00000b930783b */ /* 0x000fe20000004200 */
[----:B------:R-:W-:Y:S02]  /*4530*/  IADD3 R3, R80, 0x20, RZ ;  /* 0x0000002050037810 */ /* 0x000fe40007ffe0ff */
[----:B------:R-:W-:Y:S02]  /*4540*/  FMNMX.FTZ R7, R28, R7, !PT ;  /* 0x000000071c077209 */ /* 0x000fe40007810000 */
[----:B------:R-:W-:-:S02]  /*4550*/  FSEL R20, R20, -INF , !P4 ;  /* 0xff80000014147808 */ /* 0x000fc40006000000 */
[----:B------:R-:W-:Y:S02]  /*4560*/  ISETP.GE.AND P4, PT, R80, R133, PT ;  /* 0x000000855000720c */ /* 0x000fe40003f86270 */
[----:B------:R-:W-:Y:S02]  /*4570*/  ISETP.GE.AND P6, PT, R3, R134, PT ;  /* 0x000000860300720c */ /* 0x000fe40003fc6270 */
[----:B------:R-:W-:Y:S02]  /*4580*/  FMNMX.FTZ R7, R29, R7, !PT ;  /* 0x000000071d077209 */ /* 0x000fe40007810000 */
[----:B------:R-:W-:Y:S02]  /*4590*/  FSEL R35, R35, -INF , !P2 ;  /* 0xff80000023237808 */ /* 0x000fe40005000000 */
[----:B------:R-:W-:Y:S02]  /*45a0*/  FSEL R34, R34, -INF , !P4 ;  /* 0xff80000022227808 */ /* 0x000fe40006000000 */
[----:B------:R-:W-:-:S02]  /*45b0*/  IADD3 R37, R80, 0x28, RZ ;  /* 0x0000002850257810 */ /* 0x000fc40007ffe0ff */
[----:B------:R-:W-:Y:S02]  /*45c0*/  FMNMX.FTZ R38, R24, R7, !PT ;  /* 0x0000000718267209 */ /* 0x000fe40007810000 */
[----:B------:R-:W-:Y:S02]  /*45d0*/  IADD3 R36, R80, 0x29, RZ ;  /* 0x0000002950247810 */ /* 0x000fe40007ffe0ff */
[----:B------:R-:W-:Y:S02]  /*45e0*/  FSEL R146, R16, -INF , !P6 ;  /* 0xff80000010927808 */ /* 0x000fe40007000000 */
[----:B------:R-:W-:Y:S02]  /*45f0*/  FMNMX.FTZ R16, R34, R35, !PT ;  /* 0x0000002322107209 */ /* 0x000fe40007810000 */
[----:B------:R-:W-:Y:S02]  /*4600*/  FSEL R23, R23, -INF , !P3 ;  /* 0xff80000017177808 */ /* 0x000fe40005800000 */
[----:B------:R-:W-:-:S02]  /*4610*/  ISETP.GE.AND P3, PT, R37, R134, PT ;  /* 0x000000862500720c */ /* 0x000fc40003f66270 */
[----:B------:R-:W-:Y:S02]  /*4620*/  FMNMX.FTZ R38, R25, R38, !PT ;  /* 0x0000002619267209 */ /* 0x000fe40007810000 */
[----:B------:R-:W-:Y:S02]  /*4630*/  IADD3 R27, R80, 0x30, RZ ;  /* 0x00000030501b7810 */ /* 0x000fe40007ffe0ff */
[----:B------:R-:W-:Y:S02]  /*4640*/  ISETP.GE.AND P4, PT, R36, R134, PT ;  /* 0x000000862400720c */ /* 0x000fe40003f86270 */
[----:B------:R-:W-:Y:S02]  /*4650*/  FMNMX.FTZ R16, R30, R16, !PT ;  /* 0x000000101e107209 */ /* 0x000fe40007810000 */
[----:B------:R-:W-:Y:S02]  /*4660*/  ISETP.GE.AND P2, PT, R3, R133, PT ;  /* 0x000000850300720c */ /* 0x000fe40003f46270 */
[----:B------:R-:W-:-:S02]  /*4670*/  IADD3 R3, R80, 0x21, RZ ;  /* 0x0000002150037810 */ /* 0x000fc40007ffe0ff */
[----:B------:R-:W-:Y:S02]  /*4680*/  FSEL R144, R12, -INF , !P3 ;  /* 0xff8000000c907808 */ /* 0x000fe40005800000 */
[----:B------:R-:W-:Y:S02]  /*4690*/  FSEL R21, R21, -INF , !P1 ;  /* 0xff80000015157808 */ /* 0x000fe40004800000 */
[----:B------:R-:W-:Y:S02]  /*46a0*/  FMNMX.FTZ R38, R20, R38, !PT ;  /* 0x0000002614267209 */ /* 0x000fe40007810000 */
[----:B------:R-:W-:Y:S02]  /*46b0*/  ISETP.GE.AND P3, PT, R27, R134, PT ;  /* 0x000000861b00720c */ /* 0x000fe40003f66270 */
[----:B------:R-:W-:Y:S02]  /*46c0*/  FSEL R139, R13, -INF , !P4 ;  /* 0xff8000000d8b7808 */ /* 0x000fe40006000000 */
[----:B------:R-:W-:-:S02]  /*46d0*/  FMNMX.FTZ R13, R31, R16, !PT ;  /* 0x000000101f0d7209 */ /* 0x000fc40007810000 */
[----:B------:R-:W-:Y:S02]  /*46e0*/  FSEL R22, R22, -INF , !P5 ;  /* 0xff80000016167808 */ /* 0x000fe40006800000 */
[----:B------:R-:W-:Y:S02]  /*46f0*/  ISETP.GE.AND P5, PT, R3, R134, PT ;  /* 0x000000860300720c */ /* 0x000fe40003fa6270 */
[----:B------:R-:W-:Y:S02]  /*4700*/  FMNMX.FTZ R38, R21, R38, !PT ;  /* 0x0000002615267209 */ /* 0x000fe40007810000 */
[----:B------:R-:W-:Y:S02]  /*4710*/  FSEL R212, R8, -INF , !P3 ;  /* 0xff80000008d47808 */ /* 0x000fe40005800000 */
[----:B------:R-:W-:Y:S02]  /*4720*/  FMNMX.FTZ R8, R26, R13, !PT ;  /* 0x0000000d1a087209 */ /* 0x000fe40007810000 */
[----:B------:R-:W-:-:S02]  /*4730*/  FSEL R145, R17, -INF , !P5 ;  /* 0xff80000011917808 */ /* 0x000fc40006800000 */
[----:B------:R-:W-:Y:S02]  /*4740*/  FMNMX.FTZ R17, R146, R38, !PT ;  /* 0x0000002692117209 */ /* 0x000fe40007810000 */
[----:B------:R-:W-:Y:S02]  /*4750*/  FMNMX.FTZ R8, R116, R8, !PT ;  /* 0x0000000874087209 */ /* 0x000fe40007810000 */
[----:B------:R-:W-:Y:S02]  /*4760*/  FMNMX.FTZ R12, R145, R17, !PT ;  /* 0x00000011910c7209 */ /* 0x000fe40007810000 */
[----:B------:R-:W-:Y:S02]  /*4770*/  FMNMX.FTZ R8, R22, R8, !PT ;  /* 0x0000000816087209 */ /* 0x000fe40007810000 */
[----:B------:R-:W-:Y:S02]  /*4780*/  IADD3 R7, R80, 0x31, RZ ;  /* 0x0000003150077810 */ /* 0x000fe40007ffe0ff */
[----:B------:R-:W-:-:S02]  /*4790*/  FMNMX.FTZ R12, R144, R12, !PT ;  /* 0x0000000c900c7209 */ /* 0x000fc40007810000 */
[----:B------:R-:W-:Y:S02]  /*47a0*/  ISETP.GE.AND P1, PT, R3, R133, PT ;  /* 0x000000850300720c */ /* 0x000fe40003f26270 */
[----:B------:R-:W-:Y:S02]  /*47b0*/  FSEL R138, R18, -INF , !P2 ;  /* 0xff800000128a7808 */ /* 0x000fe40005000000 */
[----:B------:R-:W-:Y:S02]  /*47c0*/  FMNMX.FTZ R8, R23, R8, !PT ;  /* 0x0000000817087209 */ /* 0x000fe40007810000 */
[----:B------:R-:W-:Y:S02]  /*47d0*/  ISETP.GE.AND P4, PT, R7, R134, PT ;  /* 0x000000860700720c */ /* 0x000fe40003f86270 */
[----:B------:R-:W-:Y:S02]  /*47e0*/  IADD3 R3, R80, 0x38, RZ ;  /* 0x0000003850037810 */ /* 0x000fe40007ffe0ff */
[----:B------:R-:W-:-:S02]  /*47f0*/  FMNMX.FTZ R12, R139, R12, !PT ;  /* 0x0000000c8b0c7209 */ /* 0x000fc40007810000 */
[----:B------:R-:W-:Y:S02]  /*4800*/  ISETP.GE.AND P2, PT, R37, R133, PT ;  /* 0x000000852500720c */ /* 0x000fe40003f46270 */
[----:B------:R-:W-:Y:S02]  /*4810*/  FSEL R137, R19, -INF , !P1 ;  /* 0xff80000013897808 */ /* 0x000fe40004800000 */
[----:B------:R-:W-:Y:S01]  /*4820*/  FMNMX.FTZ R8, R138, R8, !PT ;  /* 0x000000088a087209 */ /* 0x000fe20007810000 */
[----:B------:R-:W-:Y:S01]  /*4830*/  LDSM.16.MT88.4 R16, [R186+0xe800] ;  /* 0x00e80000ba10783b */ /* 0x000fe20000004200 */
[----:B------:R-:W-:Y:S02]  /*4840*/  FSEL R211, R9, -INF , !P4 ;  /* 0xff80000009d37808 */ /* 0x000fe40006000000 */
[----:B------:R-:W-:Y:S02]  /*4850*/  IADD3 R80, R80, 0x39, RZ ;  /* 0x0000003950507810 */ /* 0x000fe40007ffe0ff */
[----:B------:R-:W-:-:S02]  /*4860*/  ISETP.GE.AND P3, PT, R3, R134, PT ;  /* 0x000000860300720c */ /* 0x000fc40003f66270 */
[----:B------:R-:W-:Y:S02]  /*4870*/  FMNMX.FTZ R9, R212, R12, !PT ;  /* 0x0000000cd4097209 */ /* 0x000fe40007810000 */
[----:B------:R-:W-:Y:S02]  /*4880*/  ISETP.GE.AND P1, PT, R36, R133, PT ;  /* 0x000000852400720c */ /* 0x000fe40003f26270 */
[----:B------:R-:W-:Y:S02]  /*4890*/  FSEL R136, R14, -INF , !P2 ;  /* 0xff8000000e887808 */ /* 0x000fe40005000000 */
[----:B------:R-:W-:Y:S02]  /*48a0*/  FMNMX.FTZ R8, R137, R8, !PT ;  /* 0x0000000889087209 */ /* 0x000fe40007810000 */
[----:B------:R-:W-:Y:S02]  /*48b0*/  ISETP.GE.AND P4, PT, R80, R134, PT ;  /* 0x000000865000720c */ /* 0x000fe40003f86270 */
[----:B------:R-:W-:-:S02]  /*48c0*/  FSEL R210, R76, -INF , !P3 ;  /* 0xff8000004cd27808 */ /* 0x000fc40005800000 */
[----:B------:R-:W-:Y:S02]  /*48d0*/  FMNMX.FTZ R9, R211, R9, !PT ;  /* 0x00000009d3097209 */ /* 0x000fe40007810000 */
[----:B------:R-:W-:Y:S02]  /*48e0*/  ISETP.GE.AND P2, PT, R27, R133, PT ;  /* 0x000000851b00720c */ /* 0x000fe40003f46270 */
[----:B------:R-:W-:Y:S02]  /*48f0*/  FSEL R204, R15, -INF , !P1 ;  /* 0xff8000000fcc7808 */ /* 0x000fe40004800000 */
[----:B------:R-:W-:Y:S02]  /*4900*/  FMNMX.FTZ R8, R136, R8, !PT ;  /* 0x0000000888087209 */ /* 0x000fe40007810000 */
[----:B------:R-:W-:Y:S02]  /*4910*/  FSEL R209, R77, -INF , !P4 ;  /* 0xff8000004dd17808 */ /* 0x000fe40006000000 */
[----:B------:R-:W-:-:S02]  /*4920*/  FMNMX.FTZ R9, R210, R9, !PT ;  /* 0x00000009d2097209 */ /* 0x000fc40007810000 */
[----:B------:R-:W-:Y:S02]  /*4930*/  ISETP.GE.AND P1, PT, R7, R133, PT ;  /* 0x000000850700720c */ /* 0x000fe40003f26270 */
[----:B------:R-:W-:Y:S02]  /*4940*/  FSEL R205, R10, -INF , !P2 ;  /* 0xff8000000acd7808 */ /* 0x000fe40005000000 */
[----:B------:R-:W-:Y:S02]  /*4950*/  FMNMX.FTZ R8, R204, R8, !PT ;  /* 0x00000008cc087209 */ /* 0x000fe40007810000 */
[----:B------:R-:W-:Y:S02]  /*4960*/  FMNMX.FTZ R132, R209, R9, !PT ;  /* 0x00000009d1847209 */ /* 0x000fe40007810000 */
[-C--:B------:R-:W-:Y:S01]  /*4970*/  ISETP.GE.AND P2, PT, R3, R133.reuse, PT ;  /* 0x000000850300720c */ /* 0x080fe20003f46270 */
[----:B------:R-:W-:Y:S01]  /*4980*/  IMAD.U32 R3, RZ, RZ, UR31 ;  /* 0x0000001fff037e24 */ /* 0x000fe2000f8e00ff */
[----:B------:R-:W-:Y:S01]  /*4990*/  FSEL R169, R11, -INF , !P1 ;  /* 0xff8000000ba97808 */ /* 0x000fe20004800000 */
[----:B------:R-:W1:Y:S01]  /*49a0*/  SHFL.BFLY PT, R9, R132, 0x2, 0x1f ;  /* 0x0c401f0084097f89 */ /* 0x000e6200000e0000 */
[----:B------:R-:W-:Y:S01]  /*49b0*/  FMNMX.FTZ R8, R205, R8, !PT ;  /* 0x00000008cd087209 */ /* 0x000fe20007810000 */
[----:B------:R-:W-:Y:S01]  /*49c0*/  UIADD3 UR31, UR31, 0x1, URZ ;  /* 0x000000011f1f7890 */ /* 0x000fe2000fffe03f */
[----:B------:R-:W-:-:S02]  /*49d0*/  ISETP.GE.AND P1, PT, R80, R133, PT ;  /* 0x000000855000720c */ /* 0x000fc40003f26270 */
[----:B------:R-:W-:Y:S01]  /*49e0*/  FSEL R168, R78, -INF , !P2 ;  /* 0xff8000004ea87808 */ /* 0x000fe20005000000 */
[----:B------:R-:W-:Y:S01]  /*49f0*/  LDSM.16.MT88.4 R80, [R185+0xe000] ;  /* 0x00e00000b950783b */ /* 0x000fe20000004200 */
[----:B------:R-:W-:Y:S02]  /*4a00*/  FMNMX.FTZ R8, R169, R8, !PT ;  /* 0x00000008a9087209 */ /* 0x000fe40007810000 */
[----:B------:R-:W-:Y:S02]  /*4a10*/  FSEL R167, R79, -INF , !P1 ;  /* 0xff8000004fa77808 */ /* 0x000fe40004800000 */
[----:B------:R-:W-:Y:S02]  /*4a20*/  FMNMX.FTZ R8, R168, R8, !PT ;  /* 0x00000008a8087209 */ /* 0x000fe40007810000 */
[----:B------:R-:W-:Y:S02]  /*4a30*/  LOP3.LUT R3, R215, UR23, R3, 0x96, !PT ;  /* 0x00000017d7037c12 */ /* 0x000fe4000f8e9603 */
[----:B------:R-:W-:-:S02]  /*4a40*/  FMNMX.FTZ R8, R167, R8, !PT ;  /* 0x00000008a7087209 */ /* 0x000fc40007810000 */
[----:B------:R-:W-:Y:S01]  /*4a50*/  LOP3.LUT R164, R163, UR29, R214, 0x96, !PT ;  /* 0x0000001da3a47c12 */ /* 0x000fe2000f8e96d6 */
[----:B------:R-:W-:Y:S02]  /*4a60*/  IMAD.WIDE.U32 R12, R3, -0x326172a9, RZ ;  /* 0xcd9e8d57030c7825 */ /* 0x000fe400078e00ff */
[----:B------:R-:W2:Y:S02]  /*4a70*/  SHFL.BFLY PT, R6, R8, 0x2, 0x1f ;  /* 0x0c401f0008067f89 */ /* 0x000ea400000e0000 */
[----:B------:R-:W-:Y:S01]  /*4a80*/  IMAD.WIDE.U32 R164, R164, -0x326172a9, RZ ;  /* 0xcd9e8d57a4a47825 */ /* 0x000fe200078e00ff */
[----:B------:R-:W-:Y:S02]  /*4a90*/  LOP3.LUT R3, R13, UR4, R170, 0x96, !PT ;  /* 0x000000040d037c12 */ /* 0x000fe4000f8e96aa */
[----:B-1----:R-:W-:Y:S01]  /*4aa0*/  FMNMX.FTZ R132, R132, R9, !PT ;  /* 0x0000000984847209 */ /* 0x002fe20007810000 */
[----:B------:R-:W-:Y:S01]  /*4ab0*/  IMAD.U32 R214, RZ, RZ, UR31 ;  /* 0x0000001fffd67e24 */ /* 0x000fe2000f8e00ff */
[----:B------:R-:W-:-:S03]  /*4ac0*/  LOP3.LUT R12, R165, UR28, R12, 0x96, !PT ;  /* 0x0000001ca50c7c12 */ /* 0x000fc6000f8e960c */
[----:B------:R-:W1:Y:S01]  /*4ad0*/  SHFL.BFLY PT, R7, R132, 0x1, 0x1f ;  /* 0x0c201f0084077f89 */ /* 0x000e6200000e0000 */
[----:B------:R-:W-:Y:S01]  /*4ae0*/  LOP3.LUT R214, R215, UR23, R214, 0x96, !PT ;  /* 0x00000017d7d67c12 */ /* 0x000fe2000f8e96d6 */
[----:B------:R-:W-:-:S04]  /*4af0*/  IMAD.WIDE.U32 R12, R12, -0x2daee0ad, RZ ;  /* 0xd2511f530c0c7825 */ /* 0x000fc800078e00ff */
[----:B------:R-:W-:-:S05]  /*4b00*/  IMAD.WIDE.U32 R214, R214, -0x326172a9, RZ ;  /* 0xcd9e8d57d6d67825 */ /* 0x000fca00078e00ff */
[----:B------:R-:W-:Y:S02]  /*4b10*/  LOP3.LUT R170, R215, UR4, R170, 0x96, !PT ;  /* 0x00000004d7aa7c12 */ /* 0x000fe4000f8e96aa */
[----:B--2---:R-:W-:Y:S01]  /*4b20*/  FMNMX.FTZ R6, R8, R6, !PT ;  /* 0x0000000608067209 */ /* 0x004fe20007810000 */
[----:B------:R-:W-:-:S04]  /*4b30*/  IMAD.WIDE.U32 R8, R3, -0x2daee0ad, RZ ;  /* 0xd2511f5303087825 */ /* 0x000fc800078e00ff */
[----:B------:R-:W2:Y:S01]  /*4b40*/  SHFL.BFLY PT, R3, R6, 0x1, 0x1f ;  /* 0x0c201f0006037f89 */ /* 0x000ea200000e0000 */
[----:B------:R-:W-:Y:S01]  /*4b50*/  LOP3.LUT R8, R13, UR25, R8, 0x96, !PT ;  /* 0x000000190d087c12 */ /* 0x000fe2000f8e9608 */
[----:B------:R-:W-:Y:S01]  /*4b60*/  IMAD.WIDE.U32 R170, R170, -0x2daee0ad, RZ ;  /* 0xd2511f53aaaa7825 */ /* 0x000fe200078e00ff */
[----:B-1----:R-:W-:Y:S02]  /*4b70*/  FMNMX.FTZ R132, R132, R7, !PT ;  /* 0x0000000784847209 */ /* 0x002fe40007810000 */
[--C-:B------:R-:W-:Y:S01]  /*4b80*/  LOP3.LUT R7, R9, UR27, R162.reuse, 0x96, !PT ;  /* 0x0000001b09077c12 */ /* 0x100fe2000f8e96a2 */
[----:B------:R-:W-:Y:S01]  /*4b90*/  IMAD.WIDE.U32 R8, R8, -0x326172a9, RZ ;  /* 0xcd9e8d5708087825 */ /* 0x000fe200078e00ff */
[----:B------:R-:W-:Y:S02]  /*4ba0*/  FSETP.NEU.FTZ.AND P1, PT, R132, -INF , PT ;  /* 0xff8000008400780b */ /* 0x000fe40003f3d000 */
[----:B------:R-:W-:Y:S01]  /*4bb0*/  LOP3.LUT R163, R171, UR27, R162, 0x96, !PT ;  /* 0x0000001baba37c12 */ /* 0x000fe2000f8e96a2 */
[----:B------:R-:W-:-:S04]  /*4bc0*/  IMAD.WIDE.U32 R10, R7, -0x326172a9, RZ ;  /* 0xcd9e8d57070a7825 */ /* 0x000fc800078e00ff */
[----:B------:R-:W-:Y:S01]  /*4bd0*/  FMUL.FTZ R208, R132, c[0x0][0x23c] ;  /* 0x00008f0084d07a20 */ /* 0x000fe20000410000 */
[----:B------:R-:W-:Y:S02]  /*4be0*/  LOP3.LUT R7, R11, UR26, R164, 0x96, !PT ;  /* 0x0000001a0b077c12 */ /* 0x000fe4000f8e96a4 */
[----:B------:R-:W-:Y:S02]  /*4bf0*/  LOP3.LUT R10, R9, UR24, R10, 0x96, !PT ;  /* 0x00000018090a7c12 */ /* 0x000fe4000f8e960a */
[----:B------:R-:W-:Y:S01]  /*4c00*/  FSEL R208, R208, RZ, P1 ;  /* 0x000000ffd0d07208 */ /* 0x000fe20000800000 */
[----:B------:R-:W-:Y:S01]  /*4c10*/  IMAD.WIDE.U32 R14, R7, -0x2daee0ad, RZ ;  /* 0xd2511f53070e7825 */ /* 0x000fe200078e00ff */
[----:B--2---:R-:W-:-:S03]  /*4c20*/  FMNMX.FTZ R3, R6, R3, !PT ;  /* 0x0000000306037209 */ /* 0x004fc60007810000 */
[----:B------:R-:W-:Y:S01]  /*4c30*/  IMAD.WIDE.U32 R10, R10, -0x2daee0ad, RZ ;  /* 0xd2511f530a0a7825 */ /* 0x000fe200078e00ff */
[----:B------:R-:W-:Y:S02]  /*4c40*/  LOP3.LUT R6, R15, UR21, R12, 0x96, !PT ;  /* 0x000000150f067c12 */ /* 0x000fe4000f8e960c */
[C---:B------:R-:W-:Y:S01]  /*4c50*/  FSETP.NEU.FTZ.AND P1, PT, R3.reuse, -INF , PT ;  /* 0xff8000000300780b */ /* 0x040fe20003f3d000 */
[----:B------:R-:W-:Y:S01]  /*4c60*/  FMUL.FTZ R166, R3, c[0x0][0x23c] ;  /* 0x00008f0003a67a20 */ /* 0x000fe20000410000 */
[----:B------:R-:W-:Y:S01]  /*4c70*/  LOP3.LUT R14, R11, UR15, R14, 0x96, !PT ;  /* 0x0000000f0b0e7c12 */ /* 0x000fe2000f8e960e */
[--C-:B------:R-:W-:Y:S02]  /*4c80*/  FFMA.FTZ R155, R28, c[0x0][0x23c], -R208.reuse ;  /* 0x00008f001c9b7a23 */ /* 0x100fe400000108d0 */
[----:B------:R-:W-:Y:S01]  /*4c90*/  FFMA.FTZ R150, R29, c[0x0][0x23c], -R208 ;  /* 0x00008f001d967a23 */ /* 0x000fe200000108d0 */
[----:B------:R-:W-:Y:S01]  /*4ca0*/  FSEL R166, R166, RZ, P1 ;  /* 0x000000ffa6a67208 */ /* 0x000fe20000800000 */
[----:B------:R-:W-:-:S02]  /*4cb0*/  IMAD.WIDE.U32 R14, R14, -0x326172a9, RZ ;  /* 0xcd9e8d570e0e7825 */ /* 0x000fc400078e00ff */
[----:B------:R-:W-:Y:S02]  /*4cc0*/  MUFU.EX2 R155, R155 ;  /* 0x0000009b009b7308 */ /* 0x000fe40000000800 */
[--C-:B------:R-:W-:Y:S01]  /*4cd0*/  FFMA.FTZ R159, R30, c[0x0][0x23c], -R166.reuse ;  /* 0x00008f001e9f7a23 */ /* 0x100fe200000108a6 */
[C---:B------:R-:W-:Y:S01]  /*4ce0*/  LOP3.LUT R13, R14.reuse, 0xffff, RZ, 0xc0, !PT ;  /* 0x0000ffff0e0d7812 */ /* 0x040fe200078ec0ff */
[----:B------:R-:W-:Y:S01]  /*4cf0*/  FFMA.FTZ R152, R31, c[0x0][0x23c], -R166 ;  /* 0x00008f001f987a23 */ /* 0x000fe200000108a6 */
[----:B------:R-:W-:Y:S01]  /*4d00*/  LOP3.LUT R12, R14, 0xff, RZ, 0xc0, !PT ;  /* 0x000000ff0e0c7812 */ /* 0x000fe200078ec0ff */
[----:B------:R-:W-:Y:S01]  /*4d10*/  IMAD.WIDE.U32 R6, R6, -0x326172a9, RZ ;  /* 0xcd9e8d5706067825 */ /* 0x000fe200078e00ff */
[----:B------:R-:W-:Y:S01]  /*4d20*/  SHF.R.U32.HI R13, RZ, 0x8, R13 ;  /* 0x00000008ff0d7819 */ /* 0x000fe2000001160d */
[----:B------:R-:W1:Y:S01]  /*4d30*/  MUFU.EX2 R150, R150 ;  /* 0x0000009600967308 */ /* 0x000e620000000800 */
[----:B------:R-:W-:Y:S01]  /*4d40*/  SHF.R.U32.HI R11, RZ, 0x10, R14 ;  /* 0x00000010ff0b7819 */ /* 0x000fe2000001160e */
[----:B------:R-:W-:Y:S01]  /*4d50*/  FFMA.FTZ R157, R32, c[0x0][0x23c], -R208 ;  /* 0x00008f00209d7a23 */ /* 0x000fe200000108d0 */
[----:B------:R-:W-:Y:S01]  /*4d60*/  LOP3.LUT R9, R15, UR5, R6, 0x96, !PT ;  /* 0x000000050f097c12 */ /* 0x000fe2000f8e9606 */
[----:B------:R-:W-:Y:S01]  /*4d70*/  FFMA.FTZ R156, R33, c[0x0][0x23c], -R208 ;  /* 0x00008f00219c7a23 */ /* 0x000fe200000108d0 */
[----:B------:R-:W-:Y:S01]  /*4d80*/  PRMT R4, R12, 0x5410, R13 ;  /* 0x000054100c047816 */ /* 0x000fe2000000000d */
[----:B------:R-:W-:Y:S01]  /*4d90*/  FFMA.FTZ R154, R34, c[0x0][0x23c], -R166 ;  /* 0x00008f00229a7a23 */ /* 0x000fe200000108a6 */
[----:B------:R-:W-:Y:S01]  /*4da0*/  SHF.R.U32.HI R6, RZ, 0x18, R14 ;  /* 0x00000018ff067819 */ /* 0x000fe2000001160e */
[----:B------:R-:W-:Y:S01]  /*4db0*/  MUFU.EX2 R159, R159 ;  /* 0x0000009f009f7308 */ /* 0x000fe20000000800 */
[----:B------:R-:W-:Y:S01]  /*4dc0*/  FFMA.FTZ R160, R35, c[0x0][0x23c], -R166 ;  /* 0x00008f0023a07a23 */ /* 0x000fe200000108a6 */
[----:B------:R-:W-:Y:S01]  /*4dd0*/  LOP3.LUT R11, R11, 0xff, RZ, 0xc0, !PT ;  /* 0x000000ff0b0b7812 */ /* 0x000fe200078ec0ff */
[--C-:B------:R-:W-:Y:S01]  /*4de0*/  HSET2.LE.AND R4, R4, R161.reuse, PT ;  /* 0x000000a104047233 */ /* 0x100fe20003803000 */
[----:B------:R-:W-:Y:S01]  /*4df0*/  LOP3.LUT R5, R9, 0xffff, RZ, 0xc0, !PT ;  /* 0x0000ffff09057812 */ /* 0x000fe200078ec0ff */
[----:B------:R-:W2:Y:S01]  /*4e00*/  LDSM.16.MT88.4 R32, [R184+0x10000] ;  /* 0x01000000b820783b */ /* 0x000ea20000004200 */
[--C-:B------:R-:W-:Y:S01]  /*4e10*/  SHF.R.U32.HI R2, RZ, 0x10, R9.reuse ;  /* 0x00000010ff027819 */ /* 0x100fe20000011609 */
[----:B------:R-:W-:Y:S01]  /*4e20*/  FFMA.FTZ R148, R20, c[0x0][0x23c], -R208 ;  /* 0x00008f0014947a23 */ /* 0x000fe200000108d0 */
[----:B------:R-:W3:Y:S01]  /*4e30*/  MUFU.EX2 R152, R152 ;  /* 0x0000009800987308 */ /* 0x000ee20000000800 */
[----:B------:R-:W-:Y:S01]  /*4e40*/  PRMT R6, R11, 0x5410, R6 ;  /* 0x000054100b067816 */ /* 0x000fe20000000006 */
[--C-:B------:R-:W-:Y:S01]  /*4e50*/  FFMA.FTZ R153, R24, c[0x0][0x23c], -R208.reuse ;  /* 0x00008f0018997a23 */ /* 0x100fe200000108d0 */
[----:B------:R-:W-:Y:S01]  /*4e60*/  LOP3.LUT R0, R9, 0xff, RZ, 0xc0, !PT ;  /* 0x000000ff09007812 */ /* 0x000fe200078ec0ff */
[----:B------:R-:W-:Y:S01]  /*4e70*/  FFMA.FTZ R149, R25, c[0x0][0x23c], -R208 ;  /* 0x00008f0019957a23 */ /* 0x000fe200000108d0 */
[----:B-1----:R-:W-:Y:S01]  /*4e80*/  F2FP.PACK_AB R114, R150, R155 ;  /* 0x0000009b9672723e */ /* 0x002fe200000000ff */
[--C-:B------:R-:W-:Y:S01]  /*4e90*/  HSET2.LE.AND R115, R6, R161.reuse, PT ;  /* 0x000000a106737233 */ /* 0x100fe20003803000 */
[----:B------:R-:W-:Y:S01]  /*4ea0*/  SHF.R.U32.HI R9, RZ, 0x18, R9 ;  /* 0x00000018ff097819 */ /* 0x000fe20000011609 */
[----:B------:R-:W-:Y:S01]  /*4eb0*/  MUFU.EX2 R157, R157 ;  /* 0x0000009d009d7308 */ /* 0x000fe20000000800 */
[----:B------:R-:W-:Y:S01]  /*4ec0*/  SHF.R.U32.HI R5, RZ, 0x8, R5 ;  /* 0x00000008ff057819 */ /* 0x000fe20000011605 */
[--C-:B------:R-:W-:Y:S01]  /*4ed0*/  FFMA.FTZ R151, R26, c[0x0][0x23c], -R166.reuse ;  /* 0x00008f001a977a23 */ /* 0x100fe200000108a6 */
[----:B------:R-:W-:Y:S01]  /*4ee0*/  LOP3.LUT R2, R2, 0xff, RZ, 0xc0, !PT ;  /* 0x000000ff02027812 */ /* 0x000fe200078ec0ff */
[--C-:B------:R-:W-:Y:S01]  /*4ef0*/  FFMA.FTZ R135, R22, c[0x0][0x23c], -R166.reuse ;  /* 0x00008f0016877a23 */ /* 0x100fe200000108a6 */
[----:B------:R-:W-:Y:S01]  /*4f00*/  LOP3.LUT R114, R4, R114, RZ, 0xc0, !PT ;  /* 0x0000007204727212 */ /* 0x000fe200078ec0ff */
[----:B------:R-:W-:Y:S01]  /*4f10*/  FFMA.FTZ R158, R116, c[0x0][0x23c], -R166 ;  /* 0x00008f00749e7a23 */ /* 0x000fe200000108a6 */
[----:B------:R-:W-:Y:S01]  /*4f20*/  PRMT R0, R0, 0x5410, R5 ;  /* 0x0000541000007816 */ /* 0x000fe20000000005 */
[----:B------:R-:W1:Y:S01]  /*4f30*/  MUFU.EX2 R156, R156 ;  /* 0x0000009c009c7308 */ /* 0x000e620000000800 */
[----:B------:R-:W-:Y:S01]  /*4f40*/  PRMT R2, R2, 0x5410, R9 ;  /* 0x0000541002027816 */ /* 0x000fe20000000009 */
[----:B------:R-:W-:Y:S01]  /*4f50*/  LDSM.16.MT88.4 R12, [R188+0xe800] ;  /* 0x00e80000bc0c783b */ /* 0x000fe20000004200 */
[----:B---3--:R-:W-:Y:S01]  /*4f60*/  F2FP.PACK_AB R4, R152, R159 ;  /* 0x0000009f9804723e */ /* 0x008fe200000000ff */
[--C-:B------:R-:W-:Y:S01]  /*4f70*/  HSET2.LE.AND R112, R0, R161.reuse, PT ;  /* 0x000000a100707233 */ /* 0x100fe20003803000 */
[----:B------:R-:W-:Y:S01]  /*4f80*/  FFMA.FTZ R162, R146, c[0x0][0x23c], -R208 ;  /* 0x00008f0092a27a23 */ /* 0x000fe200000108d0 */
[----:B------:R-:W-:Y:S01]  /*4f90*/  HSET2.LE.AND R113, R2, R161, PT ;  /* 0x000000a102717233 */ /* 0x000fe20003803000 */
[----:B------:R-:W-:Y:S01]  /*4fa0*/  LOP3.LUT R115, R115, R4, RZ, 0xc0, !PT ;  /* 0x0000000473737212 */ /* 0x000fe200078ec0ff */
[----:B------:R-:W-:Y:S01]  /*4fb0*/  MUFU.EX2 R154, R154 ;  /* 0x0000009a009a7308 */ /* 0x000fe20000000800 */
[----:B------:R-:W-:Y:S01]  /*4fc0*/  LOP3.LUT R4, R7, UR20, R8, 0x96, !PT ;  /* 0x0000001407047c12 */ /* 0x000fe2000f8e9608 */
[--C-:B------:R-:W-:Y:S01]  /*4fd0*/  FFMA.FTZ R206, R138, c[0x0][0x23c], -R166.reuse ;  /* 0x00008f008ace7a23 */ /* 0x100fe200000108a6 */
[----:B------:R-:W-:Y:S01]  /*4fe0*/  LDSM.16.MT88.4 R28, [R186+0xc800] ;  /* 0x00c80000ba1c783b */ /* 0x000fe20000004200 */
[----:B------:R-:W-:-:S02]  /*4ff0*/  FFMA.FTZ R171, R137, c[0x0][0x23c], -R166 ;  /* 0x00008f0089ab7a23 */ /* 0x000fc400000108a6 */
[----:B------:R-:W-:Y:S01]  /*5000*/  IMAD.WIDE.U32 R4, R4, -0x2daee0ad, RZ ;  /* 0xd2511f5304047825 */ /* 0x000fe200078e00ff */
[----:B------:R-:W-:Y:S01]  /*5010*/  LDSM.16.MT88.4 R24, [R185+0xc800] ;  /* 0x00c80000b918783b */ /* 0x000fe20000004200 */
[----:B------:R-:W3:Y:S01]  /*5020*/  MUFU.EX2 R160, R160 ;  /* 0x000000a000a07308 */ /* 0x000ee20000000800 */
[----:B-1----:R-:W-:Y:S01]  /*5030*/  F2FP.PACK_AB R2, R156, R157 ;  /* 0x0000009d9c02723e */ /* 0x002fe200000000ff */
[----:B------:R-:W-:Y:S01]  /*5040*/  FFMA.FTZ R204, R204, c[0x0][0x23c], -R166 ;  /* 0x00008f00cccc7a23 */ /* 0x000fe200000108a6 */
[----:B------:R-:W-:Y:S01]  /*5050*/  LOP3.LUT R10, R5, UR30, R10, 0x96, !PT ;  /* 0x0000001e050a7c12 */ /* 0x000fe2000f8e960a */
[--C-:B------:R-:W-:Y:S01]  /*5060*/  FFMA.FTZ R212, R212, c[0x0][0x23c], -R208.reuse ;  /* 0x00008f00d4d47a23 */ /* 0x100fe200000108d0 */
[----:B------:R-:W-:Y:S01]  /*5070*/  LOP3.LUT R112, R112, R2, RZ, 0xc0, !PT ;  /* 0x0000000270707212 */ /* 0x000fe200078ec0ff */
[----:B------:R-:W-:Y:S01]  /*5080*/  FFMA.FTZ R2, R21, c[0x0][0x23c], -R208 ;  /* 0x00008f0015027a23 */ /* 0x000fe200000108d0 */
[----:B------:R-:W-:Y:S01]  /*5090*/  LOP3.LUT R142, R4, 0xff, RZ, 0xc0, !PT ;  /* 0x000000ff048e7812 */ /* 0x000fe200078ec0ff */
[----:B------:R-:W-:Y:S01]  /*50a0*/  MUFU.EX2 R148, R148 ;  /* 0x0000009400947308 */ /* 0x000fe20000000800 */
[----:B------:R-:W-:Y:S01]  /*50b0*/  SHF.R.U32.HI R8, RZ, 0x10, R4 ;  /* 0x00000010ff087819 */ /* 0x000fe20000011604 */
[----:B------:R-:W-:Y:S01]  /*50c0*/  FFMA.FTZ R211, R211, c[0x0][0x23c], -R208 ;  /* 0x00008f00d3d37a23 */ /* 0x000fe200000108d0 */
[----:B------:R-:W-:Y:S01]  /*50d0*/  SHF.R.U32.HI R143, RZ, 0x18, R4 ;  /* 0x00000018ff8f7819 */ /* 0x000fe20000011604 */
[----:B------:R-:W-:Y:S01]  /*50e0*/  FFMA.FTZ R210, R210, c[0x0][0x23c], -R208 ;  /* 0x00008f00d2d27a23 */ /* 0x000fe200000108d0 */
[----:B------:R-:W-:Y:S01]  /*50f0*/  LOP3.LUT R11, R10, 0xffff, RZ, 0xc0, !PT ;  /* 0x0000ffff0a0b7812 */ /* 0x000fe200078ec0ff */
[----:B------:R-:W-:Y:S01]  /*5100*/  FFMA.FTZ R205, R205, c[0x0][0x23c], -R166 ;  /* 0x00008f00cdcd7a23 */ /* 0x000fe200000108a6 */
[----:B------:R-:W-:Y:S01]  /*5110*/  SHF.R.U32.HI R141, RZ, 0x10, R10 ;  /* 0x00000010ff8d7819 */ /* 0x000fe2000001160a */
[----:B------:R-:W1:Y:S01]  /*5120*/  MUFU.EX2 R2, R2 ;  /* 0x0000000200027308 */ /* 0x000e620000000800 */
[----:B---3--:R-:W-:Y:S01]  /*5130*/  F2FP.PACK_AB R0, R160, R154 ;  /* 0x0000009aa000723e */ /* 0x008fe200000000ff */
[--C-:B------:R-:W-:Y:S01]  /*5140*/  FFMA.FTZ R169, R169, c[0x0][0x23c], -R166.reuse ;  /* 0x00008f00a9a97a23 */ /* 0x100fe200000108a6 */
[----:B------:R-:W-:Y:S01]  /*5150*/  LOP3.LUT R140, R10, 0xff, RZ, 0xc0, !PT ;  /* 0x000000ff0a8c7812 */ /* 0x000fe200078ec0ff */
[----:B------:R-:W-:Y:S01]  /*5160*/  FFMA.FTZ R168, R168, c[0x0][0x23c], -R166 ;  /* 0x00008f00a8a87a23 */ /* 0x000fe200000108a6 */
[----:B------:R-:W-:Y:S01]  /*5170*/  LOP3.LUT R113, R113, R0, RZ, 0xc0, !PT ;  /* 0x0000000071717212 */ /* 0x000fe200078ec0ff */
[----:B------:R-:W-:Y:S01]  /*5180*/  FADD.FTZ R156, R157, R156 ;  /* 0x0000009c9d9c7221 */ /* 0x000fe20000010000 */
[----:B------:R-:W-:Y:S01]  /*5190*/  LOP3.LUT R0, R4, 0xffff, RZ, 0xc0, !PT ;  /* 0x0000ffff04007812 */ /* 0x000fe200078ec0ff */
[----:B------:R-:W-:Y:S01]  /*51a0*/  MUFU.EX2 R153, R153 ;  /* 0x0000009900997308 */ /* 0x000fe20000000800 */
[----:B------:R-:W3:Y:S01]  /*51b0*/  LDSM.16.MT88.4 R4, [R188+0xc800] ;  /* 0x00c80000bc04783b */ /* 0x000ee20000004200 */
[----:B------:R-:W-:Y:S01]  /*51c0*/  LOP3.LUT R8, R8, 0xff, RZ, 0xc0, !PT ;  /* 0x000000ff08087812 */ /* 0x000fe200078ec0ff */
[----:B------:R-:W-:Y:S01]  /*51d0*/  FADD.FTZ R154, R154, R160 ;  /* 0x000000a09a9a7221 */ /* 0x000fe20000010000 */
[----:B------:R-:W-:Y:S01]  /*51e0*/  SHF.R.U32.HI R0, RZ, 0x8, R0 ;  /* 0x00000008ff007819 */ /* 0x000fe20000011600 */
[C---:B------:R-:W-:Y:S01]  /*51f0*/  HMMA.16816.F32 R128, R112.reuse, R124, RZ ;  /* 0x0000007c7080723c */ /* 0x040fe200000018ff */
[----:B------:R-:W-:Y:S01]  /*5200*/  SHF.R.U32.HI R10, RZ, 0x18, R10 ;  /* 0x00000018ff0a7819 */ /* 0x000fe2000001160a */
[----:B------:R-:W-:Y:S01]  /*5210*/  FADD.FTZ R155, R155, R156 ;  /* 0x0000009c9b9b7221 */ /* 0x000fe20000010000 */
[----:B------:R-:W-:Y:S01]  /*5220*/  PRMT R142, R142, 0x5410, R0 ;  /* 0x000054108e8e7816 */ /* 0x000fe20000000000 */
[----:B------:R-:W-:Y:S01]  /*5230*/  FFMA.FTZ R0, R23, c[0x0][0x23c], -R166 ;  /* 0x00008f0017007a23 */ /* 0x000fe200000108a6 */
[----:B------:R-:W4:Y:S01]  /*5240*/  MUFU.EX2 R149, R149 ;  /* 0x0000009500957308 */ /* 0x000f220000000800 */
[----:B------:R-:W-:Y:S01]  /*5250*/  SHF.R.U32.HI R11, RZ, 0x8, R11 ;  /* 0x00000008ff0b7819 */ /* 0x000fe2000001160b */
[----:B------:R-:W-:Y:S01]  /*5260*/  LDSM.16.MT88.4 R20, [R184+0xc800] ;  /* 0x00c80000b814783b */ /* 0x000fe20000004200 */
[C---:B------:R-:W-:Y:S01]  /*5270*/  HMMA.16816.F32 R124, R112.reuse, R126, RZ ;  /* 0x0000007e707c723c */ /* 0x040fe200000018ff */
[--C-:B------:R-:W-:Y:S01]  /*5280*/  HSET2.LE.AND R142, R142, R161.reuse, PT ;  /* 0x000000a18e8e7233 */ /* 0x100fe20003803000 */
[----:B-1----:R-:W-:Y:S01]  /*5290*/  F2FP.PACK_AB R9, R2, R148 ;  /* 0x000000940209723e */ /* 0x002fe200000000ff */
[----:B------:R-:W-:Y:S01]  /*52a0*/  FADD.FTZ R159, R159, R154 ;  /* 0x0000009a9f9f7221 */ /* 0x000fe20000010000 */
[----:B------:R-:W-:Y:S01]  /*52b0*/  LOP3.LUT R141, R141, 0xff, RZ, 0xc0, !PT ;  /* 0x000000ff8d8d7812 */ /* 0x000fe200078ec0ff */
[----:B------:R-:W-:Y:S01]  /*52c0*/  MUFU.EX2 R151, R151 ;  /* 0x0000009700977308 */ /* 0x000fe20000000800 */
[----:B------:R-:W-:Y:S01]  /*52d0*/  PRMT R143, R8, 0x5410, R143 ;  /* 0x00005410088f7816 */ /* 0x000fe2000000008f */
[----:B------:R-:W-:Y:S01]  /*52e0*/  FADD.FTZ R155, R150, R155 ;  /* 0x0000009b969b7221 */ /* 0x000fe20000010000 */
[----:B------:R-:W-:Y:S01]  /*52f0*/  PRMT R140, R140, 0x5410, R11 ;  /* 0x000054108c8c7816 */ /* 0x000fe2000000000b */
[C---:B--2---:R-:W-:Y:S01]  /*5300*/  HMMA.16816.F32 R116, R112.reuse, R32, RZ ;  /* 0x000000207074723c */ /* 0x044fe200000018ff */
[----:B------:R-:W-:Y:S01]  /*5310*/  PRMT R141, R141, 0x5410, R10 ;  /* 0x000054108d8d7816 */ /* 0x000fe2000000000a */
[--C-:B------:R-:W-:Y:S01]  /*5320*/  HSET2.LE.AND R143, R143, R161.reuse, PT ;  /* 0x000000a18f8f7233 */ /* 0x100fe20003803000 */
[----:B------:R-:W-:Y:S01]  /*5330*/  LOP3.LUT R142, R142, R9, RZ, 0xc0, !PT ;  /* 0x000000098e8e7212 */ /* 0x000fe200078ec0ff */
[----:B------:R-:W-:Y:S01]  /*5340*/  MUFU.EX2 R135, R135 ;  /* 0x0000008700877308 */ /* 0x000fe20000000800 */
[----:B------:R-:W1:Y:S01]  /*5350*/  LDSM.16.MT88.4 R8, [R185+0xe800] ;  /* 0x00e80000b908783b */ /* 0x000e620000004200 */
[--C-:B------:R-:W-:Y:S01]  /*5360*/  HSET2.LE.AND R140, R140, R161.reuse, PT ;  /* 0x000000a18c8c7233 */ /* 0x100fe20003803000 */
[----:B----4-:R-:W-:Y:S01]  /*5370*/  F2FP.PACK_AB R33, R149, R153 ;  /* 0x000000999521723e */ /* 0x010fe200000000ff */
[----:B------:R-:W-:Y:S01]  /*5380*/  HSET2.LE.AND R141, R141, R161, PT ;  /* 0x000000a18d8d7233 */ /* 0x000fe20003803000 */
[----:B------:R-:W-:Y:S01]  /*5390*/  HMMA.16816.F32 R76, R112, R80, RZ ;  /* 0x00000050704c723c */ /* 0x000fe200000018ff */
[----:B------:R-:W-:Y:S01]  /*53a0*/  FADD.FTZ R159, R152, R159 ;  /* 0x0000009f989f7221 */ /* 0x000fe20000010000 */
[----:B------:R-:W-:Y:S01]  /*53b0*/  LOP3.LUT R140, R140, R33, RZ, 0xc0, !PT ;  /* 0x000000218c8c7212 */ /* 0x000fe200078ec0ff */
[----:B------:R-:W2:Y:S01]  /*53c0*/  MUFU.EX2 R0, R0 ;  /* 0x0000000000007308 */ /* 0x000ea20000000800 */
[----:B------:R-:W-:-:S04]  /*53d0*/  FADD.FTZ R153, R153, R155 ;  /* 0x0000009b99997221 */ /* 0x000fc80000010000 */
[----:B------:R-:W-:Y:S01]  /*53e0*/  HMMA.16816.F32 R80, R112, R82, RZ ;  /* 0x000000527050723c */ /* 0x000fe200000018ff */
[----:B------:R-:W-:Y:S02]  /*53f0*/  FADD.FTZ R153, R149, R153 ;  /* 0x0000009995997221 */ /* 0x000fe40000010000 */
[----:B------:R-:W4:Y:S02]  /*5400*/  MUFU.EX2 R158, R158 ;  /* 0x0000009e009e7308 */ /* 0x000f240000000800 */
[----:B------:R-:W-:-:S03]  /*5410*/  FADD.FTZ R148, R148, R153 ;  /* 0x0000009994947221 */ /* 0x000fc60000010000 */
[C---:B------:R-:W-:Y:S01]  /*5420*/  HMMA.16816.F32 R68, R112.reuse, R72, RZ ;  /* 0x000000487044723c */ /* 0x040fe200000018ff */
[----:B------:R-:W-:Y:S01]  /*5430*/  FADD.FTZ R148, R2, R148 ;  /* 0x0000009402947221 */ /* 0x000fe20000010000 */
[----:B--2---:R-:W-:Y:S01]  /*5440*/  F2FP.PACK_AB R147, R0, R135 ;  /* 0x000000870093723e */ /* 0x004fe200000000ff */
[----:B------:R-:W-:Y:S03]  /*5450*/  MUFU.EX2 R162, R162 ;  /* 0x000000a200a27308 */ /* 0x000fe60000000800 */
[----:B------:R-:W-:Y:S02]  /*5460*/  LOP3.LUT R143, R143, R147, RZ, 0xc0, !PT ;  /* 0x000000938f8f7212 */ /* 0x000fe400078ec0ff */
[----:B------:R-:W-:Y:S01]  /*5470*/  HMMA.16816.F32 R84, R112, R88, RZ ;  /* 0x000000587054723c */ /* 0x000fe200000018ff */
[----:B----4-:R-:W-:Y:S02]  /*5480*/  F2FP.PACK_AB R32, R158, R151 ;  /* 0x000000979e20723e */ /* 0x010fe400000000ff */
[----:B------:R-:W-:Y:S01]  /*5490*/  MUFU.EX2 R206, R206 ;  /* 0x000000ce00ce7308 */ /* 0x000fe20000000800 */
[----:B------:R-:W-:Y:S01]  /*54a0*/  FADD.FTZ R151, R151, R159 ;  /* 0x0000009f97977221 */ /* 0x000fe20000010000 */
[----:B------:R-:W-:-:S03]  /*54b0*/  LOP3.LUT R141, R141, R32, RZ, 0xc0, !PT ;  /* 0x000000208d8d7212 */ /* 0x000fc600078ec0ff */
[----:B------:R-:W-:Y:S01]  /*54c0*/  HMMA.16816.F32 R88, R112, R90, RZ ;  /* 0x0000005a7058723c */ /* 0x000fe200000018ff */
[----:B------:R-:W-:Y:S02]  /*54d0*/  FADD.FTZ R151, R158, R151 ;  /* 0x000000979e977221 */ /* 0x000fe40000010000 */
[----:B------:R-:W-:Y:S02]  /*54e0*/  MUFU.EX2 R171, R171 ;  /* 0x000000ab00ab7308 */ /* 0x000fe40000000800 */
[----:B------:R-:W-:-:S03]  /*54f0*/  FADD.FTZ R135, R135, R151 ;  /* 0x0000009787877221 */ /* 0x000fc60000010000 */
[C---:B---3--:R-:W-:Y:S01]  /*5500*/  HMMA.16816.F32 R128, R140.reuse, R4, R128 ;  /* 0x000000048c80723c */ /* 0x048fe20000001880 */
[----:B------:R-:W-:Y:S02]  /*5510*/  FADD.FTZ R135, R0, R135 ;  /* 0x0000008700877221 */ /* 0x000fe40000010000 */
[----:B------:R-:W-:Y:S05]  /*5520*/  MUFU.EX2 R204, R204 ;  /* 0x000000cc00cc7308 */ /* 0x000fea0000000800 */
[C---:B------:R-:W-:Y:S01]  /*5530*/  HMMA.16816.F32 R124, R140.reuse, R6, R124 ;  /* 0x000000068c7c723c */ /* 0x040fe2000000187c */
[----:B------:R-:W2:Y:S02]  /*5540*/  LDSM.16.MT88.4 R4, [R184+0xe800] ;  /* 0x00e80000b804783b */ /* 0x000ea40000004200 */
[----:B------:R-:W-:Y:S05]  /*5550*/  MUFU.EX2 R212, R212 ;  /* 0x000000d400d47308 */ /* 0x000fea0000000800 */
[C---:B-1----:R-:W-:Y:S03]  /*5560*/  HMMA.16816.F32 R76, R140.reuse, R8, R76 ;  /* 0x000000088c4c723c */ /* 0x042fe6000000184c */
[----:B------:R-:W-:Y:S05]  /*5570*/  MUFU.EX2 R211, R211 ;  /* 0x000000d300d37308 */ /* 0x000fea0000000800 */
[C---:B------:R-:W-:Y:S01]  /*5580*/  HMMA.16816.F32 R80, R140.reuse, R10, R80 ;  /* 0x0000000a8c50723c */ /* 0x040fe20000001850 */
[----:B------:R-:W1:Y:S02]  /*5590*/  LDSM.16.MT88.4 R8, [R186+0x10800] ;  /* 0x01080000ba08783b */ /* 0x000e640000004200 */
[----:B------:R-:W-:Y:S05]  /*55a0*/  MUFU.EX2 R210, R210 ;  /* 0x000000d200d27308 */ /* 0x000fea0000000800 */
[----:B------:R-:W-:Y:S03]  /*55b0*/  HMMA.16816.F32 R68, R140, R16, R68 ;  /* 0x000000108c44723c */ /* 0x000fe60000001844 */
[----:B------:R-:W-:Y:S04]  /*55c0*/  MUFU.EX2 R205, R205 ;  /* 0x000000cd00cd7308 */ /* 0x000fe80000000800 */
[----:B------:R-:W-:Y:S01]  /*55d0*/  LOP3.LUT R16, R165, UR28, R214, 0x96, !PT ;  /* 0x0000001ca5107c12 */ /* 0x000fe2000f8e96d6 */
[----:B------:R-:W-:Y:S01]  /*55e0*/  HMMA.16816.F32 R100, R112, R120, RZ ;  /* 0x000000787064723c */ /* 0x000fe200000018ff */
[----:B------:R-:W-:-:S02]  /*55f0*/  IMAD.WIDE.U32 R214, R163, -0x326172a9, RZ ;  /* 0xcd9e8d57a3d67825 */ /* 0x000fc400078e00ff */
[----:B------:R-:W-:Y:S02]  /*5600*/  MUFU.EX2 R169, R169 ;  /* 0x000000a900a97308 */ /* 0x000fe40000000800 */
[----:B------:R-:W-:Y:S01]  /*5610*/  IMAD.WIDE.U32 R16, R16, -0x2daee0ad, RZ ;  /* 0xd2511f5310107825 */ /* 0x000fe200078e00ff */
[----:B------:R-:W-:Y:S02]  /*5620*/  LOP3.LUT R164, R215, UR26, R164, 0x96, !PT ;  /* 0x0000001ad7a47c12 */ /* 0x000fe4000f8e96a4 */
[----:B------:R-:W-:Y:S01]  /*5630*/  HMMA.16816.F32 R60, R112, R64, RZ ;  /* 0x00000040703c723c */ /* 0x000fe200000018ff */
[----:B------:R-:W-:Y:S01]  /*5640*/  FFMA.FTZ R163, R145, c[0x0][0x23c], -R208 ;  /* 0x00008f0091a37a23 */ /* 0x000fe200000108d0 */
[----:B------:R-:W-:Y:S01]  /*5650*/  LOP3.LUT R216, R17, UR25, R170, 0x96, !PT ;  /* 0x0000001911d87c12 */ /* 0x000fe2000f8e96aa */
[----:B------:R-:W-:Y:S01]  /*5660*/  FFMA.FTZ R165, R139, c[0x0][0x23c], -R208 ;  /* 0x00008f008ba57a23 */ /* 0x000fe200000108d0 */
[----:B------:R-:W-:Y:S01]  /*5670*/  MUFU.EX2 R168, R168 ;  /* 0x000000a800a87308 */ /* 0x000fe20000000800 */
[----:B------:R-:W-:-:S02]  /*5680*/  FFMA.FTZ R170, R136, c[0x0][0x23c], -R166 ;  /* 0x00008f0088aa7a23 */ /* 0x000fc400000108a6 */
[----:B------:R-:W-:Y:S01]  /*5690*/  IMAD.WIDE.U32 R216, R216, -0x326172a9, RZ ;  /* 0xcd9e8d57d8d87825 */ /* 0x000fe200078e00ff */
[----:B------:R-:W-:Y:S01]  /*56a0*/  HMMA.16816.F32 R64, R112, R66, RZ ;  /* 0x000000427040723c */ /* 0x000fe200000018ff */
[----:B------:R-:W-:Y:S02]  /*56b0*/  LDSM.16.MT88.4 R136, [R186+0xd000] ;  /* 0x00d00000ba88783b */ /* 0x000fe40000004200 */
[----:B------:R-:W-:Y:S01]  /*56c0*/  FFMA.FTZ R166, R167, c[0x0][0x23c], -R166 ;  /* 0x00008f00a7a67a23 */ /* 0x000fe200000108a6 */
[----:B------:R-:W-:Y:S01]  /*56d0*/  LOP3.LUT R214, R217, UR24, R214, 0x96, !PT ;  /* 0x00000018d9d67c12 */ /* 0x000fe2000f8e96d6 */
[----:B------:R-:W3:Y:S03]  /*56e0*/  MUFU.EX2 R163, R163 ;  /* 0x000000a300a37308 */ /* 0x000ee60000000800 */
[----:B--2---:R-:W-:Y:S01]  /*56f0*/  HMMA.16816.F32 R84, R140, R4, R84 ;  /* 0x000000048c54723c */ /* 0x004fe20000001854 */
[----:B------:R-:W-:-:S04]  /*5700*/  IMAD.WIDE.U32 R214, R214, -0x2daee0ad, RZ ;  /* 0xd2511f53d6d67825 */ /* 0x000fc800078e00ff */
[----:B------:R-:W-:Y:S03]  /*5710*/  MUFU.EX2 R165, R165 ;  /* 0x000000a500a57308 */ /* 0x000fe60000000800 */
[----:B------:R-:W-:Y:S01]  /*5720*/  HMMA.16816.F32 R88, R140, R6, R88 ;  /* 0x000000068c58723c */ /* 0x000fe20000001858 */
[----:B------:R-:W2:Y:S04]  /*5730*/  LDSM.16.MT88.4 R4, [R185+0x10800] ;  /* 0x01080000b904783b */ /* 0x000ea80000004200 */
[----:B------:R-:W-:Y:S03]  /*5740*/  MUFU.EX2 R170, R170 ;  /* 0x000000aa00aa7308 */ /* 0x000fe60000000800 */
[C---:B------:R-:W-:Y:S05]  /*5750*/  HMMA.16816.F32 R120, R112.reuse, R122, RZ ;  /* 0x0000007a7078723c */ /* 0x040fea00000018ff */
[----:B------:R-:W-:Y:S03]  /*5760*/  MUFU.EX2 R166, R166 ;  /* 0x000000a600a67308 */ /* 0x000fe60000000800 */
[----:B------:R-:W-:Y:S08]  /*5770*/  HMMA.16816.F32 R104, R112, R108, RZ ;  /* 0x0000006c7068723c */ /* 0x000ff000000018ff */
[C---:B-1----:R-:W-:Y:S07]  /*5780*/  HMMA.16816.F32 R100, R140.reuse, R8, R100 ;  /* 0x000000088c64723c */ /* 0x042fee0000001864 */
[----:B------:R-:W-:Y:S01]  /*5790*/  IMAD.WIDE.U32 R8, R164, -0x2daee0ad, RZ ;  /* 0xd2511f53a4087825 */ /* 0x000fe200078e00ff */
[C---:B------:R-:W-:Y:S03]  /*57a0*/  HMMA.16816.F32 R60, R140.reuse, R12, R60 ;  /* 0x0000000c8c3c723c */ /* 0x040fe6000000183c */
[----:B------:R-:W-:Y:S01]  /*57b0*/  FFMA.FTZ R164, R144, c[0x0][0x23c], -R208 ;  /* 0x00008f0090a47a23 */ /* 0x000fe200000108d0 */
[----:B------:R-:W-:Y:S01]  /*57c0*/  LOP3.LUT R218, R9, UR21, R16, 0x96, !PT ;  /* 0x0000001509da7c12 */ /* 0x000fe2000f8e9610 */
[----:B------:R-:W-:Y:S01]  /*57d0*/  LDSM.16.MT88.4 R144, [R184+0x10800] ;  /* 0x01080000b890783b */ /* 0x000fe20000004200 */
[----:B------:R-:W-:Y:S01]  /*57e0*/  LOP3.LUT R8, R215, UR15, R8, 0x96, !PT ;  /* 0x0000000fd7087c12 */ /* 0x000fe2000f8e9608 */
[----:B------:R-:W-:Y:S01]  /*57f0*/  FFMA.FTZ R208, R209, c[0x0][0x23c], -R208 ;  /* 0x00008f00d1d07a23 */ /* 0x000fe200000108d0 */
[----:B------:R-:W-:Y:S01]  /*5800*/  HMMA.16816.F32 R64, R140, R14, R64 ;  /* 0x0000000e8c40723c */ /* 0x000fe20000001840 */
[----:B------:R-:W1:Y:S01]  /*5810*/  LDSM.16.MT88.4 R12, [R188+0x10800] ;  /* 0x01080000bc0c783b */ /* 0x000e620000004200 */
[----:B------:R-:W-:Y:S01]  /*5820*/  IMAD.WIDE.U32 R218, R218, -0x326172a9, RZ ;  /* 0xcd9e8d57dada7825 */ /* 0x000fe200078e00ff */
[----:B------:R-:W4:Y:S05]  /*5830*/  MUFU.EX2 R164, R164 ;  /* 0x000000a400a47308 */ /* 0x000f2a0000000800 */
[C---:B------:R-:W-:Y:S03]  /*5840*/  HMMA.16816.F32 R72, R112.reuse, R74, RZ ;  /* 0x0000004a7048723c */ /* 0x040fe600000018ff */
[----:B------:R-:W5:Y:S05]  /*5850*/  MUFU.EX2 R208, R208 ;  /* 0x000000d000d07308 */ /* 0x000f6a0000000800 */
[----:B------:R-:W-:Y:S08]  /*5860*/  HMMA.16816.F32 R108, R112, R110, RZ ;  /* 0x0000006e706c723c */ /* 0x000ff000000018ff */
[----:B------:R-:W-:Y:S07]  /*5870*/  HMMA.16816.F32 R120, R140, R10, R120 ;  /* 0x0000000a8c78723c */ /* 0x000fee0000001878 */
[----:B------:R-:W-:Y:S01]  /*5880*/  IMAD.WIDE.U32 R10, R8, -0x326172a9, RZ ;  /* 0xcd9e8d57080a7825 */ /* 0x000fe200078e00ff */
[----:B------:R-:W-:Y:S04]  /*5890*/  HMMA.16816.F32 R92, R112, R96, RZ ;  /* 0x00000060705c723c */ /* 0x000fe800000018ff */
[----:B------:R-:W-:-:S02]  /*58a0*/  LOP3.LUT R8, R11, UR5, R218, 0x96, !PT ;  /* 0x000000050b087c12 */ /* 0x000fc4000f8e96da */
[----:B------:R-:W-:Y:S02]  /*58b0*/  SHF.R.U32.HI R17, RZ, 0x10, R10 ;  /* 0x00000010ff117819 */ /* 0x000fe4000001160a */
[----:B------:R-:W-:Y:S01]  /*58c0*/  HMMA.16816.F32 R96, R112, R98, RZ ;  /* 0x000000627060723c */ /* 0x000fe200000018ff */
[C---:B------:R-:W-:Y:S02]  /*58d0*/  LOP3.LUT R9, R8.reuse, 0xffff, RZ, 0xc0, !PT ;  /* 0x0000ffff08097812 */ /* 0x040fe400078ec0ff */
[----:B------:R-:W-:Y:S02]  /*58e0*/  LOP3.LUT R16, R8, 0xff, RZ, 0xc0, !PT ;  /* 0x000000ff08107812 */ /* 0x000fe400078ec0ff */
[----:B------:R-:W-:Y:S02]  /*58f0*/  SHF.R.U32.HI R9, RZ, 0x8, R9 ;  /* 0x00000008ff097819 */ /* 0x000fe40000011609 */
[----:B------:R-:W-:Y:S01]  /*5900*/  LOP3.LUT R17, R17, 0xff, RZ, 0xc0, !PT ;  /* 0x000000ff11117812 */ /* 0x000fe200078ec0ff */
[----:B--2---:R-:W-:Y:S01]  /*5910*/  HMMA.16816.F32 R104, R140, R4, R104 ;  /* 0x000000048c68723c */ /* 0x004fe20000001868 */
[----:B------:R-:W-:-:S05]  /*5920*/  PRMT R16, R16, 0x5410, R9 ;  /* 0x0000541010107816 */ /* 0x000fca0000000009 */
[----:B------:R-:W-:Y:S01]  /*5930*/  HSET2.LE.AND R16, R16, R161, PT ;  /* 0x000000a110107233 */ /* 0x000fe20003803000 */
[--C-:B------:R-:W-:Y:S01]  /*5940*/  SHF.R.U32.HI R5, RZ, 0x10, R8.reuse ;  /* 0x00000010ff057819 */ /* 0x100fe20000011608 */
[C---:B------:R-:W-:Y:S01]  /*5950*/  HMMA.16816.F32 R52, R112.reuse, R56, RZ ;  /* 0x000000387034723c */ /* 0x040fe200000018ff */
[----:B------:R-:W-:Y:S02]  /*5960*/  SHF.R.U32.HI R8, RZ, 0x18, R8 ;  /* 0x00000018ff087819 */ /* 0x000fe40000011608 */
[----:B------:R-:W-:Y:S02]  /*5970*/  LOP3.LUT R5, R5, 0xff, RZ, 0xc0, !PT ;  /* 0x000000ff05057812 */ /* 0x000fe400078ec0ff */
[----:B------:R-:W-:Y:S02]  /*5980*/  LOP3.LUT R4, R10, 0xffff, RZ, 0xc0, !PT ;  /* 0x0000ffff0a047812 */ /* 0x000fe400078ec0ff */
[----:B------:R-:W-:Y:S01]  /*5990*/  PRMT R5, R5, 0x5410, R8 ;  /* 0x0000541005057816 */ /* 0x000fe20000000008 */
[----:B------:R-:W-:Y:S01]  /*59a0*/  HMMA.16816.F32 R56, R112, R58, RZ ;  /* 0x0000003a7038723c */ /* 0x000fe200000018ff */
[----:B------:R-:W-:-:S03]  /*59b0*/  SHF.R.U32.HI R4, RZ, 0x8, R4 ;  /* 0x00000008ff047819 */ /* 0x000fc60000011604 */
[----:B------:R-:W-:-:S04]  /*59c0*/  HSET2.LE.AND R5, R5, R161, PT ;  /* 0x000000a105057233 */ /* 0x000fc80003803000 */
[C---:B------:R-:W-:Y:S07]  /*59d0*/  HMMA.16816.F32 R72, R140.reuse, R18, R72 ;  /* 0x000000128c48723c */ /* 0x040fee0000001848 */
[----:B------:R-:W-:Y:S01]  /*59e0*/  LOP3.LUT R18, R10, 0xff, RZ, 0xc0, !PT ;  /* 0x000000ff0a127812 */ /* 0x000fe200078ec0ff */
[----:B------:R-:W-:Y:S01]  /*59f0*/  HMMA.16816.F32 R108, R140, R6, R108 ;  /* 0x000000068c6c723c */ /* 0x000fe2000000186c */
[----:B------:R-:W-:Y:S02]  /*5a00*/  SHF.R.U32.HI R19, RZ, 0x18, R10 ;  /* 0x00000018ff137819 */ /* 0x000fe4000001160a */
[----:B------:R-:W2:Y:S01]  /*5a10*/  LDSM.16.MT88.4 R8, [R184+0xd000] ;  /* 0x00d00000b808783b */ /* 0x000ea20000004200 */
[----:B------:R-:W-:-:S02]  /*5a20*/  PRMT R18, R18, 0x5410, R4 ;  /* 0x0000541012127816 */ /* 0x000fc40000000004 */
[----:B------:R-:W-:Y:S02]  /*5a30*/  PRMT R19, R17, 0x5410, R19 ;  /* 0x0000541011137816 */ /* 0x000fe40000000013 */
[----:B---3--:R-:W-:Y:S01]  /*5a40*/  F2FP.PACK_AB R7, R163, R162 ;  /* 0x000000a2a307723e */ /* 0x008fe200000000ff */
[C---:B-1----:R-:W-:Y:S01]  /*5a50*/  HMMA.16816.F32 R92, R140.reuse, R12, R92 ;  /* 0x0000000c8c5c723c */ /* 0x042fe2000000185c */
[----:B------:R-:W-:Y:S01]  /*5a60*/  F2FP.PACK_AB R6, R171, R206 ;  /* 0x000000ceab06723e */ /* 0x000fe200000000ff */
[--C-:B------:R-:W-:Y:S01]  /*5a70*/  HSET2.LE.AND R18, R18, R161.reuse, PT ;  /* 0x000000a112127233 */ /* 0x100fe20003803000 */
[----:B------:R-:W-:Y:S01]  /*5a80*/  LOP3.LUT R16, R16, R7, RZ, 0xc0, !PT ;  /* 0x0000000710107212 */ /* 0x000fe200078ec0ff */
[----:B------:R-:W-:Y:S01]  /*5a90*/  HSET2.LE.AND R19, R19, R161, PT ;  /* 0x000000a113137233 */ /* 0x000fe20003803000 */
[----:B------:R-:W-:Y:S01]  /*5aa0*/  LOP3.LUT R17, R5, R6, RZ, 0xc0, !PT ;  /* 0x0000000605117212 */ /* 0x000fe200078ec0ff */
[----:B------:R-:W-:Y:S01]  /*5ab0*/  FADD.FTZ R162, R162, R148 ;  /* 0x00000094a2a27221 */ /* 0x000fe20000010000 */
[----:B------:R-:W1:Y:S01]  /*5ac0*/  LDSM.16.MT88.4 R4, [R185+0xf000] ;  /* 0x00f00000b904783b */ /* 0x000e620000004200 */
[----:B------:R-:W-:Y:S01]  /*5ad0*/  HMMA.16816.F32 R96, R140, R14, R96 ;  /* 0x0000000e8c60723c */ /* 0x000fe20000001860 */
[----:B------:R-:W-:-:S02]  /*5ae0*/  FADD.FTZ R206, R206, R135 ;  /* 0x00000087cece7221 */ /* 0x000fc40000010000 */
[----:B------:R-:W3:Y:S01]  /*5af0*/  LDSM.16.MT88.4 R12, [R188+0xd000] ;  /* 0x00d00000bc0c783b */ /* 0x000ee20000004200 */
[----:B------:R-:W-:Y:S02]  /*5b00*/  FADD.FTZ R162, R163, R162 ;  /* 0x000000a2a3a27221 */ /* 0x000fe40000010000 */
[----:B------:R-:W-:Y:S02]  /*5b10*/  FADD.FTZ R206, R171, R206 ;  /* 0x000000ceabce7221 */ /* 0x000fe40000010000 */
[C---:B------:R-:W-:Y:S08]  /*5b20*/  HMMA.16816.F32 R52, R140.reuse, R20, R52 ;  /* 0x000000148c34723c */ /* 0x040ff00000001834 */
[----:B------:R-:W-:Y:S01]  /*5b30*/  HMMA.16816.F32 R56, R140, R22, R56 ;  /* 0x000000168c38723c */ /* 0x000fe20000001838 */
[----:B------:R-:W1:Y:S07]  /*5b40*/  LDSM.16.MT88.4 R20, [R184+0xf000] ;  /* 0x00f00000b814783b */ /* 0x000e6e0000004200 */
[C---:B------:R-:W-:Y:S08]  /*5b50*/  HMMA.16816.F32 R36, R112.reuse, R40, RZ ;  /* 0x000000287024723c */ /* 0x040ff000000018ff */
[C---:B------:R-:W-:Y:S08]  /*5b60*/  HMMA.16816.F32 R44, R112.reuse, R48, RZ ;  /* 0x00000030702c723c */ /* 0x040ff000000018ff */
[C---:B------:R-:W-:Y:S08]  /*5b70*/  HMMA.16816.F32 R40, R112.reuse, R42, RZ ;  /* 0x0000002a7028723c */ /* 0x040ff000000018ff */
[C---:B------:R-:W-:Y:S08]  /*5b80*/  HMMA.16816.F32 R48, R112.reuse, R50, RZ ;  /* 0x000000327030723c */ /* 0x040ff000000018ff */
[----:B------:R-:W-:Y:S01]  /*5b90*/  HMMA.16816.F32 R112, R112, R34, RZ ;  /* 0x000000227070723c */ /* 0x000fe200000018ff */
[----:B------:R-:W-:Y:S07]  /*5ba0*/  LDSM.16.MT88.4 R32, [R185+0xd000] ;  /* 0x00d00000b920783b */ /* 0x000fee0000004200 */
[C---:B------:R-:W-:Y:S07]  /*5bb0*/  HMMA.16816.F32 R116, R140.reuse, R144, R116 ;  /* 0x000000908c74723c */ /* 0x040fee0000001874 */
[----:B----4-:R-:W-:Y:S01]  /*5bc0*/  F2FP.PACK_AB R145, R165, R164 ;  /* 0x000000a4a591723e */ /* 0x010fe200000000ff */
[----:B------:R-:W-:Y:S01]  /*5bd0*/  HMMA.16816.F32 R36, R140, R28, R36 ;  /* 0x0000001c8c24723c */ /* 0x000fe20000001824 */
[----:B------:R-:W-:Y:S01]  /*5be0*/  F2FP.PACK_AB R144, R204, R170 ;  /* 0x000000aacc90723e */ /* 0x000fe200000000ff */
[----:B------:R-:W-:Y:S01]  /*5bf0*/  FADD.FTZ R164, R164, R162 ;  /* 0x000000a2a4a47221 */ /* 0x000fe20000010000 */
[----:B------:R-:W-:Y:S01]  /*5c00*/  LOP3.LUT R18, R18, R145, RZ, 0xc0, !PT ;  /* 0x0000009112127212 */ /* 0x000fe200078ec0ff */
[----:B------:R-:W-:Y:S01]  /*5c10*/  FADD.FTZ R170, R170, R206 ;  /* 0x000000ceaaaa7221 */ /* 0x000fe20000010000 */
[----:B------:R-:W-:Y:S01]  /*5c20*/  LOP3.LUT R19, R19, R144, RZ, 0xc0, !PT ;  /* 0x0000009013137212 */ /* 0x000fe200078ec0ff */
[----:B------:R-:W-:-:S02]  /*5c30*/  FADD.FTZ R164, R165, R164 ;  /* 0x000000a4a5a47221 */ /* 0x000fc40000010000 */
[----:B------:R-:W-:Y:S01]  /*5c40*/  HMMA.16816.F32 R40, R140, R30, R40 ;  /* 0x0000001e8c28723c */ /* 0x000fe20000001828 */
[----:B------:R-:W-:Y:S01]  /*5c50*/  LDSM.16.MT88.4 R28, [R188+0xf000] ;  /* 0x00f00000bc1c783b */ /* 0x000fe20000004200 */
[----:B------:R-:W-:Y:S02]  /*5c60*/  FADD.FTZ R170, R204, R170 ;  /* 0x000000aaccaa7221 */ /* 0x000fe40000010000 */
[----:B------:R-:W-:Y:S02]  /*5c70*/  FADD.FTZ R164, R212, R164 ;  /* 0x000000a4d4a47221 */ /* 0x000fe40000010000 */
[----:B------:R-:W-:Y:S02]  /*5c80*/  FADD.FTZ R170, R205, R170 ;  /* 0x000000aacdaa7221 */ /* 0x000fe40000010000 */
[----:B--2---:R-:W-:Y:S01]  /*5c90*/  HMMA.16816.F32 R52, R16, R8, R52 ;  /* 0x000000081034723c */ /* 0x004fe20000001834 */
[----:B------:R-:W-:Y:S02]  /*5ca0*/  FADD.FTZ R164, R211, R164 ;  /* 0x000000a4d3a47221 */ /* 0x000fe40000010000 */
[----:B------:R-:W-:-:S02]  /*5cb0*/  FADD.FTZ R170, R169, R170 ;  /* 0x000000aaa9aa7221 */ /* 0x000fc40000010000 */
[----:B------:R-:W-:Y:S02]  /*5cc0*/  FADD.FTZ R164, R210, R164 ;  /* 0x000000a4d2a47221 */ /* 0x000fe40000010000 */
[----:B------:R-:W-:Y:S01]  /*5cd0*/  FADD.FTZ R170, R168, R170 ;  /* 0x000000aaa8aa7221 */ /* 0x000fe20000010000 */
[----:B------:R-:W-:Y:S01]  /*5ce0*/  HMMA.16816.F32 R56, R16, R10, R56 ;  /* 0x0000000a1038723c */ /* 0x000fe20000001838 */
[----:B------:R-:W2:Y:S01]  /*5cf0*/  LDSM.16.MT88.4 R8, [R186+0x11000] ;  /* 0x01100000ba08783b */ /* 0x000ea20000004200 */
[----:B-----5:R-:W-:-:S06]  /*5d00*/  FADD.FTZ R206, R208, R164 ;  /* 0x000000a4d0ce7221 */ /* 0x020fcc0000010000 */
[C---:B-1----:R-:W-:Y:S08]  /*5d10*/  HMMA.16816.F32 R76, R16.reuse, R4, R76 ;  /* 0x00000004104c723c */ /* 0x042ff0000000184c */
[----:B------:R-:W-:Y:S01]  /*5d20*/  HMMA.16816.F32 R80, R16, R6, R80 ;  /* 0x000000061050723c */ /* 0x000fe20000001850 */
[----:B------:R-:W1:Y:S07]  /*5d30*/  LDSM.16.MT88.4 R4, [R185+0x11000] ;  /* 0x01100000b904783b */ /* 0x000e6e0000004200 */
[C---:B------:R-:W-:Y:S08]  /*5d40*/  HMMA.16816.F32 R44, R140.reuse, R24, R44 ;  /* 0x000000188c2c723c */ /* 0x040ff0000000182c */
[C---:B------:R-:W-:Y:S01]  /*5d50*/  HMMA.16816.F32 R48, R140.reuse, R26, R48 ;  /* 0x0000001a8c30723c */ /* 0x040fe20000001830 */
[----:B------:R-:W4:Y:S07]  /*5d60*/  LDSM.16.MT88.4 R24, [R186+0xf000] ;  /* 0x00f00000ba18783b */ /* 0x000f2e0000004200 */
[----:B------:R-:W-:Y:S01]  /*5d70*/  HMMA.16816.F32 R112, R140, R146, R112 ;  /* 0x000000928c70723c */ /* 0x000fe20000001870 */
[----:B------:R-:W-:Y:S04]  /*5d80*/  LDSM.16.MT88.4 R144, [R184+0x11000] ;  /* 0x01100000b890783b */ /* 0x000fe80000004200 */
[----:B------:R-:W-:Y:S03]  /*5d90*/  LDSM.16.MT88.4 R140, [R186+0xd800] ;  /* 0x00d80000ba8c783b */ /* 0x000fe60000004200 */
[C---:B---3--:R-:W-:Y:S08]  /*5da0*/  HMMA.16816.F32 R128, R16.reuse, R12, R128 ;  /* 0x0000000c1080723c */ /* 0x048ff00000001880 */
[C---:B------:R-:W-:Y:S01]  /*5db0*/  HMMA.16816.F32 R124, R16.reuse, R14, R124 ;  /* 0x0000000e107c723c */ /* 0x040fe2000000187c */
[----:B------:R-:W3:Y:S07]  /*5dc0*/  LDSM.16.MT88.4 R12, [R188+0x11000] ;  /* 0x01100000bc0c783b */ /* 0x000eee0000004200 */
[C---:B------:R-:W-:Y:S07]  /*5dd0*/  HMMA.16816.F32 R84, R16.reuse, R20, R84 ;  /* 0x000000141054723c */ /* 0x040fee0000001854 */
[----:B------:R-:W-:Y:S01]  /*5de0*/  LOP3.LUT R20, R219, UR20, R216, 0x96, !PT ;  /* 0x00000014db147c12 */ /* 0x000fe2000f8e96d8 */
[----:B--2---:R-:W-:Y:S04]  /*5df0*/  HMMA.16816.F32 R100, R16, R8, R100 ;  /* 0x000000081064723c */ /* 0x004fe80000001864 */
[----:B------:R-:W-:-:S04]  /*5e00*/  IMAD.WIDE.U32 R20, R20, -0x2daee0ad, RZ ;  /* 0xd2511f5314147825 */ /* 0x000fc800078e00ff */
[C---:B------:R-:W-:Y:S01]  /*5e10*/  HMMA.16816.F32 R120, R16.reuse, R10, R120 ;  /* 0x0000000a1078723c */ /* 0x040fe20000001878 */
[----:B------:R-:W-:Y:S02]  /*5e20*/  LOP3.LUT R214, R21, UR30, R214, 0x96, !PT ;  /* 0x0000001e15d67c12 */ /* 0x000fe4000f8e96d6 */
[----:B------:R-:W-:Y:S02]  /*5e30*/  LOP3.LUT R8, R20, 0xffff, RZ, 0xc0, !PT ;  /* 0x0000ffff14087812 */ /* 0x000fe400078ec0ff */
[----:B------:R-:W-:Y:S02]  /*5e40*/  SHF.R.U32.HI R9, RZ, 0x10, R20 ;  /* 0x00000010ff097819 */ /* 0x000fe40000011614 */
[----:B------:R-:W-:Y:S01]  /*5e50*/  LOP3.LUT R10, R214, 0xffff, RZ, 0xc0, !PT ;  /* 0x0000ffffd60a7812 */ /* 0x000fe200078ec0ff */
[----:B-1----:R-:W-:Y:S01]  /*5e60*/  HMMA.16816.F32 R104, R16, R4, R104 ;  /* 0x000000041068723c */ /* 0x002fe20000001868 */
[----:B------:R-:W-:Y:S02]  /*5e70*/  SHF.R.U32.HI R11, RZ, 0x10, R214 ;  /* 0x00000010ff0b7819 */ /* 0x000fe400000116d6 */
[----:B------:R-:W-:-:S02]  /*5e80*/  LOP3.LUT R21, R20, 0xff, RZ, 0xc0, !PT ;  /* 0x000000ff14157812 */ /* 0x000fc400078ec0ff */
[----:B------:R-:W-:Y:S02]  /*5e90*/  SHF.R.U32.HI R8, RZ, 0x8, R8 ;  /* 0x00000008ff087819 */ /* 0x000fe40000011608 */
[----:B------:R-:W-:Y:S01]  /*5ea0*/  LOP3.LUT R9, R9, 0xff, RZ, 0xc0, !PT ;  /* 0x000000ff09097812 */ /* 0x000fe200078ec0ff */
[C---:B------:R-:W-:Y:S01]  /*5eb0*/  HMMA.16816.F32 R36, R16.reuse, R136, R36 ;  /* 0x000000881024723c */ /* 0x040fe20000001824 */
[----:B------:R-:W-:Y:S02]  /*5ec0*/  SHF.R.U32.HI R10, RZ, 0x8, R10 ;  /* 0x00000008ff0a7819 */ /* 0x000fe4000001160a */
[----:B------:R-:W-:Y:S02]  /*5ed0*/  LOP3.LUT R11, R11, 0xff, RZ, 0xc0, !PT ;  /* 0x000000ff0b0b7812 */ /* 0x000fe400078ec0ff */
[----:B------:R-:W-:Y:S02]  /*5ee0*/  SHF.R.U32.HI R20, RZ, 0x18, R20 ;  /* 0x00000018ff147819 */ /* 0x000fe40000011614 */
[----:B------:R-:W-:Y:S01]  /*5ef0*/  LOP3.LUT R5, R214, 0xff, RZ, 0xc0, !PT ;  /* 0x000000ffd6057812 */ /* 0x000fe200078ec0ff */
[----:B------:R-:W-:Y:S01]  /*5f00*/  HMMA.16816.F32 R40, R16, R138, R40 ;  /* 0x0000008a1028723c */ /* 0x000fe20000001828 */
[----:B------:R-:W-:Y:S01]  /*5f10*/  SHF.R.U32.HI R4, RZ, 0x18, R214 ;  /* 0x00000018ff047819 */ /* 0x000fe200000116d6 */
[----:B------:R-:W-:Y:S01]  /*5f20*/  LDSM.16.MT88.4 R136, [R185+0xd800] ;  /* 0x00d80000b988783b */ /* 0x000fe20000004200 */
[----:B------:R-:W-:-:S02]  /*5f30*/  PRMT R21, R21, 0x5410, R8 ;  /* 0x0000541015157816 */ /* 0x000fc40000000008 */
[----:B------:R-:W-:Y:S02]  /*5f40*/  PRMT R20, R9, 0x5410, R20 ;  /* 0x0000541009147816 */ /* 0x000fe40000000014 */
[----:B------:R-:W-:Y:S01]  /*5f50*/  PRMT R5, R5, 0x5410, R10 ;  /* 0x0000541005057816 */ /* 0x000fe2000000000a */
[----:B------:R-:W-:Y:S01]  /*5f60*/  HMMA.16816.F32 R44, R16, R32, R44 ;  /* 0x00000020102c723c */ /* 0x000fe2000000182c */
[----:B------:R-:W-:Y:S02]  /*5f70*/  PRMT R4, R11, 0x5410, R4 ;  /* 0x000054100b047816 */ /* 0x000fe40000000004 */
[----:B------:R-:W-:Y:S01]  /*5f80*/  LDSM.16.MT88.4 R8, [R188+0xf800] ;  /* 0x00f80000bc08783b */ /* 0x000fe20000004200 */
[----:B------:R-:W-:-:S04]  /*5f90*/  HSET2.LE.AND R5, R5, R161, PT ;  /* 0x000000a105057233 */ /* 0x000fc80003803000 */
        /* <DEDUP_REMOVED lines=8> */
[C---:B------:R-:W-:Y:S08]  /*6020*/  HMMA.16816.F32 R88, R16.reuse, R22, R88 ;  /* 0x000000161058723c */ /* 0x040ff00000001858 */
[C---:B---3--:R-:W-:Y:S08]  /*6030*/  HMMA.16816.F32 R92, R16.reuse, R12, R92 ;  /* 0x0000000c105c723c */ /* 0x048ff0000000185c */
[C---:B------:R-:W-:Y:S01]  /*6040*/  HMMA.16816.F32 R96, R16.reuse, R14, R96 ;  /* 0x0000000e1060723c */ /* 0x040fe20000001860 */
[----:B------:R-:W1:Y:S07]  /*6050*/  LDSM.16.MT88.4 R12, [R188+0xd800] ;  /* 0x00d80000bc0c783b */ /* 0x000e6e0000004200 */
[C---:B------:R-:W-:Y:S07]  /*6060*/  HMMA.16816.F32 R108, R16.reuse, R6, R108 ;  /* 0x00000006106c723c */ /* 0x040fee000000186c */
[--C-:B------:R-:W-:Y:S01]  /*6070*/  HSET2.LE.AND R6, R21, R161.reuse, PT ;  /* 0x000000a115067233 */ /* 0x100fe20003803000 */
[----:B------:R-:W-:Y:S01]  /*6080*/  HMMA.16816.F32 R116, R16, R144, R116 ;  /* 0x000000901074723c */ /* 0x000fe20000001874 */
[--C-:B------:R-:W-:Y:S01]  /*6090*/  HSET2.LE.AND R7, R20, R161.reuse, PT ;  /* 0x000000a114077233 */ /* 0x100fe20003803000 */
[----:B------:R-:W-:Y:S01]  /*60a0*/  F2FP.PACK_AB R20, R169, R205 ;  /* 0x000000cda914723e */ /* 0x000fe200000000ff */
[----:B------:R-:W-:Y:S01]  /*60b0*/  HSET2.LE.AND R161, R4, R161, PT ;  /* 0x000000a104a17233 */ /* 0x000fe20003803000 */
[----:B------:R-:W-:Y:S01]  /*60c0*/  F2FP.PACK_AB R4, R211, R212 ;  /* 0x000000d4d304723e */ /* 0x000fe200000000ff */
[----:B------:R-:W-:Y:S01]  /*60d0*/  FADD.FTZ R205, R166, R170 ;  /* 0x000000aaa6cd7221 */ /* 0x000fe20000010000 */
[----:B------:R-:W-:-:S02]  /*60e0*/  F2FP.PACK_AB R21, R208, R210 ;  /* 0x000000d2d015723e */ /* 0x000fc400000000ff */
[----:B------:R-:W-:Y:S01]  /*60f0*/  HMMA.16816.F32 R112, R16, R146, R112 ;  /* 0x000000921070723c */ /* 0x000fe20000001870 */
[----:B------:R-:W2:Y:S01]  /*6100*/  LDSM.16.MT88.4 R16, [R188+0x11800] ;  /* 0x01180000bc10783b */ /* 0x000ea20000004200 */
[----:B------:R-:W-:Y:S02]  /*6110*/  F2FP.PACK_AB R144, R166, R168 ;  /* 0x000000a8a690723e */ /* 0x000fe400000000ff */
[----:B------:R-:W-:Y:S02]  /*6120*/  LOP3.LUT R4, R5, R4, RZ, 0xc0, !PT ;  /* 0x0000000405047212 */ /* 0x000fe400078ec0ff */
[----:B------:R-:W-:Y:S02]  /*6130*/  LOP3.LUT R5, R161, R20, RZ, 0xc0, !PT ;  /* 0x00000014a1057212 */ /* 0x000fe400078ec0ff */
[----:B------:R-:W-:Y:S02]  /*6140*/  LOP3.LUT R6, R6, R21, RZ, 0xc0, !PT ;  /* 0x0000001506067212 */ /* 0x000fe400078ec0ff */
[----:B------:R-:W-:Y:S01]  /*6150*/  LOP3.LUT R7, R7, R144, RZ, 0xc0, !PT ;  /* 0x0000009007077212 */ /* 0x000fe200078ec0ff */
[----:B------:R-:W3:Y:S06]  /*6160*/  LDSM.16.MT88.4 R20, [R184+0xf800] ;  /* 0x00f80000b814783b */ /* 0x000eec0000004200 */
[C---:B-1----:R-:W-:Y:S08]  /*6170*/  HMMA.16816.F32 R128, R4.reuse, R12, R128 ;  /* 0x0000000c0480723c */ /* 0x042ff00000001880 */
[C---:B------:R-:W-:Y:S01]  /*6180*/  HMMA.16816.F32 R124, R4.reuse, R14, R124 ;  /* 0x0000000e047c723c */ /* 0x040fe2000000187c */
[----:B------:R-:W1:Y:S07]  /*6190*/  LDSM.16.MT88.4 R12, [R186+0x11800] ;  /* 0x01180000ba0c783b */ /* 0x000e6e0000004200 */
[C---:B------:R-:W-:Y:S08]  /*61a0*/  HMMA.16816.F32 R60, R4.reuse, R8, R60 ;  /* 0x00000008043c723c */ /* 0x040ff0000000183c */
[C---:B------:R-:W-:Y:S01]  /*61b0*/  HMMA.16816.F32 R64, R4.reuse, R10, R64 ;  /* 0x0000000a0440723c */ /* 0x040fe20000001840 */
[----:B------:R-:W4:Y:S07]  /*61c0*/  LDSM.16.MT88.4 R8, [R185+0x11800] ;  /* 0x01180000b908783b */ /* 0x000f2e0000004200 */
[C---:B--2---:R-:W-:Y:S08]  /*61d0*/  HMMA.16816.F32 R92, R4.reuse, R16, R92 ;  /* 0x00000010045c723c */ /* 0x044ff0000000185c */
[C---:B------:R-:W-:Y:S01]  /*61e0*/  HMMA.16816.F32 R96, R4.reuse, R18, R96 ;  /* 0x000000120460723c */ /* 0x040fe20000001860 */
        /* <DEDUP_REMOVED lines=15> */
[C---:B----4-:R-:W-:Y:S08]  /*62e0*/  HMMA.16816.F32 R104, R4.reuse, R8, R104 ;  /* 0x000000080468723c */ /* 0x050ff00000001868 */
[C---:B------:R-:W-:Y:S08]  /*62f0*/  HMMA.16816.F32 R108, R4.reuse, R10, R108 ;  /* 0x0000000a046c723c */ /* 0x040ff0000000186c */
[C---:B--2---:R-:W-:Y:S08]  /*6300*/  HMMA.16816.F32 R116, R4.reuse, R16, R116 ;  /* 0x000000100474723c */ /* 0x044ff00000001874 */
[----:B------:R-:W-:Y:S01]  /*6310*/  HMMA.16816.F32 R112, R4, R18, R112 ;  /* 0x000000120470723c */ /* 0x000fe20000001870 */
[----:B------:R-:W-:Y:S11]  /*6320*/  @!P0 BRA `(.L_x_306) ;  /* 0x0000401000008947 */ /* 0x000ff60003800000 */
[----:B------:R-:W-:-:S04]  /*6330*/  DEPBAR.LE SB0, 0x0 ;  /* 0x000080000000791a */ /* 0x000fc80000000000 */
[----:B------:R-:W-:Y:S01]  /*6340*/  UIADD3 UR17, UR8, -0x2, URZ ;  /* 0xfffffffe08117890 */ /* 0x000fe2000fffe03f */
[----:B------:R-:W-:Y:S01]  /*6350*/  ISETP.GE.AND P4, PT, R202, c[0x0][0x220], PT ;  /* 0x00008800ca007a0c */ /* 0x000fe20003f86270 */
[----:B------:R-:W-:Y:S01]  /*6360*/  BAR.SYNC.DEFER_BLOCKING 0x0 ;  /* 0x0000000000007b1d */ /* 0x000fe20000010000 */
[----:B------:R-:W-:Y:S01]  /*6370*/  ISETP.GE.AND P3, PT, R197, c[0x0][0x220], PT ;  /* 0x00008800c5007a0c */ /* 0x000fe20003f66270 */
[----:B------:R-:W-:Y:S01]  /*6380*/  USHF.R.S32.HI UR5, URZ, 0x1f, UR17 ;  /* 0x0000001f3f057899 */ /* 0x000fe20008011411 */
[----:B------:R-:W-:Y:S01]  /*6390*/  ISETP.GE.AND P2, PT, R196, c[0x0][0x220], PT ;  /* 0x00008800c4007a0c */ /* 0x000fe20003f46270 */
[----:B------:R-:W-:Y:S01]  /*63a0*/  UIMAD UR4, UR11, UR17, URZ ;  /* 0x000000110b0472a4 */ /* 0x000fe2000f8e023f */
[----:B------:R-:W-:Y:S01]  /*63b0*/  IMAD.U32 R0, RZ, RZ, UR17 ;  /* 0x00000011ff007e24 */ /* 0x000fe2000f8e00ff */
[----:B------:R-:W-:Y:S01]  /*63c0*/  UISETP.GE.AND UP0, UPT, UR8, 0x3, UPT ;  /* 0x000000030800788c */ /* 0x000fe2000bf06270 */
[----:B------:R-:W-:Y:S01]  /*63d0*/  IMAD.MOV.U32 R4, RZ, RZ, R222 ;  /* 0x000000ffff047224 */ /* 0x000fe200078e00de */
[----:B------:R-:W-:Y:S01]  /*63e0*/  UIMAD UR4, UR5, UR12, UR4 ;  /* 0x0000000c050472a4 */ /* 0x000fe2000f8e0204 */
[----:B------:R-:W-:-:S04]  /*63f0*/  IMAD.MOV.U32 R5, RZ, RZ, R225 ;  /* 0x000000ffff057224 */ /* 0x000fc800078e00e1 */
[----:B------:R-:W-:-:S05]  /*6400*/  IMAD.WIDE.U32 R4, R0, UR12, R4 ;  /* 0x0000000c00047c25 */ /* 0x000fca000f8e0004 */
[----:B------:R-:W-:Y:S02]  /*6410*/  IADD3 R2, R5, UR4, RZ ;  /* 0x0000000405027c10 */ /* 0x000fe4000fffe0ff */
[C---:B------:R-:W-:Y:S02]  /*6420*/  @!P4 LEA R16, P6, R4.reuse, c[0x0][0x170], 0x1 ;  /* 0x00005c000410ca11 */ /* 0x040fe400078c08ff */
[C---:B------:R-:W-:Y:S02]  /*6430*/  @!P3 LEA R12, P1, R4.reuse, c[0x0][0x170], 0x1 ;  /* 0x00005c00040cba11 */ /* 0x040fe400078208ff */
[C---:B------:R-:W-:Y:S01]  /*6440*/  @!P2 LEA R10, P0, R4.reuse, c[0x0][0x170], 0x1 ;  /* 0x00005c00040aaa11 */ /* 0x040fe200078008ff */
[----:B------:R-:W-:Y:S01]  /*6450*/  @P4 STS.128 [R195+0xc000], RZ ;  /* 0x00c000ffc3004388 */ /* 0x000fe20000000c00 */
[C---:B------:R-:W-:Y:S02]  /*6460*/  IADD3 R0, P5, R4.reuse, UR14, RZ ;  /* 0x0000000e04007c10 */ /* 0x040fe4000ffbe0ff */
[----:B------:R-:W-:-:S02]  /*6470*/  @!P4 LEA.HI.X R17, R4, c[0x0][0x174], R2, 0x1, P6 ;  /* 0x00005d000411ca11 */ /* 0x000fc400030f0c02 */
[C-C-:B------:R-:W-:Y:S02]  /*6480*/  @!P3 LEA.HI.X R13, R4.reuse, c[0x0][0x174], R2.reuse, 0x1, P1 ;  /* 0x00005d00040dba11 */ /* 0x140fe400008f0c02 */
[----:B------:R-:W-:Y:S01]  /*6490*/  @!P2 LEA.HI.X R11, R4, c[0x0][0x174], R2, 0x1, P0 ;  /* 0x00005d00040baa11 */ /* 0x000fe200000f0c02 */
        /* <DEDUP_REMOVED lines=8> */
[C---:B------:R-:W-:Y:S01]  /*6520*/  @!P2 LEA R6, P0, R0.reuse, c[0x0][0x170], 0x1 ;  /* 0x00005c000006aa11 */ /* 0x040fe200078008ff */
[----:B------:R-:W-:Y:S01]  /*6530*/  @!PT LDS RZ, [RZ] ;  /* 0x00000000fffff984 */ /* 0x000fe20000000800 */
[----:B------:R-:W-:Y:S01]  /*6540*/  @!PT LDS RZ, [RZ] ;  /* 0x00000000fffff984 */ /* 0x000fe20000000800 */
[----:B------:R-:W-:Y:S01]  /*6550*/  @!PT LDS RZ, [RZ] ;  /* 0x00000000fffff984 */ /* 0x000fe20000000800 */
[----:B------:R2:W-:Y:S01]  /*6560*/  @!P3 LDGSTS.E.BYPASS.LTC128B.128 [R195+0xe000], [R12.64+0x80] ;  /* 0x0e0000800cc3bfae */ /* 0x0005e2000b901d52 */
[----:B------:R-:W-:-:S02]  /*6570*/  IADD3 R4, P5, R0, UR14, RZ ;  /* 0x0000000e00047c10 */ /* 0x000fc4000ffbe0ff */
[C-C-:B------:R-:W-:Y:S01]  /*6580*/  @!P4 LEA.HI.X R15, R0.reuse, c[0x0][0x174], R2.reuse, 0x1, P6 ;  /* 0x00005d00000fca11 */ /* 0x140fe200030f0c02 */
[----:B------:R-:W-:Y:S01]  /*6590*/  @P2 STS.128 [R195+0x10000], RZ ;  /* 0x010000ffc3002388 */ /* 0x000fe20000000c00 */
[C-C-:B------:R-:W-:Y:S02]  /*65a0*/  @!P3 LEA.HI.X R9, R0.reuse, c[0x0][0x174], R2.reuse, 0x1, P1 ;  /* 0x00005d000009ba11 */ /* 0x140fe400008f0c02 */
[----:B------:R-:W-:Y:S01]  /*65b0*/  @!P2 LEA.HI.X R7, R0, c[0x0][0x174], R2, 0x1, P0 ;  /* 0x00005d000007aa11 */ /* 0x000fe200000f0c02 */
[----:B------:R-:W-:Y:S01]  /*65c0*/  @!PT LDS RZ, [RZ] ;  /* 0x00000000fffff984 */ /* 0x000fe20000000800 */
[----:B------:R-:W-:Y:S01]  /*65d0*/  @!PT LDS RZ, [RZ] ;  /* 0x00000000fffff984 */ /* 0x000fe20000000800 */
[----:B------:R-:W-:Y:S01]  /*65e0*/  @!PT LDS RZ, [RZ] ;  /* 0x00000000fffff984 */ /* 0x000fe20000000800 */
[----:B------:R3:W-:Y:S01]  /*65f0*/  @!P2 LDGSTS.E.BYPASS.LTC128B.128 [R195+0x10000], [R10.64+0x100] ;  /* 0x100001000ac3afae */ /* 0x0007e2000b901d52 */
[----:B------:R-:W-:Y:S02]  /*6600*/  IADD3.X R2, R2, UR9, RZ, P5, !PT ;  /* 0x0000000902027c10 */ /* 0x000fe4000affe4ff */
[C---:B------:R-:W-:Y:S01]  /*6610*/  @!P4 LEA R22, P6, R4.reuse, c[0x0][0x170], 0x1 ;  /* 0x00005c000416ca11 */ /* 0x040fe200078c08ff */
[----:B------:R-:W-:Y:S01]  /*6620*/  @P4 STS.128 [R195+0xc800], RZ ;  /* 0x00c800ffc3004388 */ /* 0x000fe20000000c00 */
[----:B------:R-:W-:-:S02]  /*6630*/  @!P3 LEA R20, P1, R4, c[0x0][0x170], 0x1 ;  /* 0x00005c000414ba11 */ /* 0x000fc400078208ff */
[C---:B------:R-:W-:Y:S01]  /*6640*/  @!P2 LEA R18, P0, R4.reuse, c[0x0][0x170], 0x1 ;  /* 0x00005c000412aa11 */ /* 0x040fe200078008ff */
[----:B------:R-:W-:Y:S01]  /*6650*/  @!PT LDS RZ, [RZ] ;  /* 0x00000000fffff984 */ /* 0x000fe20000000800 */
[----:B------:R-:W-:Y:S01]  /*6660*/  @!PT LDS RZ, [RZ] ;  /* 0x00000000fffff984 */ /* 0x000fe20000000800 */
[----:B------:R-:W-:Y:S01]  /*6670*/  @!PT LDS RZ, [RZ] ;  /* 0x00000000fffff984 */ /* 0x000fe20000000800 */
[----:B------:R2:W-:Y:S01]  /*6680*/  @!P4 LDGSTS.E.BYPASS.LTC128B.128 [R195+0xc800], [R14.64] ;  /* 0x0c8000000ec3cfae */ /* 0x0005e2000b901d52 */
        /* <DEDUP_REMOVED lines=9> */
[----:B------:R-:W-:-:S02]  /*6720*/  IADD3.X R2, R2, UR9, RZ, P5, !PT ;  /* 0x0000000902027c10 */ /* 0x000fc4000affe4ff */
        /* <DEDUP_REMOVED lines=12> */
[----:B------:R-:W-:-:S02]  /*67f0*/  IMAD.U32 R2, RZ, RZ, UR17 ;  /* 0x00000011ff027e24 */ /* 0x000fc4000f8e00ff */
        /* <DEDUP_REMOVED lines=31> */
[----:B-1----:R-:W1:Y:S04]  /*69f0*/  LDSM.16.M88.4 R16, [R193+0x6800] ;  /* 0x00680000c110783b */ /* 0x002e680000000200 */
[----:B------:R-:W1:Y:S04]  /*6a00*/  LDSM.16.M88.4 R160, [R193+0x7000] ;  /* 0x00700000c1a0783b */ /* 0x000e680000000200 */
[----:B--2---:R-:W-:Y:S04]  /*6a10*/  LDSM.16.M88.4 R12, [R192] ;  /* 0x00000000c00c783b */ /* 0x004fe80000000200 */
[----:B------:R-:W-:Y:S04]  /*6a20*/  LDSM.16.M88.4 R148, [R191] ;  /* 0x00000000bf94783b */ /* 0x000fe80000000200 */
[----:B----4-:R-:W2:Y:S04]  /*6a30*/  LDSM.16.M88.4 R4, [R193+0x7800] ;  /* 0x00780000c104783b */ /* 0x010ea80000000200 */
[----:B------:R-:W4:Y:S04]  /*6a40*/  LDSM.16.M88.4 R212, [R183] ;  /* 0x00000000b7d4783b */ /* 0x000f280000000200 */
[----:B------:R-:W2:Y:S04]  /*6a50*/  LDSM.16.M88.4 R140, [R182] ;  /* 0x00000000b68c783b */ /* 0x000ea80000000200 */
[----:B------:R-:W2:Y:S04]  /*6a60*/  LDSM.16.M88.4 R136, [R181] ;  /* 0x00000000b588783b */ /* 0x000ea80000000200 */
[----:B---3--:R-:W-:Y:S01]  /*6a70*/  LDSM.16.M88.4 R8, [R190] ;  /* 0x00000000be08783b */ /* 0x008fe20000000200 */
[C---:B-----5:R-:W-:Y:S03]  /*6a80*/  HMMA.16816.F32 R24, R152.reuse, R30, RZ ;  /* 0x0000001e9818723c */ /* 0x060fe600000018ff */
[----:B------:R-:W3:Y:S04]  /*6a90*/  LDSM.16.M88.4 R216, [R187+0x6000] ;  /* 0x00600000bbd8783b */ /* 0x000ee80000000200 */
[----:B------:R-:W5:Y:S01]  /*6aa0*/  LDSM.16.M88.4 R208, [R187+0x6800] ;  /* 0x00680000bbd0783b */ /* 0x000f620000000200 */
[C---:B------:R-:W-:Y:S03]  /*6ab0*/  HMMA.16816.F32 R28, R152.reuse, R28, RZ ;  /* 0x0000001c981c723c */ /* 0x040fe600000018ff */
[----:B------:R-:W3:Y:S04]  /*6ac0*/  LDSM.16.M88.4 R144, [R187+0x7000] ;  /* 0x00700000bb90783b */ /* 0x000ee80000000200 */
[----:B------:R-:W3:Y:S01]  /*6ad0*/  LDSM.16.M88.4 R32, [R187+0x7800] ;  /* 0x00780000bb20783b */ /* 0x000ee20000000200 */
[C---:B-1----:R-:W-:Y:S03]  /*6ae0*/  HMMA.16816.F32 R20, R152.reuse, R16, RZ ;  /* 0x000000109814723c */ /* 0x042fe600000018ff */
[----:B------:R-:W-:Y:S04]  /*6af0*/  LDSM.16.M88.4 R168, [R180] ;  /* 0x00000000b4a8783b */ /* 0x000fe80000000200 */
[----:B------:R-:W1:Y:S01]  /*6b00*/  S2R R0, SR_TID.X ;  /* 0x0000000000007919 */ /* 0x000e620000002100 */
[C---:B------:R-:W-:Y:S03]  /*6b10*/  HMMA.16816.F32 R16, R152.reuse, R18, RZ ;  /* 0x000000129810723c */ /* 0x040fe600000018ff */
[----:B------:R-:W0:Y:S05]  /*6b20*/  LDGDEPBAR ;  /* 0x00000000000079af */ /* 0x000e2a0000000000 */
[C---:B------:R-:W-:Y:S08]  /*6b30*/  HMMA.16816.F32 R164, R152.reuse, R160, RZ ;  /* 0x000000a098a4723c */ /* 0x040ff000000018ff */
[----:B------:R-:W-:Y:S01]  /*6b40*/  HMMA.16816.F32 R160, R152, R162, RZ ;  /* 0x000000a298a0723c */ /* 0x000fe200000018ff */
[----:B-1----:R-:W-:-:S07]  /*6b50*/  IMAD.SHL.U32 R0, R0, 0x2, RZ ;  /* 0x0000000200007824 */ /* 0x002fce00078e00ff */
[----:B--2---:R-:W-:Y:S01]  /*6b60*/  HMMA.16816.F32 R156, R152, R4, RZ ;  /* 0x00000004989c723c */ /* 0x004fe200000018ff */
[----:B------:R-:W-:-:S05]  /*6b70*/  LOP3.LUT R0, R0, 0x6, RZ, 0xc0, !PT ;  /* 0x0000000600007812 */ /* 0x000fca00078ec0ff */
[----:B------:R-:W-:Y:S02]  /*6b80*/  IMAD R0, R2, 0x40, R0 ;  /* 0x0000004002007824 */ /* 0x000fe400078e0200 */
[----:B------:R-:W-:Y:S01]  /*6b90*/  HMMA.16816.F32 R152, R152, R6, RZ ;  /* 0x000000069898723c */ /* 0x000fe200000018ff */
[----:B------:R-:W1:Y:S02]  /*6ba0*/  LDSM.16.M88.4 R4, [R189] ;  /* 0x00000000bd04783b */ /* 0x000e640000000200 */
[----:B------:R-:W-:-:S05]  /*6bb0*/  IADD3 R2, R0, 0x9, RZ ;  /* 0x0000000900027810 */ /* 0x000fca0007ffe0ff */
[----:B------:R-:W-:Y:S01]  /*6bc0*/  HMMA.16816.F32 R24, R12, R150, R24 ;  /* 0x000000960c18723c */ /* 0x000fe20000001818 */
[C---:B------:R-:W-:Y:S02]  /*6bd0*/  ISETP.GE.AND P6, PT, R2.reuse, R134, PT ;  /* 0x000000860200720c */ /* 0x040fe40003fc6270 */
[----:B------:R-:W-:Y:S02]  /*6be0*/  ISETP.GE.AND P0, PT, R2, R133, PT ;  /* 0x000000850200720c */ /* 0x000fe40003f06270 */
[----:B------:R-:W-:-:S03]  /*6bf0*/  IADD3 R2, R0, 0x18, RZ ;  /* 0x0000001800027810 */ /* 0x000fc60007ffe0ff */
[C---:B------:R-:W-:Y:S01]  /*6c00*/  HMMA.16816.F32 R28, R12.reuse, R148, R28 ;  /* 0x000000940c1c723c */ /* 0x040fe2000000181c */
[----:B------:R-:W2:Y:S07]  /*6c10*/  LDSM.16.M88.4 R148, [R180+0x800] ;  /* 0x00080000b494783b */ /* 0x000eae0000000200 */
[C---:B----4-:R-:W-:Y:S08]  /*6c20*/  HMMA.16816.F32 R20, R12.reuse, R212, R20 ;  /* 0x000000d40c14723c */ /* 0x050ff00000001814 */
[C---:B------:R-:W-:Y:S01]  /*6c30*/  HMMA.16816.F32 R16, R12.reuse, R214, R16 ;  /* 0x000000d60c10723c */ /* 0x040fe20000001810 */
[----:B------:R-:W-:Y:S07]  /*6c40*/  LDSM.16.M88.4 R212, [R193+0x8000] ;  /* 0x00800000c1d4783b */ /* 0x000fee0000000200 */
[C---:B------:R-:W-:Y:S08]  /*6c50*/  HMMA.16816.F32 R164, R12.reuse, R140, R164 ;  /* 0x0000008c0ca4723c */ /* 0x040ff000000018a4 */
[C---:B------:R-:W-:Y:S01]  /*6c60*/  HMMA.16816.F32 R160, R12.reuse, R142, R160 ;  /* 0x0000008e0ca0723c */ /* 0x040fe200000018a0 */
[----:B------:R-:W4:Y:S07]  /*6c70*/  LDSM.16.M88.4 R140, [R180+0x1000] ;  /* 0x00100000b48c783b */ /* 0x000f2e0000000200 */
[C---:B------:R-:W-:Y:S08]  /*6c80*/  HMMA.16816.F32 R156, R12.reuse, R136, R156 ;  /* 0x000000880c9c723c */ /* 0x040ff0000000189c */
[----:B------:R-:W-:Y:S01]  /*6c90*/  HMMA.16816.F32 R152, R12, R138, R152 ;  /* 0x0000008a0c98723c */ /* 0x000fe20000001898 */
[----:B------:R-:W1:Y:S04]  /*6ca0*/  LDSM.16.M88.4 R136, [R180+0x1800] ;  /* 0x00180000b488783b */ /* 0x000e680000000200 */
[----:B------:R-:W1:Y:S03]  /*6cb0*/  LDSM.16.M88.4 R12, [R194+0x2000] ;  /* 0x00200000c20c783b */ /* 0x000e660000000200 */
[C---:B---3--:R-:W-:Y:S08]  /*6cc0*/  HMMA.16816.F32 R24, R8.reuse, R218, R24 ;  /* 0x000000da0818723c */ /* 0x048ff00000001818 */
[C---:B------:R-:W-:Y:S01]  /*6cd0*/  HMMA.16816.F32 R28, R8.reuse, R216, R28 ;  /* 0x000000d8081c723c */ /* 0x040fe2000000181c */
[----:B------:R-:W3:Y:S07]  /*6ce0*/  LDSM.16.M88.4 R216, [R193+0x8800] ;  /* 0x00880000c1d8783b */ /* 0x000eee0000000200 */
[C---:B-----5:R-:W-:Y:S08]  /*6cf0*/  HMMA.16816.F32 R20, R8.reuse, R208, R20 ;  /* 0x000000d00814723c */ /* 0x060ff00000001814 */
[C---:B------:R-:W-:Y:S01]  /*6d00*/  HMMA.16816.F32 R16, R8.reuse, R210, R16 ;  /* 0x000000d20810723c */ /* 0x040fe20000001810 */
[----:B------:R-:W-:Y:S07]  /*6d10*/  LDSM.16.M88.4 R208, [R179] ;  /* 0x00000000b3d0783b */ /* 0x000fee0000000200 */
[C---:B------:R-:W-:Y:S08]  /*6d20*/  HMMA.16816.F32 R164, R8.reuse, R144, R164 ;  /* 0x0000009008a4723c */ /* 0x040ff000000018a4 */
[C---:B------:R-:W-:Y:S01]  /*6d30*/  HMMA.16816.F32 R160, R8.reuse, R146, R160 ;  /* 0x0000009208a0723c */ /* 0x040fe200000018a0 */
[----:B------:R-:W5:Y:S07]  /*6d40*/  LDSM.16.M88.4 R144, [R193+0x9000] ;  /* 0x00900000c190783b */ /* 0x000f6e0000000200 */
[C---:B------:R-:W-:Y:S08]  /*6d50*/  HMMA.16816.F32 R156, R8.reuse, R32, R156 ;  /* 0x00000020089c723c */ /* 0x040ff0000000189c */
[----:B------:R-:W-:Y:S01]  /*6d60*/  HMMA.16816.F32 R152, R8, R34, R152 ;  /* 0x000000220898723c */ /* 0x000fe20000001898 */
[----:B------:R-:W3:Y:S04]  /*6d70*/  LDSM.16.M88.4 R32, [R193+0x9800] ;  /* 0x00980000c120783b */ /* 0x000ee80000000200 */
[----:B------:R-:W3:Y:S03]  /*6d80*/  LDSM.16.M88.4 R8, [R192+0x2000] ;  /* 0x00200000c008783b */ /* 0x000ee60000000200 */
[C---:B-1----:R-:W-:Y:S08]  /*6d90*/  HMMA.16816.F32 R24, R4.reuse, R170, R24 ;  /* 0x000000aa0418723c */ /* 0x042ff00000001818 */
[C---:B------:R-:W-:Y:S01]  /*6da0*/  HMMA.16816.F32 R28, R4.reuse, R168, R28 ;  /* 0x000000a8041c723c */ /* 0x040fe2000000181c */
[----:B------:R-:W1:Y:S07]  /*6db0*/  LDSM.16.M88.4 R168, [R178] ;  /* 0x00000000b2a8783b */ /* 0x000e6e0000000200 */
[C---:B--2---:R-:W-:Y:S08]  /*6dc0*/  HMMA.16816.F32 R20, R4.reuse, R148, R20 ;  /* 0x000000940414723c */ /* 0x044ff00000001814 */
[C---:B------:R-:W-:Y:S01]  /*6dd0*/  HMMA.16816.F32 R16, R4.reuse, R150, R16 ;  /* 0x000000960410723c */ /* 0x040fe20000001810 */
[----:B------:R-:W2:Y:S07]  /*6de0*/  LDSM.16.M88.4 R148, [R177] ;  /* 0x00000000b194783b */ /* 0x000eae0000000200 */
[C---:B----4-:R-:W-:Y:S08]  /*6df0*/  HMMA.16816.F32 R164, R4.reuse, R140, R164 ;  /* 0x0000008c04a4723c */ /* 0x050ff000000018a4 */
[C---:B------:R-:W-:Y:S01]  /*6e00*/  HMMA.16816.F32 R160, R4.reuse, R142, R160 ;  /* 0x0000008e04a0723c */ /* 0x040fe200000018a0 */
[----:B------:R-:W-:Y:S07]  /*6e10*/  LDSM.16.M88.4 R140, [R176] ;  /* 0x00000000b08c783b */ /* 0x000fee0000000200 */
[C---:B------:R-:W-:Y:S08]  /*6e20*/  HMMA.16816.F32 R156, R4.reuse, R136, R156 ;  /* 0x00000088049c723c */ /* 0x040ff0000000189c */
[----:B------:R-:W-:Y:S01]  /*6e30*/  HMMA.16816.F32 R152, R4, R138, R152 ;  /* 0x0000008a0498723c */ /* 0x000fe20000001898 */
[----:B------:R-:W-:Y:S04]  /*6e40*/  LDSM.16.M88.4 R4, [R190+0x2000] ;  /* 0x00200000be04783b */ /* 0x000fe80000000200 */
[----:B------:R-:W4:Y:S03]  /*6e50*/  LDSM.16.M88.4 R136, [R187+0x8000] ;  /* 0x00800000bb88783b */ /* 0x000f260000000200 */
[C---:B------:R-:W-:Y:S08]  /*6e60*/  HMMA.16816.F32 R24, R12.reuse, R214, R24 ;  /* 0x000000d60c18723c */ /* 0x040ff00000001818 */
[C---:B------:R-:W-:Y:S01]  /*6e70*/  HMMA.16816.F32 R28, R12.reuse, R212, R28 ;  /* 0x000000d40c1c723c */ /* 0x040fe2000000181c */
[----:B------:R-:W1:Y:S07]  /*6e80*/  LDSM.16.M88.4 R212, [R187+0x8800] ;  /* 0x00880000bbd4783b */ /* 0x000e6e0000000200 */
[C---:B---3--:R-:W-:Y:S08]  /*6e90*/  HMMA.16816.F32 R20, R12.reuse, R216, R20 ;  /* 0x000000d80c14723c */ /* 0x048ff00000001814 */
        /* <DEDUP_REMOVED lines=8> */
[----:B------:R-:W5:Y:S03]  /*6f20*/  LDSM.16.M88.4 R12, [R187+0x9800] ;  /* 0x00980000bb0c783b */ /* 0x000f660000000200 */
[C---:B------:R-:W-:Y:S08]  /*6f30*/  HMMA.16816.F32 R24, R8.reuse, R210, R24 ;  /* 0x000000d20818723c */ /* 0x040ff00000001818 */
[C---:B------:R-:W-:Y:S01]  /*6f40*/  HMMA.16816.F32 R28, R8.reuse, R208, R28 ;  /* 0x000000d0081c723c */ /* 0x040fe2000000181c */
[----:B------:R-:W3:Y:S07]  /*6f50*/  LDSM.16.M88.4 R208, [R180+0x2800] ;  /* 0x00280000b4d0783b */ /* 0x000eee0000000200 */
[C---:B-1----:R-:W-:Y:S08]  /*6f60*/  HMMA.16816.F32 R20, R8.reuse, R168, R20 ;  /* 0x000000a80814723c */ /* 0x042ff00000001814 */
[C---:B------:R-:W-:Y:S01]  /*6f70*/  HMMA.16816.F32 R16, R8.reuse, R170, R16 ;  /* 0x000000aa0810723c */ /* 0x040fe20000001810 */
[----:B------:R-:W1:Y:S07]  /*6f80*/  LDSM.16.M88.4 R168, [R180+0x3000] ;  /* 0x00300000b4a8783b */ /* 0x000e6e0000000200 */
[C---:B--2---:R-:W-:Y:S08]  /*6f90*/  HMMA.16816.F32 R164, R8.reuse, R148, R164 ;  /* 0x0000009408a4723c */ /* 0x044ff000000018a4 */
[----:B------:R-:W-:Y:S01]  /*6fa0*/  HMMA.16816.F32 R160, R8, R150, R160 ;  /* 0x0000009608a0723c */ /* 0x000fe200000018a0 */
[----:B------:R-:W-:Y:S07]  /*6fb0*/  LDSM.16.M88.4 R148, [R180+0x3800] ;  /* 0x00380000b494783b */ /* 0x000fee0000000200 */
[C---:B----4-:R-:W-:Y:S08]  /*6fc0*/  HMMA.16816.F32 R24, R4.reuse, R138, R24 ;  /* 0x0000008a0418723c */ /* 0x050ff00000001818 */
[----:B------:R-:W-:Y:S01]  /*6fd0*/  HMMA.16816.F32 R28, R4, R136, R28 ;  /* 0x00000088041c723c */ /* 0x000fe2000000181c */
[----:B------:R-:W-:Y:S07]  /*6fe0*/  LDSM.16.M88.4 R136, [R193+0xa800] ;  /* 0x00a80000c188783b */ /* 0x000fee0000000200 */
[C---:B------:R-:W-:Y:S08]  /*6ff0*/  HMMA.16816.F32 R156, R8.reuse, R140, R156 ;  /* 0x0000008c089c723c */ /* 0x040ff0000000189c */
[----:B------:R-:W-:Y:S01]  /*7000*/  HMMA.16816.F32 R152, R8, R142, R152 ;  /* 0x0000008e0898723c */ /* 0x000fe20000001898 */
[----:B------:R-:W-:Y:S04]  /*7010*/  LDSM.16.M88.4 R8, [R194+0x4000] ;  /* 0x00400000c208783b */ /* 0x000fe80000000200 */
[----:B------:R-:W2:Y:S03]  /*7020*/  LDSM.16.M88.4 R140, [R193+0xa000] ;  /* 0x00a00000c18c783b */ /* 0x000ea60000000200 */
[C---:B------:R-:W-:Y:S08]  /*7030*/  HMMA.16816.F32 R20, R4.reuse, R212, R20 ;  /* 0x000000d40414723c */ /* 0x040ff00000001814 */
[C---:B------:R-:W-:Y:S01]  /*7040*/  HMMA.16816.F32 R16, R4.reuse, R214, R16 ;  /* 0x000000d60410723c */ /* 0x040fe20000001810 */
[----:B------:R-:W-:Y:S07]  /*7050*/  LDSM.16.M88.4 R212, [R192+0x4000] ;  /* 0x00400000c0d4783b */ /* 0x000fee0000000200 */
[C---:B---3--:R-:W-:Y:S08]  /*7060*/  HMMA.16816.F32 R164, R4.reuse, R32, R164 ;  /* 0x0000002004a4723c */ /* 0x048ff000000018a4 */
[----:B------:R-:W-:Y:S01]  /*7070*/  HMMA.16816.F32 R160, R4, R34, R160 ;  /* 0x0000002204a0723c */ /* 0x000fe200000018a0 */
[----:B------:R-:W3:Y:S07]  /*7080*/  LDSM.16.M88.4 R32, [R193+0xb000] ;  /* 0x00b00000c120783b */ /* 0x000eee0000000200 */
[C---:B------:R-:W-:Y:S08]  /*7090*/  HMMA.16816.F32 R24, R144.reuse, R218, R24 ;  /* 0x000000da9018723c */ /* 0x040ff00000001818 */
[----:B------:R-:W-:Y:S01]  /*70a0*/  HMMA.16816.F32 R28, R144, R216, R28 ;  /* 0x000000d8901c723c */ /* 0x000fe2000000181c */
[----:B------:R-:W-:Y:S07]  /*70b0*/  LDSM.16.M88.4 R216, [R174] ;  /* 0x00000000aed8783b */ /* 0x000fee0000000200 */
[C---:B-----5:R-:W-:Y:S08]  /*70c0*/  HMMA.16816.F32 R156, R4.reuse, R12, R156 ;  /* 0x0000000c049c723c */ /* 0x060ff0000000189c */
[----:B------:R-:W-:Y:S01]  /*70d0*/  HMMA.16816.F32 R152, R4, R14, R152 ;  /* 0x0000000e0498723c */ /* 0x000fe20000001898 */
[----:B------:R-:W4:Y:S04]  /*70e0*/  LDSM.16.M88.4 R4, [R175] ;  /* 0x00000000af04783b */ /* 0x000f280000000200 */
[----:B------:R-:W5:Y:S03]  /*70f0*/  LDSM.16.M88.4 R12, [R193+0xb800] ;  /* 0x00b80000c10c783b */ /* 0x000f660000000200 */
[C---:B------:R-:W-:Y:S08]  /*7100*/  HMMA.16816.F32 R20, R144.reuse, R208, R20 ;  /* 0x000000d09014723c */ /* 0x040ff00000001814 */
[C---:B------:R-:W-:Y:S01]  /*7110*/  HMMA.16816.F32 R16, R144.reuse, R210, R16 ;  /* 0x000000d29010723c */ /* 0x040fe20000001810 */
[----:B------:R-:W3:Y:S07]  /*7120*/  LDSM.16.M88.4 R208, [R173] ;  /* 0x00000000add0783b */ /* 0x000eee0000000200 */
[C---:B-1----:R-:W-:Y:S08]  /*7130*/  HMMA.16816.F32 R164, R144.reuse, R168, R164 ;  /* 0x000000a890a4723c */ /* 0x042ff000000018a4 */
[----:B------:R-:W-:Y:S01]  /*7140*/  HMMA.16816.F32 R160, R144, R170, R160 ;  /* 0x000000aa90a0723c */ /* 0x000fe200000018a0 */
[----:B------:R-:W-:Y:S07]  /*7150*/  LDSM.16.M88.4 R168, [R172] ;  /* 0x00000000aca8783b */ /* 0x000fee0000000200 */
[C---:B--2---:R-:W-:Y:S08]  /*7160*/  HMMA.16816.F32 R24, R8.reuse, R142, R24 ;  /* 0x0000008e0818723c */ /* 0x044ff00000001818 */
[----:B------:R-:W-:Y:S01]  /*7170*/  HMMA.16816.F32 R28, R8, R140, R28 ;  /* 0x0000008c081c723c */ /* 0x000fe2000000181c */
[----:B------:R-:W-:Y:S07]  /*7180*/  LDSM.16.M88.4 R140, [R187+0xa800] ;  /* 0x00a80000bb8c783b */ /* 0x000fee0000000200 */
[C---:B------:R-:W-:Y:S08]  /*7190*/  HMMA.16816.F32 R156, R144.reuse, R148, R156 ;  /* 0x00000094909c723c */ /* 0x040ff0000000189c */
[----:B------:R-:W-:Y:S01]  /*71a0*/  HMMA.16816.F32 R152, R144, R150, R152 ;  /* 0x000000969098723c */ /* 0x000fe20000001898 */
[----:B------:R-:W-:Y:S04]  /*71b0*/  LDSM.16.M88.4 R148, [R190+0x4000] ;  /* 0x00400000be94783b */ /* 0x000fe80000000200 */
[----:B------:R-:W1:Y:S03]  /*71c0*/  LDSM.16.M88.4 R144, [R187+0xa000] ;  /* 0x00a00000bb90783b */ /* 0x000e660000000200 */
[C---:B------:R-:W-:Y:S08]  /*71d0*/  HMMA.16816.F32 R20, R8.reuse, R136, R20 ;  /* 0x000000880814723c */ /* 0x040ff00000001814 */
[C---:B------:R-:W-:Y:S01]  /*71e0*/  HMMA.16816.F32 R16, R8.reuse, R138, R16 ;  /* 0x0000008a0810723c */ /* 0x040fe20000001810 */
[----:B------:R-:W2:Y:S07]  /*71f0*/  LDSM.16.M88.4 R136, [R187+0xb000] ;  /* 0x00b00000bb88783b */ /* 0x000eae0000000200 */
[C---:B---3--:R-:W-:Y:S08]  /*7200*/  HMMA.16816.F32 R164, R8.reuse, R32, R164 ;  /* 0x0000002008a4723c */ /* 0x048ff000000018a4 */
[----:B------:R-:W-:Y:S01]  /*7210*/  HMMA.16816.F32 R160, R8, R34, R160 ;  /* 0x0000002208a0723c */ /* 0x000fe200000018a0 */
[----:B------:R-:W-:Y:S07]  /*7220*/  LDSM.16.M88.4 R32, [R187+0xb800] ;  /* 0x00b80000bb20783b */ /* 0x000fee0000000200 */
[C---:B----4-:R-:W-:Y:S08]  /*7230*/  HMMA.16816.F32 R24, R212.reuse, R6, R24 ;  /* 0x00000006d418723c */ /* 0x050ff00000001818 */
[C---:B------:R-:W-:Y:S01]  /*7240*/  HMMA.16816.F32 R28, R212.reuse, R4, R28 ;  /* 0x00000004d41c723c */ /* 0x040fe2000000181c */
[----:B------:R-:W-:Y:S07]  /*7250*/  LDSM.16.M88.4 R4, [R180+0x4800] ;  /* 0x00480000b404783b */ /* 0x000fee0000000200 */
[----:B------:R-:W-:Y:S08]  /*7260*/  HMMA.16816.F32 R20, R212, R216, R20 ;  /* 0x000000d8d414723c */ /* 0x000ff00000001814 */
[C---:B-----5:R-:W-:Y:S08]  /*7270*/  HMMA.16816.F32 R156, R8.reuse, R12, R156 ;  /* 0x0000000c089c723c */ /* 0x060ff0000000189c */
[----:B------:R-:W-:Y:S01]  /*7280*/  HMMA.16816.F32 R152, R8, R14, R152 ;  /* 0x0000000e0898723c */ /* 0x000fe20000001898 */
[----:B------:R-:W-:Y:S04]  /*7290*/  LDSM.16.M88.4 R12, [R189+0x4000] ;  /* 0x00400000bd0c783b */ /* 0x000fe80000000200 */
[----:B------:R-:W3:Y:S03]  /*72a0*/  LDSM.16.M88.4 R8, [R180+0x4000] ;  /* 0x00400000b408783b */ /* 0x000ee60000000200 */
[C---:B------:R-:W-:Y:S08]  /*72b0*/  HMMA.16816.F32 R16, R212.reuse, R218, R16 ;  /* 0x000000dad410723c */ /* 0x040ff00000001810 */
[C---:B------:R-:W-:Y:S08]  /*72c0*/  HMMA.16816.F32 R164, R212.reuse, R208, R164 ;  /* 0x000000d0d4a4723c */ /* 0x040ff000000018a4 */
[----:B------:R-:W-:Y:S08]  /*72d0*/  HMMA.16816.F32 R160, R212, R210, R160 ;  /* 0x000000d2d4a0723c */ /* 0x000ff000000018a0 */
[C---:B-1----:R-:W-:Y:S08]  /*72e0*/  HMMA.16816.F32 R24, R148.reuse, R146, R24 ;  /* 0x000000929418723c */ /* 0x042ff00000001818 */
[C---:B------:R-:W-:Y:S01]  /*72f0*/  HMMA.16816.F32 R28, R148.reuse, R144, R28 ;  /* 0x00000090941c723c */ /* 0x040fe2000000181c */
[----:B------:R-:W1:Y:S07]  /*7300*/  LDSM.16.M88.4 R144, [R180+0x5000] ;  /* 0x00500000b490783b */ /* 0x000e6e0000000200 */
[----:B------:R-:W-:Y:S08]  /*7310*/  HMMA.16816.F32 R20, R148, R140, R20 ;  /* 0x0000008c9414723c */ /* 0x000ff00000001814 */
[----:B------:R-:W-:Y:S08]  /*7320*/  HMMA.16816.F32 R156, R212, R168, R156 ;  /* 0x000000a8d49c723c */ /* 0x000ff0000000189c */
[C---:B------:R-:W-:Y:S08]  /*7330*/  HMMA.16816.F32 R16, R148.reuse, R142, R16 ;  /* 0x0000008e9410723c */ /* 0x040ff00000001810 */
[C---:B--2---:R-:W-:Y:S08]  /*7340*/  HMMA.16816.F32 R164, R148.reuse, R136, R164 ;  /* 0x0000008894a4723c */ /* 0x044ff000000018a4 */
[----:B------:R-:W-:Y:S01]  /*7350*/  HMMA.16816.F32 R160, R148, R138, R160 ;  /* 0x0000008a94a0723c */ /* 0x000fe200000018a0 */
[----:B------:R-:W2:Y:S01]  /*7360*/  LDSM.16.M88.4 R136, [R180+0x5800] ;  /* 0x00580000b488783b */ /* 0x000ea20000000200 */
[----:B------:R-:W-:-:S06]  /*7370*/  DEPBAR.LE SB0, 0x0 ;  /* 0x000080000000791a */ /* 0x000fcc0000000000 */
[----:B------:R-:W-:Y:S08]  /*7380*/  HMMA.16816.F32 R152, R212, R170, R152 ;  /* 0x000000aad498723c */ /* 0x000ff00000001898 */
[C---:B---3--:R-:W-:Y:S08]  /*7390*/  HMMA.16816.F32 R24, R12.reuse, R10, R24 ;  /* 0x0000000a0c18723c */ /* 0x048ff00000001818 */
[----:B------:R-:W-:Y:S07]  /*73a0*/  HMMA.16816.F32 R20, R12, R4, R20 ;  /* 0x000000040c14723c */ /* 0x000fee0000001814 */
[----:B------:R-:W-:Y:S01]  /*73b0*/  IADD3 R4, R0, 0x8, RZ ;  /* 0x0000000800047810 */ /* 0x000fe20007ffe0ff */
[----:B------:R-:W-:Y:S03]  /*73c0*/  HMMA.16816.F32 R156, R148, R32, R156 ;  /* 0x00000020949c723c */ /* 0x000fe6000000189c */
[----:B------:R-:W-:-:S02]  /*73d0*/  ISETP.GE.AND P5, PT, R4, R134, PT ;  /* 0x000000860400720c */ /* 0x000fc40003fa6270 */
[-C--:B------:R-:W-:Y:S02]  /*73e0*/  ISETP.GE.AND P1, PT, R4, R133.reuse, PT ;  /* 0x000000850400720c */ /* 0x080fe40003f26270 */
[----:B------:R-:W-:Y:S01]  /*73f0*/  IADD3 R4, R0, 0x10, RZ ;  /* 0x0000001000047810 */ /* 0x000fe20007ffe0ff */
[C---:B------:R-:W-:Y:S01]  /*7400*/  HMMA.16816.F32 R16, R12.reuse, R6, R16 ;  /* 0x000000060c10723c */ /* 0x040fe20000001810 */
[----:B------:R-:W-:Y:S02]  /*7410*/  FSEL R24, R24, -INF , !P5 ;  /* 0xff80000018187808 */ /* 0x000fe40006800000 */
[----:B------:R-:W-:Y:S02]  /*7420*/  FSEL R26, R26, -INF , !P1 ;  /* 0xff8000001a1a7808 */ /* 0x000fe40004800000 */
[C---:B------:R-:W-:Y:S02]  /*7430*/  ISETP.GE.AND P5, PT, R4.reuse, R134, PT ;  /* 0x000000860400720c */ /* 0x040fe40003fa6270 */
[----:B------:R-:W-:Y:S01]  /*7440*/  ISETP.GE.AND P1, PT, R4, R133, PT ;  /* 0x000000850400720c */ /* 0x000fe20003f26270 */
[----:B-1----:R-:W-:Y:S01]  /*7450*/  HMMA.16816.F32 R164, R12, R144, R164 ;  /* 0x000000900ca4723c */ /* 0x002fe200000018a4 */
[----:B------:R-:W-:-:S02]  /*7460*/  IADD3 R4, R0, 0x11, RZ ;  /* 0x0000001100047810 */ /* 0x000fc40007ffe0ff */
[----:B------:R-:W-:Y:S02]  /*7470*/  FSEL R25, R25, -INF , !P6 ;  /* 0xff80000019197808 */ /* 0x000fe40007000000 */
[----:B------:R-:W-:Y:S02]  /*7480*/  FSEL R27, R27, -INF , !P0 ;  /* 0xff8000001b1b7808 */ /* 0x000fe40004000000 */
[----:B------:R-:W-:Y:S01]  /*7490*/  FSEL R170, R20, -INF , !P5 ;  /* 0xff80000014aa7808 */ /* 0x000fe20006800000 */
[----:B------:R-:W-:Y:S01]  /*74a0*/  HMMA.16816.F32 R160, R12, R146, R160 ;  /* 0x000000920ca0723c */ /* 0x000fe200000018a0 */
[----:B------:R-:W-:Y:S01]  /*74b0*/  FSEL R135, R22, -INF , !P1 ;  /* 0xff80000016877808 */ /* 0x000fe20004800000 */
[----:B------:R-:W-:Y:S01]  /*74c0*/  BAR.SYNC.DEFER_BLOCKING 0x0 ;  /* 0x0000000000007b1d */ /* 0x000fe20000010000 */
[C---:B------:R-:W-:Y:S02]  /*74d0*/  ISETP.GE.AND P6, PT, R4.reuse, R134, PT ;  /* 0x000000860400720c */ /* 0x040fe40003fc6270 */
[----:B------:R-:W-:-:S02]  /*74e0*/  ISETP.GE.AND P0, PT, R4, R133, PT ;  /* 0x000000850400720c */ /* 0x000fc40003f06270 */
[C---:B------:R-:W-:Y:S01]  /*74f0*/  ISETP.GE.AND P5, PT, R2.reuse, R134, PT ;  /* 0x000000860200720c */ /* 0x040fe20003fa6270 */
[----:B------:R-:W-:Y:S01]  /*7500*/  HMMA.16816.F32 R152, R148, R34, R152 ;  /* 0x000000229498723c */ /* 0x000fe20000001898 */
[----:B------:R-:W-:Y:S02]  /*7510*/  ISETP.GE.AND P1, PT, R2, R133, PT ;  /* 0x000000850200720c */ /* 0x000fe40003f26270 */
[C---:B------:R-:W-:Y:S02]  /*7520*/  IADD3 R4, R0.reuse, 0x19, RZ ;  /* 0x0000001900047810 */ /* 0x040fe40007ffe0ff */
[----:B------:R-:W-:Y:S02]  /*7530*/  IADD3 R2, R0, 0x20, RZ ;  /* 0x0000002000027810 */ /* 0x000fe40007ffe0ff */
[----:B------:R-:W-:Y:S01]  /*7540*/  FSEL R171, R21, -INF , !P6 ;  /* 0xff80000015ab7808 */ /* 0x000fe20007000000 */
[----:B--2---:R-:W-:Y:S01]  /*7550*/  HMMA.16816.F32 R156, R12, R136, R156 ;  /* 0x000000880c9c723c */ /* 0x004fe2000000189c */
[----:B------:R-:W-:-:S02]  /*7560*/  FSEL R151, R23, -INF , !P0 ;  /* 0xff80000017977808 */ /* 0x000fc40004000000 */
[----:B------:R-:W-:Y:S02]  /*7570*/  FSEL R168, R16, -INF , !P5 ;  /* 0xff80000010a87808 */ /* 0x000fe40006800000 */
[----:B------:R-:W-:Y:S02]  /*7580*/  FSEL R150, R18, -INF , !P1 ;  /* 0xff80000012967808 */ /* 0x000fe40004800000 */
[CC--:B------:R-:W-:Y:S01]  /*7590*/  ISETP.GE.AND P6, PT, R4.reuse, R134.reuse, PT ;  /* 0x000000860400720c */ /* 0x0c0fe20003fc6270 */
[----:B------:R-:W-:Y:S01]  /*75a0*/  HMMA.16816.F32 R28, R12, R8, R28 ;  /* 0x000000080c1c723c */ /* 0x000fe2000000181c */
[-C--:B------:R-:W-:Y:S02]  /*75b0*/  ISETP.GE.AND P0, PT, R4, R133.reuse, PT ;  /* 0x000000850400720c */ /* 0x080fe40003f06270 */
[C---:B------:R-:W-:Y:S02]  /*75c0*/  ISETP.GE.AND P5, PT, R2.reuse, R134, PT ;  /* 0x000000860200720c */ /* 0x040fe40003fa6270 */
[----:B------:R-:W-:-:S02]  /*75d0*/  ISETP.GE.AND P1, PT, R2, R133, PT ;  /* 0x000000850200720c */ /* 0x000fc40003f26270 */
[C---:B------:R-:W-:Y:S01]  /*75e0*/  IADD3 R4, R0.reuse, 0x21, RZ ;  /* 0x0000002100047810 */ /* 0x040fe20007ffe0ff */
[----:B------:R-:W-:Y:S01]  /*75f0*/  HMMA.16816.F32 R152, R12, R138, R152 ;  /* 0x0000008a0c98723c */ /* 0x000fe20000001898 */
[----:B------:R-:W-:Y:S02]  /*7600*/  IADD3 R2, R0, 0x28, RZ ;  /* 0x0000002800027810 */ /* 0x000fe40007ffe0ff */
[----:B------:R-:W-:Y:S02]  /*7610*/  FSEL R169, R17, -INF , !P6 ;  /* 0xff80000011a97808 */ /* 0x000fe40007000000 */
[----:B------:R-:W-:Y:S02]  /*7620*/  FSEL R141, R19, -INF , !P0 ;  /* 0xff800000138d7808 */ /* 0x000fe40004000000 */
[----:B------:R-:W-:Y:S02]  /*7630*/  FSEL R164, R164, -INF , !P5 ;  /* 0xff800000a4a47808 */ /* 0x000fe40006800000 */
[----:B------:R-:W-:-:S02]  /*7640*/  FSEL R166, R166, -INF , !P1 ;  /* 0xff800000a6a67808 */ /* 0x000fc40004800000 */
[CC--:B------:R-:W-:Y:S02]  /*7650*/  ISETP.GE.AND P6, PT, R4.reuse, R134.reuse, PT ;  /* 0x000000860400720c */ /* 0x0c0fe40003fc6270 */
[-C--:B------:R-:W-:Y:S02]  /*7660*/  ISETP.GE.AND P0, PT, R4, R133.reuse, PT ;  /* 0x000000850400720c */ /* 0x080fe40003f06270 */
[C---:B------:R-:W-:Y:S02]  /*7670*/  ISETP.GE.AND P5, PT, R2.reuse, R134, PT ;  /* 0x000000860200720c */ /* 0x040fe40003fa6270 */
[----:B------:R-:W-:Y:S02]  /*7680*/  ISETP.GE.AND P1, PT, R2, R133, PT ;  /* 0x000000850200720c */ /* 0x000fe40003f26270 */
[C---:B------:R-:W-:Y:S02]  /*7690*/  IADD3 R4, R0.reuse, 0x29, RZ ;  /* 0x0000002900047810 */ /* 0x040fe40007ffe0ff */
[----:B------:R-:W-:-:S02]  /*76a0*/  IADD3 R2, R0, 0x30, RZ ;  /* 0x0000003000027810 */ /* 0x000fc40007ffe0ff */
[----:B------:R-:W-:Y:S02]  /*76b0*/  FSEL R140, R167, -INF , !P0 ;  /* 0xff800000a78c7808 */ /* 0x000fe40004000000 */
[----:B------:R-:W-:Y:S02]  /*76c0*/  FSEL R160, R160, -INF , !P5 ;  /* 0xff800000a0a07808 */ /* 0x000fe40006800000 */
[----:B------:R-:W-:Y:S02]  /*76d0*/  FSEL R162, R162, -INF , !P1 ;  /* 0xff800000a2a27808 */ /* 0x000fe40004800000 */
[-C--:B------:R-:W-:Y:S02]  /*76e0*/  ISETP.GE.AND P0, PT, R4, R133.reuse, PT ;  /* 0x000000850400720c */ /* 0x080fe40003f06270 */
[C---:B------:R-:W-:Y:S02]  /*76f0*/  ISETP.GE.AND P5, PT, R2.reuse, R134, PT ;  /* 0x000000860200720c */ /* 0x040fe40003fa6270 */
[----:B------:R-:W-:-:S02]  /*7700*/  ISETP.GE.AND P1, PT, R2, R133, PT ;  /* 0x000000850200720c */ /* 0x000fc40003f26270 */
[----:B------:R-:W-:Y:S02]  /*7710*/  IADD3 R2, R0, 0x31, RZ ;  /* 0x0000003100027810 */ /* 0x000fe40007ffe0ff */
[----:B------:R-:W-:Y:S02]  /*7720*/  FSEL R163, R163, -INF , !P0 ;  /* 0xff800000a3a37808 */ /* 0x000fe40004000000 */
[----:B------:R-:W-:Y:S02]  /*7730*/  ISETP.GE.AND P0, PT, R2, R133, PT ;  /* 0x000000850200720c */ /* 0x000fe40003f06270 */
[----:B------:R-:W-:Y:S02]  /*7740*/  FSEL R165, R165, -INF , !P6 ;  /* 0xff800000a5a57808 */ /* 0x000fe40007000000 */
[----:B------:R-:W-:Y:S02]  /*7750*/  FSEL R217, R159, -INF , !P0 ;  /* 0xff8000009fd97808 */ /* 0x000fe40004000000 */
[----:B------:R-:W-:-:S02]  /*7760*/  ISETP.GE.AND P0, PT, R0, R134, PT ;  /* 0x000000860000720c */ /* 0x000fc40003f06270 */
[----:B------:R-:W-:Y:S02]  /*7770*/  ISETP.GE.AND P6, PT, R4, R134, PT ;  /* 0x000000860400720c */ /* 0x000fe40003fc6270 */
[----:B------:R-:W-:Y:S02]  /*7780*/  IADD3 R4, R0, 0x1, RZ ;  /* 0x0000000100047810 */ /* 0x000fe40007ffe0ff */
[----:B------:R-:W-:Y:S02]  /*7790*/  FSEL R28, R28, -INF , !P0 ;  /* 0xff8000001c1c7808 */ /* 0x000fe40004000000 */
[----:B------:R-:W-:Y:S02]  /*77a0*/  FSEL R161, R161, -INF , !P6 ;  /* 0xff800000a1a17808 */ /* 0x000fe40007000000 */
[----:B------:R-:W-:Y:S02]  /*77b0*/  FSEL R232, R156, -INF , !P5 ;  /* 0xff8000009ce87808 */ /* 0x000fe40006800000 */
[----:B------:R-:W-:-:S02]  /*77c0*/  FSEL R227, R158, -INF , !P1 ;  /* 0xff8000009ee37808 */ /* 0x000fc40004800000 */
[----:B------:R-:W-:Y:S02]  /*77d0*/  PLOP3.LUT P0, PT, PT, PT, UP0, 0x80, 0x0 ;  /* 0x000000000000781c */ /* 0x000fe40003f0f008 */
[-C--:B------:R-:W-:Y:S02]  /*77e0*/  ISETP.GE.AND P6, PT, R2, R134.reuse, PT ;  /* 0x000000860200720c */ /* 0x080fe40003fc6270 */
[C---:B------:R-:W-:Y:S02]  /*77f0*/  ISETP.GE.AND P5, PT, R4.reuse, R134, PT ;  /* 0x000000860400720c */ /* 0x040fe40003fa6270 */
[----:B------:R-:W-:Y:S02]  /*7800*/  ISETP.GE.AND P1, PT, R4, R133, PT ;  /* 0x000000850400720c */ /* 0x000fe40003f26270 */
[----:B------:R-:W-:Y:S02]  /*7810*/  IADD3 R2, R0, 0x38, RZ ;  /* 0x0000003800027810 */ /* 0x000fe40007ffe0ff */
[----:B------:R-:W-:-:S02]  /*7820*/  FSEL R231, R157, -INF , !P6 ;  /* 0xff8000009de77808 */ /* 0x000fc40007000000 */
[----:B------:R-:W-:Y:S02]  /*7830*/  FSEL R29, R29, -INF , !P5 ;  /* 0xff8000001d1d7808 */ /* 0x000fe40006800000 */
[----:B------:R-:W-:Y:S02]  /*7840*/  FSEL R31, R31, -INF , !P1 ;  /* 0xff8000001f1f7808 */ /* 0x000fe40004800000 */
[-C--:B------:R-:W-:Y:S02]  /*7850*/  ISETP.GE.AND P5, PT, R0, R133.reuse, PT ;  /* 0x000000850000720c */ /* 0x080fe40003fa6270 */
[C---:B------:R-:W-:Y:S02]  /*7860*/  ISETP.GE.AND P6, PT, R2.reuse, R134, PT ;  /* 0x000000860200720c */ /* 0x040fe40003fc6270 */
[----:B------:R-:W-:Y:S02]  /*7870*/  ISETP.GE.AND P1, PT, R2, R133, PT ;  /* 0x000000850200720c */ /* 0x000fe40003f26270 */
[----:B------:R-:W-:-:S02]  /*7880*/  IADD3 R0, R0, 0x39, RZ ;  /* 0x0000003900007810 */ /* 0x000fc40007ffe0ff */
[----:B------:R-:W-:Y:S02]  /*7890*/  FSEL R230, R152, -INF , !P6 ;  /* 0xff80000098e67808 */ /* 0x000fe40007000000 */
[----:B------:R-:W-:Y:S02]  /*78a0*/  FSEL R218, R154, -INF , !P1 ;  /* 0xff8000009ada7808 */ /* 0x000fe40004800000 */
[C---:B------:R-:W-:Y:S02]  /*78b0*/  ISETP.GE.AND P6, PT, R0.reuse, R134, PT ;  /* 0x000000860000720c */ /* 0x040fe40003fc6270 */
[----:B------:R-:W-:Y:S02]  /*78c0*/  ISETP.GE.AND P1, PT, R0, R133, PT ;  /* 0x000000850000720c */ /* 0x000fe40003f26270 */
[----:B------:R-:W-:Y:S02]  /*78d0*/  FSEL R30, R30, -INF , !P5 ;  /* 0xff8000001e1e7808 */ /* 0x000fe40006800000 */
[----:B------:R-:W-:-:S02]  /*78e0*/  FSEL R228, R153, -INF , !P6 ;  /* 0xff80000099e47808 */ /* 0x000fc40007000000 */
[----:B------:R-:W-:Y:S01]  /*78f0*/  FSEL R219, R155, -INF , !P1 ;  /* 0xff8000009bdb7808 */ /* 0x000fe20004800000 */
[----:B------:R-:W-:Y:S05]  /*7900*/  @!P0 BRA `(.L_x_307) ;  /* 0x000006a000008947 */ /* 0x000fea0003800000 */
[----:B------:R-:W-:Y:S01]  /*7910*/  UIADD3 UR31, UR8, -0x3, URZ ;  /* 0xfffffffd081f7890 */ /* 0x000fe2000fffe03f */
[----:B------:R1:W-:Y:S01]  /*7920*/  @P4 STS.128 [R195+0x6000], RZ ;  /* 0x006000ffc3004388 */ /* 0x0003e20000000c00 */
[----:B------:R-:W-:Y:S01]  /*7930*/  ULDC.64 UR4, c[0x0][0x198] ;  /* 0x0000660000047ab9 */ /* 0x000fe20000000a00 */
[----:B------:R-:W-:Y:S01]  /*7940*/  BSSY B0, `(.L_x_308) ;  /* 0x0000065000007945 */ /* 0x000fe20003800000 */
[----:B------:R-:W-:Y:S02]  /*7950*/  USHF.R.S32.HI UR30, URZ, 0x1f, UR31 ;  /* 0x0000001f3f1e7899 */ /* 0x000fe4000801141f */
[----:B------:R-:W-:Y:S02]  /*7960*/  UIMAD.WIDE.U32 UR32, UR31, UR4, URZ ;  /* 0x000000041f2072a5 */ /* 0x000fe4000f8e003f */
[----:B------:R-:W-:-:S04]  /*7970*/  UIMAD UR30, UR30, UR4, URZ ;  /* 0x000000041e1e72a4 */ /* 0x000fc8000f8e023f */
[----:B------:R-:W-:Y:S01]  /*7980*/  UIMAD UR5, UR31, UR5, UR30 ;  /* 0x000000051f0572a4 */ /* 0x000fe2000f8e021e */
[----:B------:R-:W-:Y:S02]  /*7990*/  IMAD.U32 R4, RZ, RZ, UR32 ;  /* 0x00000020ff047e24 */ /* 0x000fe4000f8e00ff */
[----:B------:R-:W-:Y:S01]  /*79a0*/  IMAD.U32 R2, RZ, RZ, UR32 ;  /* 0x00000020ff027e24 */ /* 0x000fe2000f8e00ff */
[----:B------:R-:W-:Y:S02]  /*79b0*/  UIADD3 UR5, UR33, UR5, URZ ;  /* 0x0000000521057290 */ /* 0x000fe4000fffe03f */
[----:B------:R-:W-:-:S04]  /*79c0*/  LEA R4, P1, R4, R198, 0x6 ;  /* 0x000000c604047211 */ /* 0x000fc800078230ff */
[----:B------:R-:W-:Y:S01]  /*79d0*/  IMAD.U32 R0, RZ, RZ, UR5 ;  /* 0x00000005ff007e24 */ /* 0x000fe2000f8e00ff */
[----:B------:R-:W-:-:S04]  /*79e0*/  @!P4 LEA R6, P5, R4, c[0x0][0x168], 0x1 ;  /* 0x00005a000406ca11 */ /* 0x000fc800078a08ff */
        /* <DEDUP_REMOVED lines=12> */
[----:B------:R-:W-:Y:S02]  /*7ab0*/  IADD3.X R2, R2, UR6, RZ, P6, !PT ;  /* 0x0000000602027c10 */ /* 0x000fe4000b7fe4ff */
[C---:B------:R-:W-:Y:S01]  /*7ac0*/  IADD3 R4, P5, R0.reuse, UR7, RZ ;  /* 0x0000000700047c10 */ /* 0x040fe2000ffbe0ff */
        /* <DEDUP_REMOVED lines=9> */
[----:B------:R1:W-:Y:S01]  /*7b60*/  @P4 STS.128 [R195+0x6800], RZ ;  /* 0x006800ffc3004388 */ /* 0x0003e20000000c00 */
[----:B--2---:R-:W-:-:S04]  /*7b70*/  @!P4 LEA R6, P1, R0, c[0x0][0x168], 0x1 ;  /* 0x00005a000006ca11 */ /* 0x004fc800078208ff */
[C---:B------:R-:W-:Y:S02]  /*7b80*/  @!P4 LEA.HI.X R7, R0.reuse, c[0x0][0x16c], R2, 0x1, P1 ;  /* 0x00005b000007ca11 */ /* 0x040fe400008f0c02 */
[----:B---3--:R-:W-:-:S03]  /*7b90*/  @!P3 LEA R10, P6, R0, c[0x0][0x168], 0x1 ;  /* 0x00005a00000aba11 */ /* 0x008fc600078c08ff */
[----:B------:R-:W-:Y:S01]  /*7ba0*/  @!PT LDS RZ, [RZ] ;  /* 0x00000000fffff984 */ /* 0x000fe20000000800 */
[----:B------:R-:W-:Y:S01]  /*7bb0*/  @!PT LDS RZ, [RZ] ;  /* 0x00000000fffff984 */ /* 0x000fe20000000800 */
[----:B------:R-:W-:Y:S01]  /*7bc0*/  @!PT LDS RZ, [RZ] ;  /* 0x00000000fffff984 */ /* 0x000fe20000000800 */
[----:B------:R2:W-:Y:S01]  /*7bd0*/  @!P4 LDGSTS.E.BYPASS.LTC128B.128 [R195+0x6800], [R6.64] ;  /* 0x0680000006c3cfae */ /* 0x0005e2000b901d52 */
[----:B------:R-:W-:-:S03]  /*7be0*/  @!P3 LEA.HI.X R11, R0, c[0x0][0x16c], R2, 0x1, P6 ;  /* 0x00005b00000bba11 */ /* 0x000fc600030f0c02 */
[----:B------:R1:W-:Y:S01]  /*7bf0*/  @P3 STS.128 [R195+0x8800], RZ ;  /* 0x008800ffc3003388 */ /* 0x0003e20000000c00 */
[----:B----4-:R-:W-:-:S03]  /*7c00*/  @!P2 LEA R8, P1, R0, c[0x0][0x168], 0x1 ;  /* 0x00005a000008aa11 */ /* 0x010fc600078208ff */
[----:B------:R-:W-:Y:S01]  /*7c10*/  @!PT LDS RZ, [RZ] ;  /* 0x00000000fffff984 */ /* 0x000fe20000000800 */
[----:B------:R-:W-:Y:S01]  /*7c20*/  @!PT LDS RZ, [RZ] ;  /* 0x00000000fffff984 */ /* 0x000fe20000000800 */
[----:B------:R-:W-:Y:S01]  /*7c30*/  @!PT LDS RZ, [RZ] ;  /* 0x00000000fffff984 */ /* 0x000fe20000000800 */
[----:B------:R3:W-:Y:S01]  /*7c40*/  @!P3 LDGSTS.E.BYPASS.LTC128B.128 [R195+0x8800], [R10.64+0x80] ;  /* 0x088000800ac3bfae */ /* 0x0007e2000b901d52 */
[----:B------:R-:W-:-:S03]  /*7c50*/  @!P2 LEA.HI.X R9, R0, c[0x0][0x16c], R2, 0x1, P1 ;  /* 0x00005b000009aa11 */ /* 0x000fc600008f0c02 */
[----:B------:R1:W-:Y:S01]  /*7c60*/  @P2 STS.128 [R195+0xa800], RZ ;  /* 0x00a800ffc3002388 */ /* 0x0003e20000000c00 */
[----:B------:R-:W-:Y:S02]  /*7c70*/  IADD3.X R2, R2, UR6, RZ, P5, !PT ;  /* 0x0000000602027c10 */ /* 0x000fe4000affe4ff */
[C---:B------:R-:W-:Y:S01]  /*7c80*/  @!P3 LEA R12, P5, R4.reuse, c[0x0][0x168], 0x1 ;  /* 0x00005a00040cba11 */ /* 0x040fe200078a08ff */
[----:B------:R-:W-:Y:S01]  /*7c90*/  @!PT LDS RZ, [RZ] ;  /* 0x00000000fffff984 */ /* 0x000fe20000000800 */
[----:B------:R-:W-:Y:S01]  /*7ca0*/  @!PT LDS RZ, [RZ] ;  /* 0x00000000fffff984 */ /* 0x000fe20000000800 */
[----:B------:R-:W-:Y:S01]  /*7cb0*/  @!PT LDS RZ, [RZ] ;  /* 0x00000000fffff984 */ /* 0x000fe20000000800 */
[----:B------:R4:W-:Y:S03]  /*7cc0*/  @!P2 LDGSTS.E.BYPASS.LTC128B.128 [R195+0xa800], [R8.64+0x100] ;  /* 0x0a80010008c3afae */ /* 0x0009e6000b901d52 */
[C---:B------:R-:W-:Y:S01]  /*7cd0*/  @!P3 LEA.HI.X R13, R4.reuse, c[0x0][0x16c], R2, 0x1, P5 ;  /* 0x00005b00040dba11 */ /* 0x040fe200028f0c02 */
[----:B------:R1:W-:Y:S01]  /*7ce0*/  @P4 STS.128 [R195+0x7000], RZ ;  /* 0x007000ffc3004388 */ /* 0x0003e20000000c00 */
[----:B--2---:R-:W-:-:S04]  /*7cf0*/  @!P4 LEA R6, P6, R4, c[0x0][0x168], 0x1 ;  /* 0x00005a000406ca11 */ /* 0x004fc800078c08ff */
[C-C-:B------:R-:W-:Y:S02]  /*7d00*/  @!P4 LEA.HI.X R7, R4.reuse, c[0x0][0x16c], R2.reuse, 0x1, P6 ;  /* 0x00005b000407ca11 */ /* 0x140fe400030f0c02 */
[C---:B------:R-:W-:Y:S02]  /*7d10*/  IADD3 R0, P6, R4.reuse, UR7, RZ ;  /* 0x0000000704007c10 */ /* 0x040fe4000ffde0ff */
[C---:B---3--:R-:W-:Y:S01]  /*7d20*/  @!P2 LEA R10, P1, R4.reuse, c[0x0][0x168], 0x1 ;  /* 0x00005a00040aaa11 */ /* 0x048fe200078208ff */
[----:B------:R-:W-:Y:S01]  /*7d30*/  @!PT LDS RZ, [RZ] ;  /* 0x00000000fffff984 */ /* 0x000fe20000000800 */
[----:B------:R-:W-:Y:S01]  /*7d40*/  @!PT LDS RZ, [RZ] ;  /* 0x00000000fffff984 */ /* 0x000fe20000000800 */
[----:B------:R-:W-:Y:S01]  /*7d50*/  @!PT LDS RZ, [RZ] ;  /* 0x00000000fffff984 */ /* 0x000fe20000000800 */
[----:B------:R1:W-:Y:S03]  /*7d60*/  @!P4 LDGSTS.E.BYPASS.LTC128B.128 [R195+0x7000], [R6.64] ;  /* 0x0700000006c3cfae */ /* 0x0003e6000b901d52 */
[----:B------:R-:W-:Y:S01]  /*7d70*/  @!P2 LEA.HI.X R11, R4, c[0x0][0x16c], R2, 0x1, P1 ;  /* 0x00005b00040baa11 */ /* 0x000fe200008f0c02 */
[----:B------:R1:W-:Y:S01]  /*7d80*/  @P3 STS.128 [R195+0x9000], RZ ;  /* 0x009000ffc3003388 */ /* 0x0003e20000000c00 */
[----:B------:R-:W-:-:S02]  /*7d90*/  IADD3.X R2, R2, UR6, RZ, P6, !PT ;  /* 0x0000000602027c10 */ /* 0x000fc4000b7fe4ff */
[C---:B----4-:R-:W-:Y:S01]  /*7da0*/  @!P4 LEA R8, P5, R0.reuse, c[0x0][0x168], 0x1 ;  /* 0x00005a000008ca11 */ /* 0x050fe200078a08ff */
        /* <DEDUP_REMOVED lines=30> */
.L_x_309:
[----:B------:R-:W-:Y:S05]  /*7f90*/  BSYNC B0 ;  /* 0x0000000000007941 */ /* 0x000fea0003800000 */
.L_x_308:
[----:B------:R-:W0:Y:S02]  /*7fa0*/  LDGDEPBAR ;  /* 0x00000000000079af */ /* 0x000e240000000000 */
.L_x_307:
[----:B------:R-:W-:Y:S01]  /*7fb0*/  FMNMX.FTZ R2, R132, R28, !PT ;  /* 0x0000001c84027209 */ /* 0x000fe20007810000 */
[----:B------:R-:W-:Y:S01]  /*7fc0*/  IMAD.WIDE.U32 R146, R220, -0x326172a9, RZ ;  /* 0xcd9e8d57dc927825 */ /* 0x000fe200078e00ff */
[----:B-1----:R-:W-:Y:S01]  /*7fd0*/  FMNMX.FTZ R6, R3, R30, !PT ;  /* 0x0000001e03067209 */ /* 0x002fe20007810000 */
[----:B------:R-:W-:Y:S01]  /*7fe0*/  USHF.L.U32 UR31, UR17, 0x1, URZ ;  /* 0x00000001111f7899 */ /* 0x000fe2000800063f */
[----:B------:R-:W-:Y:S01]  /*7ff0*/  FMNMX.FTZ R2, R29, R2, !PT ;  /* 0x000000021d027209 */ /* 0x000fe20007810000 */
[----:B------:R-:W-:Y:S01]  /*8000*/  IMAD.WIDE.U32 R148, R207, -0x2daee0ad, RZ ;  /* 0xd2511f53cf947825 */ /* 0x000fe200078e00ff */
[----:B------:R-:W-:Y:S01]  /*8010*/  FMNMX.FTZ R6, R31, R6, !PT ;  /* 0x000000061f067209 */ /* 0x000fe20007810000 */
[----:B------:R-:W-:Y:S01]  /*8020*/  UIADD3 UR4, UR22, -0x61c88647, URZ ;  /* 0x9e3779b916047890 */ /* 0x000fe2000fffe03f */
[----:B------:R-:W-:Y:S01]  /*8030*/  FMNMX.FTZ R2, R24, R2, !PT ;  /* 0x0000000218027209 */ /* 0x000fe20007810000 */
[----:B------:R-:W-:Y:S01]  /*8040*/  UIADD3 UR5, UR22, -0x4ab325aa, URZ ;  /* 0xb54cda5616057890 */ /* 0x000fe2000fffe03f */
[----:B------:R-:W-:Y:S01]  /*8050*/  FMNMX.FTZ R6, R26, R6, !PT ;  /* 0x000000061a067209 */ /* 0x000fe20007810000 */
[----:B------:R-:W1:Y:S01]  /*8060*/  LDC.U8 R216, c[0x0][0x2d8] ;  /* 0x0000b600ffd87b82 */ /* 0x000e620000000000 */
[----:B------:R-:W-:Y:S01]  /*8070*/  FMNMX.FTZ R2, R25, R2, !PT ;  /* 0x0000000219027209 */ /* 0x000fe20007810000 */
[----:B------:R-:W-:Y:S01]  /*8080*/  LDSM.16.MT88.4 R20, [R186+0xc000] ;  /* 0x00c00000ba14783b */ /* 0x000fe20000004200 */
[----:B------:R-:W-:Y:S01]  /*8090*/  FMNMX.FTZ R6, R27, R6, !PT ;  /* 0x000000061b067209 */ /* 0x000fe20007810000 */
[----:B------:R-:W-:Y:S01]  /*80a0*/  UIADD3 UR30, UR23, 0x646e171e, URZ ;  /* 0x646e171e171e7890 */ /* 0x000fe2000fffe03f */
[----:B------:R-:W-:Y:S01]  /*80b0*/  FMNMX.FTZ R2, R170, R2, !PT ;  /* 0x00000002aa027209 */ /* 0x000fe20007810000 */
[----:B------:R-:W-:Y:S01]  /*80c0*/  LDSM.16.MT88.4 R12, [R188+0xc000] ;  /* 0x00c00000bc0c783b */ /* 0x000fe20000004200 */
[----:B------:R-:W-:Y:S01]  /*80d0*/  FMNMX.FTZ R6, R135, R6, !PT ;  /* 0x0000000687067209 */ /* 0x000fe20007810000 */
[----:B------:R-:W-:Y:S01]  /*80e0*/  @UP0 UIADD3 UR8, UR8, -0x3, URZ ;  /* 0xfffffffd08080890 */ /* 0x000fe2000fffe03f */
        /* <DEDUP_REMOVED lines=23> */
[----:B------:R-:W-:Y:S01]  /*8260*/  LOP3.LUT R144, R147, R221, RZ, 0x3c, !PT ;  /* 0x000000dd93907212 */ /* 0x000fe200078e3cff */
[----:B------:R-:W2:Y:S01]  /*8270*/  SHFL.BFLY PT, R0, R2, 0x2, 0x1f ;  /* 0x0c401f0002007f89 */ /* 0x000ea200000e0000 */
[----:B------:R-:W-:Y:S02]  /*8280*/  MOV R5, UR23 ;  /* 0x0000001700057c02 */ /* 0x000fe40008000f00 */
[----:B-1----:R-:W-:Y:S01]  /*8290*/  PRMT R216, R216, 0x7054, R216 ;  /* 0x00007054d8d87816 */ /* 0x002fe200000000d8 */
[----:B------:R-:W1:Y:S01]  /*82a0*/  SHFL.BFLY PT, R4, R6, 0x2, 0x1f ;  /* 0x0c401f0006047f89 */ /* 0x000e6200000e0000 */
[----:B------:R-:W-:Y:S01]  /*82b0*/  IMAD.WIDE.U32 R144, R144, -0x2daee0ad, RZ ;  /* 0xd2511f5390907825 */ /* 0x000fe200078e00ff */
[----:B------:R-:W-:Y:S01]  /*82c0*/  LOP3.LUT R5, R149, UR31, R5, 0x96, !PT ;  /* 0x0000001f95057c12 */ /* 0x000fe2000f8e9605 */
[----:B------:R-:W-:-:S03]  /*82d0*/  UIADD3 UR31, UR31, 0x1, URZ ;  /* 0x000000011f1f7890 */ /* 0x000fc6000fffe03f */
[----:B------:R-:W-:Y:S01]  /*82e0*/  LOP3.LUT R142, R145, UR29, R148, 0x96, !PT ;  /* 0x0000001d918e7c12 */ /* 0x000fe2000f8e9694 */
[----:B------:R-:W-:Y:S02]  /*82f0*/  IMAD.WIDE.U32 R136, R5, -0x326172a9, RZ ;  /* 0xcd9e8d5705887825 */ /* 0x000fe400078e00ff */
[----:B------:R-:W-:Y:S02]  /*8300*/  MOV R148, UR31 ;  /* 0x0000001f00947c02 */ /* 0x000fe40008000f00 */
[----:B------:R-:W-:Y:S01]  /*8310*/  IMAD.WIDE.U32 R142, R142, -0x326172a9, RZ ;  /* 0xcd9e8d578e8e7825 */ /* 0x000fe200078e00ff */
[----:B------:R-:W-:Y:S02]  /*8320*/  LOP3.LUT R5, R137, UR4, R146, 0x96, !PT ;  /* 0x0000000489057c12 */ /* 0x000fe4000f8e9692 */
[----:B------:R-:W-:Y:S02]  /*8330*/  LOP3.LUT R148, R149, UR23, R148, 0x96, !PT ;  /* 0x0000001795947c12 */ /* 0x000fe4000f8e9694 */
[----:B------:R-:W-:Y:S01]  /*8340*/  LOP3.LUT R136, R143, UR28, R136, 0x96, !PT ;  /* 0x0000001c8f887c12 */ /* 0x000fe2000f8e9688 */
[----:B------:R-:W-:Y:S01]  /*8350*/  IMAD.WIDE.U32 R138, R5, -0x2daee0ad, RZ ;  /* 0xd2511f53058a7825 */ /* 0x000fe200078e00ff */
[----:B--2---:R-:W-:-:S03]  /*8360*/  FMNMX.FTZ R0, R2, R0, !PT ;  /* 0x0000000002007209 */ /* 0x004fc60007810000 */
[----:B------:R-:W-:Y:S01]  /*8370*/  IMAD.WIDE.U32 R136, R136, -0x2daee0ad, RZ ;  /* 0xd2511f5388887825 */ /* 0x000fe200078e00ff */
[----:B------:R-:W-:Y:S02]  /*8380*/  LOP3.LUT R5, R139, UR27, R144, 0x96, !PT ;  /* 0x0000001b8b057c12 */ /* 0x000fe4000f8e9690 */
[----:B-1----:R-:W-:Y:S01]  /*8390*/  FMNMX.FTZ R4, R6, R4, !PT ;  /* 0x0000000406047209 */ /* 0x002fe20007810000 */
[----:B------:R-:W1:Y:S01]  /*83a0*/  SHFL.BFLY PT, R2, R0, 0x1, 0x1f ;  /* 0x0c201f0000027f89 */ /* 0x000e6200000e0000 */
[----:B------:R-:W-:Y:S01]  /*83b0*/  LOP3.LUT R138, R137, UR25, R138, 0x96, !PT ;  /* 0x00000019898a7c12 */ /* 0x000fe2000f8e968a */
[----:B------:R-:W-:-:S04]  /*83c0*/  IMAD.WIDE.U32 R152, R5, -0x326172a9, RZ ;  /* 0xcd9e8d5705987825 */ /* 0x000fc800078e00ff */
[----:B------:R-:W-:-:S04]  /*83d0*/  IMAD.WIDE.U32 R138, R138, -0x326172a9, RZ ;  /* 0xcd9e8d578a8a7825 */ /* 0x000fc800078e00ff */
[----:B------:R-:W-:Y:S01]  /*83e0*/  IMAD.WIDE.U32 R148, R148, -0x326172a9, RZ ;  /* 0xcd9e8d5794947825 */ /* 0x000fe200078e00ff */
[----:B------:R-:W-:-:S04]  /*83f0*/  LOP3.LUT R152, R139, UR24, R152, 0x96, !PT ;  /* 0x000000188b987c12 */ /* 0x000fc8000f8e9698 */
[----:B------:R-:W-:-:S05]  /*8400*/  LOP3.LUT R146, R149, UR4, R146, 0x96, !PT ;  /* 0x0000000495927c12 */ /* 0x000fca000f8e9692 */
[----:B------:R-:W-:Y:S01]  /*8410*/  IMAD.WIDE.U32 R146, R146, -0x2daee0ad, RZ ;  /* 0xd2511f5392927825 */ /* 0x000fe200078e00ff */
[----:B-1----:R-:W-:Y:S02]  /*8420*/  FMNMX.FTZ R2, R0, R2, !PT ;  /* 0x0000000200027209 */ /* 0x002fe40007810000 */
[----:B------:R-:W1:Y:S02]  /*8430*/  SHFL.BFLY PT, R0, R4, 0x1, 0x1f ;  /* 0x0c201f0004007f89 */ /* 0x000e6400000e0000 */
[----:B------:R-:W-:Y:S02]  /*8440*/  LOP3.LUT R144, R147, UR27, R144, 0x96, !PT ;  /* 0x0000001b93907c12 */ /* 0x000fe4000f8e9690 */
[C---:B------:R-:W-:Y:S01]  /*8450*/  FSETP.NEU.FTZ.AND P2, PT, R2.reuse, -INF , PT ;  /* 0xff8000000200780b */ /* 0x040fe20003f5d000 */
[----:B------:R-:W-:-:S03]  /*8460*/  FMUL.FTZ R229, R2, c[0x0][0x23c] ;  /* 0x00008f0002e57a20 */ /* 0x000fc60000410000 */
[----:B------:R-:W-:Y:S02]  /*8470*/  FSEL R215, R2, RZ, P2 ;  /* 0x000000ff02d77208 */ /* 0x000fe40001000000 */
[----:B------:R-:W-:-:S03]  /*8480*/  FSEL R229, R229, RZ, P2 ;  /* 0x000000ffe5e57208 */ /* 0x000fc60001000000 */
[----:B------:R-:W-:Y:S02]  /*8490*/  FADD.FTZ R215, R132, -R215 ;  /* 0x800000d784d77221 */ /* 0x000fe40000010000 */
[--C-:B------:R-:W-:Y:S02]  /*84a0*/  FFMA.FTZ R213, R28, c[0x0][0x23c], -R229.reuse ;  /* 0x00008f001cd57a23 */ /* 0x100fe400000108e5 */
[----:B------:R-:W-:Y:S02]  /*84b0*/  FMUL.FTZ R215, R215, c[0x0][0x23c] ;  /* 0x00008f00d7d77a20 */ /* 0x000fe40000410000 */
[--C-:B------:R-:W-:Y:S02]  /*84c0*/  FFMA.FTZ R212, R29, c[0x0][0x23c], -R229.reuse ;  /* 0x00008f001dd47a23 */ /* 0x100fe400000108e5 */
[--C-:B------:R-:W-:Y:S01]  /*84d0*/  FFMA.FTZ R211, R24, c[0x0][0x23c], -R229.reuse ;  /* 0x00008f0018d37a23 */ /* 0x100fe200000108e5 */
[----:B------:R-:W-:Y:S01]  /*84e0*/  MUFU.EX2 R213, R213 ;  /* 0x000000d500d57308 */ /* 0x000fe20000000800 */
[--C-:B------:R-:W-:Y:S01]  /*84f0*/  FFMA.FTZ R210, R25, c[0x0][0x23c], -R229.reuse ;  /* 0x00008f0019d27a23 */ /* 0x100fe200000108e5 */
[----:B-1----:R-:W-:Y:S01]  /*8500*/  FMNMX.FTZ R0, R4, R0, !PT ;  /* 0x0000000004007209 */ /* 0x002fe20007810000 */
[----:B------:R-:W-:Y:S01]  /*8510*/  FFMA.FTZ R233, R170, c[0x0][0x23c], -R229 ;  /* 0x00008f00aae97a23 */ /* 0x000fe200000108e5 */
[----:B------:R-:W-:Y:S01]  /*8520*/  LOP3.LUT R4, R153, UR26, R142, 0x96, !PT ;  /* 0x0000001a99047c12 */ /* 0x000fe2000f8e968e */
[----:B------:R-:W-:Y:S01]  /*8530*/  IMAD.WIDE.U32 R152, R152, -0x2daee0ad, RZ ;  /* 0xd2511f5398987825 */ /* 0x000fe200078e00ff */
[----:B------:R-:W-:-:S02]  /*8540*/  FSETP.NEU.FTZ.AND P1, PT, R0, -INF , PT ;  /* 0xff8000000000780b */ /* 0x000fc40003f3d000 */
[----:B------:R-:W1:Y:S01]  /*8550*/  MUFU.EX2 R215, R215 ;  /* 0x000000d700d77308 */ /* 0x000e620000000800 */
[----:B------:R-:W-:-:S04]  /*8560*/  IMAD.WIDE.U32 R4, R4, -0x2daee0ad, RZ ;  /* 0xd2511f5304047825 */ /* 0x000fc800078e00ff */
[----:B------:R-:W-:Y:S01]  /*8570*/  FMUL.FTZ R226, R0, c[0x0][0x23c] ;  /* 0x00008f0000e27a20 */ /* 0x000fe20000410000 */
[----:B------:R-:W-:Y:S02]  /*8580*/  LOP3.LUT R136, R5, UR21, R136, 0x96, !PT ;  /* 0x0000001505887c12 */ /* 0x000fe4000f8e9688 */
[----:B------:R-:W2:Y:S01]  /*8590*/  MUFU.EX2 R212, R212 ;  /* 0x000000d400d47308 */ /* 0x000ea20000000800 */
[----:B------:R-:W-:Y:S01]  /*85a0*/  LOP3.LUT R4, R153, UR15, R4, 0x96, !PT ;  /* 0x0000000f99047c12 */ /* 0x000fe2000f8e9604 */
[----:B------:R-:W-:Y:S01]  /*85b0*/  FFMA.FTZ R236, R171, c[0x0][0x23c], -R229 ;  /* 0x00008f00abec7a23 */ /* 0x000fe200000108e5 */
[----:B------:R-:W-:Y:S01]  /*85c0*/  FSEL R226, R226, RZ, P1 ;  /* 0x000000ffe2e27208 */ /* 0x000fe20000800000 */
[----:B------:R-:W-:-:S04]  /*85d0*/  IMAD.WIDE.U32 R136, R136, -0x326172a9, RZ ;  /* 0xcd9e8d5788887825 */ /* 0x000fc800078e00ff */
[----:B------:R-:W-:Y:S01]  /*85e0*/  IMAD.WIDE.U32 R4, R4, -0x326172a9, RZ ;  /* 0xcd9e8d5704047825 */ /* 0x000fe200078e00ff */
[----:B------:R-:W-:Y:S03]  /*85f0*/  MUFU.EX2 R211, R211 ;  /* 0x000000d300d37308 */ /* 0x000fe60000000800 */
[-C--:B-1----:R-:W-:Y:S01]  /*8600*/  FMUL.FTZ R16, R36, R215.reuse ;  /* 0x000000d724107220 */ /* 0x082fe20000410000 */
[----:B------:R-:W-:Y:S01]  /*8610*/  LOP3.LUT R8, R5, UR5, R136, 0x96, !PT ;  /* 0x0000000505087c12 */ /* 0x000fe2000f8e9688 */
[-C--:B------:R-:W-:Y:S01]  /*8620*/  FMUL.FTZ R17, R37, R215.reuse ;  /* 0x000000d725117220 */ /* 0x080fe20000410000 */
[----:B------:R-:W-:Y:S01]  /*8630*/  LOP3.LUT R5, R4, 0xffff, RZ, 0xc0, !PT ;  /* 0x0000ffff04057812 */ /* 0x000fe200078ec0ff */
[--C-:B------:R-:W-:Y:S01]  /*8640*/  FFMA.FTZ R209, R30, c[0x0][0x23c], -R226.reuse ;  /* 0x00008f001ed17a23 */ /* 0x100fe200000108e2 */
[----:B------:R-:W-:Y:S01]  /*8650*/  LOP3.LUT R6, R4, 0xff, RZ, 0xc0, !PT ;  /* 0x000000ff04067812 */ /* 0x000fe200078ec0ff */
[----:B------:R-:W-:Y:S01]  /*8660*/  FFMA.FTZ R208, R31, c[0x0][0x23c], -R226 ;  /* 0x00008f001fd07a23 */ /* 0x000fe200000108e2 */
[----:B------:R-:W-:Y:S01]  /*8670*/  SHF.R.U32.HI R10, RZ, 0x10, R4 ;  /* 0x00000010ff0a7819 */ /* 0x000fe20000011604 */
[----:B------:R-:W-:Y:S01]  /*8680*/  FFMA.FTZ R204, R26, c[0x0][0x23c], -R226 ;  /* 0x00008f001acc7a23 */ /* 0x000fe200000108e2 */
[----:B------:R-:W-:Y:S01]  /*8690*/  SHF.R.U32.HI R7, RZ, 0x18, R4 ;  /* 0x00000018ff077819 */ /* 0x000fe20000011604 */
[----:B------:R-:W-:Y:S01]  /*86a0*/  FFMA.FTZ R214, R27, c[0x0][0x23c], -R226 ;  /* 0x00008f001bd67a23 */ /* 0x000fe200000108e2 */
[----:B------:R-:W-:Y:S01]  /*86b0*/  FSEL R4, R0, RZ, P1 ;  /* 0x000000ff00047208 */ /* 0x000fe20000800000 */
[----:B------:R-:W1:Y:S01]  /*86c0*/  MUFU.EX2 R210, R210 ;  /* 0x000000d200d27308 */ /* 0x000e620000000800 */
[----:B------:R-:W-:Y:S01]  /*86d0*/  SHF.R.U32.HI R5, RZ, 0x8, R5 ;  /* 0x00000008ff057819 */ /* 0x000fe20000011605 */
[----:B------:R-:W3:Y:S01]  /*86e0*/  LDSM.16.MT88.4 R28, [R185+0xc000] ;  /* 0x00c00000b91c783b */ /* 0x000ee20000004200 */
[----:B------:R-:W-:Y:S01]  /*86f0*/  LOP3.LUT R9, R8, 0xffff, RZ, 0xc0, !PT ;  /* 0x0000ffff08097812 */ /* 0x000fe200078ec0ff */
[----:B------:R-:W-:Y:S01]  /*8700*/  FADD.FTZ R3, R3, -R4 ;  /* 0x8000000403037221 */ /* 0x000fe20000010000 */
[----:B------:R-:W-:Y:S01]  /*8710*/  PRMT R6, R6, 0x5410, R5 ;  /* 0x0000541006067816 */ /* 0x000fe20000000005 */
[-C--:B------:R-:W-:Y:S01]  /*8720*/  FMUL.FTZ R32, R52, R215.reuse ;  /* 0x000000d734207220 */ /* 0x080fe20000410000 */
[--C-:B------:R-:W-:Y:S01]  /*8730*/  SHF.R.U32.HI R5, RZ, 0x10, R8.reuse ;  /* 0x00000010ff057819 */ /* 0x100fe20000011608 */
[----:B------:R-:W-:Y:S01]  /*8740*/  FMUL.FTZ R3, R3, c[0x0][0x23c] ;  /* 0x00008f0003037a20 */ /* 0x000fe20000410000 */
[----:B------:R-:W-:Y:S01]  /*8750*/  MUFU.EX2 R209, R209 ;  /* 0x000000d100d17308 */ /* 0x000fe20000000800 */
[----:B------:R-:W-:Y:S01]  /*8760*/  LOP3.LUT R4, R8, 0xff, RZ, 0xc0, !PT ;  /* 0x000000ff08047812 */ /* 0x000fe200078ec0ff */
[-C--:B------:R-:W-:Y:S01]  /*8770*/  FMUL.FTZ R33, R53, R215.reuse ;  /* 0x000000d735217220 */ /* 0x080fe20000410000 */
[----:B------:R-:W-:Y:S01]  /*8780*/  LOP3.LUT R10, R10, 0xff, RZ, 0xc0, !PT ;  /* 0x000000ff0a0a7812 */ /* 0x000fe200078ec0ff */
[--C-:B------:R-:W-:Y:S01]  /*8790*/  HSET2.LE.AND R6, R6, R216.reuse, PT ;  /* 0x000000d806067233 */ /* 0x100fe20003803000 */
[----:B------:R-:W-:Y:S01]  /*87a0*/  SHF.R.U32.HI R8, RZ, 0x18, R8 ;  /* 0x00000018ff087819 */ /* 0x000fe20000011608 */
[-C--:B------:R-:W-:Y:S01]  /*87b0*/  FMUL.FTZ R56, R56, R215.reuse ;  /* 0x000000d738387220 */ /* 0x080fe20000410000 */
[----:B------:R-:W-:Y:S01]  /*87c0*/  SHF.R.U32.HI R9, RZ, 0x8, R9 ;  /* 0x00000008ff097819 */ /* 0x000fe20000011609 */
[----:B------:R-:W4:Y:S01]  /*87d0*/  MUFU.EX2 R3, R3 ;  /* 0x0000000300037308 */ /* 0x000f220000000800 */
[----:B------:R-:W-:Y:S01]  /*87e0*/  LOP3.LUT R5, R5, 0xff, RZ, 0xc0, !PT ;  /* 0x000000ff05057812 */ /* 0x000fe200078ec0ff */
[-C--:B------:R-:W-:Y:S01]  /*87f0*/  FMUL.FTZ R57, R57, R215.reuse ;  /* 0x000000d739397220 */ /* 0x080fe20000410000 */
[----:B------:R-:W-:Y:S01]  /*8800*/  PRMT R7, R10, 0x5410, R7 ;  /* 0x000054100a077816 */ /* 0x000fe20000000007 */
[-C--:B------:R-:W-:Y:S01]  /*8810*/  FMUL.FTZ R24, R44, R215.reuse ;  /* 0x000000d72c187220 */ /* 0x080fe20000410000 */
[----:B------:R-:W-:Y:S01]  /*8820*/  PRMT R4, R4, 0x5410, R9 ;  /* 0x0000541004047816 */ /* 0x000fe20000000009 */
[----:B------:R-:W-:Y:S01]  /*8830*/  FMUL.FTZ R25, R45, R215 ;  /* 0x000000d72d197220 */ /* 0x000fe20000410000 */
[----:B------:R-:W-:Y:S01]  /*8840*/  PRMT R5, R5, 0x5410, R8 ;  /* 0x0000541005057816 */ /* 0x000fe20000000008 */
[----:B------:R-:W5:Y:S01]  /*8850*/  MUFU.EX2 R208, R208 ;  /* 0x000000d000d07308 */ /* 0x000f620000000800 */
[--C-:B------:R-:W-:Y:S01]  /*8860*/  HSET2.LE.AND R7, R7, R216.reuse, PT ;  /* 0x000000d807077233 */ /* 0x100fe20003803000 */
[----:B--2---:R-:W-:Y:S01]  /*8870*/  F2FP.PACK_AB R11, R212, R213 ;  /* 0x000000d5d40b723e */ /* 0x004fe200000000ff */
[--C-:B------:R-:W-:Y:S01]  /*8880*/  HSET2.LE.AND R4, R4, R216.reuse, PT ;  /* 0x000000d804047233 */ /* 0x100fe20003803000 */
[----:B-1----:R-:W-:Y:S01]  /*8890*/  F2FP.PACK_AB R9, R210, R211 ;  /* 0x000000d3d209723e */ /* 0x002fe200000000ff */
[----:B------:R-:W-:Y:S01]  /*88a0*/  HSET2.LE.AND R5, R5, R216, PT ;  /* 0x000000d805057233 */ /* 0x000fe20003803000 */
[----:B------:R-:W-:Y:S01]  /*88b0*/  FMUL.FTZ R48, R48, R215 ;  /* 0x000000d730307220 */ /* 0x000fe20000410000 */
[----:B------:R-:W-:Y:S01]  /*88c0*/  LOP3.LUT R136, R137, UR20, R138, 0x96, !PT ;  /* 0x0000001489887c12 */ /* 0x000fe2000f8e968a */
[-C--:B----4-:R-:W-:Y:S01]  /*88d0*/  FMUL.FTZ R18, R38, R3.reuse ;  /* 0x0000000326127220 */ /* 0x090fe20000410000 */
[----:B------:R-:W-:Y:S01]  /*88e0*/  MUFU.EX2 R204, R204 ;  /* 0x000000cc00cc7308 */ /* 0x000fe20000000800 */
[----:B------:R-:W-:Y:S01]  /*88f0*/  FMUL.FTZ R19, R39, R3 ;  /* 0x0000000327137220 */ /* 0x000fe20000410000 */
[----:B------:R-:W-:Y:S01]  /*8900*/  LOP3.LUT R4, R4, R11, RZ, 0xc0, !PT ;  /* 0x0000000b04047212 */ /* 0x000fe200078ec0ff */
[----:B------:R-:W1:Y:S01]  /*8910*/  LDSM.16.MT88.4 R36, [R184+0xc000] ;  /* 0x00c00000b824783b */ /* 0x000e620000004200 */
[----:B------:R-:W-:Y:S01]  /*8920*/  FMUL.FTZ R34, R54, R3 ;  /* 0x0000000336227220 */ /* 0x000fe20000410000 */
[----:B------:R-:W-:Y:S01]  /*8930*/  LOP3.LUT R6, R6, R9, RZ, 0xc0, !PT ;  /* 0x0000000906067212 */ /* 0x000fe200078ec0ff */
[----:B------:R-:W-:Y:S01]  /*8940*/  FMUL.FTZ R35, R55, R3 ;  /* 0x0000000337237220 */ /* 0x000fe20000410000 */
[----:B-----5:R-:W-:Y:S01]  /*8950*/  F2FP.PACK_AB R10, R208, R209 ;  /* 0x000000d1d00a723e */ /* 0x020fe200000000ff */
[----:B------:R-:W2:Y:S01]  /*8960*/  MUFU.EX2 R214, R214 ;  /* 0x000000d600d67308 */ /* 0x000ea20000000800 */
[----:B------:R-:W4:Y:S01]  /*8970*/  LDSM.16.MT88.4 R52, [R186+0xe000] ;  /* 0x00e00000ba34783b */ /* 0x000f220000004200 */
[-C--:B------:R-:W-:Y:S01]  /*8980*/  FMUL.FTZ R58, R58, R3.reuse ;  /* 0x000000033a3a7220 */ /* 0x080fe20000410000 */
[----:B------:R-:W-:Y:S01]  /*8990*/  LOP3.LUT R5, R5, R10, RZ, 0xc0, !PT ;  /* 0x0000000a05057212 */ /* 0x000fe200078ec0ff */
[----:B------:R-:W-:-:S02]  /*89a0*/  FMUL.FTZ R59, R59, R3 ;  /* 0x000000033b3b7220 */ /* 0x000fc40000410000 */
[-C--:B------:R-:W-:Y:S02]  /*89b0*/  FMUL.FTZ R26, R46, R3.reuse ;  /* 0x000000032e1a7220 */ /* 0x080fe40000410000 */
[----:B------:R-:W-:Y:S01]  /*89c0*/  FMUL.FTZ R27, R47, R3 ;  /* 0x000000032f1b7220 */ /* 0x000fe20000410000 */
[----:B------:R-:W-:Y:S01]  /*89d0*/  MUFU.EX2 R233, R233 ;  /* 0x000000e900e97308 */ /* 0x000fe20000000800 */
[----:B------:R-:W5:Y:S01]  /*89e0*/  LDSM.16.MT88.4 R44, [R188+0xe000] ;  /* 0x00e00000bc2c783b */ /* 0x000f620000004200 */
[----:B------:R-:W-:Y:S02]  /*89f0*/  FMUL.FTZ R49, R49, R215 ;  /* 0x000000d731317220 */ /* 0x000fe40000410000 */
[-C--:B------:R-:W-:Y:S02]  /*8a00*/  FMUL.FTZ R50, R50, R3.reuse ;  /* 0x0000000332327220 */ /* 0x080fe40000410000 */
[----:B------:R-:W-:Y:S01]  /*8a10*/  FMUL.FTZ R51, R51, R3 ;  /* 0x0000000333337220 */ /* 0x000fe20000410000 */
[----:B--2---:R-:W-:Y:S01]  /*8a20*/  F2FP.PACK_AB R8, R214, R204 ;  /* 0x000000ccd608723e */ /* 0x004fe200000000ff */
[-C--:B------:R-:W-:Y:S01]  /*8a30*/  FMUL.FTZ R72, R72, R215.reuse ;  /* 0x000000d748487220 */ /* 0x080fe20000410000 */
[----:B------:R-:W2:Y:S01]  /*8a40*/  MUFU.EX2 R236, R236 ;  /* 0x000000ec00ec7308 */ /* 0x000ea20000000800 */
[----:B------:R-:W-:Y:S01]  /*8a50*/  FMUL.FTZ R73, R73, R215 ;  /* 0x000000d749497220 */ /* 0x000fe20000410000 */
[----:B------:R-:W-:Y:S01]  /*8a60*/  LOP3.LUT R7, R7, R8, RZ, 0xc0, !PT ;  /* 0x0000000807077212 */ /* 0x000fe200078ec0ff */
[----:B------:R-:W-:-:S02]  /*8a70*/  FMUL.FTZ R74, R74, R3 ;  /* 0x000000034a4a7220 */ /* 0x000fc40000410000 */
[----:B------:R-:W-:Y:S02]  /*8a80*/  FMUL.FTZ R75, R75, R3 ;  /* 0x000000034b4b7220 */ /* 0x000fe40000410000 */
[-C--:B------:R-:W-:Y:S02]  /*8a90*/  FMUL.FTZ R40, R40, R215.reuse ;  /* 0x000000d728287220 */ /* 0x080fe40000410000 */
[C---:B---3--:R-:W-:Y:S01]  /*8aa0*/  HMMA.16816.F32 R24, R4.reuse, R28, R24 ;  /* 0x0000001c0418723c */ /* 0x048fe20000001818 */
[----:B------:R-:W-:Y:S02]  /*8ab0*/  FMUL.FTZ R41, R41, R215 ;  /* 0x000000d729297220 */ /* 0x000fe40000410000 */
[-C--:B------:R-:W-:Y:S02]  /*8ac0*/  FMUL.FTZ R42, R42, R3.reuse ;  /* 0x000000032a2a7220 */ /* 0x080fe40000410000 */
[----:B------:R-:W-:Y:S02]  /*8ad0*/  FMUL.FTZ R43, R43, R3 ;  /* 0x000000032b2b7220 */ /* 0x000fe40000410000 */
[-C--:B------:R-:W-:Y:S01]  /*8ae0*/  FMUL.FTZ R64, R64, R215.reuse ;  /* 0x000000d740407220 */ /* 0x080fe20000410000 */
[----:B-1----:R-:W-:Y:S01]  /*8af0*/  HMMA.16816.F32 R32, R4, R36, R32 ;  /* 0x000000240420723c */ /* 0x002fe20000001820 */
[----:B------:R-:W-:-:S02]  /*8b00*/  FMUL.FTZ R65, R65, R215 ;  /* 0x000000d741417220 */ /* 0x000fc40000410000 */
[-C--:B------:R-:W-:Y:S02]  /*8b10*/  FMUL.FTZ R66, R66, R3.reuse ;  /* 0x0000000342427220 */ /* 0x080fe40000410000 */
[----:B------:R-:W-:Y:S02]  /*8b20*/  FMUL.FTZ R67, R67, R3 ;  /* 0x0000000343437220 */ /* 0x000fe40000410000 */
[-C--:B------:R-:W-:Y:S01]  /*8b30*/  FMUL.FTZ R96, R96, R215.reuse ;  /* 0x000000d760607220 */ /* 0x080fe20000410000 */
[----:B------:R-:W-:Y:S01]  /*8b40*/  HMMA.16816.F32 R36, R4, R38, R56 ;  /* 0x000000260424723c */ /* 0x000fe20000001838 */
[----:B------:R-:W-:Y:S02]  /*8b50*/  FMUL.FTZ R97, R97, R215 ;  /* 0x000000d761617220 */ /* 0x000fe40000410000 */
[-C--:B------:R-:W-:Y:S02]  /*8b60*/  FMUL.FTZ R98, R98, R3.reuse ;  /* 0x0000000362627220 */ /* 0x080fe40000410000 */
[----:B------:R-:W-:-:S02]  /*8b70*/  FMUL.FTZ R99, R99, R3 ;  /* 0x0000000363637220 */ /* 0x000fc40000410000 */
[-C--:B------:R-:W-:Y:S01]  /*8b80*/  FMUL.FTZ R56, R76, R215.reuse ;  /* 0x000000d74c387220 */ /* 0x080fe20000410000 */
[C---:B------:R-:W-:Y:S01]  /*8b90*/  HMMA.16816.F32 R28, R4.reuse, R30, R48 ;  /* 0x0000001e041c723c */ /* 0x040fe20000001830 */
[----:B------:R-:W-:Y:S02]  /*8ba0*/  FMUL.FTZ R57, R77, R215 ;  /* 0x000000d74d397220 */ /* 0x000fe40000410000 */
[-C--:B------:R-:W-:Y:S02]  /*8bb0*/  FMUL.FTZ R58, R78, R3.reuse ;  /* 0x000000034e3a7220 */ /* 0x080fe40000410000 */
[----:B------:R-:W-:Y:S02]  /*8bc0*/  FMUL.FTZ R59, R79, R3 ;  /* 0x000000034f3b7220 */ /* 0x000fe40000410000 */
[----:B------:R-:W1:Y:S01]  /*8bd0*/  LDSM.16.MT88.4 R76, [R188+0x10000] ;  /* 0x01000000bc4c783b */ /* 0x000e620000004200 */
[-C--:B------:R-:W-:Y:S01]  /*8be0*/  FMUL.FTZ R48, R68, R215.reuse ;  /* 0x000000d744307220 */ /* 0x080fe20000410000 */
[----:B------:R-:W-:Y:S01]  /*8bf0*/  HMMA.16816.F32 R16, R4, R20, R16 ;  /* 0x000000140410723c */ /* 0x000fe20000001810 */
[----:B------:R-:W-:-:S02]  /*8c00*/  FMUL.FTZ R49, R69, R215 ;  /* 0x000000d745317220 */ /* 0x000fc40000410000 */
[-C--:B------:R-:W-:Y:S02]  /*8c10*/  FMUL.FTZ R50, R70, R3.reuse ;  /* 0x0000000346327220 */ /* 0x080fe40000410000 */
[----:B------:R-:W-:Y:S02]  /*8c20*/  FMUL.FTZ R51, R71, R3 ;  /* 0x0000000347337220 */ /* 0x000fe40000410000 */
[----:B------:R-:W3:Y:S01]  /*8c30*/  LDSM.16.MT88.4 R68, [R184+0xe000] ;  /* 0x00e00000b844783b */ /* 0x000ee20000004200 */
[----:B------:R-:W-:Y:S01]  /*8c40*/  HMMA.16816.F32 R20, R4, R22, R40 ;  /* 0x000000160414723c */ /* 0x000fe20000001828 */
[-C--:B------:R-:W-:Y:S02]  /*8c50*/  FMUL.FTZ R88, R88, R215.reuse ;  /* 0x000000d758587220 */ /* 0x080fe40000410000 */
[----:B------:R-:W-:Y:S02]  /*8c60*/  FMUL.FTZ R89, R89, R215 ;  /* 0x000000d759597220 */ /* 0x000fe40000410000 */
[----:B------:R-:W-:-:S02]  /*8c70*/  FMUL.FTZ R90, R90, R3 ;  /* 0x000000035a5a7220 */ /* 0x000fc40000410000 */
[-C--:B------:R-:W-:Y:S01]  /*8c80*/  FMUL.FTZ R40, R60, R215.reuse ;  /* 0x000000d73c287220 */ /* 0x080fe20000410000 */
[C---:B----4-:R-:W-:Y:S01]  /*8c90*/  HMMA.16816.F32 R48, R4.reuse, R52, R48 ;  /* 0x000000340430723c */ /* 0x050fe20000001830 */
[----:B------:R-:W-:Y:S02]  /*8ca0*/  FMUL.FTZ R41, R61, R215 ;  /* 0x000000d73d297220 */ /* 0x000fe40000410000 */
[-C--:B------:R-:W-:Y:S02]  /*8cb0*/  FMUL.FTZ R42, R62, R3.reuse ;  /* 0x000000033e2a7220 */ /* 0x080fe40000410000 */
[-C--:B------:R-:W-:Y:S02]  /*8cc0*/  FMUL.FTZ R43, R63, R3.reuse ;  /* 0x000000033f2b7220 */ /* 0x080fe40000410000 */
[----:B------:R-:W4:Y:S01]  /*8cd0*/  LDSM.16.MT88.4 R60, [R185+0xe000] ;  /* 0x00e00000b93c783b */ /* 0x000f220000004200 */
[----:B------:R-:W-:Y:S01]  /*8ce0*/  HMMA.16816.F32 R52, R4, R54, R72 ;  /* 0x000000360434723c */ /* 0x000fe20000001848 */
[----:B------:R-:W-:-:S02]  /*8cf0*/  FMUL.FTZ R91, R91, R3 ;  /* 0x000000035b5b7220 */ /* 0x000fc40000410000 */
[-C--:B------:R-:W-:Y:S02]  /*8d00*/  FMUL.FTZ R80, R80, R215.reuse ;  /* 0x000000d750507220 */ /* 0x080fe40000410000 */
[-C--:B------:R-:W-:Y:S02]  /*8d10*/  FMUL.FTZ R81, R81, R215.reuse ;  /* 0x000000d751517220 */ /* 0x080fe40000410000 */
[-C--:B------:R-:W-:Y:S01]  /*8d20*/  FMUL.FTZ R72, R92, R215.reuse ;  /* 0x000000d75c487220 */ /* 0x080fe20000410000 */
[----:B-----5:R-:W-:Y:S01]  /*8d30*/  HMMA.16816.F32 R40, R4, R44, R40 ;  /* 0x0000002c0428723c */ /* 0x020fe20000001828 */
[----:B------:R-:W-:Y:S02]  /*8d40*/  FMUL.FTZ R73, R93, R215 ;  /* 0x000000d75d497220 */ /* 0x000fe40000410000 */
[-C--:B------:R-:W-:Y:S02]  /*8d50*/  FMUL.FTZ R74, R94, R3.reuse ;  /* 0x000000035e4a7220 */ /* 0x080fe40000410000 */
[----:B------:R-:W-:-:S02]  /*8d60*/  FMUL.FTZ R75, R95, R3 ;  /* 0x000000035f4b7220 */ /* 0x000fc40000410000 */
[----:B------:R-:W5:Y:S01]  /*8d70*/  LDSM.16.MT88.4 R92, [R185+0x10000] ;  /* 0x01000000b95c783b */ /* 0x000f620000004200 */
[C---:B------:R-:W-:Y:S01]  /*8d80*/  HMMA.16816.F32 R44, R4.reuse, R46, R64 ;  /* 0x0000002e042c723c */ /* 0x040fe20000001840 */
[-C--:B------:R-:W-:Y:S02]  /*8d90*/  FMUL.FTZ R82, R82, R3.reuse ;  /* 0x0000000352527220 */ /* 0x080fe40000410000 */
[----:B------:R-:W-:Y:S02]  /*8da0*/  FMUL.FTZ R83, R83, R3 ;  /* 0x0000000353537220 */ /* 0x000fe40000410000 */
[-C--:B------:R-:W-:Y:S02]  /*8db0*/  FMUL.FTZ R108, R108, R215.reuse ;  /* 0x000000d76c6c7220 */ /* 0x080fe40000410000 */
[-C--:B------:R-:W-:Y:S01]  /*8dc0*/  FMUL.FTZ R64, R84, R215.reuse ;  /* 0x000000d754407220 */ /* 0x080fe20000410000 */
[----:B-1----:R-:W-:Y:S01]  /*8dd0*/  HMMA.16816.F32 R72, R4, R76, R72 ;  /* 0x0000004c0448723c */ /* 0x002fe20000001848 */
[----:B------:R-:W-:-:S02]  /*8de0*/  FMUL.FTZ R65, R85, R215 ;  /* 0x000000d755417220 */ /* 0x000fc40000410000 */
[-C--:B------:R-:W-:Y:S02]  /*8df0*/  FMUL.FTZ R66, R86, R3.reuse ;  /* 0x0000000356427220 */ /* 0x080fe40000410000 */
[----:B------:R-:W-:Y:S02]  /*8e00*/  FMUL.FTZ R67, R87, R3 ;  /* 0x0000000357437220 */ /* 0x000fe40000410000 */
[----:B------:R-:W1:Y:S01]  /*8e10*/  LDSM.16.MT88.4 R84, [R186+0x10000] ;  /* 0x01000000ba54783b */ /* 0x000e620000004200 */
[----:B------:R-:W-:Y:S01]  /*8e20*/  HMMA.16816.F32 R76, R4, R78, R96 ;  /* 0x0000004e044c723c */ /* 0x000fe20000001860 */
[----:B------:R-:W-:Y:S02]  /*8e30*/  FMUL.FTZ R109, R109, R215 ;  /* 0x000000d76d6d7220 */ /* 0x000fe40000410000 */
[-C--:B------:R-:W-:Y:S02]  /*8e40*/  FMUL.FTZ R110, R110, R3.reuse ;  /* 0x000000036e6e7220 */ /* 0x080fe40000410000 */
[----:B------:R-:W-:-:S02]  /*8e50*/  FMUL.FTZ R111, R111, R3 ;  /* 0x000000036f6f7220 */ /* 0x000fc40000410000 */
[----:B------:R-:W-:Y:S01]  /*8e60*/  IMAD.WIDE.U32 R98, R136, -0x2daee0ad, RZ ;  /* 0xd2511f5388627825 */ /* 0x000fe200078e00ff */
[C---:B---3--:R-:W-:Y:S01]  /*8e70*/  HMMA.16816.F32 R64, R4.reuse, R68, R64 ;  /* 0x000000440440723c */ /* 0x048fe20000001840 */
[----:B------:R-:W3:Y:S02]  /*8e80*/  LDSM.16.MT88.4 R136, [R184+0x10000] ;  /* 0x01000000b888783b */ /* 0x000ee40000004200 */
[-C--:B------:R-:W-:Y:S01]  /*8e90*/  FMUL.FTZ R8, R128, R215.reuse ;  /* 0x000000d780087220 */ /* 0x080fe20000410000 */
[----:B------:R-:W-:Y:S01]  /*8ea0*/  LOP3.LUT R152, R99, UR30, R152, 0x96, !PT ;  /* 0x0000001e63987c12 */ /* 0x000fe2000f8e9698 */
[----:B------:R-:W-:Y:S01]  /*8eb0*/  FMUL.FTZ R9, R129, R215 ;  /* 0x000000d781097220 */ /* 0x000fe20000410000 */
[----:B------:R-:W-:Y:S01]  /*8ec0*/  LOP3.LUT R97, R98, 0xffff, RZ, 0xc0, !PT ;  /* 0x0000ffff62617812 */ /* 0x000fe200078ec0ff */
[-C--:B------:R-:W-:Y:S01]  /*8ed0*/  FMUL.FTZ R10, R130, R3.reuse ;  /* 0x00000003820a7220 */ /* 0x080fe20000410000 */
[----:B------:R-:W-:Y:S01]  /*8ee0*/  HMMA.16816.F32 R68, R4, R70, R88 ;  /* 0x000000460444723c */ /* 0x000fe20000001858 */
[----:B------:R-:W-:Y:S01]  /*8ef0*/  SHF.R.U32.HI R96, RZ, 0x18, R98 ;  /* 0x00000018ff607819 */ /* 0x000fe20000011662 */
[----:B------:R-:W-:Y:S01]  /*8f00*/  FMUL.FTZ R11, R131, R3 ;  /* 0x00000003830b7220 */ /* 0x000fe20000410000 */
[----:B------:R-:W-:Y:S01]  /*8f10*/  SHF.R.U32.HI R97, RZ, 0x8, R97 ;  /* 0x00000008ff617819 */ /* 0x000fe20000011661 */
[-C--:B------:R-:W-:Y:S01]  /*8f20*/  FMUL.FTZ R124, R124, R215.reuse ;  /* 0x000000d77c7c7220 */ /* 0x080fe20000410000 */
[----:B------:R-:W-:Y:S01]  /*8f30*/  LDSM.16.MT88.4 R128, [R186+0xc800] ;  /* 0x00c80000ba80783b */ /* 0x000fe20000004200 */
[----:B------:R-:W-:-:S02]  /*8f40*/  FMUL.FTZ R125, R125, R215 ;  /* 0x000000d77d7d7220 */ /* 0x000fc40000410000 */
[-C--:B------:R-:W-:Y:S01]  /*8f50*/  FMUL.FTZ R88, R104, R215.reuse ;  /* 0x000000d768587220 */ /* 0x080fe20000410000 */
[C---:B----4-:R-:W-:Y:S01]  /*8f60*/  HMMA.16816.F32 R56, R4.reuse, R60, R56 ;  /* 0x0000003c0438723c */ /* 0x050fe20000001838 */
[----:B------:R-:W-:Y:S01]  /*8f70*/  FMUL.FTZ R89, R105, R215 ;  /* 0x000000d769597220 */ /* 0x000fe20000410000 */
[----:B--2---:R-:W-:Y:S01]  /*8f80*/  F2FP.PACK_AB R104, R236, R233 ;  /* 0x000000e9ec68723e */ /* 0x004fe200000000ff */
[-C--:B------:R-:W-:Y:S02]  /*8f90*/  FMUL.FTZ R90, R106, R3.reuse ;  /* 0x000000036a5a7220 */ /* 0x080fe40000410000 */
[-C--:B------:R-:W-:Y:S02]  /*8fa0*/  FMUL.FTZ R91, R107, R3.reuse ;  /* 0x000000036b5b7220 */ /* 0x080fe40000410000 */
[-C--:B------:R-:W-:Y:S01]  /*8fb0*/  FMUL.FTZ R126, R126, R3.reuse ;  /* 0x000000037e7e7220 */ /* 0x080fe20000410000 */
[----:B------:R-:W-:Y:S01]  /*8fc0*/  HMMA.16816.F32 R60, R4, R62, R80 ;  /* 0x0000003e043c723c */ /* 0x000fe20000001850 */
[----:B------:R-:W-:-:S02]  /*8fd0*/  FMUL.FTZ R127, R127, R3 ;  /* 0x000000037f7f7220 */ /* 0x000fc40000410000 */
[-C--:B------:R-:W-:Y:S02]  /*8fe0*/  FMUL.FTZ R120, R120, R215.reuse ;  /* 0x000000d778787220 */ /* 0x080fe40000410000 */
[-C--:B------:R-:W-:Y:S02]  /*8ff0*/  FMUL.FTZ R121, R121, R215.reuse ;  /* 0x000000d779797220 */ /* 0x080fe40000410000 */
[-C--:B------:R-:W-:Y:S01]  /*9000*/  FMUL.FTZ R81, R101, R215.reuse ;  /* 0x000000d765517220 */ /* 0x080fe20000410000 */
[C---:B-----5:R-:W-:Y:S01]  /*9010*/  HMMA.16816.F32 R88, R4.reuse, R92, R88 ;  /* 0x0000005c0458723c */ /* 0x060fe20000001858 */
[----:B------:R-:W-:Y:S01]  /*9020*/  FMUL.FTZ R80, R100, R215 ;  /* 0x000000d764507220 */ /* 0x000fe20000410000 */
[----:B------:R-:W-:Y:S01]  /*9030*/  SHF.R.U32.HI R101, RZ, 0x10, R98 ;  /* 0x00000010ff657819 */ /* 0x000fe20000011662 */
[-C--:B------:R-:W-:Y:S01]  /*9040*/  FMUL.FTZ R82, R102, R3.reuse ;  /* 0x0000000366527220 */ /* 0x080fe20000410000 */
[----:B------:R-:W-:Y:S01]  /*9050*/  LOP3.LUT R100, R152, 0xff, RZ, 0xc0, !PT ;  /* 0x000000ff98647812 */ /* 0x000fe200078ec0ff */
[-C--:B------:R-:W-:Y:S01]  /*9060*/  FMUL.FTZ R83, R103, R3.reuse ;  /* 0x0000000367537220 */ /* 0x080fe20000410000 */
[----:B------:R-:W-:Y:S01]  /*9070*/  LOP3.LUT R102, R98, 0xff, RZ, 0xc0, !PT ;  /* 0x000000ff62667812 */ /* 0x000fe200078ec0ff */
[-C--:B------:R-:W-:Y:S01]  /*9080*/  FMUL.FTZ R122, R122, R3.reuse ;  /* 0x000000037a7a7220 */ /* 0x080fe20000410000 */
[----:B------:R-:W-:Y:S01]  /*9090*/  LOP3.LUT R92, R152, 0xffff, RZ, 0xc0, !PT ;  /* 0x0000ffff985c7812 */ /* 0x000fe200078ec0ff */
[-C--:B------:R-:W-:Y:S01]  /*90a0*/  FMUL.FTZ R123, R123, R3.reuse ;  /* 0x000000037b7b7220 */ /* 0x080fe20000410000 */
[----:B------:R-:W-:Y:S01]  /*90b0*/  LOP3.LUT R101, R101, 0xff, RZ, 0xc0, !PT ;  /* 0x000000ff65657812 */ /* 0x000fe200078ec0ff */
[-C--:B------:R-:W-:Y:S01]  /*90c0*/  FMUL.FTZ R98, R118, R3.reuse ;  /* 0x0000000376627220 */ /* 0x080fe20000410000 */
[----:B------:R-:W-:Y:S01]  /*90d0*/  SHF.R.U32.HI R92, RZ, 0x8, R92 ;  /* 0x00000008ff5c7819 */ /* 0x000fe2000001165c */
[----:B------:R-:W-:Y:S01]  /*90e0*/  FMUL.FTZ R99, R119, R3 ;  /* 0x0000000377637220 */ /* 0x000fe20000410000 */
[----:B------:R-:W-:Y:S01]  /*90f0*/  PRMT R102, R102, 0x5410, R97 ;  /* 0x0000541066667816 */ /* 0x000fe20000000061 */
[-C--:B------:R-:W-:Y:S01]  /*9100*/  FMUL.FTZ R97, R117, R215.reuse ;  /* 0x000000d775617220 */ /* 0x080fe20000410000 */
[----:B------:R-:W-:Y:S01]  /*9110*/  PRMT R100, R100, 0x5410, R92 ;  /* 0x0000541064647816 */ /* 0x000fe2000000005c */
[-C--:B------:R-:W-:Y:S01]  /*9120*/  FMUL.FTZ R112, R112, R215.reuse ;  /* 0x000000d770707220 */ /* 0x080fe20000410000 */
[C---:B------:R-:W-:Y:S01]  /*9130*/  HMMA.16816.F32 R92, R4.reuse, R94, R108 ;  /* 0x0000005e045c723c */ /* 0x040fe2000000186c */
[----:B------:R-:W2:Y:S01]  /*9140*/  LDSM.16.MT88.4 R108, [R186+0xe800] ;  /* 0x00e80000ba6c783b */ /* 0x000ea20000004200 */
[----:B------:R-:W-:Y:S01]  /*9150*/  PRMT R101, R101, 0x5410, R96 ;  /* 0x0000541065657816 */ /* 0x000fe20000000060 */
[-C--:B------:R-:W-:Y:S01]  /*9160*/  FMUL.FTZ R96, R116, R215.reuse ;  /* 0x000000d774607220 */ /* 0x080fe20000410000 */
[--C-:B------:R-:W-:Y:S01]  /*9170*/  HSET2.LE.AND R100, R100, R216.reuse, PT ;  /* 0x000000d864647233 */ /* 0x100fe20003803000 */
[----:B------:R-:W-:Y:S01]  /*9180*/  FMUL.FTZ R113, R113, R215 ;  /* 0x000000d771717220 */ /* 0x000fe20000410000 */
[----:B------:R-:W4:Y:S01]  /*9190*/  LDSM.16.MT88.4 R116, [R188+0xe800] ;  /* 0x00e80000bc74783b */ /* 0x000f220000004200 */
[-C--:B------:R-:W-:Y:S01]  /*91a0*/  FMUL.FTZ R114, R114, R3.reuse ;  /* 0x0000000372727220 */ /* 0x080fe20000410000 */
[C---:B------:R-:W-:Y:S01]  /*91b0*/  HMMA.16816.F32 R8, R4.reuse, R12, R8 ;  /* 0x0000000c0408723c */ /* 0x040fe20000001808 */
[----:B------:R-:W-:Y:S01]  /*91c0*/  FMUL.FTZ R115, R115, R3 ;  /* 0x0000000373737220 */ /* 0x000fe20000410000 */
[----:B------:R-:W-:Y:S01]  /*91d0*/  LOP3.LUT R100, R100, R104, RZ, 0xc0, !PT ;  /* 0x0000006864647212 */ /* 0x000fe200078ec0ff */
[--C-:B------:R-:W-:Y:S01]  /*91e0*/  FFMA.FTZ R235, R168, c[0x0][0x23c], -R229.reuse ;  /* 0x00008f00a8eb7a23 */ /* 0x100fe200000108e5 */
[----:B------:R-:W-:Y:S01]  /*91f0*/  LDSM.16.MT88.4 R104, [R185+0xe800] ;  /* 0x00e80000b968783b */ /* 0x000fe20000004200 */
[--C-:B------:R-:W-:Y:S01]  /*9200*/  FFMA.FTZ R234, R169, c[0x0][0x23c], -R229.reuse ;  /* 0x00008f00a9ea7a23 */ /* 0x100fe200000108e5 */
[----:B------:R-:W-:Y:S01]  /*9210*/  SHF.R.U32.HI R103, RZ, 0x10, R152 ;  /* 0x00000010ff677819 */ /* 0x000fe20000011698 */
[--C-:B------:R-:W-:Y:S01]  /*9220*/  FFMA.FTZ R237, R135, c[0x0][0x23c], -R226.reuse ;  /* 0x00008f0087ed7a23 */ /* 0x100fe200000108e2 */
[C---:B-1----:R-:W-:Y:S01]  /*9230*/  HMMA.16816.F32 R80, R4.reuse, R84, R80 ;  /* 0x000000540450723c */ /* 0x042fe20000001850 */
[--C-:B------:R-:W-:Y:S01]  /*9240*/  FFMA.FTZ R238, R151, c[0x0][0x23c], -R226.reuse ;  /* 0x00008f0097ee7a23 */ /* 0x100fe200000108e2 */
[----:B------:R-:W-:Y:S01]  /*9250*/  MUFU.EX2 R235, R235 ;  /* 0x000000eb00eb7308 */ /* 0x000fe20000000800 */
[----:B------:R-:W-:Y:S01]  /*9260*/  FFMA.FTZ R239, R150, c[0x0][0x23c], -R226 ;  /* 0x00008f0096ef7a23 */ /* 0x000fe200000108e2 */
[----:B------:R-:W-:Y:S01]  /*9270*/  SHF.R.U32.HI R152, RZ, 0x18, R152 ;  /* 0x00000018ff987819 */ /* 0x000fe20000011698 */
[----:B------:R-:W-:Y:S01]  /*9280*/  FFMA.FTZ R240, R141, c[0x0][0x23c], -R226 ;  /* 0x00008f008df07a23 */ /* 0x000fe200000108e2 */
[----:B------:R-:W-:Y:S01]  /*9290*/  LOP3.LUT R103, R103, 0xff, RZ, 0xc0, !PT ;  /* 0x000000ff67677812 */ /* 0x000fe200078ec0ff */
[----:B------:R-:W-:Y:S01]  /*92a0*/  HSET2.LE.AND R102, R102, R216, PT ;  /* 0x000000d866667233 */ /* 0x000fe20003803000 */
[----:B------:R-:W-:Y:S01]  /*92b0*/  HMMA.16816.F32 R12, R4, R14, R124 ;  /* 0x0000000e040c723c */ /* 0x000fe2000000187c */
[----:B------:R-:W-:Y:S01]  /*92c0*/  LDSM.16.MT88.4 R124, [R185+0xc800] ;  /* 0x00c80000b97c783b */ /* 0x000fe20000004200 */
[----:B------:R-:W1:Y:S01]  /*92d0*/  MUFU.EX2 R234, R234 ;  /* 0x000000ea00ea7308 */ /* 0x000e620000000800 */
[----:B------:R-:W-:Y:S01]  /*92e0*/  PRMT R103, R103, 0x5410, R152 ;  /* 0x0000541067677816 */ /* 0x000fe20000000098 */
[--C-:B------:R-:W-:Y:S01]  /*92f0*/  FFMA.FTZ R241, R164, c[0x0][0x23c], -R229.reuse ;  /* 0x00008f00a4f17a23 */ /* 0x100fe200000108e5 */
[----:B------:R-:W-:Y:S01]  /*9300*/  LDSM.16.MT88.4 R132, [R188+0xc800] ;  /* 0x00c80000bc84783b */ /* 0x000fe20000004200 */
[----:B------:R-:W-:-:S02]  /*9310*/  FFMA.FTZ R242, R165, c[0x0][0x23c], -R229 ;  /* 0x00008f00a5f27a23 */ /* 0x000fc400000108e5 */
[C---:B------:R-:W-:Y:S01]  /*9320*/  HMMA.16816.F32 R84, R4.reuse, R86, R120 ;  /* 0x000000560454723c */ /* 0x040fe20000001878 */
[--C-:B------:R-:W-:Y:S01]  /*9330*/  FFMA.FTZ R243, R160, c[0x0][0x23c], -R229.reuse ;  /* 0x00008f00a0f37a23 */ /* 0x100fe200000108e5 */
[----:B------:R-:W-:Y:S01]  /*9340*/  MUFU.EX2 R237, R237 ;  /* 0x000000ed00ed7308 */ /* 0x000fe20000000800 */
[--C-:B------:R-:W-:Y:S01]  /*9350*/  FFMA.FTZ R244, R161, c[0x0][0x23c], -R229.reuse ;  /* 0x00008f00a1f47a23 */ /* 0x100fe200000108e5 */
[----:B------:R-:W-:Y:S01]  /*9360*/  LDSM.16.MT88.4 R120, [R184+0xc800] ;  /* 0x00c80000b878783b */ /* 0x000fe20000004200 */
[--C-:B------:R-:W-:Y:S02]  /*9370*/  FFMA.FTZ R245, R162, c[0x0][0x23c], -R226.reuse ;  /* 0x00008f00a2f57a23 */ /* 0x100fe400000108e2 */
[--C-:B------:R-:W-:Y:S01]  /*9380*/  FFMA.FTZ R246, R163, c[0x0][0x23c], -R226.reuse ;  /* 0x00008f00a3f67a23 */ /* 0x100fe200000108e2 */
[----:B---3--:R-:W-:Y:S01]  /*9390*/  HMMA.16816.F32 R96, R4, R136, R96 ;  /* 0x000000880460723c */ /* 0x008fe20000001860 */
[----:B------:R-:W-:Y:S01]  /*93a0*/  FFMA.FTZ R247, R166, c[0x0][0x23c], -R226 ;  /* 0x00008f00a6f77a23 */ /* 0x000fe200000108e2 */
[----:B------:R-:W3:Y:S01]  /*93b0*/  MUFU.EX2 R238, R238 ;  /* 0x000000ee00ee7308 */ /* 0x000ee20000000800 */
[----:B-1----:R-:W-:Y:S01]  /*93c0*/  F2FP.PACK_AB R141, R234, R235 ;  /* 0x000000ebea8d723e */ /* 0x002fe200000000ff */
[----:B------:R-:W-:Y:S01]  /*93d0*/  LDSM.16.MT88.4 R164, [R186+0xd000] ;  /* 0x00d00000baa4783b */ /* 0x000fe20000004200 */
[----:B------:R-:W-:-:S02]  /*93e0*/  FFMA.FTZ R230, R230, c[0x0][0x23c], -R229 ;  /* 0x00008f00e6e67a23 */ /* 0x000fc400000108e5 */
[--C-:B------:R-:W-:Y:S01]  /*93f0*/  HSET2.LE.AND R137, R103, R216.reuse, PT ;  /* 0x000000d867897233 */ /* 0x100fe20003803000 */
[----:B------:R-:W-:Y:S01]  /*9400*/  HMMA.16816.F32 R4, R4, R138, R112 ;  /* 0x0000008a0404723c */ /* 0x000fe20000001870 */
[----:B------:R-:W1:Y:S01]  /*9410*/  LDSM.16.MT88.4 R112, [R184+0xe800] ;  /* 0x00e80000b870783b */ /* 0x000e620000004200 */
[----:B------:R-:W-:Y:S01]  /*9420*/  MUFU.EX2 R239, R239 ;  /* 0x000000ef00ef7308 */ /* 0x000fe20000000800 */
[----:B------:R-:W-:Y:S01]  /*9430*/  HSET2.LE.AND R103, R101, R216, PT ;  /* 0x000000d865677233 */ /* 0x000fe20003803000 */
[----:B------:R-:W-:Y:S01]  /*9440*/  LOP3.LUT R102, R102, R141, RZ, 0xc0, !PT ;  /* 0x0000008d66667212 */ /* 0x000fe200078ec0ff */
[--C-:B------:R-:W-:Y:S02]  /*9450*/  FFMA.FTZ R228, R228, c[0x0][0x23c], -R229.reuse ;  /* 0x00008f00e4e47a23 */ /* 0x100fe400000108e5 */
[--C-:B------:R-:W-:Y:S02]  /*9460*/  FFMA.FTZ R232, R232, c[0x0][0x23c], -R229.reuse ;  /* 0x00008f00e8e87a23 */ /* 0x100fe400000108e5 */
[----:B------:R-:W-:Y:S01]  /*9470*/  FFMA.FTZ R231, R231, c[0x0][0x23c], -R229 ;  /* 0x00008f00e7e77a23 */ /* 0x000fe200000108e5 */
[----:B------:R-:W5:Y:S01]  /*9480*/  MUFU.EX2 R240, R240 ;  /* 0x000000f000f07308 */ /* 0x000f620000000800 */
[----:B---3--:R-:W-:Y:S01]  /*9490*/  F2FP.PACK_AB R145, R238, R237 ;  /* 0x000000edee91723e */ /* 0x008fe200000000ff */
[----:B------:R-:W-:-:S02]  /*94a0*/  FFMA.FTZ R229, R217, c[0x0][0x23c], -R226 ;  /* 0x00008f00d9e57a23 */ /* 0x000fc400000108e2 */
[--C-:B------:R-:W-:Y:S01]  /*94b0*/  FFMA.FTZ R217, R218, c[0x0][0x23c], -R226.reuse ;  /* 0x00008f00dad97a23 */ /* 0x100fe200000108e2 */
[----:B------:R-:W-:Y:S01]  /*94c0*/  LOP3.LUT R101, R137, R145, RZ, 0xc0, !PT ;  /* 0x0000009189657212 */ /* 0x000fe200078ec0ff */
[----:B------:R-:W-:Y:S02]  /*94d0*/  IMAD.WIDE.U32 R144, R144, -0x326172a9, RZ ;  /* 0xcd9e8d5790907825 */ /* 0x000fe400078e00ff */
[----:B------:R-:W3:Y:S02]  /*94e0*/  MUFU.EX2 R241, R241 ;  /* 0x000000f100f17308 */ /* 0x000ee40000000800 */
[----:B------:R-:W-:Y:S01]  /*94f0*/  FFMA.FTZ R227, R227, c[0x0][0x23c], -R226 ;  /* 0x00008f00e3e37a23 */ /* 0x000fe200000108e2 */
[----:B------:R-:W-:Y:S01]  /*9500*/  LOP3.LUT R142, R145, UR26, R142, 0x96, !PT ;  /* 0x0000001a918e7c12 */ /* 0x000fe2000f8e968e */
[----:B------:R-:W-:Y:S02]  /*9510*/  FFMA.FTZ R218, R219, c[0x0][0x23c], -R226 ;  /* 0x00008f00dbda7a23 */ /* 0x000fe400000108e2 */
[----:B------:R-:W-:Y:S01]  /*9520*/  FFMA.FTZ R206, R206, R215, R213 ;  /* 0x000000d7cece7223 */ /* 0x000fe200000100d5 */
[----:B-----5:R-:W-:Y:S01]  /*9530*/  F2FP.PACK_AB R136, R240, R239 ;  /* 0x000000eff088723e */ /* 0x020fe200000000ff */
[----:B------:R-:W-:Y:S01]  /*9540*/  MUFU.EX2 R242, R242 ;  /* 0x000000f200f27308 */ /* 0x000fe20000000800 */
[----:B------:R-:W-:-:S02]  /*9550*/  FFMA.FTZ R3, R205, R3, R209 ;  /* 0x00000003cd037223 */ /* 0x000fc400000100d1 */
[----:B------:R-:W-:Y:S01]  /*9560*/  LOP3.LUT R103, R103, R136, RZ, 0xc0, !PT ;  /* 0x0000008867677212 */ /* 0x000fe200078ec0ff */
[----:B------:R-:W-:Y:S02]  /*9570*/  FADD.FTZ R212, R212, R206 ;  /* 0x000000ced4d47221 */ /* 0x000fe40000010000 */
[----:B------:R-:W-:Y:S01]  /*9580*/  FADD.FTZ R208, R208, R3 ;  /* 0x00000003d0d07221 */ /* 0x000fe20000010000 */
[-C--:B------:R-:W-:Y:S01]  /*9590*/  MOV R3, R0.reuse ;  /* 0x0000000000037202 */ /* 0x080fe20000000f00 */
[----:B------:R-:W-:Y:S01]  /*95a0*/  MUFU.EX2 R243, R243 ;  /* 0x000000f300f37308 */ /* 0x000fe20000000800 */
[----:B------:R-:W-:Y:S01]  /*95b0*/  FADD.FTZ R212, R211, R212 ;  /* 0x000000d4d3d47221 */ /* 0x000fe20000010000 */
[----:B--2---:R-:W-:Y:S01]  /*95c0*/  HMMA.16816.F32 R48, R100, R108, R48 ;  /* 0x0000006c6430723c */ /* 0x004fe20000001830 */
[----:B------:R-:W-:Y:S01]  /*95d0*/  FADD.FTZ R208, R204, R208 ;  /* 0x000000d0ccd07221 */ /* 0x000fe20000010000 */
[----:B------:R-:W-:Y:S01]  /*95e0*/  @P0 MOV R3, R0 ;  /* 0x0000000000030202 */ /* 0x000fe20000000f00 */
[----:B------:R-:W-:-:S02]  /*95f0*/  FADD.FTZ R210, R210, R212 ;  /* 0x000000d4d2d27221 */ /* 0x000fc40000010000 */
[----:B------:R-:W-:Y:S01]  /*9600*/  FADD.FTZ R214, R214, R208 ;  /* 0x000000d0d6d67221 */ /* 0x000fe20000010000 */
[----:B------:R-:W-:Y:S01]  /*9610*/  MUFU.EX2 R244, R244 ;  /* 0x000000f400f47308 */ /* 0x000fe20000000800 */
[----:B------:R-:W-:Y:S01]  /*9620*/  FADD.FTZ R210, R233, R210 ;  /* 0x000000d2e9d27221 */ /* 0x000fe20000010000 */
[C---:B------:R-:W-:Y:S01]  /*9630*/  HMMA.16816.F32 R52, R100.reuse, R110, R52 ;  /* 0x0000006e6434723c */ /* 0x040fe20000001834 */
[----:B------:R-:W2:Y:S01]  /*9640*/  LDSM.16.MT88.4 R108, [R186+0x10800] ;  /* 0x01080000ba6c783b */ /* 0x000ea20000004200 */
[----:B------:R-:W-:Y:S02]  /*9650*/  FADD.FTZ R214, R237, R214 ;  /* 0x000000d6edd67221 */ /* 0x000fe40000010000 */
[----:B------:R-:W-:Y:S02]  /*9660*/  FADD.FTZ R236, R236, R210 ;  /* 0x000000d2ecec7221 */ /* 0x000fe40000010000 */
[----:B------:R-:W-:Y:S01]  /*9670*/  MUFU.EX2 R245, R245 ;  /* 0x000000f500f57308 */ /* 0x000fe20000000800 */
[----:B------:R-:W-:Y:S01]  /*9680*/  FADD.FTZ R238, R238, R214 ;  /* 0x000000d6eeee7221 */ /* 0x000fe20000010000 */
[----:B----4-:R-:W-:Y:S01]  /*9690*/  HMMA.16816.F32 R40, R100, R116, R40 ;  /* 0x000000746428723c */ /* 0x010fe20000001828 */
[----:B------:R-:W-:-:S02]  /*96a0*/  FADD.FTZ R236, R235, R236 ;  /* 0x000000ecebec7221 */ /* 0x000fc40000010000 */
[----:B------:R-:W-:Y:S02]  /*96b0*/  FADD.FTZ R238, R239, R238 ;  /* 0x000000eeefee7221 */ /* 0x000fe40000010000 */
[----:B------:R-:W-:Y:S01]  /*96c0*/  FADD.FTZ R234, R234, R236 ;  /* 0x000000eceaea7221 */ /* 0x000fe20000010000 */
[----:B------:R-:W-:Y:S01]  /*96d0*/  MUFU.EX2 R246, R246 ;  /* 0x000000f600f67308 */ /* 0x000fe20000000800 */
[----:B------:R-:W-:Y:S01]  /*96e0*/  FADD.FTZ R240, R240, R238 ;  /* 0x000000eef0f07221 */ /* 0x000fe20000010000 */
[----:B------:R-:W-:Y:S01]  /*96f0*/  HMMA.16816.F32 R44, R100, R118, R44 ;  /* 0x00000076642c723c */ /* 0x000fe2000000182c */
[----:B------:R-:W4:Y:S01]  /*9700*/  LDSM.16.MT88.4 R116, [R188+0x10800] ;  /* 0x01080000bc74783b */ /* 0x000f220000004200 */
[----:B---3--:R-:W-:-:S04]  /*9710*/  FADD.FTZ R234, R241, R234 ;  /* 0x000000eaf1ea7221 */ /* 0x008fc80000010000 */
[----:B------:R-:W3:Y:S02]  /*9720*/  MUFU.EX2 R247, R247 ;  /* 0x000000f700f77308 */ /* 0x000ee40000000800 */
[C---:B-1----:R-:W-:Y:S06]  /*9730*/  HMMA.16816.F32 R64, R100.reuse, R112, R64 ;  /* 0x000000706440723c */ /* 0x042fec0000001840 */
[----:B------:R-:W-:Y:S01]  /*9740*/  MUFU.EX2 R230, R230 ;  /* 0x000000e600e67308 */ /* 0x000fe20000000800 */
[----:B------:R-:W-:Y:S01]  /*9750*/  LOP3.LUT R112, R143, UR28, R148, 0x96, !PT ;  /* 0x0000001c8f707c12 */ /* 0x000fe2000f8e9694 */
[C---:B------:R-:W-:Y:S01]  /*9760*/  HMMA.16816.F32 R56, R100.reuse, R104, R56 ;  /* 0x000000686438723c */ /* 0x040fe20000001838 */
[----:B------:R-:W-:Y:S01]  /*9770*/  IMAD.WIDE.U32 R142, R142, -0x2daee0ad, RZ ;  /* 0xd2511f538e8e7825 */ /* 0x000fe200078e00ff */
[----:B------:R-:W-:Y:S03]  /*9780*/  LDSM.16.MT88.4 R148, [R184+0xd000] ;  /* 0x00d00000b894783b */ /* 0x000fe60000004200 */
[----:B------:R-:W-:Y:S01]  /*9790*/  IMAD.WIDE.U32 R112, R112, -0x2daee0ad, RZ ;  /* 0xd2511f5370707825 */ /* 0x000fe200078e00ff */
[----:B------:R-:W-:Y:S02]  /*97a0*/  MUFU.EX2 R228, R228 ;  /* 0x000000e400e47308 */ /* 0x000fe40000000800 */
[----:B------:R-:W-:Y:S01]  /*97b0*/  HMMA.16816.F32 R60, R100, R106, R60 ;  /* 0x0000006a643c723c */ /* 0x000fe2000000183c */
[----:B------:R-:W1:Y:S01]  /*97c0*/  LDSM.16.MT88.4 R104, [R185+0x10800] ;  /* 0x01080000b968783b */ /* 0x000e620000004200 */
[----:B------:R-:W-:Y:S01]  /*97d0*/  LOP3.LUT R113, R113, UR25, R146, 0x96, !PT ;  /* 0x0000001971717c12 */ /* 0x000fe2000f8e9692 */
[----:B---3--:R-:W-:Y:S01]  /*97e0*/  FADD.FTZ R240, R247, R240 ;  /* 0x000000f0f7f07221 */ /* 0x008fe20000010000 */
[----:B------:R-:W-:-:S02]  /*97f0*/  LOP3.LUT R248, R143, UR21, R112, 0x96, !PT ;  /* 0x000000158ff87c12 */ /* 0x000fc4000f8e9670 */
[----:B------:R-:W-:Y:S01]  /*9800*/  MUFU.EX2 R232, R232 ;  /* 0x000000e800e87308 */ /* 0x000fe20000000800 */
[----:B------:R-:W-:Y:S01]  /*9810*/  IMAD.WIDE.U32 R154, R113, -0x326172a9, RZ ;  /* 0xcd9e8d57719a7825 */ /* 0x000fe200078e00ff */
[C---:B--2---:R-:W-:Y:S01]  /*9820*/  HMMA.16816.F32 R84, R100.reuse, R110, R84 ;  /* 0x0000006e6454723c */ /* 0x044fe20000001854 */
[----:B------:R-:W-:Y:S02]  /*9830*/  F2FP.PACK_AB R113, R244, R243 ;  /* 0x000000f3f471723e */ /* 0x000fe400000000ff */
[----:B------:R-:W-:Y:S01]  /*9840*/  IMAD.WIDE.U32 R248, R248, -0x326172a9, RZ ;  /* 0xcd9e8d57f8f87825 */ /* 0x000fe200078e00ff */
[----:B------:R-:W-:Y:S02]  /*9850*/  LOP3.LUT R250, R155, UR24, R144, 0x96, !PT ;  /* 0x000000189bfa7c12 */ /* 0x000fe4000f8e9690 */
[----:B------:R-:W-:Y:S02]  /*9860*/  MUFU.EX2 R231, R231 ;  /* 0x000000e700e77308 */ /* 0x000fe40000000800 */
[----:B------:R-:W-:Y:S01]  /*9870*/  HMMA.16816.F32 R80, R100, R108, R80 ;  /* 0x0000006c6450723c */ /* 0x000fe20000001850 */
[----:B------:R-:W-:-:S05]  /*9880*/  IMAD.WIDE.U32 R250, R250, -0x2daee0ad, RZ ;  /* 0xd2511f53fafa7825 */ /* 0x000fca00078e00ff */
[----:B------:R-:W-:Y:S01]  /*9890*/  LOP3.LUT R110, R251, UR15, R142, 0x96, !PT ;  /* 0x0000000ffb6e7c12 */ /* 0x000fe2000f8e968e */
[----:B------:R-:W-:Y:S01]  /*98a0*/  MUFU.EX2 R227, R227 ;  /* 0x000000e300e37308 */ /* 0x000fe20000000800 */
[----:B----4-:R-:W-:Y:S03]  /*98b0*/  HMMA.16816.F32 R72, R100, R116, R72 ;  /* 0x000000746448723c */ /* 0x010fe60000001848 */
[----:B------:R-:W-:-:S04]  /*98c0*/  IMAD.WIDE.U32 R110, R110, -0x326172a9, RZ ;  /* 0xcd9e8d576e6e7825 */ /* 0x000fc800078e00ff */
[----:B------:R-:W-:Y:S01]  /*98d0*/  MUFU.EX2 R229, R229 ;  /* 0x000000e500e57308 */ /* 0x000fe20000000800 */
[----:B------:R-:W-:Y:S01]  /*98e0*/  HMMA.16816.F32 R76, R100, R118, R76 ;  /* 0x00000076644c723c */ /* 0x000fe2000000184c */
[----:B------:R-:W2:Y:S01]  /*98f0*/  LDSM.16.MT88.4 R116, [R184+0x10800] ;  /* 0x01080000b874783b */ /* 0x000ea20000004200 */
[----:B------:R-:W-:Y:S02]  /*9900*/  LOP3.LUT R108, R110, 0xffff, RZ, 0xc0, !PT ;  /* 0x0000ffff6e6c7812 */ /* 0x000fe400078ec0ff */
[----:B------:R-:W-:-:S03]  /*9910*/  SHF.R.U32.HI R109, RZ, 0x18, R110 ;  /* 0x00000018ff6d7819 */ /* 0x000fc6000001166e */
[----:B------:R-:W-:Y:S01]  /*9920*/  MUFU.EX2 R217, R217 ;  /* 0x000000d900d97308 */ /* 0x000fe20000000800 */
[C---:B------:R-:W-:Y:S07]  /*9930*/  HMMA.16816.F32 R24, R100.reuse, R124, R24 ;  /* 0x0000007c6418723c */ /* 0x040fee0000001818 */
[----:B------:R-:W-:Y:S01]  /*9940*/  MUFU.EX2 R218, R218 ;  /* 0x000000da00da7308 */ /* 0x000fe20000000800 */
[C---:B-1----:R-:W-:Y:S07]  /*9950*/  HMMA.16816.F32 R88, R100.reuse, R104, R88 ;  /* 0x000000686458723c */ /* 0x042fee0000001858 */
[----:B------:R-:W-:Y:S01]  /*9960*/  LOP3.LUT R105, R110, 0xff, RZ, 0xc0, !PT ;  /* 0x000000ff6e697812 */ /* 0x000fe200078ec0ff */
[----:B------:R-:W-:Y:S01]  /*9970*/  HMMA.16816.F32 R28, R100, R126, R28 ;  /* 0x0000007e641c723c */ /* 0x000fe2000000181c */
[----:B------:R-:W-:Y:S01]  /*9980*/  SHF.R.U32.HI R104, RZ, 0x10, R110 ;  /* 0x00000010ff687819 */ /* 0x000fe2000001166e */
[----:B------:R-:W-:Y:S01]  /*9990*/  LDSM.16.MT88.4 R124, [R188+0xd000] ;  /* 0x00d00000bc7c783b */ /* 0x000fe20000004200 */
[----:B------:R-:W-:-:S02]  /*99a0*/  SHF.R.U32.HI R110, RZ, 0x8, R108 ;  /* 0x00000008ff6e7819 */ /* 0x000fc4000001166c */
[----:B------:R-:W-:Y:S01]  /*99b0*/  LOP3.LUT R108, R111, UR5, R248, 0x96, !PT ;  /* 0x000000056f6c7c12 */ /* 0x000fe2000f8e96f8 */
[----:B------:R-:W-:Y:S01]  /*99c0*/  FFMA.FTZ R248, R140, c[0x0][0x23c], -R226 ;  /* 0x00008f008cf87a23 */ /* 0x000fe200000108e2 */
[----:B------:R-:W-:Y:S01]  /*99d0*/  LOP3.LUT R104, R104, 0xff, RZ, 0xc0, !PT ;  /* 0x000000ff68687812 */ /* 0x000fe200078ec0ff */
[----:B------:R-:W1:Y:S01]  /*99e0*/  LDSM.16.MT88.4 R140, [R188+0xf000] ;  /* 0x00f00000bc8c783b */ /* 0x000e620000004200 */
[----:B------:R-:W-:Y:S01]  /*99f0*/  LOP3.LUT R112, R108, 0xffff, RZ, 0xc0, !PT ;  /* 0x0000ffff6c707812 */ /* 0x000fe200078ec0ff */
[----:B------:R-:W-:Y:S01]  /*9a00*/  HMMA.16816.F32 R92, R100, R106, R92 ;  /* 0x0000006a645c723c */ /* 0x000fe2000000185c */
[----:B------:R-:W-:Y:S01]  /*9a10*/  PRMT R104, R104, 0x5410, R109 ;  /* 0x0000541068687816 */ /* 0x000fe2000000006d */
[----:B------:R-:W3:Y:S01]  /*9a20*/  MUFU.EX2 R248, R248 ;  /* 0x000000f800f87308 */ /* 0x000ee20000000800 */
[----:B------:R-:W-:Y:S02]  /*9a30*/  SHF.R.U32.HI R109, RZ, 0x10, R108 ;  /* 0x00000010ff6d7819 */ /* 0x000fe4000001166c */
[----:B------:R-:W-:-:S02]  /*9a40*/  PRMT R105, R105, 0x5410, R110 ;  /* 0x0000541069697816 */ /* 0x000fc4000000006e */
[----:B------:R-:W-:Y:S01]  /*9a50*/  LOP3.LUT R106, R108, 0xff, RZ, 0xc0, !PT ;  /* 0x000000ff6c6a7812 */ /* 0x000fe200078ec0ff */
[--C-:B------:R-:W-:Y:S01]  /*9a60*/  HSET2.LE.AND R107, R104, R216.reuse, PT ;  /* 0x000000d8686b7233 */ /* 0x100fe20003803000 */
[----:B------:R-:W-:Y:S01]  /*9a70*/  SHF.R.U32.HI R110, RZ, 0x18, R108 ;  /* 0x00000018ff6e7819 */ /* 0x000fe2000001166c */
[----:B------:R-:W-:Y:S01]  /*9a80*/  HSET2.LE.AND R108, R105, R216, PT ;  /* 0x000000d8696c7233 */ /* 0x000fe20003803000 */
[----:B------:R-:W-:Y:S01]  /*9a90*/  SHF.R.U32.HI R112, RZ, 0x8, R112 ;  /* 0x00000008ff707819 */ /* 0x000fe20000011670 */
[----:B--2---:R-:W-:Y:S01]  /*9aa0*/  HMMA.16816.F32 R96, R100, R116, R96 ;  /* 0x000000746460723c */ /* 0x004fe20000001860 */
[----:B------:R-:W-:Y:S02]  /*9ab0*/  LOP3.LUT R109, R109, 0xff, RZ, 0xc0, !PT ;  /* 0x000000ff6d6d7812 */ /* 0x000fe400078ec0ff */
[----:B------:R-:W-:Y:S02]  /*9ac0*/  PRMT R104, R106, 0x5410, R112 ;  /* 0x000054106a687816 */ /* 0x000fe40000000070 */
[----:B------:R-:W-:-:S02]  /*9ad0*/  PRMT R105, R109, 0x5410, R110 ;  /* 0x000054106d697816 */ /* 0x000fc4000000006e */
[----:B------:R-:W-:Y:S01]  /*9ae0*/  F2FP.PACK_AB R111, R246, R245 ;  /* 0x000000f5f66f723e */ /* 0x000fe200000000ff */
[--C-:B------:R-:W-:Y:S01]  /*9af0*/  HSET2.LE.AND R104, R104, R216.reuse, PT ;  /* 0x000000d868687233 */ /* 0x100fe20003803000 */
[----:B------:R-:W-:Y:S01]  /*9b00*/  F2FP.PACK_AB R117, R242, R241 ;  /* 0x000000f1f275723e */ /* 0x000fe200000000ff */
[----:B------:R-:W-:Y:S01]  /*9b10*/  HSET2.LE.AND R105, R105, R216, PT ;  /* 0x000000d869697233 */ /* 0x000fe20003803000 */
[----:B---3--:R-:W-:Y:S01]  /*9b20*/  F2FP.PACK_AB R116, R248, R247 ;  /* 0x000000f7f874723e */ /* 0x008fe200000000ff */
[C---:B------:R-:W-:Y:S01]  /*9b30*/  HMMA.16816.F32 R8, R100.reuse, R132, R8 ;  /* 0x000000846408723c */ /* 0x040fe20000001808 */
[----:B------:R-:W-:Y:S01]  /*9b40*/  LOP3.LUT R106, R108, R113, RZ, 0xc0, !PT ;  /* 0x000000716c6a7212 */ /* 0x000fe200078ec0ff */
[----:B------:R-:W-:Y:S01]  /*9b50*/  FADD.FTZ R242, R242, R234 ;  /* 0x000000eaf2f27221 */ /* 0x000fe20000010000 */
[----:B------:R-:W-:Y:S01]  /*9b60*/  LOP3.LUT R107, R107, R111, RZ, 0xc0, !PT ;  /* 0x0000006f6b6b7212 */ /* 0x000fe200078ec0ff */
[----:B------:R-:W-:Y:S01]  /*9b70*/  FADD.FTZ R248, R248, R240 ;  /* 0x000000f0f8f87221 */ /* 0x000fe20000010000 */
[----:B------:R-:W-:Y:S01]  /*9b80*/  LOP3.LUT R104, R104, R117, RZ, 0xc0, !PT ;  /* 0x0000007568687212 */ /* 0x000fe200078ec0ff */
[----:B------:R-:W-:Y:S01]  /*9b90*/  LDSM.16.MT88.4 R108, [R184+0xf000] ;  /* 0x00f00000b86c783b */ /* 0x000fe20000004200 */
[----:B------:R-:W-:Y:S01]  /*9ba0*/  LOP3.LUT R105, R105, R116, RZ, 0xc0, !PT ;  /* 0x0000007469697212 */ /* 0x000fe200078ec0ff */
[----:B------:R-:W-:Y:S01]  /*9bb0*/  HMMA.16816.F32 R12, R100, R134, R12 ;  /* 0x00000086640c723c */ /* 0x000fe2000000180c */
[----:B------:R-:W-:Y:S01]  /*9bc0*/  FADD.FTZ R242, R243, R242 ;  /* 0x000000f2f3f27221 */ /* 0x000fe20000010000 */
[----:B------:R-:W2:Y:S01]  /*9bd0*/  LDSM.16.MT88.4 R132, [R186+0xf000] ;  /* 0x00f00000ba84783b */ /* 0x000ea20000004200 */
[----:B------:R-:W-:-:S02]  /*9be0*/  FADD.FTZ R248, R245, R248 ;  /* 0x000000f8f5f87221 */ /* 0x000fc40000010000 */
[----:B------:R-:W-:Y:S02]  /*9bf0*/  FADD.FTZ R244, R244, R242 ;  /* 0x000000f2f4f47221 */ /* 0x000fe40000010000 */
[----:B------:R-:W-:Y:S01]  /*9c00*/  FADD.FTZ R246, R246, R248 ;  /* 0x000000f8f6f67221 */ /* 0x000fe20000010000 */
[C---:B-1----:R-:W-:Y:S01]  /*9c10*/  HMMA.16816.F32 R144, R104.reuse, R140, R40 ;  /* 0x0000008c6890723c */ /* 0x042fe20000001828 */
[----:B------:R-:W-:Y:S02]  /*9c20*/  FADD.FTZ R244, R232, R244 ;  /* 0x000000f4e8f47221 */ /* 0x000fe40000010000 */
[----:B------:R-:W-:Y:S02]  /*9c30*/  FADD.FTZ R246, R227, R246 ;  /* 0x000000f6e3f67221 */ /* 0x000fe40000010000 */
[----:B------:R-:W-:Y:S02]  /*9c40*/  FADD.FTZ R244, R231, R244 ;  /* 0x000000f4e7f47221 */ /* 0x000fe40000010000 */
[----:B------:R-:W-:Y:S01]  /*9c50*/  FADD.FTZ R246, R229, R246 ;  /* 0x000000f6e5f67221 */ /* 0x000fe20000010000 */
[----:B------:R-:W-:Y:S01]  /*9c60*/  HMMA.16816.F32 R140, R104, R142, R44 ;  /* 0x0000008e688c723c */ /* 0x000fe2000000182c */
[----:B------:R-:W1:Y:S01]  /*9c70*/  LDSM.16.MT88.4 R44, [R184+0x11000] ;  /* 0x01100000b82c783b */ /* 0x000e620000004200 */
[----:B------:R-:W-:-:S02]  /*9c80*/  FADD.FTZ R244, R230, R244 ;  /* 0x000000f4e6f47221 */ /* 0x000fc40000010000 */
[----:B------:R-:W-:Y:S02]  /*9c90*/  FADD.FTZ R246, R217, R246 ;  /* 0x000000f6d9f67221 */ /* 0x000fe40000010000 */
[----:B------:R-:W-:Y:S02]  /*9ca0*/  FADD.FTZ R206, R228, R244 ;  /* 0x000000f4e4ce7221 */ /* 0x000fe40000010000 */
[----:B------:R-:W-:Y:S01]  /*9cb0*/  HMMA.16816.F32 R68, R100, R114, R68 ;  /* 0x000000726444723c */ /* 0x000fe20000001844 */
[----:B------:R-:W3:Y:S01]  /*9cc0*/  LDSM.16.MT88.4 R112, [R185+0xf000] ;  /* 0x00f00000b970783b */ /* 0x000ee20000004200 */
[----:B------:R-:W-:-:S06]  /*9cd0*/  FADD.FTZ R205, R218, R246 ;  /* 0x000000f6dacd7221 */ /* 0x000fcc0000010000 */
[C---:B------:R-:W-:Y:S08]  /*9ce0*/  HMMA.16816.F32 R16, R100.reuse, R128, R16 ;  /* 0x000000806410723c */ /* 0x040ff00000001810 */
[----:B------:R-:W-:Y:S08]  /*9cf0*/  HMMA.16816.F32 R20, R100, R130, R20 ;  /* 0x000000826414723c */ /* 0x000ff00000001814 */
[C---:B------:R-:W-:Y:S08]  /*9d00*/  HMMA.16816.F32 R128, R104.reuse, R124, R8 ;  /* 0x0000007c6880723c */ /* 0x040ff00000001808 */
[----:B------:R-:W-:Y:S01]  /*9d10*/  HMMA.16816.F32 R124, R104, R126, R12 ;  /* 0x0000007e687c723c */ /* 0x000fe2000000180c */
[----:B------:R-:W4:Y:S07]  /*9d20*/  LDSM.16.MT88.4 R12, [R188+0x11000] ;  /* 0x01100000bc0c783b */ /* 0x000f2e0000004200 */
[C---:B------:R-:W-:Y:S07]  /*9d30*/  HMMA.16816.F32 R4, R100.reuse, R118, R4 ;  /* 0x000000766404723c */ /* 0x040fee0000001804 */
[----:B------:R-:W-:Y:S01]  /*9d40*/  MOV R118, R154 ;  /* 0x0000009a00767202 */ /* 0x000fe20000000f00 */
[----:B------:R-:W-:Y:S01]  /*9d50*/  HMMA.16816.F32 R32, R100, R120, R32 ;  /* 0x000000786420723c */ /* 0x000fe20000001820 */
[----:B------:R-:W-:-:S02]  /*9d60*/  MOV R119, R155 ;  /* 0x0000009b00777202 */ /* 0x000fc40000000f00 */
[----:B------:R-:W-:-:S05]  /*9d70*/  LOP3.LUT R8, R249, UR20, R118, 0x96, !PT ;  /* 0x00000014f9087c12 */ /* 0x000fca000f8e9676 */
[----:B------:R-:W-:Y:S01]  /*9d80*/  HMMA.16816.F32 R36, R100, R122, R36 ;  /* 0x0000007a6424723c */ /* 0x000fe20000001824 */
[----:B------:R-:W5:Y:S01]  /*9d90*/  LDSM.16.MT88.4 R120, [R186+0x11000] ;  /* 0x01100000ba78783b */ /* 0x000f620000004200 */
[----:B------:R-:W-:-:S05]  /*9da0*/  IMAD.WIDE.U32 R8, R8, -0x2daee0ad, RZ ;  /* 0xd2511f5308087825 */ /* 0x000fca00078e00ff */
[----:B------:R-:W-:Y:S01]  /*9db0*/  LOP3.LUT R40, R8, 0xffff, RZ, 0xc0, !PT ;  /* 0x0000ffff08287812 */ /* 0x000fe200078ec0ff */
[C---:B------:R-:W-:Y:S01]  /*9dc0*/  HMMA.16816.F32 R160, R104.reuse, R156, R24 ;  /* 0x0000009c68a0723c */ /* 0x040fe20000001818 */
[----:B------:R-:W-:Y:S02]  /*9dd0*/  LOP3.LUT R250, R9, UR30, R250, 0x96, !PT ;  /* 0x0000001e09fa7c12 */ /* 0x000fe4000f8e96fa */
[----:B------:R-:W-:Y:S02]  /*9de0*/  SHF.R.U32.HI R40, RZ, 0x8, R40 ;  /* 0x00000008ff287819 */ /* 0x000fe40000011628 */
[----:B------:R-:W-:Y:S02]  /*9df0*/  SHF.R.U32.HI R41, RZ, 0x10, R8 ;  /* 0x00000010ff297819 */ /* 0x000fe40000011608 */
[----:B------:R-:W-:Y:S01]  /*9e00*/  LOP3.LUT R42, R250, 0xffff, RZ, 0xc0, !PT ;  /* 0x0000fffffa2a7812 */ /* 0x000fe200078ec0ff */
[----:B--2---:R-:W-:Y:S01]  /*9e10*/  HMMA.16816.F32 R136, R104, R132, R48 ;  /* 0x000000846888723c */ /* 0x004fe20000001830 */
[----:B------:R-:W2:Y:S01]  /*9e20*/  LDSM.16.MT88.4 R48, [R185+0x11000] ;  /* 0x01100000b930783b */ /* 0x000ea20000004200 */
[----:B------:R-:W-:-:S02]  /*9e30*/  SHF.R.U32.HI R43, RZ, 0x10, R250 ;  /* 0x00000010ff2b7819 */ /* 0x000fc400000116fa */
[----:B------:R-:W-:Y:S02]  /*9e40*/  LOP3.LUT R41, R41, 0xff, RZ, 0xc0, !PT ;  /* 0x000000ff29297812 */ /* 0x000fe400078ec0ff */
[----:B------:R-:W-:Y:S02]  /*9e50*/  SHF.R.U32.HI R42, RZ, 0x8, R42 ;  /* 0x00000008ff2a7819 */ /* 0x000fe4000001162a */
[----:B------:R-:W-:Y:S01]  /*9e60*/  HMMA.16816.F32 R24, R104, R108, R64 ;  /* 0x0000006c6818723c */ /* 0x000fe20000001840 */
[----:B------:R-:W2:Y:S01]  /*9e70*/  LDSM.16.MT88.4 R64, [R188+0xf800] ;  /* 0x00f80000bc40783b */ /* 0x000ea20000004200 */
[----:B------:R-:W-:-:S06]  /*9e80*/  LOP3.LUT R43, R43, 0xff, RZ, 0xc0, !PT ;  /* 0x000000ff2b2b7812 */ /* 0x000fcc00078ec0ff */
[C---:B-1----:R-:W-:Y:S01]  /*9e90*/  HMMA.16816.F32 R116, R104.reuse, R44, R96 ;  /* 0x0000002c6874723c */ /* 0x042fe20000001860 */
[----:B------:R-:W1:Y:S06]  /*9ea0*/  LDSM.16.MT88.4 R96, [R188+0x11800] ;  /* 0x01180000bc60783b */ /* 0x000e6c0000004200 */
[----:B------:R-:W-:Y:S01]  /*9eb0*/  F2FP.PACK_AB R44, R228, R230 ;  /* 0x000000e6e42c723e */ /* 0x000fe200000000ff */
[C---:B------:R-:W-:Y:S08]  /*9ec0*/  HMMA.16816.F32 R156, R104.reuse, R158, R28 ;  /* 0x0000009e689c723c */ /* 0x040ff0000000181c */
[C---:B---3--:R-:W-:Y:S07]  /*9ed0*/  HMMA.16816.F32 R28, R104.reuse, R114, R60 ;  /* 0x00000072681c723c */ /* 0x048fee000000183c */
[----:B------:R-:W-:Y:S01]  /*9ee0*/  LOP3.LUT R114, R8, 0xff, RZ, 0xc0, !PT ;  /* 0x000000ff08727812 */ /* 0x000fe200078ec0ff */
[----:B------:R-:W-:Y:S01]  /*9ef0*/  HMMA.16816.F32 R168, R104, R164, R16 ;  /* 0x000000a468a8723c */ /* 0x000fe20000001810 */
[----:B------:R-:W-:-:S02]  /*9f00*/  SHF.R.U32.HI R115, RZ, 0x18, R8 ;  /* 0x00000018ff737819 */ /* 0x000fc40000011608 */
[----:B------:R-:W-:Y:S02]  /*9f10*/  PRMT R114, R114, 0x5410, R40 ;  /* 0x0000541072727816 */ /* 0x000fe40000000028 */
[----:B------:R-:W-:-:S03]  /*9f20*/  PRMT R115, R41, 0x5410, R115 ;  /* 0x0000541029737816 */ /* 0x000fc60000000073 */
[----:B----4-:R-:W-:Y:S01]  /*9f30*/  HMMA.16816.F32 R16, R104, R12, R72 ;  /* 0x0000000c6810723c */ /* 0x010fe20000001848 */
[--C-:B------:R-:W-:Y:S01]  /*9f40*/  HSET2.LE.AND R114, R114, R216.reuse, PT ;  /* 0x000000d872727233 */ /* 0x100fe20003803000 */
[----:B------:R-:W-:Y:S01]  /*9f50*/  LDSM.16.MT88.4 R72, [R186+0xf800] ;  /* 0x00f80000ba48783b */ /* 0x000fe20000004200 */
[----:B------:R-:W-:-:S03]  /*9f60*/  HSET2.LE.AND R115, R115, R216, PT ;  /* 0x000000d873737233 */ /* 0x000fc60003803000 */
[----:B------:R-:W-:Y:S02]  /*9f70*/  LOP3.LUT R114, R114, R44, RZ, 0xc0, !PT ;  /* 0x0000002c72727212 */ /* 0x000fe400078ec0ff */
[----:B------:R-:W-:Y:S01]  /*9f80*/  HMMA.16816.F32 R12, R104, R14, R76 ;  /* 0x0000000e680c723c */ /* 0x000fe2000000184c */
[----:B------:R-:W-:-:S04]  /*9f90*/  F2FP.PACK_AB R44, R218, R217 ;  /* 0x000000d9da2c723e */ /* 0x000fc800000000ff */
[----:B------:R-:W-:-:S03]  /*9fa0*/  LOP3.LUT R115, R115, R44, RZ, 0xc0, !PT ;  /* 0x0000002c73737212 */ /* 0x000fc600078ec0ff */
[C---:B------:R-:W-:Y:S07]  /*9fb0*/  HMMA.16816.F32 R132, R104.reuse, R134, R52 ;  /* 0x000000866884723c */ /* 0x040fee0000001834 */
[----:B------:R-:W-:Y:S01]  /*9fc0*/  LOP3.LUT R53, R250, 0xff, RZ, 0xc0, !PT ;  /* 0x000000fffa357812 */ /* 0x000fe200078ec0ff */
[----:B------:R-:W-:Y:S01]  /*9fd0*/  HMMA.16816.F32 R152, R104, R148, R32 ;  /* 0x000000946898723c */ /* 0x000fe20000001820 */
[----:B------:R-:W-:Y:S02]  /*9fe0*/  SHF.R.U32.HI R52, RZ, 0x18, R250 ;  /* 0x00000018ff347819 */ /* 0x000fe400000116fa */
[----:B------:R-:W-:-:S02]  /*9ff0*/  PRMT R53, R53, 0x5410, R42 ;  /* 0x0000541035357816 */ /* 0x000fc4000000002a */
[----:B------:R-:W-:Y:S02]  /*a000*/  PRMT R52, R43, 0x5410, R52 ;  /* 0x000054102b347816 */ /* 0x000fe40000000034 */
[----:B------:R-:W-:Y:S01]  /*a010*/  LDSM.16.MT88.4 R40, [R186+0xd800] ;  /* 0x00d80000ba28783b */ /* 0x000fe20000004200 */
[C---:B------:R-:W-:Y:S01]  /*a020*/  HMMA.16816.F32 R32, R104.reuse, R112, R56 ;  /* 0x000000706820723c */ /* 0x040fe20000001838 */
[--C-:B------:R-:W-:Y:S02]  /*a030*/  HSET2.LE.AND R53, R53, R216.reuse, PT ;  /* 0x000000d835357233 */ /* 0x100fe40003803000 */
[----:B------:R-:W-:Y:S01]  /*a040*/  HSET2.LE.AND R52, R52, R216, PT ;  /* 0x000000d834347233 */ /* 0x000fe20003803000 */
[----:B------:R-:W-:Y:S03]  /*a050*/  LDSM.16.MT88.4 R56, [R184+0xd800] ;  /* 0x00d80000b838783b */ /* 0x000fe60000004200 */
[----:B------:R-:W-:Y:S01]  /*a060*/  F2FP.PACK_AB R112, R231, R232 ;  /* 0x000000e8e770723e */ /* 0x000fe200000000ff */
[----:B------:R-:W-:Y:S01]  /*a070*/  HMMA.16816.F32 R164, R104, R166, R20 ;  /* 0x000000a668a4723c */ /* 0x000fe20000001814 */
[----:B------:R-:W-:-:S02]  /*a080*/  F2FP.PACK_AB R113, R229, R227 ;  /* 0x000000e3e571723e */ /* 0x000fc400000000ff */
[----:B------:R-:W-:Y:S02]  /*a090*/  LOP3.LUT R112, R53, R112, RZ, 0xc0, !PT ;  /* 0x0000007035707212 */ /* 0x000fe400078ec0ff */
[----:B------:R-:W-:-:S03]  /*a0a0*/  LOP3.LUT R113, R52, R113, RZ, 0xc0, !PT ;  /* 0x0000007134717212 */ /* 0x000fc600078ec0ff */
[C---:B------:R-:W-:Y:S08]  /*a0b0*/  HMMA.16816.F32 R20, R104.reuse, R110, R68 ;  /* 0x0000006e6814723c */ /* 0x040ff00000001844 */
[C---:B------:R-:W-:Y:S01]  /*a0c0*/  HMMA.16816.F32 R148, R104.reuse, R150, R36 ;  /* 0x000000966894723c */ /* 0x040fe20000001824 */
[----:B------:R-:W3:Y:S07]  /*a0d0*/  LDSM.16.MT88.4 R36, [R188+0xd800] ;  /* 0x00d80000bc24783b */ /* 0x000eee0000004200 */
[C---:B-----5:R-:W-:Y:S01]  /*a0e0*/  HMMA.16816.F32 R100, R104.reuse, R120, R80 ;  /* 0x000000786864723c */ /* 0x060fe20000001850 */
[----:B------:R-:W-:Y:S07]  /*a0f0*/  LDSM.16.MT88.4 R80, [R185+0xf800] ;  /* 0x00f80000b950783b */ /* 0x000fee0000004200 */
[C---:B--2---:R-:W-:Y:S08]  /*a100*/  HMMA.16816.F32 R108, R104.reuse, R50, R92 ;  /* 0x00000032686c723c */ /* 0x044ff0000000185c */
[C---:B------:R-:W-:Y:S08]  /*a110*/  HMMA.16816.F32 R120, R104.reuse, R122, R84 ;  /* 0x0000007a6878723c */ /* 0x040ff00000001854 */
[C---:B------:R-:W-:Y:S01]  /*a120*/  HMMA.16816.F32 R8, R104.reuse, R48, R88 ;  /* 0x000000306808723c */ /* 0x040fe20000001858 */
[----:B------:R-:W2:Y:S04]  /*a130*/  LDSM.16.MT88.4 R48, [R185+0xd800] ;  /* 0x00d80000b930783b */ /* 0x000ea80000004200 */
[----:B------:R-:W4:Y:S03]  /*a140*/  LDSM.16.MT88.4 R88, [R184+0xf800] ;  /* 0x00f80000b858783b */ /* 0x000f260000004200 */
[----:B------:R-:W-:Y:S01]  /*a150*/  HMMA.16816.F32 R4, R104, R46, R4 ;  /* 0x0000002e6804723c */ /* 0x000fe20000001804 */
[----:B------:R-:W5:Y:S07]  /*a160*/  LDSM.16.MT88.4 R104, [R186+0x11800] ;  /* 0x01180000ba68783b */ /* 0x000f6e0000004200 */
[C---:B------:R-:W-:Y:S08]  /*a170*/  HMMA.16816.F32 R60, R112.reuse, R64, R144 ;  /* 0x00000040703c723c */ /* 0x040ff00000001890 */
[C---:B-1----:R-:W-:Y:S08]  /*a180*/  HMMA.16816.F32 R92, R112.reuse, R96, R16 ;  /* 0x00000060705c723c */ /* 0x042ff00000001810 */
[C---:B------:R-:W-:Y:S01]  /*a190*/  HMMA.16816.F32 R64, R112.reuse, R66, R140 ;  /* 0x000000427040723c */ /* 0x040fe2000000188c */
[----:B------:R-:W1:Y:S07]  /*a1a0*/  LDSM.16.MT88.4 R140, [R185+0x11800] ;  /* 0x01180000b98c783b */ /* 0x000e6e0000004200 */
[C---:B------:R-:W-:Y:S01]  /*a1b0*/  HMMA.16816.F32 R96, R112.reuse, R98, R12 ;  /* 0x000000627060723c */ /* 0x040fe2000000180c */
[----:B------:R-:W1:Y:S07]  /*a1c0*/  LDSM.16.MT88.4 R12, [R184+0x11800] ;  /* 0x01180000b80c783b */ /* 0x000e6e0000004200 */
[C---:B---3--:R-:W-:Y:S08]  /*a1d0*/  HMMA.16816.F32 R128, R112.reuse, R36, R128 ;  /* 0x000000247080723c */ /* 0x048ff00000001880 */
[C---:B------:R-:W-:Y:S08]  /*a1e0*/  HMMA.16816.F32 R124, R112.reuse, R38, R124 ;  /* 0x00000026707c723c */ /* 0x040ff0000000187c */
[C---:B------:R-:W-:Y:S08]  /*a1f0*/  HMMA.16816.F32 R36, R112.reuse, R40, R168 ;  /* 0x000000287024723c */ /* 0x040ff000000018a8 */
[C---:B--2---:R-:W-:Y:S08]  /*a200*/  HMMA.16816.F32 R44, R112.reuse, R48, R160 ;  /* 0x00000030702c723c */ /* 0x044ff000000018a0 */
[C---:B------:R-:W-:Y:S08]  /*a210*/  HMMA.16816.F32 R52, R112.reuse, R56, R152 ;  /* 0x000000387034723c */ /* 0x040ff00000001898 */
[C---:B------:R-:W-:Y:S08]  /*a220*/  HMMA.16816.F32 R68, R112.reuse, R72, R136 ;  /* 0x000000487044723c */ /* 0x040ff00000001888 */
[C---:B------:R-:W-:Y:S08]  /*a230*/  HMMA.16816.F32 R76, R112.reuse, R80, R32 ;  /* 0x00000050704c723c */ /* 0x040ff00000001820 */
[C---:B----4-:R-:W-:Y:S08]  /*a240*/  HMMA.16816.F32 R84, R112.reuse, R88, R24 ;  /* 0x000000587054723c */ /* 0x050ff00000001818 */
[C---:B-----5:R-:W-:Y:S08]  /*a250*/  HMMA.16816.F32 R100, R112.reuse, R104, R100 ;  /* 0x000000687064723c */ /* 0x060ff00000001864 */
[C---:B------:R-:W-:Y:S08]  /*a260*/  HMMA.16816.F32 R120, R112.reuse, R106, R120 ;  /* 0x0000006a7078723c */ /* 0x040ff00000001878 */
[C---:B------:R-:W-:Y:S08]  /*a270*/  HMMA.16816.F32 R40, R112.reuse, R42, R164 ;  /* 0x0000002a7028723c */ /* 0x040ff000000018a4 */
[C---:B------:R-:W-:Y:S08]  /*a280*/  HMMA.16816.F32 R48, R112.reuse, R50, R156 ;  /* 0x000000327030723c */ /* 0x040ff0000000189c */
[C---:B------:R-:W-:Y:S08]  /*a290*/  HMMA.16816.F32 R56, R112.reuse, R58, R148 ;  /* 0x0000003a7038723c */ /* 0x040ff00000001894 */
[C---:B------:R-:W-:Y:S07]  /*a2a0*/  HMMA.16816.F32 R72, R112.reuse, R74, R132 ;  /* 0x0000004a7048723c */ /* 0x040fee0000001884 */
[-C--:B------:R-:W-:Y:S01]  /*a2b0*/  MOV R132, R2.reuse ;  /* 0x0000000200847202 */ /* 0x080fe20000000f00 */
[----:B------:R-:W-:Y:S01]  /*a2c0*/  HMMA.16816.F32 R80, R112, R82, R28 ;  /* 0x000000527050723c */ /* 0x000fe2000000181c */
[----:B------:R-:W-:-:S07]  /*a2d0*/  @P0 MOV R132, R2 ;  /* 0x0000000200840202 */ /* 0x000fce0000000f00 */
[C---:B------:R-:W-:Y:S08]  /*a2e0*/  HMMA.16816.F32 R88, R112.reuse, R90, R20 ;  /* 0x0000005a7058723c */ /* 0x040ff00000001814 */
[C---:B-1----:R-:W-:Y:S08]  /*a2f0*/  HMMA.16816.F32 R104, R112.reuse, R140, R8 ;  /* 0x0000008c7068723c */ /* 0x042ff00000001808 */
[C---:B------:R-:W-:Y:S08]  /*a300*/  HMMA.16816.F32 R108, R112.reuse, R142, R108 ;  /* 0x0000008e706c723c */ /* 0x040ff0000000186c */
[C---:B------:R-:W-:Y:S08]  /*a310*/  HMMA.16816.F32 R116, R112.reuse, R12, R116 ;  /* 0x0000000c7074723c */ /* 0x040ff00000001874 */
[----:B------:R-:W-:Y:S01]  /*a320*/  HMMA.16816.F32 R112, R112, R14, R4 ;  /* 0x0000000e7070723c */ /* 0x000fe20000001804 */
[----:B------:R-:W-:Y:S11]  /*a330*/  @P0 BRA `(.L_x_310) ;  /* 0x0000001000000947 */ /* 0x000ff60003800000 */
.L_x_306:
[----:B------:R-:W-:-:S12]  /*a340*/  UIADD3 UR8, UR17, -0x1, URZ ;  /* 0xffffffff11087890 */ /* 0x000fd8000fffe03f */
.L_x_310:
[----:B------:R-:W-:-:S13]  /*a350*/  ISETP.LE.AND P0, PT, RZ, UR8, PT ;  /* 0x00000008ff007c0c */ /* 0x000fda000bf03270 */
[----:B------:R-:W-:Y:S05]  /*a360*/  @!P0 BRA `(.L_x_311) ;  /* 0x00003a6000008947 */ /* 0x000fea0003800000 */
[----:B------:R-:W1:Y:S01]  /*a370*/  LDC.U8 R204, c[0x0][0x2d8] ;  /* 0x0000b600ffcc7b82 */ /* 0x000e620000000000 */
[----:B------:R-:W-:Y:S01]  /*a380*/  IMAD.WIDE.U32 R210, R220, -0x326172a9, RZ ;  /* 0xcd9e8d57dcd27825 */ /* 0x000fe200078e00ff */
[----:B------:R-:W-:Y:S02]  /*a390*/  ISETP.GE.AND P4, PT, R202, c[0x0][0x220], PT ;  /* 0x00008800ca007a0c */ /* 0x000fe40003f86270 */
[----:B------:R-:W-:Y:S01]  /*a3a0*/  ISETP.GE.AND P3, PT, R197, c[0x0][0x220], PT ;  /* 0x00008800c5007a0c */ /* 0x000fe20003f66270 */
[----:B------:R-:W-:Y:S01]  /*a3b0*/  IMAD.MOV.U32 R0, RZ, RZ, R3 ;  /* 0x000000ffff007224 */ /* 0x000fe200078e0003 */
[----:B------:R-:W-:Y:S01]  /*a3c0*/  LOP3.LUT R208, R211, R221, RZ, 0x3c, !PT ;  /* 0x000000ddd3d07212 */ /* 0x000fe200078e3cff */
[----:B------:R-:W-:Y:S01]  /*a3d0*/  IMAD.MOV.U32 R2, RZ, RZ, R132 ;  /* 0x000000ffff027224 */ /* 0x000fe200078e0084 */
[----:B------:R-:W-:Y:S01]  /*a3e0*/  ISETP.GE.AND P2, PT, R196, c[0x0][0x220], PT ;  /* 0x00008800c4007a0c */ /* 0x000fe20003f46270 */
[----:B------:R-:W-:Y:S01]  /*a3f0*/  IMAD.WIDE.U32 R212, R207, -0x2daee0ad, RZ ;  /* 0xd2511f53cfd47825 */ /* 0x000fe200078e00ff */
[----:B------:R-:W-:-:S03]  /*a400*/  MOV R214, R222 ;  /* 0x000000de00d67202 */ /* 0x000fc60000000f00 */
[----:B------:R-:W-:-:S04]  /*a410*/  IMAD.WIDE.U32 R208, R208, -0x2daee0ad, RZ ;  /* 0xd2511f53d0d07825 */ /* 0x000fc800078e00ff */
[----:B------:R-:W-:Y:S01]  /*a420*/  IMAD.MOV.U32 R215, RZ, RZ, R225 ;  /* 0x000000ffffd77224 */ /* 0x000fe200078e00e1 */
[----:B-1----:R-:W-:Y:S01]  /*a430*/  PRMT R204, R204, 0x7054, R204 ;  /* 0x00007054cccc7816 */ /* 0x002fe200000000cc */
[----:B------:R-:W-:Y:S05]  /*a440*/  BRA `(.L_x_312) ;  /* 0x0000068000007947 */ /* 0x000fea0003800000 */
.L_x_314:
[----:B------:R1:W-:Y:S01]  /*a450*/  @P4 STS.128 [R195+0x6000], RZ ;  /* 0x006000ffc3004388 */ /* 0x0003e20000000c00 */
[----:B------:R-:W-:Y:S02]  /*a460*/  UIADD3 UR30, UR8, -0x1, URZ ;  /* 0xffffffff081e7890 */ /* 0x000fe4000fffe03f */
[----:B------:R-:W-:Y:S02]  /*a470*/  ULDC.64 UR4, c[0x0][0x198] ;  /* 0x0000660000047ab9 */ /* 0x000fe40000000a00 */
[----:B------:R-:W-:Y:S02]  /*a480*/  USHF.R.S32.HI UR17, URZ, 0x1f, UR30 ;  /* 0x0000001f3f117899 */ /* 0x000fe4000801141e */
[----:B------:R-:W-:Y:S02]  /*a490*/  UIMAD.WIDE.U32 UR32, UR30, UR4, URZ ;  /* 0x000000041e2072a5 */ /* 0x000fe4000f8e003f */
[----:B------:R-:W-:Y:S04]  /*a4a0*/  UIMAD UR17, UR17, UR4, URZ ;  /* 0x00000004111172a4 */ /* 0x000fe8000f8e023f */
[----:B------:R-:W-:Y:S01]  /*a4b0*/  UIMAD UR17, UR30, UR5, UR17 ;  /* 0x000000051e1172a4 */ /* 0x000fe2000f8e0211 */
[----:B------:R-:W-:Y:S02]  /*a4c0*/  IMAD.U32 R135, RZ, RZ, UR32 ;  /* 0x00000020ff877e24 */ /* 0x000fe4000f8e00ff */
[----:B------:R-:W-:Y:S01]  /*a4d0*/  IMAD.U32 R3, RZ, RZ, UR32 ;  /* 0x00000020ff037e24 */ /* 0x000fe2000f8e00ff */
[----:B------:R-:W-:Y:S02]  /*a4e0*/  UIADD3 UR17, UR33, UR17, URZ ;  /* 0x0000001121117290 */ /* 0x000fe4000fffe03f */
[----:B------:R-:W-:Y:S04]  /*a4f0*/  LEA R135, P0, R135, R198, 0x6 ;  /* 0x000000c687877211 */ /* 0x000fe800078030ff */
[----:B------:R-:W-:Y:S01]  /*a500*/  IMAD.U32 R134, RZ, RZ, UR17 ;  /* 0x00000011ff867e24 */ /* 0x000fe2000f8e00ff */
[C---:B------:R-:W-:Y:S02]  /*a510*/  @!P3 LEA R138, P6, R135.reuse, c[0x0][0x168], 0x1 ;  /* 0x00005a00878aba11 */ /* 0x040fe400078c08ff */
[----:B------:R-:W-:Y:S02]  /*a520*/  IADD3 R133, P1, R135, UR7, RZ ;  /* 0x0000000787857c10 */ /* 0x000fe4000ff3e0ff */
[----:B------:R-:W-:Y:S02]  /*a530*/  LEA.HI.X R134, R3, R201, R134, 0x6, P0 ;  /* 0x000000c903867211 */ /* 0x000fe400000f3486 */
[C---:B------:R-:W-:Y:S02]  /*a540*/  @!P4 LEA R140, P0, R135.reuse, c[0x0][0x168], 0x1 ;  /* 0x00005a00878cca11 */ /* 0x040fe400078008ff */
[C-C-:B------:R-:W-:Y:S02]  /*a550*/  @!P3 LEA.HI.X R139, R135.reuse, c[0x0][0x16c], R134.reuse, 0x1, P6 ;  /* 0x00005b00878bba11 */ /* 0x140fe400030f0c86 */
[----:B------:R-:W-:Y:S02]  /*a560*/  @!P4 LEA.HI.X R141, R135, c[0x0][0x16c], R134, 0x1, P0 ;  /* 0x00005b00878dca11 */ /* 0x000fe400000f0c86 */
[----:B------:R-:W-:Y:S02]  /*a570*/  @!P3 LEA R144, P6, R133, c[0x0][0x168], 0x1 ;  /* 0x00005a008590ba11 */ /* 0x000fe400078c08ff */
[----:B------:R-:W-:Y:S01]  /*a580*/  IADD3.X R132, R134, UR6, RZ, P1, !PT ;  /* 0x0000000686847c10 */ /* 0x000fe20008ffe4ff */
[----:B------:R-:W-:Y:S01]  /*a590*/  @!PT LDS RZ, [RZ] ;  /* 0x00000000fffff984 */ /* 0x000fe20000000800 */
[----:B------:R-:W-:Y:S01]  /*a5a0*/  @!PT LDS RZ, [RZ] ;  /* 0x00000000fffff984 */ /* 0x000fe20000000800 */
[----:B------:R-:W-:Y:S01]  /*a5b0*/  @!PT LDS RZ, [RZ] ;  /* 0x00000000fffff984 */ /* 0x000fe20000000800 */
[----:B------:R1:W-:Y:S01]  /*a5c0*/  @!P4 LDGSTS.E.BYPASS.LTC128B.128 [R195+0x6000], [R140.64] ;  /* 0x060000008cc3cfae */ /* 0x0003e2000b901d52 */
[----:B------:R-:W-:Y:S02]  /*a5d0*/  @!P2 LEA R136, P1, R135, c[0x0][0x168], 0x1 ;  /* 0x00005a008788aa11 */ /* 0x000fe400078208ff */
[----:B------:R-:W-:Y:S01]  /*a5e0*/  @!P3 LEA.HI.X R145, R133, c[0x0][0x16c], R132, 0x1, P6 ;  /* 0x00005b008591ba11 */ /* 0x000fe200030f0c84 */
[----:B------:R1:W-:Y:S01]  /*a5f0*/  @P3 STS.128 [R195+0x8000], RZ ;  /* 0x008000ffc3003388 */ /* 0x0003e20000000c00 */
[----:B------:R-:W-:Y:S02]  /*a600*/  @!P2 LEA.HI.X R137, R135, c[0x0][0x16c], R134, 0x1, P1 ;  /* 0x00005b008789aa11 */ /* 0x000fe400008f0c86 */
[C---:B------:R-:W-:Y:S01]  /*a610*/  @!P4 LEA R148, P1, R133.reuse, c[0x0][0x168], 0x1 ;  /* 0x00005a008594ca11 */ /* 0x040fe200078208ff */
[----:B------:R-:W-:Y:S01]  /*a620*/  @!PT LDS RZ, [RZ] ;  /* 0x00000000fffff984 */ /* 0x000fe20000000800 */
[----:B------:R-:W-:Y:S01]  /*a630*/  @!PT LDS RZ, [RZ] ;  /* 0x00000000fffff984 */ /* 0x000fe20000000800 */
[----:B------:R-:W-:Y:S01]  /*a640*/  @!PT LDS RZ, [RZ] ;  /* 0x00000000fffff984 */ /* 0x000fe20000000800 */
[----:B------:R1:W-:Y:S01]  /*a650*/  @!P3 LDGSTS.E.BYPASS.LTC128B.128 [R195+0x8000], [R138.64+0x80] ;  /* 0x080000808ac3bfae */ /* 0x0003e2000b901d52 */
[C---:B------:R-:W-:Y:S02]  /*a660*/  IADD3 R3, P0, R133.reuse, UR7, RZ ;  /* 0x0000000785037c10 */ /* 0x040fe4000ff1e0ff */
[----:B------:R-:W-:Y:S01]  /*a670*/  @!P4 LEA.HI.X R149, R133, c[0x0][0x16c], R132, 0x1, P1 ;  /* 0x00005b008595ca11 */ /* 0x000fe200008f0c84 */
[----:B------:R1:W-:Y:S01]  /*a680*/  @P2 STS.128 [R195+0xa000], RZ ;  /* 0x00a000ffc3002388 */ /* 0x0003e20000000c00 */
[C---:B------:R-:W-:Y:S02]  /*a690*/  @!P4 LEA R146, P1, R3.reuse, c[0x0][0x168], 0x1 ;  /* 0x00005a000392ca11 */ /* 0x040fe400078208ff */
[----:B------:R-:W-:Y:S01]  /*a6a0*/  @!P3 LEA R152, P6, R3, c[0x0][0x168], 0x1 ;  /* 0x00005a000398ba11 */ /* 0x000fe200078c08ff */
[----:B------:R-:W-:Y:S01]  /*a6b0*/  @!PT LDS RZ, [RZ] ;  /* 0x00000000fffff984 */ /* 0x000fe20000000800 */
[----:B------:R-:W-:Y:S01]  /*a6c0*/  @!PT LDS RZ, [RZ] ;  /* 0x00000000fffff984 */ /* 0x000fe20000000800 */
[----:B------:R-:W-:Y:S01]  /*a6d0*/  @!PT LDS RZ, [RZ] ;  /* 0x00000000fffff984 */ /* 0x000fe20000000800 */
[----:B------:R1:W-:Y:S01]  /*a6e0*/  @!P2 LDGSTS.E.BYPASS.LTC128B.128 [R195+0xa000], [R136.64+0x100] ;  /* 0x0a00010088c3afae */ /* 0x0003e2000b901d52 */
[----:B------:R-:W-:Y:S02]  /*a6f0*/  IADD3.X R134, R132, UR6, RZ, P0, !PT ;  /* 0x0000000684867c10 */ /* 0x000fe400087fe4ff */
[----:B------:R-:W-:Y:S01]  /*a700*/  @!P2 LEA R142, P0, R133, c[0x0][0x168], 0x1 ;  /* 0x00005a00858eaa11 */ /* 0x000fe200078008ff */
[----:B------:R1:W-:Y:S01]  /*a710*/  @P4 STS.128 [R195+0x6800], RZ ;  /* 0x006800ffc3004388 */ /* 0x0003e20000000c00 */
[----:B------:R-:W-:Y:S02]  /*a720*/  @!P4 LEA.HI.X R147, R3, c[0x0][0x16c], R134, 0x1, P1 ;  /* 0x00005b000393ca11 */ /* 0x000fe400008f0c86 */
[----:B------:R-:W-:Y:S01]  /*a730*/  @!P2 LEA.HI.X R143, R133, c[0x0][0x16c], R132, 0x1, P0 ;  /* 0x00005b00858faa11 */ /* 0x000fe200000f0c84 */
[----:B------:R-:W-:Y:S01]  /*a740*/  @!PT LDS RZ, [RZ] ;  /* 0x00000000fffff984 */ /* 0x000fe20000000800 */
[----:B------:R-:W-:Y:S01]  /*a750*/  @!PT LDS RZ, [RZ] ;  /* 0x00000000fffff984 */ /* 0x000fe20000000800 */
[----:B------:R-:W-:Y:S01]  /*a760*/  @!PT LDS RZ, [RZ] ;  /* 0x00000000fffff984 */ /* 0x000fe20000000800 */
[----:B------:R1:W-:Y:S01]  /*a770*/  @!P4 LDGSTS.E.BYPASS.LTC128B.128 [R195+0x6800], [R148.64] ;  /* 0x0680000094c3cfae */ /* 0x0003e2000b901d52 */
[C-C-:B------:R-:W-:Y:S02]  /*a780*/  @!P3 LEA.HI.X R153, R3.reuse, c[0x0][0x16c], R134.reuse, 0x1, P6 ;  /* 0x00005b000399ba11 */ /* 0x140fe400030f0c86 */
[C---:B------:R-:W-:Y:S01]  /*a790*/  @!P2 LEA R150, P1, R3.reuse, c[0x0][0x168], 0x1 ;  /* 0x00005a000396aa11 */ /* 0x040fe200078208ff */
[----:B------:R1:W-:Y:S01]  /*a7a0*/  @P3 STS.128 [R195+0x8800], RZ ;  /* 0x008800ffc3003388 */ /* 0x0003e20000000c00 */
[C---:B------:R-:W-:Y:S02]  /*a7b0*/  IADD3 R132, P0, R3.reuse, UR7, RZ ;  /* 0x0000000703847c10 */ /* 0x040fe4000ff1e0ff */
[----:B------:R-:W-:Y:S01]  /*a7c0*/  @!P2 LEA.HI.X R151, R3, c[0x0][0x16c], R134, 0x1, P1 ;  /* 0x00005b000397aa11 */ /* 0x000fe200008f0c86 */
[----:B------:R-:W-:Y:S01]  /*a7d0*/  @!PT LDS RZ, [RZ] ;  /* 0x00000000fffff984 */ /* 0x000fe20000000800 */
[----:B------:R-:W-:Y:S01]  /*a7e0*/  @!PT LDS RZ, [RZ] ;  /* 0x00000000fffff984 */ /* 0x000fe20000000800 */
[----:B------:R-:W-:Y:S01]  /*a7f0*/  @!PT LDS RZ, [RZ] ;  /* 0x00000000fffff984 */ /* 0x000fe20000000800 */
[----:B------:R1:W-:Y:S01]  /*a800*/  @!P3 LDGSTS.E.BYPASS.LTC128B.128 [R195+0x8800], [R144.64+0x80] ;  /* 0x0880008090c3bfae */ /* 0x0003e2000b901d52 */
[C---:B------:R-:W-:Y:S02]  /*a810*/  @!P4 LEA R154, P6, R132.reuse, c[0x0][0x168], 0x1 ;  /* 0x00005a00849aca11 */ /* 0x040fe400078c08ff */
        /* <DEDUP_REMOVED lines=9> */
[C-C-:B------:R-:W-:Y:S01]  /*a8b0*/  @!P3 LEA.HI.X R157, R132.reuse, c[0x0][0x16c], R134.reuse, 0x1, P1 ;  /* 0x00005b00849dba11 */ /* 0x140fe200008f0c86 */
[----:B------:R1:W-:Y:S01]  /*a8c0*/  @P4 STS.128 [R195+0x7000], RZ ;  /* 0x007000ffc3004388 */ /* 0x0003e20000000c00 */
[----:B------:R-:W-:Y:S03]  /*a8d0*/  @!P2 LEA.HI.X R159, R132, c[0x0][0x16c], R134, 0x1, P0 ;  /* 0x00005b00849faa11 */ /* 0x000fe600000f0c86 */
        /* <DEDUP_REMOVED lines=31> */
.L_x_312:
[----:B------:R-:W-:Y:S04]  /*aad0*/  DEPBAR.LE SB0, 0x0 ;  /* 0x000080000000791a */ /* 0x000fe80000000000 */
[----:B------:R-:W-:Y:S01]  /*aae0*/  BAR.SYNC.DEFER_BLOCKING 0x0 ;  /* 0x0000000000007b1d */ /* 0x000fe20000010000 */
[----:B------:R-:W-:Y:S01]  /*aaf0*/  USHF.R.S32.HI UR5, URZ, 0x1f, UR8 ;  /* 0x0000001f3f057899 */ /* 0x000fe20008011408 */
[----:B------:R-:W-:Y:S01]  /*ab00*/  IMAD.U32 R3, RZ, RZ, UR8 ;  /* 0x00000008ff037e24 */ /* 0x000fe2000f8e00ff */
[----:B------:R-:W-:Y:S03]  /*ab10*/  UIMAD UR4, UR11, UR8, URZ ;  /* 0x000000080b0472a4 */ /* 0x000fe6000f8e023f */
[----:B------:R-:W-:Y:S01]  /*ab20*/  IMAD.WIDE.U32 R4, R3, UR12, R214 ;  /* 0x0000000c03047c25 */ /* 0x000fe2000f8e00d6 */
[----:B------:R-:W-:Y:S04]  /*ab30*/  UIMAD UR4, UR5, UR12, UR4 ;  /* 0x0000000c050472a4 */ /* 0x000fe8000f8e0204 */
[C---:B------:R-:W-:Y:S02]  /*ab40*/  @!P4 LEA R6, P6, R4.reuse, c[0x0][0x170], 0x1 ;  /* 0x00005c000406ca11 */ /* 0x040fe400078c08ff */
[----:B------:R-:W-:Y:S02]  /*ab50*/  IADD3 R5, R5, UR4, RZ ;  /* 0x0000000405057c10 */ /* 0x000fe4000fffe0ff */
[C---:B------:R-:W-:Y:S02]  /*ab60*/  @!P3 LEA R14, P1, R4.reuse, c[0x0][0x170], 0x1 ;  /* 0x00005c00040eba11 */ /* 0x040fe400078208ff */
[C-C-:B------:R-:W-:Y:S02]  /*ab70*/  @!P4 LEA.HI.X R7, R4.reuse, c[0x0][0x174], R5.reuse, 0x1, P6 ;  /* 0x00005d000407ca11 */ /* 0x140fe400030f0c05 */
[C-C-:B------:R-:W-:Y:S02]  /*ab80*/  @!P3 LEA.HI.X R15, R4.reuse, c[0x0][0x174], R5.reuse, 0x1, P1 ;  /* 0x00005d00040fba11 */ /* 0x140fe400008f0c05 */
[C---:B------:R-:W-:Y:S02]  /*ab90*/  @!P2 LEA R12, P0, R4.reuse, c[0x0][0x170], 0x1 ;  /* 0x00005c00040caa11 */ /* 0x040fe400078008ff */
[C---:B------:R-:W-:Y:S01]  /*aba0*/  IADD3 R3, P5, R4.reuse, UR14, RZ ;  /* 0x0000000e04037c10 */ /* 0x040fe2000ffbe0ff */
[----:B------:R-:W-:Y:S01]  /*abb0*/  @P4 STS.128 [R195+0xc000], RZ ;  /* 0x00c000ffc3004388 */ /* 0x000fe20000000c00 */
[----:B------:R-:W-:Y:S02]  /*abc0*/  @!P2 LEA.HI.X R13, R4, c[0x0][0x174], R5, 0x1, P0 ;  /* 0x00005d00040daa11 */ /* 0x000fe400000f0c05 */
[----:B------:R-:W-:Y:S01]  /*abd0*/  @!P4 LEA R16, P6, R3, c[0x0][0x170], 0x1 ;  /* 0x00005c000310ca11 */ /* 0x000fe200078c08ff */
[----:B------:R-:W-:Y:S01]  /*abe0*/  @!PT LDS RZ, [RZ] ;  /* 0x00000000fffff984 */ /* 0x000fe20000000800 */
[----:B------:R-:W-:Y:S01]  /*abf0*/  @!PT LDS RZ, [RZ] ;  /* 0x00000000fffff984 */ /* 0x000fe20000000800 */
[----:B------:R-:W-:Y:S01]  /*ac00*/  @!PT LDS RZ, [RZ] ;  /* 0x00000000fffff984 */ /* 0x000fe20000000800 */
[----:B------:R1:W-:Y:S01]  /*ac10*/  @!P4 LDGSTS.E.BYPASS.LTC128B.128 [R195+0xc000], [R6.64] ;  /* 0x0c00000006c3cfae */ /* 0x0003e2000b901d52 */
[----:B------:R-:W-:Y:S02]  /*ac20*/  IADD3.X R5, R5, UR9, RZ, P5, !PT ;  /* 0x0000000905057c10 */ /* 0x000fe4000affe4ff */
[C---:B------:R-:W-:Y:S01]  /*ac30*/  @!P3 LEA R10, P1, R3.reuse, c[0x0][0x170], 0x1 ;  /* 0x00005c00030aba11 */ /* 0x040fe200078208ff */
[----:B------:R-:W-:Y:S01]  /*ac40*/  @P3 STS.128 [R195+0xe000], RZ ;  /* 0x00e000ffc3003388 */ /* 0x000fe20000000c00 */
[C-C-:B------:R-:W-:Y:S02]  /*ac50*/  @!P4 LEA.HI.X R17, R3.reuse, c[0x0][0x174], R5.reuse, 0x1, P6 ;  /* 0x00005d000311ca11 */ /* 0x140fe400030f0c05 */
[C-C-:B------:R-:W-:Y:S01]  /*ac60*/  @!P3 LEA.HI.X R11, R3.reuse, c[0x0][0x174], R5.reuse, 0x1, P1 ;  /* 0x00005d00030bba11 */ /* 0x140fe200008f0c05 */
[----:B------:R-:W-:Y:S01]  /*ac70*/  @!PT LDS RZ, [RZ] ;  /* 0x00000000fffff984 */ /* 0x000fe20000000800 */
[----:B------:R-:W-:Y:S01]  /*ac80*/  @!PT LDS RZ, [RZ] ;  /* 0x00000000fffff984 */ /* 0x000fe20000000800 */
[----:B------:R-:W-:Y:S01]  /*ac90*/  @!PT LDS RZ, [RZ] ;  /* 0x00000000fffff984 */ /* 0x000fe20000000800 */
[----:B------:R2:W-:Y:S01]  /*aca0*/  @!P3 LDGSTS.E.BYPASS.LTC128B.128 [R195+0xe000], [R14.64+0x80] ;  /* 0x0e0000800ec3bfae */ /* 0x0005e2000b901d52 */
[C---:B------:R-:W-:Y:S03]  /*acb0*/  @!P2 LEA R8, P0, R3.reuse, c[0x0][0x170], 0x1 ;  /* 0x00005c000308aa11 */ /* 0x040fe600078008ff */
[----:B------:R-:W-:Y:S01]  /*acc0*/  @P2 STS.128 [R195+0x10000], RZ ;  /* 0x010000ffc3002388 */ /* 0x000fe20000000c00 */
[C---:B------:R-:W-:Y:S03]  /*acd0*/  @!P2 LEA.HI.X R9, R3.reuse, c[0x0][0x174], R5, 0x1, P0 ;  /* 0x00005d000309aa11 */ /* 0x040fe600000f0c05 */
        /* <DEDUP_REMOVED lines=8> */
[----:B------:R3:W-:Y:S01]  /*ad60*/  @!P4 LDGSTS.E.BYPASS.LTC128B.128 [R195+0xc800], [R16.64] ;  /* 0x0c80000010c3cfae */ /* 0x0007e2000b901d52 */
[----:B-1----:R-:W-:Y:S03]  /*ad70*/  IADD3 R6, P5, R3, UR14, RZ ;  /* 0x0000000e03067c10 */ /* 0x002fe6000ffbe0ff */
[----:B------:R-:W-:Y:S01]  /*ad80*/  @P3 STS.128 [R195+0xe800], RZ ;  /* 0x00e800ffc3003388 */ /* 0x000fe20000000c00 */
[C---:B------:R-:W-:Y:S03]  /*ad90*/  @!P4 LEA R28, P1, R6.reuse, c[0x0][0x170], 0x1 ;  /* 0x00005c00061cca11 */ /* 0x040fe600078208ff */
[----:B------:R-:W-:Y:S01]  /*ada0*/  @!PT LDS RZ, [RZ] ;  /* 0x00000000fffff984 */ /* 0x000fe20000000800 */
[----:B------:R-:W-:Y:S01]  /*adb0*/  @!PT LDS RZ, [RZ] ;  /* 0x00000000fffff984 */ /* 0x000fe20000000800 */
[----:B------:R-:W-:Y:S01]  /*adc0*/  @!PT LDS RZ, [RZ] ;  /* 0x00000000fffff984 */ /* 0x000fe20000000800 */
[----:B------:R1:W-:Y:S01]  /*add0*/  @!P3 LDGSTS.E.BYPASS.LTC128B.128 [R195+0xe800], [R10.64+0x80] ;  /* 0x0e8000800ac3bfae */ /* 0x0003e2000b901d52 */
        /* <DEDUP_REMOVED lines=9> */
[C---:B------:R-:W-:Y:S02]  /*ae70*/  @!P2 LEA R22, P5, R6.reuse, c[0x0][0x170], 0x1 ;  /* 0x00005c000616aa11 */ /* 0x040fe400078a08ff */
[C---:B------:R-:W-:Y:S01]  /*ae80*/  IADD3 R4, P6, R6.reuse, UR14, RZ ;  /* 0x0000000e06047c10 */ /* 0x040fe2000ffde0ff */
[----:B------:R-:W-:Y:S01]  /*ae90*/  @P4 STS.128 [R195+0xd000], RZ ;  /* 0x00d000ffc3004388 */ /* 0x000fe20000000c00 */
[----:B------:R-:W-:Y:S02]  /*aea0*/  @!P2 LEA.HI.X R23, R6, c[0x0][0x174], R5, 0x1, P5 ;  /* 0x00005d000617aa11 */ /* 0x000fe400028f0c05 */
[----:B------:R-:W-:Y:S01]  /*aeb0*/  IADD3.X R3, R5, UR9, RZ, P6, !PT ;  /* 0x0000000905037c10 */ /* 0x000fe2000b7fe4ff */
[----:B------:R-:W-:Y:S01]  /*aec0*/  @!PT LDS RZ, [RZ] ;  /* 0x00000000fffff984 */ /* 0x000fe20000000800 */
[----:B------:R-:W-:Y:S01]  /*aed0*/  @!PT LDS RZ, [RZ] ;  /* 0x00000000fffff984 */ /* 0x000fe20000000800 */
[----:B------:R-:W-:Y:S01]  /*aee0*/  @!PT LDS RZ, [RZ] ;  /* 0x00000000fffff984 */ /* 0x000fe20000000800 */
[----:B------:R4:W-:Y:S01]  /*aef0*/  @!P4 LDGSTS.E.BYPASS.LTC128B.128 [R195+0xd000], [R28.64] ;  /* 0x0d0000001cc3cfae */ /* 0x0009e2000b901d52 */
[C---:B------:R-:W-:Y:S02]  /*af00*/  @!P4 LEA R26, P6, R4.reuse, c[0x0][0x170], 0x1 ;  /* 0x00005c00041aca11 */ /* 0x040fe400078c08ff */
        /* <DEDUP_REMOVED lines=9> */
[----:B------:R-:W-:Y:S01]  /*afa0*/  ISETP.LT.AND P5, PT, RZ, UR8, PT ;  /* 0x00000008ff007c0c */ /* 0x000fe2000bfa1270 */
[----:B------:R-:W-:Y:S01]  /*afb0*/  @P2 STS.128 [R195+0x11000], RZ ;  /* 0x011000ffc3002388 */ /* 0x000fe20000000c00 */
[----:B------:R-:W-:Y:S03]  /*afc0*/  @!P2 LEA.HI.X R19, R4, c[0x0][0x174], R3, 0x1, P0 ;  /* 0x00005d000413aa11 */ /* 0x000fe600000f0c03 */
        /* <DEDUP_REMOVED lines=20> */
[----:B-1----:R-:W1:Y:S04]  /*b110*/  LDSM.16.M88.4 R8, [R193+0x6000] ;  /* 0x00600000c108783b */ /* 0x002e680000000200 */
[----:B-----5:R-:W-:Y:S04]  /*b120*/  LDSM.16.M88.4 R24, [R193+0x7000] ;  /* 0x00700000c118783b */ /* 0x020fe80000000200 */
[----:B------:R-:W0:Y:S04]  /*b130*/  LDGDEPBAR ;  /* 0x00000000000079af */ /* 0x000e280000000000 */
[----:B------:R-:W-:Y:S04]  /*b140*/  LDSM.16.M88.4 R132, [R193+0x7800] ;  /* 0x00780000c184783b */ /* 0x000fe80000000200 */
[----:B------:R-:W-:Y:S04]  /*b150*/  LDSM.16.M88.4 R136, [R192] ;  /* 0x00000000c088783b */ /* 0x000fe80000000200 */
[----:B---3--:R-:W2:Y:S04]  /*b160*/  LDSM.16.M88.4 R16, [R193+0x6800] ;  /* 0x00680000c110783b */ /* 0x008ea80000000200 */
[----:B------:R-:W3:Y:S04]  /*b170*/  LDSM.16.M88.4 R140, [R191] ;  /* 0x00000000bf8c783b */ /* 0x000ee80000000200 */
[----:B------:R-:W5:Y:S04]  /*b180*/  LDSM.16.M88.4 R144, [R183] ;  /* 0x00000000b790783b */ /* 0x000f680000000200 */
[----:B------:R-:W3:Y:S04]  /*b190*/  LDSM.16.M88.4 R148, [R182] ;  /* 0x00000000b694783b */ /* 0x000ee80000000200 */
[----:B------:R-:W3:Y:S01]  /*b1a0*/  LDSM.16.M88.4 R152, [R181] ;  /* 0x00000000b598783b */ /* 0x000ee20000000200 */
[C---:B-1----:R-:W-:Y:S03]  /*b1b0*/  HMMA.16816.F32 R4, R32.reuse, R8, RZ ;  /* 0x000000082004723c */ /* 0x042fe600000018ff */
[----:B------:R-:W-:Y:S04]  /*b1c0*/  LDSM.16.M88.4 R156, [R190] ;  /* 0x00000000be9c783b */ /* 0x000fe80000000200 */
[----:B------:R-:W1:Y:S01]  /*b1d0*/  LDSM.16.M88.4 R160, [R187+0x6000] ;  /* 0x00600000bba0783b */ /* 0x000e620000000200 */
[C---:B------:R-:W-:Y:S03]  /*b1e0*/  HMMA.16816.F32 R8, R32.reuse, R10, RZ ;  /* 0x0000000a2008723c */ /* 0x040fe600000018ff */
[----:B------:R-:W1:Y:S04]  /*b1f0*/  LDSM.16.M88.4 R164, [R187+0x6800] ;  /* 0x00680000bba4783b */ /* 0x000e680000000200 */
[----:B------:R-:W-:Y:S01]  /*b200*/  LDSM.16.M88.4 R168, [R187+0x7800] ;  /* 0x00780000bba8783b */ /* 0x000fe20000000200 */
[C---:B--2---:R-:W-:Y:S08]  /*b210*/  HMMA.16816.F32 R12, R32.reuse, R16, RZ ;  /* 0x00000010200c723c */ /* 0x044ff000000018ff */
[C---:B------:R-:W-:Y:S08]  /*b220*/  HMMA.16816.F32 R16, R32.reuse, R18, RZ ;  /* 0x000000122010723c */ /* 0x040ff000000018ff */
[C---:B------:R-:W-:Y:S08]  /*b230*/  HMMA.16816.F32 R20, R32.reuse, R24, RZ ;  /* 0x000000182014723c */ /* 0x040ff000000018ff */
[C---:B------:R-:W-:Y:S08]  /*b240*/  HMMA.16816.F32 R24, R32.reuse, R26, RZ ;  /* 0x0000001a2018723c */ /* 0x040ff000000018ff */
[C---:B----4-:R-:W-:Y:S08]  /*b250*/  HMMA.16816.F32 R28, R32.reuse, R132, RZ ;  /* 0x00000084201c723c */ /* 0x050ff000000018ff */
[----:B------:R-:W-:Y:S01]  /*b260*/  HMMA.16816.F32 R32, R32, R134, RZ ;  /* 0x000000862020723c */ /* 0x000fe200000018ff */
[----:B------:R-:W2:Y:S07]  /*b270*/  LDSM.16.M88.4 R132, [R187+0x7000] ;  /* 0x00700000bb84783b */ /* 0x000eae0000000200 */
[C---:B---3--:R-:W-:Y:S08]  /*b280*/  HMMA.16816.F32 R4, R136.reuse, R140, R4 ;  /* 0x0000008c8804723c */ /* 0x048ff00000001804 */
[C---:B------:R-:W-:Y:S01]  /*b290*/  HMMA.16816.F32 R8, R136.reuse, R142, R8 ;  /* 0x0000008e8808723c */ /* 0x040fe20000001808 */
[----:B------:R-:W-:Y:S07]  /*b2a0*/  LDSM.16.M88.4 R140, [R189] ;  /* 0x00000000bd8c783b */ /* 0x000fee0000000200 */
[C---:B-----5:R-:W-:Y:S08]  /*b2b0*/  HMMA.16816.F32 R12, R136.reuse, R144, R12 ;  /* 0x00000090880c723c */ /* 0x060ff0000000180c */
        /* <DEDUP_REMOVED lines=8> */
[----:B------:R-:W3:Y:S03]  /*b340*/  LDSM.16.M88.4 R152, [R180+0x1800] ;  /* 0x00180000b498783b */ /* 0x000ee60000000200 */
[C---:B-1----:R-:W-:Y:S08]  /*b350*/  HMMA.16816.F32 R4, R156.reuse, R160, R4 ;  /* 0x000000a09c04723c */ /* 0x042ff00000001804 */
[C---:B------:R-:W-:Y:S01]  /*b360*/  HMMA.16816.F32 R8, R156.reuse, R162, R8 ;  /* 0x000000a29c08723c */ /* 0x040fe20000001808 */
[----:B------:R-:W-:Y:S07]  /*b370*/  LDSM.16.M88.4 R160, [R193+0x8000] ;  /* 0x00800000c1a0783b */ /* 0x000fee0000000200 */
[C---:B------:R-:W-:Y:S08]  /*b380*/  HMMA.16816.F32 R12, R156.reuse, R164, R12 ;  /* 0x000000a49c0c723c */ /* 0x040ff0000000180c */
[C---:B------:R-:W-:Y:S01]  /*b390*/  HMMA.16816.F32 R16, R156.reuse, R166, R16 ;  /* 0x000000a69c10723c */ /* 0x040fe20000001810 */
[----:B------:R-:W-:Y:S07]  /*b3a0*/  LDSM.16.M88.4 R164, [R193+0x8800] ;  /* 0x00880000c1a4783b */ /* 0x000fee0000000200 */
[C---:B--2---:R-:W-:Y:S08]  /*b3b0*/  HMMA.16816.F32 R20, R156.reuse, R132, R20 ;  /* 0x000000849c14723c */ /* 0x044ff00000001814 */
[C---:B------:R-:W-:Y:S01]  /*b3c0*/  HMMA.16816.F32 R24, R156.reuse, R134, R24 ;  /* 0x000000869c18723c */ /* 0x040fe20000001818 */
[----:B------:R-:W1:Y:S07]  /*b3d0*/  LDSM.16.M88.4 R132, [R194+0x2000] ;  /* 0x00200000c284783b */ /* 0x000e6e0000000200 */
[C---:B------:R-:W-:Y:S08]  /*b3e0*/  HMMA.16816.F32 R28, R156.reuse, R168, R28 ;  /* 0x000000a89c1c723c */ /* 0x040ff0000000181c */
[----:B------:R-:W-:Y:S01]  /*b3f0*/  HMMA.16816.F32 R32, R156, R170, R32 ;  /* 0x000000aa9c20723c */ /* 0x000fe20000001820 */
[----:B------:R-:W2:Y:S04]  /*b400*/  LDSM.16.M88.4 R156, [R193+0x9000] ;  /* 0x00900000c19c783b */ /* 0x000ea80000000200 */
[----:B------:R-:W1:Y:S03]  /*b410*/  LDSM.16.M88.4 R168, [R193+0x9800] ;  /* 0x00980000c1a8783b */ /* 0x000e660000000200 */
[C---:B---3--:R-:W-:Y:S08]  /*b420*/  HMMA.16816.F32 R4, R140.reuse, R144, R4 ;  /* 0x000000908c04723c */ /* 0x048ff00000001804 */
[C---:B------:R-:W-:Y:S01]  /*b430*/  HMMA.16816.F32 R8, R140.reuse, R146, R8 ;  /* 0x000000928c08723c */ /* 0x040fe20000001808 */
[----:B------:R-:W-:Y:S07]  /*b440*/  LDSM.16.M88.4 R144, [R179] ;  /* 0x00000000b390783b */ /* 0x000fee0000000200 */
[C---:B----4-:R-:W-:Y:S08]  /*b450*/  HMMA.16816.F32 R12, R140.reuse, R148, R12 ;  /* 0x000000948c0c723c */ /* 0x050ff0000000180c */
[C---:B------:R-:W-:Y:S01]  /*b460*/  HMMA.16816.F32 R16, R140.reuse, R150, R16 ;  /* 0x000000968c10723c */ /* 0x040fe20000001810 */
[----:B------:R-:W-:Y:S07]  /*b470*/  LDSM.16.M88.4 R148, [R178] ;  /* 0x00000000b294783b */ /* 0x000fee0000000200 */
[C---:B-----5:R-:W-:Y:S08]  /*b480*/  HMMA.16816.F32 R20, R140.reuse, R136, R20 ;  /* 0x000000888c14723c */ /* 0x060ff00000001814 */
[C---:B------:R-:W-:Y:S01]  /*b490*/  HMMA.16816.F32 R24, R140.reuse, R138, R24 ;  /* 0x0000008a8c18723c */ /* 0x040fe20000001818 */
[----:B------:R-:W3:Y:S07]  /*b4a0*/  LDSM.16.M88.4 R136, [R192+0x2000] ;  /* 0x00200000c088783b */ /* 0x000eee0000000200 */
[C---:B------:R-:W-:Y:S08]  /*b4b0*/  HMMA.16816.F32 R28, R140.reuse, R152, R28 ;  /* 0x000000988c1c723c */ /* 0x040ff0000000181c */
[----:B------:R-:W-:Y:S01]  /*b4c0*/  HMMA.16816.F32 R32, R140, R154, R32 ;  /* 0x0000009a8c20723c */ /* 0x000fe20000001820 */
[----:B------:R-:W4:Y:S04]  /*b4d0*/  LDSM.16.M88.4 R140, [R177] ;  /* 0x00000000b18c783b */ /* 0x000f280000000200 */
[----:B------:R-:W5:Y:S03]  /*b4e0*/  LDSM.16.M88.4 R152, [R176] ;  /* 0x00000000b098783b */ /* 0x000f660000000200 */
        /* <DEDUP_REMOVED lines=15> */
[----:B------:R-:W-:Y:S07]  /*b5e0*/  LDSM.16.M88.4 R144, [R180+0x2000] ;  /* 0x00200000b490783b */ /* 0x000fee0000000200 */
[C---:B------:R-:W-:Y:S08]  /*b5f0*/  HMMA.16816.F32 R12, R136.reuse, R148, R12 ;  /* 0x00000094880c723c */ /* 0x040ff0000000180c */
[C---:B------:R-:W-:Y:S01]  /*b600*/  HMMA.16816.F32 R16, R136.reuse, R150, R16 ;  /* 0x000000968810723c */ /* 0x040fe20000001810 */
[----:B------:R-:W-:Y:S07]  /*b610*/  LDSM.16.M88.4 R148, [R180+0x2800] ;  /* 0x00280000b494783b */ /* 0x000fee0000000200 */
[C---:B----4-:R-:W-:Y:S08]  /*b620*/  HMMA.16816.F32 R20, R136.reuse, R140, R20 ;  /* 0x0000008c8814723c */ /* 0x050ff00000001814 */
[C---:B------:R-:W-:Y:S01]  /*b630*/  HMMA.16816.F32 R24, R136.reuse, R142, R24 ;  /* 0x0000008e8818723c */ /* 0x040fe20000001818 */
[----:B------:R-:W3:Y:S07]  /*b640*/  LDSM.16.M88.4 R140, [R189+0x2000] ;  /* 0x00200000bd8c783b */ /* 0x000eee0000000200 */
[C---:B-----5:R-:W-:Y:S08]  /*b650*/  HMMA.16816.F32 R28, R136.reuse, R152, R28 ;  /* 0x00000098881c723c */ /* 0x060ff0000000181c */
[----:B------:R-:W-:Y:S01]  /*b660*/  HMMA.16816.F32 R32, R136, R154, R32 ;  /* 0x0000009a8820723c */ /* 0x000fe20000001820 */
[----:B------:R-:W4:Y:S04]  /*b670*/  LDSM.16.M88.4 R136, [R180+0x3000] ;  /* 0x00300000b488783b */ /* 0x000f280000000200 */
[----:B------:R-:W5:Y:S03]  /*b680*/  LDSM.16.M88.4 R152, [R180+0x3800] ;  /* 0x00380000b498783b */ /* 0x000f660000000200 */
        /* <DEDUP_REMOVED lines=16> */
[C---:B------:R-:W-:Y:S08]  /*b790*/  HMMA.16816.F32 R12, R140.reuse, R148, R12 ;  /* 0x000000948c0c723c */ /* 0x040ff0000000180c */
[C---:B------:R-:W-:Y:S01]  /*b7a0*/  HMMA.16816.F32 R16, R140.reuse, R150, R16 ;  /* 0x000000968c10723c */ /* 0x040fe20000001810 */
[----:B------:R-:W-:Y:S07]  /*b7b0*/  LDSM.16.M88.4 R148, [R174] ;  /* 0x00000000ae94783b */ /* 0x000fee0000000200 */
[C---:B----4-:R-:W-:Y:S08]  /*b7c0*/  HMMA.16816.F32 R20, R140.reuse, R136, R20 ;  /* 0x000000888c14723c */ /* 0x050ff00000001814 */
[C---:B------:R-:W-:Y:S01]  /*b7d0*/  HMMA.16816.F32 R24, R140.reuse, R138, R24 ;  /* 0x0000008a8c18723c */ /* 0x040fe20000001818 */
[----:B------:R-:W3:Y:S07]  /*b7e0*/  LDSM.16.M88.4 R136, [R192+0x4000] ;  /* 0x00400000c088783b */ /* 0x000eee0000000200 */
[C---:B-----5:R-:W-:Y:S08]  /*b7f0*/  HMMA.16816.F32 R28, R140.reuse, R152, R28 ;  /* 0x000000988c1c723c */ /* 0x060ff0000000181c */
        /* <DEDUP_REMOVED lines=29> */
[C---:B-1----:R-:W-:Y:S01]  /*b9d0*/  HMMA.16816.F32 R4, R156.reuse, R160, R4 ;  /* 0x000000a09c04723c */ /* 0x042fe20000001804 */
[----:B------:R-:W-:Y:S04]  /*b9e0*/  DEPBAR.LE SB0, 0x0 ;  /* 0x000080000000791a */ /* 0x000fe80000000000 */
[----:B------:R-:W-:Y:S03]  /*b9f0*/  BAR.SYNC.DEFER_BLOCKING 0x0 ;  /* 0x0000000000007b1d */ /* 0x000fe60000010000 */
[C---:B------:R-:W-:Y:S08]  /*ba00*/  HMMA.16816.F32 R8, R156.reuse, R162, R8 ;  /* 0x000000a29c08723c */ /* 0x040ff00000001808 */
[C---:B------:R-:W-:Y:S08]  /*ba10*/  HMMA.16816.F32 R12, R156.reuse, R164, R12 ;  /* 0x000000a49c0c723c */ /* 0x040ff0000000180c */
[C---:B------:R-:W-:Y:S08]  /*ba20*/  HMMA.16816.F32 R16, R156.reuse, R166, R16 ;  /* 0x000000a69c10723c */ /* 0x040ff00000001810 */
[C---:B--2---:R-:W-:Y:S08]  /*ba30*/  HMMA.16816.F32 R20, R156.reuse, R132, R20 ;  /* 0x000000849c14723c */ /* 0x044ff00000001814 */
[C---:B------:R-:W-:Y:S08]  /*ba40*/  HMMA.16816.F32 R24, R156.reuse, R134, R24 ;  /* 0x000000869c18723c */ /* 0x040ff00000001818 */
[C---:B------:R-:W-:Y:S08]  /*ba50*/  HMMA.16816.F32 R28, R156.reuse, R168, R28 ;  /* 0x000000a89c1c723c */ /* 0x040ff0000000181c */
[----:B------:R-:W-:Y:S08]  /*ba60*/  HMMA.16816.F32 R32, R156, R170, R32 ;  /* 0x000000aa9c20723c */ /* 0x000ff00000001820 */
[C---:B---3--:R-:W-:Y:S08]  /*ba70*/  HMMA.16816.F32 R4, R140.reuse, R144, R4 ;  /* 0x000000908c04723c */ /* 0x048ff00000001804 */
[C---:B------:R-:W-:Y:S08]  /*ba80*/  HMMA.16816.F32 R8, R140.reuse, R146, R8 ;  /* 0x000000928c08723c */ /* 0x040ff00000001808 */
[C---:B------:R-:W-:Y:S08]  /*ba90*/  HMMA.16816.F32 R12, R140.reuse, R148, R12 ;  /* 0x000000948c0c723c */ /* 0x040ff0000000180c */
[C---:B------:R-:W-:Y:S08]  /*baa0*/  HMMA.16816.F32 R16, R140.reuse, R150, R16 ;  /* 0x000000968c10723c */ /* 0x040ff00000001810 */
[C---:B----4-:R-:W-:Y:S08]  /*bab0*/  HMMA.16816.F32 R20, R140.reuse, R136, R20 ;  /* 0x000000888c14723c */ /* 0x050ff00000001814 */
[C---:B------:R-:W-:Y:S08]  /*bac0*/  HMMA.16816.F32 R24, R140.reuse, R138, R24 ;  /* 0x0000008a8c18723c */ /* 0x040ff00000001818 */
[C---:B-----5:R-:W-:Y:S08]  /*bad0*/  HMMA.16816.F32 R28, R140.reuse, R152, R28 ;  /* 0x000000988c1c723c */ /* 0x060ff0000000181c */
[----:B------:R-:W-:Y:S01]  /*bae0*/  HMMA.16816.F32 R32, R140, R154, R32 ;  /* 0x0000009a8c20723c */ /* 0x000fe20000001820 */
[----:B------:R-:W-:-:S07]  /*baf0*/  @P5 BRA `(.L_x_314) ;  /* 0xffffe95000005947 */ /* 0x000fce000383ffff */
.L_x_313:
[----:B------:R-:W-:Y:S01]  /*bb00*/  FMNMX.FTZ R132, R4, R2, !PT ;  /* 0x0000000204847209 */ /* 0x000fe20007810000 */
[----:B------:R-:W-:Y:S01]  /*bb10*/  USHF.L.U32 UR30, UR8, 0x1, URZ ;  /* 0x00000001081e7899 */ /* 0x000fe2000800063f */
[----:B------:R-:W-:Y:S01]  /*bb20*/  FMNMX.FTZ R3, R6, R0, !PT ;  /* 0x0000000006037209 */ /* 0x000fe20007810000 */
[----:B------:R-:W-:Y:S01]  /*bb30*/  UIADD3 UR4, UR22, -0x61c88647, URZ ;  /* 0x9e3779b916047890 */ /* 0x000fe2000fffe03f */
[----:B------:R-:W-:Y:S01]  /*bb40*/  FMNMX.FTZ R132, R5, R132, !PT ;  /* 0x0000008405847209 */ /* 0x000fe20007810000 */
[----:B-1----:R-:W-:Y:S01]  /*bb50*/  LDSM.16.MT88.4 R140, [R188+0xc000] ;  /* 0x00c00000bc8c783b */ /* 0x002fe20000004200 */
[----:B------:R-:W-:Y:S01]  /*bb60*/  FMNMX.FTZ R3, R7, R3, !PT ;  /* 0x0000000307037209 */ /* 0x000fe20007810000 */
[----:B------:R-:W-:Y:S01]  /*bb70*/  UIADD3 UR17, UR22, -0x4ab325aa, URZ ;  /* 0xb54cda5616117890 */ /* 0x000fe2000fffe03f */
[----:B------:R-:W-:Y:S01]  /*bb80*/  FMNMX.FTZ R132, R8, R132, !PT ;  /* 0x0000008408847209 */ /* 0x000fe20007810000 */
[----:B------:R-:W-:Y:S01]  /*bb90*/  UIADD3 UR5, UR23, 0x646e171e, URZ ;  /* 0x646e171e17057890 */ /* 0x000fe2000fffe03f */
[----:B------:R-:W-:Y:S01]  /*bba0*/  FMNMX.FTZ R3, R10, R3, !PT ;  /* 0x000000030a037209 */ /* 0x000fe20007810000 */
[----:B------:R-:W-:Y:S01]  /*bbb0*/  UIADD3 UR8, UR8, -0x1, URZ ;  /* 0xffffffff08087890 */ /* 0x000fe2000fffe03f */
        /* <DEDUP_REMOVED lines=28> */
[----:B------:R-:W-:Y:S01]  /*bd80*/  MOV R135, UR23 ;  /* 0x0000001700877c02 */ /* 0x000fe20008000f00 */
[----:B------:R-:W-:Y:S01]  /*bd90*/  SHFL.BFLY PT, R134, R132, 0x2, 0x1f ;  /* 0x0c401f0084867f89 */ /* 0x000fe200000e0000 */
[----:B------:R-:W-:Y:S05]  /*bda0*/  LOP3.LUT R220, R209, UR29, R212, 0x96, !PT ;  /* 0x0000001dd1dc7c12 */ /* 0x000fea000f8e96d4 */
[----:B------:R-:W-:Y:S02]  /*bdb0*/  IMAD.WIDE.U32 R220, R220, -0x326172a9, RZ ;  /* 0xcd9e8d57dcdc7825 */ /* 0x000fe400078e00ff */
[----:B------:R-:W1:Y:S02]  /*bdc0*/  SHFL.BFLY PT, R133, R3, 0x2, 0x1f ;  /* 0x0c401f0003857f89 */ /* 0x000e6400000e0000 */
[----:B-1----:R-:W-:Y:S02]  /*bdd0*/  FMNMX.FTZ R133, R3, R133, !PT ;  /* 0x0000008503857209 */ /* 0x002fe40007810000 */
[----:B------:R-:W-:Y:S04]  /*bde0*/  FMNMX.FTZ R134, R132, R134, !PT ;  /* 0x0000008684867209 */ /* 0x000fe80007810000 */
[----:B------:R-:W1:Y:S08]  /*bdf0*/  SHFL.BFLY PT, R3, R133, 0x1, 0x1f ;  /* 0x0c201f0085037f89 */ /* 0x000e7000000e0000 */
[----:B------:R-:W2:Y:S01]  /*be00*/  SHFL.BFLY PT, R132, R134, 0x1, 0x1f ;  /* 0x0c201f0086847f89 */ /* 0x000ea200000e0000 */
[----:B-1----:R-:W-:Y:S05]  /*be10*/  FMNMX.FTZ R3, R133, R3, !PT ;  /* 0x0000000385037209 */ /* 0x002fea0007810000 */
[C---:B------:R-:W-:Y:S02]  /*be20*/  FMUL.FTZ R166, R3.reuse, c[0x0][0x23c] ;  /* 0x00008f0003a67a20 */ /* 0x040fe40000410000 */
[----:B------:R-:W-:Y:S01]  /*be30*/  FADD.FTZ R0, -R3, R0 ;  /* 0x0000000003007221 */ /* 0x000fe20000010100 */
[----:B--2---:R-:W-:Y:S03]  /*be40*/  FMNMX.FTZ R132, R134, R132, !PT ;  /* 0x0000008486847209 */ /* 0x004fe60007810000 */
[----:B------:R-:W-:Y:S01]  /*be50*/  FMUL.FTZ R0, R0, c[0x0][0x23c] ;  /* 0x00008f0000007a20 */ /* 0x000fe20000410000 */
[C---:B------:R-:W-:Y:S01]  /*be60*/  FSETP.NEU.FTZ.AND P0, PT, R132.reuse, -INF , PT ;  /* 0xff8000008400780b */ /* 0x040fe20003f1d000 */
[C---:B------:R-:W-:Y:S02]  /*be70*/  FMUL.FTZ R167, R132.reuse, c[0x0][0x23c] ;  /* 0x00008f0084a77a20 */ /* 0x040fe40000410000 */
[----:B------:R-:W-:Y:S02]  /*be80*/  FADD.FTZ R2, -R132, R2 ;  /* 0x0000000284027221 */ /* 0x000fe40000010100 */
[----:B------:R-:W-:Y:S01]  /*be90*/  MUFU.EX2 R0, R0 ;  /* 0x0000000000007308 */ /* 0x000fe20000000800 */
[----:B------:R-:W-:Y:S01]  /*bea0*/  FSEL R167, R167, RZ, P0 ;  /* 0x000000ffa7a77208 */ /* 0x000fe20000000000 */
[----:B------:R-:W-:Y:S01]  /*beb0*/  FMUL.FTZ R2, R2, c[0x0][0x23c] ;  /* 0x00008f0002027a20 */ /* 0x000fe20000410000 */
[----:B------:R-:W-:Y:S03]  /*bec0*/  FSETP.NEU.FTZ.AND P0, PT, R3, -INF , PT ;  /* 0xff8000000300780b */ /* 0x000fe60003f1d000 */
[----:B------:R-:W-:Y:S01]  /*bed0*/  FFMA.FTZ R134, R8, c[0x0][0x23c], -R167 ;  /* 0x00008f0008867a23 */ /* 0x000fe200000108a7 */
[----:B------:R-:W-:Y:S01]  /*bee0*/  LOP3.LUT R8, R213, UR30, R135, 0x96, !PT ;  /* 0x0000001ed5087c12 */ /* 0x000fe2000f8e9687 */
[--C-:B------:R-:W-:Y:S01]  /*bef0*/  FFMA.FTZ R135, R9, c[0x0][0x23c], -R167.reuse ;  /* 0x00008f0009877a23 */ /* 0x100fe200000108a7 */
[----:B------:R-:W-:Y:S01]  /*bf00*/  FSEL R166, R166, RZ, P0 ;  /* 0x000000ffa6a67208 */ /* 0x000fe20000000000 */
[--C-:B------:R-:W-:Y:S01]  /*bf10*/  FFMA.FTZ R162, R4, c[0x0][0x23c], -R167.reuse ;  /* 0x00008f0004a27a23 */ /* 0x100fe200000108a7 */
[----:B------:R-:W1:Y:S01]  /*bf20*/  MUFU.EX2 R2, R2 ;  /* 0x0000000200027308 */ /* 0x000e620000000800 */
[----:B------:R-:W-:Y:S01]  /*bf30*/  IMAD.WIDE.U32 R152, R8, -0x326172a9, RZ ;  /* 0xcd9e8d5708987825 */ /* 0x000fe200078e00ff */
[----:B------:R-:W-:Y:S03]  /*bf40*/  UIADD3 UR30, UR30, 0x1, URZ ;  /* 0x000000011e1e7890 */ /* 0x000fe6000fffe03f */
[----:B------:R-:W-:Y:S01]  /*bf50*/  FFMA.FTZ R160, R10, c[0x0][0x23c], -R166 ;  /* 0x00008f000aa07a23 */ /* 0x000fe200000108a6 */
[----:B------:R-:W-:Y:S01]  /*bf60*/  LOP3.LUT R8, R153, UR4, R210, 0x96, !PT ;  /* 0x0000000499087c12 */ /* 0x000fe2000f8e96d2 */
[----:B------:R-:W-:Y:S01]  /*bf70*/  FFMA.FTZ R161, R11, c[0x0][0x23c], -R166 ;  /* 0x00008f000ba17a23 */ /* 0x000fe200000108a6 */
[----:B------:R-:W-:Y:S01]  /*bf80*/  LOP3.LUT R152, R221, UR28, R152, 0x96, !PT ;  /* 0x0000001cdd987c12 */ /* 0x000fe2000f8e9698 */
[----:B------:R-:W-:Y:S01]  /*bf90*/  FFMA.FTZ R164, R6, c[0x0][0x23c], -R166 ;  /* 0x00008f0006a47a23 */ /* 0x000fe200000108a6 */
[----:B------:R-:W-:Y:S01]  /*bfa0*/  MUFU.EX2 R134, R134 ;  /* 0x0000008600867308 */ /* 0x000fe20000000800 */
[----:B------:R-:W-:Y:S04]  /*bfb0*/  IMAD.WIDE.U32 R150, R8, -0x2daee0ad, RZ ;  /* 0xd2511f5308967825 */ /* 0x000fe800078e00ff */
[----:B------:R-:W-:Y:S01]  /*bfc0*/  IMAD.WIDE.U32 R152, R152, -0x2daee0ad, RZ ;  /* 0xd2511f5398987825 */ /* 0x000fe200078e00ff */
[----:B------:R-:W-:Y:S03]  /*bfd0*/  LOP3.LUT R8, R151, UR27, R208, 0x96, !PT ;  /* 0x0000001b97087c12 */ /* 0x000fe6000f8e96d0 */
[----:B------:R-:W-:Y:S01]  /*bfe0*/  FFMA.FTZ R165, R7, c[0x0][0x23c], -R166 ;  /* 0x00008f0007a57a23 */ /* 0x000fe200000108a6 */
[----:B------:R-:W-:Y:S01]  /*bff0*/  LOP3.LUT R150, R153, UR25, R150, 0x96, !PT ;  /* 0x0000001999967c12 */ /* 0x000fe2000f8e9696 */
[----:B------:R-:W-:Y:S01]  /*c000*/  IMAD.WIDE.U32 R148, R8, -0x326172a9, RZ ;  /* 0xcd9e8d5708947825 */ /* 0x000fe200078e00ff */
[----:B------:R-:W2:Y:S03]  /*c010*/  MUFU.EX2 R135, R135 ;  /* 0x0000008700877308 */ /* 0x000ea60000000800 */
[----:B------:R-:W-:Y:S01]  /*c020*/  IMAD.WIDE.U32 R150, R150, -0x326172a9, RZ ;  /* 0xcd9e8d5796967825 */ /* 0x000fe200078e00ff */
[----:B------:R-:W-:Y:S03]  /*c030*/  LOP3.LUT R8, R149, UR26, R220, 0x96, !PT ;  /* 0x0000001a95087c12 */ /* 0x000fe6000f8e96dc */
[----:B------:R-:W-:Y:S01]  /*c040*/  FFMA.FTZ R163, R5, c[0x0][0x23c], -R167 ;  /* 0x00008f0005a37a23 */ /* 0x000fe200000108a7 */
[----:B------:R-:W-:Y:S01]  /*c050*/  LOP3.LUT R148, R151, UR24, R148, 0x96, !PT ;  /* 0x0000001897947c12 */ /* 0x000fe2000f8e9694 */
[----:B------:R-:W-:Y:S01]  /*c060*/  IMAD.WIDE.U32 R8, R8, -0x2daee0ad, RZ ;  /* 0xd2511f5308087825 */ /* 0x000fe200078e00ff */
[----:B------:R-:W-:Y:S03]  /*c070*/  MUFU.EX2 R160, R160 ;  /* 0x000000a000a07308 */ /* 0x000fe60000000800 */
[----:B------:R-:W-:Y:S01]  /*c080*/  IMAD.WIDE.U32 R148, R148, -0x2daee0ad, RZ ;  /* 0xd2511f5394947825 */ /* 0x000fe200078e00ff */
[----:B------:R-:W-:Y:S03]  /*c090*/  LOP3.LUT R152, R9, UR21, R152, 0x96, !PT ;  /* 0x0000001509987c12 */ /* 0x000fe6000f8e9698 */
[----:B-1----:R-:W-:Y:S01]  /*c0a0*/  FMUL.FTZ R9, R2, R125 ;  /* 0x0000007d02097220 */ /* 0x002fe20000410000 */
[----:B------:R-:W-:Y:S01]  /*c0b0*/  LOP3.LUT R4, R149, UR15, R8, 0x96, !PT ;  /* 0x0000000f95047c12 */ /* 0x000fe2000f8e9608 */
[----:B------:R-:W-:Y:S01]  /*c0c0*/  IMAD.WIDE.U32 R152, R152, -0x326172a9, RZ ;  /* 0xcd9e8d5798987825 */ /* 0x000fe200078e00ff */
[----:B------:R-:W1:Y:S03]  /*c0d0*/  MUFU.EX2 R161, R161 ;  /* 0x000000a100a17308 */ /* 0x000e660000000800 */
[----:B------:R-:W-:Y:S01]  /*c0e0*/  IMAD.WIDE.U32 R4, R4, -0x326172a9, RZ ;  /* 0xcd9e8d5704047825 */ /* 0x000fe200078e00ff */
[----:B------:R-:W-:Y:S03]  /*c0f0*/  LOP3.LUT R150, R153, UR20, R150, 0x96, !PT ;  /* 0x0000001499967c12 */ /* 0x000fe6000f8e9696 */
[----:B------:R-:W-:Y:S01]  /*c100*/  FMUL.FTZ R8, R2, R124 ;  /* 0x0000007c02087220 */ /* 0x000fe20000410000 */
[----:B------:R-:W-:Y:S01]  /*c110*/  LOP3.LUT R6, R4, 0xffff, RZ, 0xc0, !PT ;  /* 0x0000ffff04067812 */ /* 0x000fe200078ec0ff */
[C---:B------:R-:W-:Y:S01]  /*c120*/  FMUL.FTZ R10, R0.reuse, R126 ;  /* 0x0000007e000a7220 */ /* 0x040fe20000410000 */
[----:B------:R-:W-:Y:S01]  /*c130*/  MUFU.EX2 R162, R162 ;  /* 0x000000a200a27308 */ /* 0x000fe20000000800 */
[----:B------:R-:W-:Y:S01]  /*c140*/  LOP3.LUT R5, R5, UR17, R152, 0x96, !PT ;  /* 0x0000001105057c12 */ /* 0x000fe2000f8e9698 */
[----:B------:R-:W-:Y:S01]  /*c150*/  FMUL.FTZ R11, R0, R127 ;  /* 0x0000007f000b7220 */ /* 0x000fe20000410000 */
[----:B------:R-:W-:Y:S01]  /*c160*/  SHF.R.U32.HI R139, RZ, 0x10, R4 ;  /* 0x00000010ff8b7819 */ /* 0x000fe20000011604 */
[----:B------:R-:W-:Y:S01]  /*c170*/  LDSM.16.MT88.4 R124, [R184+0xc000] ;  /* 0x00c00000b87c783b */ /* 0x000fe20000004200 */
[----:B------:R-:W-:Y:S01]  /*c180*/  LOP3.LUT R7, R5, 0xffff, RZ, 0xc0, !PT ;  /* 0x0000ffff05077812 */ /* 0x000fe200078ec0ff */
[C---:B------:R-:W-:Y:S01]  /*c190*/  FMUL.FTZ R36, R2.reuse, R36 ;  /* 0x0000002402247220 */ /* 0x040fe20000410000 */
[----:B------:R-:W-:Y:S01]  /*c1a0*/  SHF.R.U32.HI R137, RZ, 0x10, R5 ;  /* 0x00000010ff897819 */ /* 0x000fe20000011605 */
[----:B------:R-:W-:Y:S01]  /*c1b0*/  FMUL.FTZ R37, R2, R37 ;  /* 0x0000002502257220 */ /* 0x000fe20000410000 */
[----:B------:R-:W-:Y:S01]  /*c1c0*/  SHF.R.U32.HI R6, RZ, 0x8, R6 ;  /* 0x00000008ff067819 */ /* 0x000fe20000011606 */
[----:B------:R-:W3:Y:S01]  /*c1d0*/  MUFU.EX2 R163, R163 ;  /* 0x000000a300a37308 */ /* 0x000ee20000000800 */
[----:B------:R-:W-:Y:S01]  /*c1e0*/  SHF.R.U32.HI R7, RZ, 0x8, R7 ;  /* 0x00000008ff077819 */ /* 0x000fe20000011607 */
[----:B------:R-:W-:Y:S01]  /*c1f0*/  FMUL.FTZ R38, R0, R38 ;  /* 0x0000002600267220 */ /* 0x000fe20000410000 */
[----:B------:R-:W-:Y:S01]  /*c200*/  LOP3.LUT R138, R4, 0xff, RZ, 0xc0, !PT ;  /* 0x000000ff048a7812 */ /* 0x000fe200078ec0ff */
[----:B------:R-:W-:Y:S01]  /*c210*/  FMUL.FTZ R39, R0, R39 ;  /* 0x0000002700277220 */ /* 0x000fe20000410000 */
[----:B------:R-:W-:Y:S01]  /*c220*/  SHF.R.U32.HI R4, RZ, 0x18, R4 ;  /* 0x00000018ff047819 */ /* 0x000fe20000011604 */
[C---:B------:R-:W-:Y:S01]  /*c230*/  FMUL.FTZ R40, R2.reuse, R40 ;  /* 0x0000002802287220 */ /* 0x040fe20000410000 */
[----:B------:R-:W-:Y:S01]  /*c240*/  LOP3.LUT R139, R139, 0xff, RZ, 0xc0, !PT ;  /* 0x000000ff8b8b7812 */ /* 0x000fe200078ec0ff */
[----:B------:R-:W-:Y:S01]  /*c250*/  FMUL.FTZ R41, R2, R41 ;  /* 0x0000002902297220 */ /* 0x000fe20000410000 */
[----:B------:R-:W-:Y:S01]  /*c260*/  LOP3.LUT R136, R5, 0xff, RZ, 0xc0, !PT ;  /* 0x000000ff05887812 */ /* 0x000fe200078ec0ff */
[----:B------:R-:W-:Y:S01]  /*c270*/  MUFU.EX2 R164, R164 ;  /* 0x000000a400a47308 */ /* 0x000fe20000000800 */
[----:B------:R-:W-:Y:S01]  /*c280*/  SHF.R.U32.HI R5, RZ, 0x18, R5 ;  /* 0x00000018ff057819 */ /* 0x000fe20000011605 */
[C---:B------:R-:W-:Y:S01]  /*c290*/  FMUL.FTZ R42, R0.reuse, R42 ;  /* 0x0000002a002a7220 */ /* 0x040fe20000410000 */
[----:B------:R-:W-:Y:S01]  /*c2a0*/  LOP3.LUT R137, R137, 0xff, RZ, 0xc0, !PT ;  /* 0x000000ff89897812 */ /* 0x000fe200078ec0ff */
[----:B------:R-:W-:Y:S01]  /*c2b0*/  FMUL.FTZ R43, R0, R43 ;  /* 0x0000002b002b7220 */ /* 0x000fe20000410000 */
[----:B------:R-:W-:Y:S01]  /*c2c0*/  PRMT R138, R138, 0x5410, R6 ;  /* 0x000054108a8a7816 */ /* 0x000fe20000000006 */
[C---:B------:R-:W-:Y:S01]  /*c2d0*/  FMUL.FTZ R44, R2.reuse, R44 ;  /* 0x0000002c022c7220 */ /* 0x040fe20000410000 */
[----:B------:R-:W-:Y:S01]  /*c2e0*/  PRMT R139, R139, 0x5410, R4 ;  /* 0x000054108b8b7816 */ /* 0x000fe20000000004 */
[----:B------:R-:W-:Y:S01]  /*c2f0*/  FMUL.FTZ R45, R2, R45 ;  /* 0x0000002d022d7220 */ /* 0x000fe20000410000 */
[----:B------:R-:W-:Y:S01]  /*c300*/  PRMT R136, R136, 0x5410, R7 ;  /* 0x0000541088887816 */ /* 0x000fe20000000007 */
[----:B------:R-:W4:Y:S01]  /*c310*/  MUFU.EX2 R165, R165 ;  /* 0x000000a500a57308 */ /* 0x000f220000000800 */
[----:B------:R-:W-:Y:S01]  /*c320*/  PRMT R137, R137, 0x5410, R5 ;  /* 0x0000541089897816 */ /* 0x000fe20000000005 */
[--C-:B------:R-:W-:Y:S01]  /*c330*/  HSET2.LE.AND R138, R138, R204.reuse, PT ;  /* 0x000000cc8a8a7233 */ /* 0x100fe20003803000 */
[----:B--2---:R-:W-:Y:S01]  /*c340*/  F2FP.PACK_AB R7, R135, R134 ;  /* 0x000000868707723e */ /* 0x004fe200000000ff */
[--C-:B------:R-:W-:Y:S01]  /*c350*/  HSET2.LE.AND R139, R139, R204.reuse, PT ;  /* 0x000000cc8b8b7233 */ /* 0x100fe20003803000 */
[----:B-1----:R-:W-:Y:S01]  /*c360*/  F2FP.PACK_AB R6, R161, R160 ;  /* 0x000000a0a106723e */ /* 0x002fe200000000ff */
[--C-:B------:R-:W-:Y:S01]  /*c370*/  HSET2.LE.AND R136, R136, R204.reuse, PT ;  /* 0x000000cc88887233 */ /* 0x100fe20003803000 */
[----:B---3--:R-:W-:Y:S01]  /*c380*/  F2FP.PACK_AB R5, R163, R162 ;  /* 0x000000a2a305723e */ /* 0x008fe200000000ff */
[--C-:B------:R-:W-:Y:S01]  /*c390*/  HSET2.LE.AND R137, R137, R204.reuse, PT ;  /* 0x000000cc89897233 */ /* 0x100fe20003803000 */
[----:B------:R-:W-:Y:S01]  /*c3a0*/  LOP3.LUT R138, R138, R7, RZ, 0xc0, !PT ;  /* 0x000000078a8a7212 */ /* 0x000fe200078ec0ff */
[C---:B------:R-:W-:Y:S01]  /*c3b0*/  FMUL.FTZ R7, R0.reuse, R131 ;  /* 0x0000008300077220 */ /* 0x040fe20000410000 */
[----:B------:R-:W-:Y:S01]  /*c3c0*/  LOP3.LUT R139, R139, R6, RZ, 0xc0, !PT ;  /* 0x000000068b8b7212 */ /* 0x000fe200078ec0ff */
[----:B------:R-:W-:Y:S01]  /*c3d0*/  FMUL.FTZ R6, R0, R130 ;  /* 0x0000008200067220 */ /* 0x000fe20000410000 */
[----:B------:R-:W-:Y:S01]  /*c3e0*/  LOP3.LUT R136, R136, R5, RZ, 0xc0, !PT ;  /* 0x0000000588887212 */ /* 0x000fe200078ec0ff */
[----:B------:R-:W-:Y:S01]  /*c3f0*/  FMUL.FTZ R5, R2, R129 ;  /* 0x0000008102057220 */ /* 0x000fe20000410000 */
[----:B------:R-:W-:Y:S01]  /*c400*/  LDSM.16.MT88.4 R152, [R186+0xe800] ;  /* 0x00e80000ba98783b */ /* 0x000fe20000004200 */
[C---:B------:R-:W-:Y:S02]  /*c410*/  FMUL.FTZ R46, R0.reuse, R46 ;  /* 0x0000002e002e7220 */ /* 0x040fe40000410000 */
[----:B------:R-:W-:Y:S02]  /*c420*/  FMUL.FTZ R47, R0, R47 ;  /* 0x0000002f002f7220 */ /* 0x000fe40000410000 */
[C---:B------:R-:W-:Y:S02]  /*c430*/  FMUL.FTZ R48, R2.reuse, R48 ;  /* 0x0000003002307220 */ /* 0x040fe40000410000 */
[----:B------:R-:W-:Y:S01]  /*c440*/  FMUL.FTZ R49, R2, R49 ;  /* 0x0000003102317220 */ /* 0x000fe20000410000 */
[----:B----4-:R-:W-:Y:S01]  /*c450*/  F2FP.PACK_AB R4, R165, R164 ;  /* 0x000000a4a504723e */ /* 0x010fe200000000ff */
[C---:B------:R-:W-:Y:S02]  /*c460*/  FMUL.FTZ R50, R0.reuse, R50 ;  /* 0x0000003200327220 */ /* 0x040fe40000410000 */
[----:B------:R-:W-:Y:S01]  /*c470*/  FMUL.FTZ R51, R0, R51 ;  /* 0x0000003300337220 */ /* 0x000fe20000410000 */
[----:B------:R-:W-:Y:S01]  /*c480*/  LOP3.LUT R137, R137, R4, RZ, 0xc0, !PT ;  /* 0x0000000489897212 */ /* 0x000fe200078ec0ff */
[----:B------:R-:W-:Y:S02]  /*c490*/  FMUL.FTZ R4, R2, R128 ;  /* 0x0000008002047220 */ /* 0x000fe40000410000 */
[----:B------:R-:W1:Y:S01]  /*c4a0*/  LDSM.16.MT88.4 R128, [R185+0xc000] ;  /* 0x00c00000b980783b */ /* 0x000e620000004200 */
[----:B------:R-:W-:Y:S04]  /*c4b0*/  IMAD.WIDE.U32 R150, R150, -0x2daee0ad, RZ ;  /* 0xd2511f5396967825 */ /* 0x000fe800078e00ff */
[C---:B------:R-:W-:Y:S05]  /*c4c0*/  HMMA.16816.F32 R4, R136.reuse, R140, R4 ;  /* 0x0000008c8804723c */ /* 0x040fea0000001804 */
[----:B------:R-:W-:Y:S01]  /*c4d0*/  LOP3.LUT R133, R150, 0xff, RZ, 0xc0, !PT ;  /* 0x000000ff96857812 */ /* 0x000fe200078ec0ff */
[C---:B------:R-:W-:Y:S01]  /*c4e0*/  FMUL.FTZ R52, R2.reuse, R52 ;  /* 0x0000003402347220 */ /* 0x040fe20000410000 */
[----:B------:R-:W-:Y:S01]  /*c4f0*/  LOP3.LUT R148, R151, UR5, R148, 0x96, !PT ;  /* 0x0000000597947c12 */ /* 0x000fe2000f8e9694 */
[C---:B------:R-:W-:Y:S01]  /*c500*/  HMMA.16816.F32 R8, R136.reuse, R142, R8 ;  /* 0x0000008e8808723c */ /* 0x040fe20000001808 */
[----:B------:R-:W2:Y:S03]  /*c510*/  LDSM.16.MT88.4 R140, [R188+0xe000] ;  /* 0x00e00000bc8c783b */ /* 0x000ea60000004200 */
[----:B------:R-:W-:Y:S01]  /*c520*/  SHF.R.U32.HI R222, RZ, 0x18, R150 ;  /* 0x00000018ffde7819 */ /* 0x000fe20000011696 */
[----:B------:R-:W-:Y:S01]  /*c530*/  FMUL.FTZ R53, R2, R53 ;  /* 0x0000003502357220 */ /* 0x000fe20000410000 */
[----:B------:R-:W-:Y:S01]  /*c540*/  LOP3.LUT R219, R148, 0xff, RZ, 0xc0, !PT ;  /* 0x000000ff94db7812 */ /* 0x000fe200078ec0ff */
[C---:B------:R-:W-:Y:S01]  /*c550*/  FMUL.FTZ R54, R0.reuse, R54 ;  /* 0x0000003600367220 */ /* 0x040fe20000410000 */
[C---:B------:R-:W-:Y:S04]  /*c560*/  HMMA.16816.F32 R36, R136.reuse, R144, R36 ;  /* 0x000000908824723c */ /* 0x040fe80000001824 */
[----:B------:R-:W-:Y:S02]  /*c570*/  FMUL.FTZ R55, R0, R55 ;  /* 0x0000003700377220 */ /* 0x000fe40000410000 */
[----:B------:R-:W-:Y:S01]  /*c580*/  FMUL.FTZ R56, R2, R56 ;  /* 0x0000003802387220 */ /* 0x000fe20000410000 */
[----:B------:R-:W-:Y:S01]  /*c590*/  SHF.R.U32.HI R144, RZ, 0x10, R148 ;  /* 0x00000010ff907819 */ /* 0x000fe20000011694 */
[C---:B------:R-:W-:Y:S04]  /*c5a0*/  HMMA.16816.F32 R40, R136.reuse, R146, R40 ;  /* 0x000000928828723c */ /* 0x040fe80000001828 */
[----:B------:R-:W-:Y:S01]  /*c5b0*/  LOP3.LUT R144, R144, 0xff, RZ, 0xc0, !PT ;  /* 0x000000ff90907812 */ /* 0x000fe200078ec0ff */
        /* <DEDUP_REMOVED lines=25> */
[----:B------:R-:W-:Y:S03]  /*c750*/  FMUL.FTZ R73, R2, R73 ;  /* 0x0000004902497220 */ /* 0x000fe60000410000 */
[C---:B-1----:R-:W-:Y:S03]  /*c760*/  HMMA.16816.F32 R68, R136.reuse, R128, R68 ;  /* 0x000000808844723c */ /* 0x042fe60000001844 */
[C---:B------:R-:W-:Y:S02]  /*c770*/  FMUL.FTZ R74, R0.reuse, R74 ;  /* 0x0000004a004a7220 */ /* 0x040fe40000410000 */
[----:B------:R-:W-:Y:S02]  /*c780*/  FMUL.FTZ R75, R0, R75 ;  /* 0x0000004b004b7220 */ /* 0x000fe40000410000 */
[C---:B------:R-:W-:Y:S02]  /*c790*/  FMUL.FTZ R76, R2.reuse, R76 ;  /* 0x0000004c024c7220 */ /* 0x040fe40000410000 */
[----:B------:R-:W-:Y:S03]  /*c7a0*/  FMUL.FTZ R77, R2, R77 ;  /* 0x0000004d024d7220 */ /* 0x000fe60000410000 */
[C---:B------:R-:W-:Y:S01]  /*c7b0*/  HMMA.16816.F32 R72, R136.reuse, R130, R72 ;  /* 0x000000828848723c */ /* 0x040fe20000001848 */
[----:B------:R-:W1:Y:S02]  /*c7c0*/  LDSM.16.MT88.4 R128, [R188+0x10000] ;  /* 0x01000000bc80783b */ /* 0x000e640000004200 */
[C---:B------:R-:W-:Y:S02]  /*c7d0*/  FMUL.FTZ R78, R0.reuse, R78 ;  /* 0x0000004e004e7220 */ /* 0x040fe40000410000 */
[----:B------:R-:W-:Y:S02]  /*c7e0*/  FMUL.FTZ R79, R0, R79 ;  /* 0x0000004f004f7220 */ /* 0x000fe40000410000 */
[C---:B------:R-:W-:Y:S02]  /*c7f0*/  FMUL.FTZ R80, R2.reuse, R80 ;  /* 0x0000005002507220 */ /* 0x040fe40000410000 */
[----:B------:R-:W-:Y:S03]  /*c800*/  FMUL.FTZ R81, R2, R81 ;  /* 0x0000005102517220 */ /* 0x000fe60000410000 */
[C---:B---3--:R-:W-:Y:S03]  /*c810*/  HMMA.16816.F32 R76, R136.reuse, R124, R76 ;  /* 0x0000007c884c723c */ /* 0x048fe6000000184c */
[C---:B------:R-:W-:Y:S02]  /*c820*/  FMUL.FTZ R82, R0.reuse, R82 ;  /* 0x0000005200527220 */ /* 0x040fe40000410000 */
[----:B------:R-:W-:Y:S02]  /*c830*/  FMUL.FTZ R83, R0, R83 ;  /* 0x0000005300537220 */ /* 0x000fe40000410000 */
[C---:B------:R-:W-:Y:S02]  /*c840*/  FMUL.FTZ R84, R2.reuse, R84 ;  /* 0x0000005402547220 */ /* 0x040fe40000410000 */
[----:B------:R-:W-:Y:S03]  /*c850*/  FMUL.FTZ R85, R2, R85 ;  /* 0x0000005502557220 */ /* 0x000fe60000410000 */
[C---:B------:R-:W-:Y:S01]  /*c860*/  HMMA.16816.F32 R80, R136.reuse, R126, R80 ;  /* 0x0000007e8850723c */ /* 0x040fe20000001850 */
[----:B------:R-:W3:Y:S02]  /*c870*/  LDSM.16.MT88.4 R124, [R186+0x10000] ;  /* 0x01000000ba7c783b */ /* 0x000ee40000004200 */
[C---:B------:R-:W-:Y:S02]  /*c880*/  FMUL.FTZ R86, R0.reuse, R86 ;  /* 0x0000005600567220 */ /* 0x040fe40000410000 */
[----:B------:R-:W-:Y:S02]  /*c890*/  FMUL.FTZ R87, R0, R87 ;  /* 0x0000005700577220 */ /* 0x000fe40000410000 */
[C---:B------:R-:W-:Y:S02]  /*c8a0*/  FMUL.FTZ R88, R2.reuse, R88 ;  /* 0x0000005802587220 */ /* 0x040fe40000410000 */
[----:B------:R-:W-:Y:S03]  /*c8b0*/  FMUL.FTZ R89, R2, R89 ;  /* 0x0000005902597220 */ /* 0x000fe60000410000 */
[C---:B--2---:R-:W-:Y:S03]  /*c8c0*/  HMMA.16816.F32 R84, R136.reuse, R140, R84 ;  /* 0x0000008c8854723c */ /* 0x044fe60000001854 */
[C---:B------:R-:W-:Y:S02]  /*c8d0*/  FMUL.FTZ R90, R0.reuse, R90 ;  /* 0x0000005a005a7220 */ /* 0x040fe40000410000 */
[----:B------:R-:W-:Y:S02]  /*c8e0*/  FMUL.FTZ R91, R0, R91 ;  /* 0x0000005b005b7220 */ /* 0x000fe40000410000 */
[C---:B------:R-:W-:Y:S02]  /*c8f0*/  FMUL.FTZ R92, R2.reuse, R92 ;  /* 0x0000005c025c7220 */ /* 0x040fe40000410000 */
[----:B------:R-:W-:Y:S03]  /*c900*/  FMUL.FTZ R93, R2, R93 ;  /* 0x0000005d025d7220 */ /* 0x000fe60000410000 */
[C---:B------:R-:W-:Y:S01]  /*c910*/  HMMA.16816.F32 R88, R136.reuse, R142, R88 ;  /* 0x0000008e8858723c */ /* 0x040fe20000001858 */
[----:B------:R-:W-:Y:S02]  /*c920*/  LDSM.16.MT88.4 R140, [R185+0xc800] ;  /* 0x00c80000b98c783b */ /* 0x000fe40000004200 */
[C---:B------:R-:W-:Y:S02]  /*c930*/  FMUL.FTZ R94, R0.reuse, R94 ;  /* 0x0000005e005e7220 */ /* 0x040fe40000410000 */
        /* <DEDUP_REMOVED lines=12> */
[--C-:B------:R-:W-:Y:S02]  /*ca00*/  FFMA.FTZ R168, R16, c[0x0][0x23c], -R167.reuse ;  /* 0x00008f0010a87a23 */ /* 0x100fe400000108a7 */
[C---:B------:R-:W-:Y:S03]  /*ca10*/  FMUL.FTZ R16, R2.reuse, R120 ;  /* 0x0000007802107220 */ /* 0x040fe60000410000 */
[C---:B---3--:R-:W-:Y:S01]  /*ca20*/  HMMA.16816.F32 R100, R136.reuse, R124, R100 ;  /* 0x0000007c8864723c */ /* 0x048fe20000001864 */
[----:B------:R-:W-:Y:S02]  /*ca30*/  MUFU.EX2 R168, R168 ;  /* 0x000000a800a87308 */ /* 0x000fe40000000800 */
[--C-:B------:R-:W-:Y:S02]  /*ca40*/  FFMA.FTZ R169, R17, c[0x0][0x23c], -R167.reuse ;  /* 0x00008f0011a97a23 */ /* 0x100fe400000108a7 */
[----:B------:R-:W-:Y:S02]  /*ca50*/  FMUL.FTZ R17, R2, R121 ;  /* 0x0000007902117220 */ /* 0x000fe40000410000 */
[--C-:B------:R-:W-:Y:S01]  /*ca60*/  FFMA.FTZ R171, R18, c[0x0][0x23c], -R166.reuse ;  /* 0x00008f0012ab7a23 */ /* 0x100fe200000108a6 */
[----:B------:R-:W-:Y:S01]  /*ca70*/  LOP3.LUT R124, R150, 0xffff, RZ, 0xc0, !PT ;  /* 0x0000ffff967c7812 */ /* 0x000fe200078ec0ff */
[C---:B------:R-:W-:Y:S02]  /*ca80*/  FMUL.FTZ R18, R0.reuse, R122 ;  /* 0x0000007a00127220 */ /* 0x040fe40000410000 */
[----:B------:R-:W2:Y:S01]  /*ca90*/  MUFU.EX2 R169, R169 ;  /* 0x000000a900a97308 */ /* 0x000ea20000000800 */
[----:B------:R-:W-:Y:S01]  /*caa0*/  FFMA.FTZ R170, R19, c[0x0][0x23c], -R166 ;  /* 0x00008f0013aa7a23 */ /* 0x000fe200000108a6 */
[----:B------:R-:W-:Y:S01]  /*cab0*/  SHF.R.U32.HI R124, RZ, 0x8, R124 ;  /* 0x00000008ff7c7819 */ /* 0x000fe2000001167c */
[----:B------:R-:W-:Y:S02]  /*cac0*/  FMUL.FTZ R19, R0, R123 ;  /* 0x0000007b00137220 */ /* 0x000fe40000410000 */
[----:B------:R-:W3:Y:S01]  /*cad0*/  LDSM.16.MT88.4 R120, [R184+0x10000] ;  /* 0x01000000b878783b */ /* 0x000ee20000004200 */
[----:B------:R-:W-:Y:S01]  /*cae0*/  PRMT R133, R133, 0x5410, R124 ;  /* 0x0000541085857816 */ /* 0x000fe2000000007c */
[--C-:B------:R-:W-:Y:S01]  /*caf0*/  FFMA.FTZ R207, R12, c[0x0][0x23c], -R167.reuse ;  /* 0x00008f000ccf7a23 */ /* 0x100fe200000108a7 */
[----:B------:R-:W-:Y:S01]  /*cb00*/  SHF.R.U32.HI R12, RZ, 0x10, R150 ;  /* 0x00000010ff0c7819 */ /* 0x000fe20000011696 */
[C---:B------:R-:W-:Y:S01]  /*cb10*/  FMUL.FTZ R104, R2.reuse, R104 ;  /* 0x0000006802687220 */ /* 0x040fe20000410000 */
[C---:B------:R-:W-:Y:S01]  /*cb20*/  HMMA.16816.F32 R16, R136.reuse, R126, R16 ;  /* 0x0000007e8810723c */ /* 0x040fe20000001810 */
[----:B------:R-:W-:Y:S02]  /*cb30*/  MUFU.EX2 R171, R171 ;  /* 0x000000ab00ab7308 */ /* 0x000fe40000000800 */
[----:B------:R-:W-:Y:S01]  /*cb40*/  FMUL.FTZ R105, R2, R105 ;  /* 0x0000006902697220 */ /* 0x000fe20000410000 */
[----:B------:R-:W4:Y:S01]  /*cb50*/  LDSM.16.MT88.4 R124, [R188+0xc800] ;  /* 0x00c80000bc7c783b */ /* 0x000f220000004200 */
[----:B------:R-:W-:Y:S01]  /*cb60*/  FMUL.FTZ R106, R0, R106 ;  /* 0x0000006a006a7220 */ /* 0x000fe20000410000 */
[----:B------:R-:W-:Y:S01]  /*cb70*/  LOP3.LUT R12, R12, 0xff, RZ, 0xc0, !PT ;  /* 0x000000ff0c0c7812 */ /* 0x000fe200078ec0ff */
[----:B------:R-:W-:Y:S01]  /*cb80*/  FMUL.FTZ R107, R0, R107 ;  /* 0x0000006b006b7220 */ /* 0x000fe20000410000 */
[--C-:B------:R-:W-:Y:S01]  /*cb90*/  HSET2.LE.AND R133, R133, R204.reuse, PT ;  /* 0x000000cc85857233 */ /* 0x100fe20003803000 */
[--C-:B------:R-:W-:Y:S02]  /*cba0*/  FFMA.FTZ R217, R14, c[0x0][0x23c], -R166.reuse ;  /* 0x00008f000ed97a23 */ /* 0x100fe400000108a6 */
[----:B------:R-:W-:Y:S01]  /*cbb0*/  MUFU.EX2 R207, R207 ;  /* 0x000000cf00cf7308 */ /* 0x000fe20000000800 */
[----:B------:R-:W-:Y:S01]  /*cbc0*/  FFMA.FTZ R218, R15, c[0x0][0x23c], -R166 ;  /* 0x00008f000fda7a23 */ /* 0x000fe200000108a6 */
[----:B------:R-:W-:Y:S01]  /*cbd0*/  PRMT R222, R12, 0x5410, R222 ;  /* 0x000054100cde7816 */ /* 0x000fe200000000de */
[C---:B-1----:R-:W-:Y:S03]  /*cbe0*/  HMMA.16816.F32 R104, R136.reuse, R128, R104 ;  /* 0x000000808868723c */ /* 0x042fe60000001868 */
[----:B------:R-:W-:Y:S01]  /*cbf0*/  FFMA.FTZ R216, R13, c[0x0][0x23c], -R167 ;  /* 0x00008f000dd87a23 */ /* 0x000fe200000108a7 */
[----:B------:R-:W-:Y:S01]  /*cc00*/  LOP3.LUT R13, R148, 0xffff, RZ, 0xc0, !PT ;  /* 0x0000ffff940d7812 */ /* 0x000fe200078ec0ff */
[C---:B------:R-:W-:Y:S01]  /*cc10*/  FMUL.FTZ R108, R2.reuse, R108 ;  /* 0x0000006c026c7220 */ /* 0x040fe20000410000 */
[----:B------:R-:W-:Y:S01]  /*cc20*/  SHF.R.U32.HI R148, RZ, 0x18, R148 ;  /* 0x00000018ff947819 */ /* 0x000fe20000011694 */
[----:B------:R-:W-:Y:S01]  /*cc30*/  MUFU.EX2 R217, R217 ;  /* 0x000000d900d97308 */ /* 0x000fe20000000800 */
[----:B------:R-:W-:Y:S01]  /*cc40*/  FMUL.FTZ R109, R2, R109 ;  /* 0x0000006d026d7220 */ /* 0x000fe20000410000 */
[----:B------:R-:W-:Y:S03]  /*cc50*/  SHF.R.U32.HI R13, RZ, 0x8, R13 ;  /* 0x00000008ff0d7819 */ /* 0x000fe6000001160d */
[C---:B------:R-:W-:Y:S01]  /*cc60*/  FMUL.FTZ R110, R0.reuse, R110 ;  /* 0x0000006e006e7220 */ /* 0x040fe20000410000 */
[----:B------:R-:W-:Y:S01]  /*cc70*/  PRMT R219, R219, 0x5410, R13 ;  /* 0x00005410dbdb7816 */ /* 0x000fe2000000000d */
[----:B------:R-:W-:Y:S02]  /*cc80*/  FMUL.FTZ R111, R0, R111 ;  /* 0x0000006f006f7220 */ /* 0x000fe40000410000 */
[C---:B------:R-:W-:Y:S01]  /*cc90*/  FMUL.FTZ R12, R2.reuse, R116 ;  /* 0x00000074020c7220 */ /* 0x040fe20000410000 */
[----:B------:R-:W1:Y:S01]  /*cca0*/  MUFU.EX2 R216, R216 ;  /* 0x000000d800d87308 */ /* 0x000e620000000800 */
[----:B------:R-:W-:Y:S01]  /*ccb0*/  FMUL.FTZ R13, R2, R117 ;  /* 0x00000075020d7220 */ /* 0x000fe20000410000 */
[----:B------:R-:W-:Y:S01]  /*ccc0*/  PRMT R117, R144, 0x5410, R148 ;  /* 0x0000541090757816 */ /* 0x000fe20000000094 */
[C---:B------:R-:W-:Y:S01]  /*ccd0*/  FMUL.FTZ R14, R0.reuse, R118 ;  /* 0x00000076000e7220 */ /* 0x040fe20000410000 */
[C---:B------:R-:W-:Y:S01]  /*cce0*/  HMMA.16816.F32 R108, R136.reuse, R130, R108 ;  /* 0x00000082886c723c */ /* 0x040fe2000000186c */
[----:B------:R-:W5:Y:S02]  /*ccf0*/  LDSM.16.MT88.4 R128, [R186+0xc800] ;  /* 0x00c80000ba80783b */ /* 0x000f640000004200 */
[----:B------:R-:W-:Y:S01]  /*cd00*/  FMUL.FTZ R15, R0, R119 ;  /* 0x00000077000f7220 */ /* 0x000fe20000410000 */
[----:B--2---:R-:W-:Y:S01]  /*cd10*/  F2FP.PACK_AB R118, R169, R168 ;  /* 0x000000a8a976723e */ /* 0x004fe200000000ff */
[C---:B------:R-:W-:Y:S01]  /*cd20*/  FMUL.FTZ R112, R2.reuse, R112 ;  /* 0x0000007002707220 */ /* 0x040fe20000410000 */
[----:B------:R-:W2:Y:S01]  /*cd30*/  MUFU.EX2 R218, R218 ;  /* 0x000000da00da7308 */ /* 0x000ea20000000800 */
[----:B------:R-:W-:Y:S01]  /*cd40*/  FMUL.FTZ R113, R2, R113 ;  /* 0x0000007102717220 */ /* 0x000fe20000410000 */
[----:B------:R-:W-:Y:S01]  /*cd50*/  LOP3.LUT R118, R133, R118, RZ, 0xc0, !PT ;  /* 0x0000007685767212 */ /* 0x000fe200078ec0ff */
[----:B------:R-:W4:Y:S01]  /*cd60*/  LDSM.16.MT88.4 R144, [R184+0xc800] ;  /* 0x00c80000b890783b */ /* 0x000f220000004200 */
[C---:B---3--:R-:W-:Y:S03]  /*cd70*/  HMMA.16816.F32 R12, R136.reuse, R120, R12 ;  /* 0x00000078880c723c */ /* 0x048fe6000000180c */
[C---:B------:R-:W-:Y:S01]  /*cd80*/  FMUL.FTZ R114, R0.reuse, R114 ;  /* 0x0000007200727220 */ /* 0x040fe20000410000 */
[--C-:B------:R-:W-:Y:S01]  /*cd90*/  HSET2.LE.AND R119, R222, R204.reuse, PT ;  /* 0x000000ccde777233 */ /* 0x100fe20003803000 */
[----:B------:R-:W-:Y:S01]  /*cda0*/  FMUL.FTZ R115, R0, R115 ;  /* 0x0000007300737220 */ /* 0x000fe20000410000 */
[----:B------:R-:W3:Y:S01]  /*cdb0*/  MUFU.EX2 R170, R170 ;  /* 0x000000aa00aa7308 */ /* 0x000ee20000000800 */
[--C-:B------:R-:W-:Y:S01]  /*cdc0*/  HSET2.LE.AND R116, R219, R204.reuse, PT ;  /* 0x000000ccdb747233 */ /* 0x100fe20003803000 */
[----:B------:R-:W5:Y:S01]  /*cdd0*/  LDSM.16.MT88.4 R148, [R188+0xe800] ;  /* 0x00e80000bc94783b */ /* 0x000f620000004200 */
[--C-:B------:R-:W-:Y:S03]  /*cde0*/  HSET2.LE.AND R117, R117, R204.reuse, PT ;  /* 0x000000cc75757233 */ /* 0x100fe60003803000 */
[----:B------:R-:W-:Y:S03]  /*cdf0*/  HMMA.16816.F32 R112, R136, R122, R112 ;  /* 0x0000007a8870723c */ /* 0x000fe60000001870 */
[----:B-1----:R-:W-:Y:S01]  /*ce00*/  F2FP.PACK_AB R121, R216, R207 ;  /* 0x000000cfd879723e */ /* 0x002fe200000000ff */
[----:B------:R-:W-:Y:S02]  /*ce10*/  FFMA.FTZ R219, R20, c[0x0][0x23c], -R167 ;  /* 0x00008f0014db7a23 */ /* 0x000fe400000108a7 */
[----:B------:R-:W-:Y:S01]  /*ce20*/  FFMA.FTZ R162, R2, R206, R162 ;  /* 0x000000ce02a27223 */ /* 0x000fe200000100a2 */
[----:B------:R-:W-:Y:S01]  /*ce30*/  LOP3.LUT R116, R116, R121, RZ, 0xc0, !PT ;  /* 0x0000007974747212 */ /* 0x000fe200078ec0ff */
[----:B------:R-:W-:Y:S01]  /*ce40*/  FFMA.FTZ R164, R0, R205, R164 ;  /* 0x000000cd00a47223 */ /* 0x000fe200000100a4 */
[----:B--2---:R-:W-:Y:S01]  /*ce50*/  F2FP.PACK_AB R120, R218, R217 ;  /* 0x000000d9da78723e */ /* 0x004fe200000000ff */
[----:B------:R-:W1:Y:S02]  /*ce60*/  MUFU.EX2 R219, R219 ;  /* 0x000000db00db7308 */ /* 0x000e640000000800 */
[----:B------:R-:W-:Y:S01]  /*ce70*/  MOV R0, R3 ;  /* 0x0000000300007202 */ /* 0x000fe20000000f00 */
[----:B------:R-:W-:Y:S01]  /*ce80*/  FADD.FTZ R162, R163, R162 ;  /* 0x000000a2a3a27221 */ /* 0x000fe20000010000 */
[----:B------:R-:W-:Y:S01]  /*ce90*/  LOP3.LUT R117, R117, R120, RZ, 0xc0, !PT ;  /* 0x0000007875757212 */ /* 0x000fe200078ec0ff */
[----:B------:R-:W-:Y:S01]  /*cea0*/  FADD.FTZ R164, R165, R164 ;  /* 0x000000a4a5a47221 */ /* 0x000fe20000010000 */
[----:B------:R-:W2:Y:S01]  /*ceb0*/  LDSM.16.MT88.4 R120, [R184+0xe800] ;  /* 0x00e80000b878783b */ /* 0x000ea20000004200 */
[----:B------:R-:W-:Y:S01]  /*cec0*/  MOV R2, R132 ;  /* 0x0000008400027202 */ /* 0x000fe20000000f00 */
[----:B------:R-:W-:Y:S01]  /*ced0*/  FADD.FTZ R162, R134, R162 ;  /* 0x000000a286a27221 */ /* 0x000fe20000010000 */
[----:B---3--:R-:W-:Y:S01]  /*cee0*/  F2FP.PACK_AB R133, R170, R171 ;  /* 0x000000abaa85723e */ /* 0x008fe200000000ff */
[----:B------:R-:W-:Y:S02]  /*cef0*/  FADD.FTZ R164, R160, R164 ;  /* 0x000000a4a0a47221 */ /* 0x000fe40000010000 */
[----:B------:R-:W-:Y:S01]  /*cf00*/  FADD.FTZ R135, R135, R162 ;  /* 0x000000a287877221 */ /* 0x000fe20000010000 */
[----:B------:R-:W-:Y:S01]  /*cf10*/  LOP3.LUT R119, R119, R133, RZ, 0xc0, !PT ;  /* 0x0000008577777212 */ /* 0x000fe200078ec0ff */
[----:B------:R-:W-:Y:S02]  /*cf20*/  FADD.FTZ R161, R161, R164 ;  /* 0x000000a4a1a17221 */ /* 0x000fe40000010000 */
[----:B------:R-:W-:Y:S02]  /*cf30*/  FADD.FTZ R135, R207, R135 ;  /* 0x00000087cf877221 */ /* 0x000fe40000010000 */
[----:B------:R-:W-:Y:S02]  /*cf40*/  FADD.FTZ R161, R217, R161 ;  /* 0x000000a1d9a17221 */ /* 0x000fe40000010000 */
[C---:B----4-:R-:W-:Y:S05]  /*cf50*/  HMMA.16816.F32 R4, R116.reuse, R124, R4 ;  /* 0x0000007c7404723c */ /* 0x050fea0000001804 */
[----:B------:R-:W-:Y:S02]  /*cf60*/  FADD.FTZ R216, R216, R135 ;  /* 0x00000087d8d87221 */ /* 0x000fe40000010000 */
[----:B------:R-:W-:Y:S01]  /*cf70*/  FADD.FTZ R218, R218, R161 ;  /* 0x000000a1dada7221 */ /* 0x000fe20000010000 */
[C---:B------:R-:W-:Y:S01]  /*cf80*/  HMMA.16816.F32 R8, R116.reuse, R126, R8 ;  /* 0x0000007e7408723c */ /* 0x040fe20000001808 */
[----:B------:R-:W3:Y:S03]  /*cf90*/  LDSM.16.MT88.4 R124, [R188+0x10800] ;  /* 0x01080000bc7c783b */ /* 0x000ee60000004200 */
[----:B------:R-:W-:Y:S02]  /*cfa0*/  FADD.FTZ R216, R168, R216 ;  /* 0x000000d8a8d87221 */ /* 0x000fe40000010000 */
[----:B------:R-:W-:Y:S02]  /*cfb0*/  FADD.FTZ R218, R171, R218 ;  /* 0x000000daabda7221 */ /* 0x000fe40000010000 */
[C---:B-----5:R-:W-:Y:S04]  /*cfc0*/  HMMA.16816.F32 R36, R116.reuse, R128, R36 ;  /* 0x000000807424723c */ /* 0x060fe80000001824 */
[----:B------:R-:W-:Y:S02]  /*cfd0*/  FADD.FTZ R169, R169, R216 ;  /* 0x000000d8a9a97221 */ /* 0x000fe40000010000 */
[----:B------:R-:W-:Y:S01]  /*cfe0*/  FADD.FTZ R170, R170, R218 ;  /* 0x000000daaaaa7221 */ /* 0x000fe20000010000 */
[----:B------:R-:W-:Y:S01]  /*cff0*/  MOV R128, UR30 ;  /* 0x0000001e00807c02 */ /* 0x000fe20008000f00 */
[C---:B------:R-:W-:Y:S04]  /*d000*/  HMMA.16816.F32 R40, R116.reuse, R130, R40 ;  /* 0x000000827428723c */ /* 0x040fe80000001828 */
[----:B-1----:R-:W-:Y:S04]  /*d010*/  FADD.FTZ R169, R219, R169 ;  /* 0x000000a9dba97221 */ /* 0x002fe80000010000 */
[C---:B------:R-:W-:Y:S08]  /*d020*/  HMMA.16816.F32 R44, R116.reuse, R140, R44 ;  /* 0x0000008c742c723c */ /* 0x040ff0000000182c */
[C---:B------:R-:W-:Y:S08]  /*d030*/  HMMA.16816.F32 R48, R116.reuse, R142, R48 ;  /* 0x0000008e7430723c */ /* 0x040ff00000001830 */
[C---:B------:R-:W-:Y:S08]  /*d040*/  HMMA.16816.F32 R52, R116.reuse, R144, R52 ;  /* 0x000000907434723c */ /* 0x040ff00000001834 */
[C---:B------:R-:W-:Y:S01]  /*d050*/  HMMA.16816.F32 R56, R116.reuse, R146, R56 ;  /* 0x000000927438723c */ /* 0x040fe20000001838 */
[----:B------:R-:W-:Y:S07]  /*d060*/  LDSM.16.MT88.4 R144, [R186+0xf000] ;  /* 0x00f00000ba90783b */ /* 0x000fee0000004200 */
[C---:B------:R-:W-:Y:S08]  /*d070*/  HMMA.16816.F32 R60, R116.reuse, R148, R60 ;  /* 0x00000094743c723c */ /* 0x040ff0000000183c */
[C---:B------:R-:W-:Y:S01]  /*d080*/  HMMA.16816.F32 R64, R116.reuse, R150, R64 ;  /* 0x000000967440723c */ /* 0x040fe20000001840 */
[----:B------:R-:W-:Y:S07]  /*d090*/  LDSM.16.MT88.4 R148, [R185+0xf000] ;  /* 0x00f00000b994783b */ /* 0x000fee0000004200 */
[C---:B------:R-:W-:Y:S08]  /*d0a0*/  HMMA.16816.F32 R68, R116.reuse, R152, R68 ;  /* 0x000000987444723c */ /* 0x040ff00000001844 */
[C---:B------:R-:W-:Y:S08]  /*d0b0*/  HMMA.16816.F32 R72, R116.reuse, R154, R72 ;  /* 0x0000009a7448723c */ /* 0x040ff00000001848 */
[C---:B------:R-:W-:Y:S07]  /*d0c0*/  HMMA.16816.F32 R76, R116.reuse, R156, R76 ;  /* 0x0000009c744c723c */ /* 0x040fee000000184c */
[--C-:B------:R-:W-:Y:S01]  /*d0d0*/  FFMA.FTZ R156, R24, c[0x0][0x23c], -R167.reuse ;  /* 0x00008f00189c7a23 */ /* 0x100fe200000108a7 */
[C---:B------:R-:W-:Y:S04]  /*d0e0*/  HMMA.16816.F32 R80, R116.reuse, R158, R80 ;  /* 0x0000009e7450723c */ /* 0x040fe80000001850 */
[----:B------:R-:W-:Y:S01]  /*d0f0*/  LOP3.LUT R24, R213, UR23, R128, 0x96, !PT ;  /* 0x00000017d5187c12 */ /* 0x000fe2000f8e9680 */
[--C-:B------:R-:W-:Y:S01]  /*d100*/  FFMA.FTZ R157, R25, c[0x0][0x23c], -R167.reuse ;  /* 0x00008f00199d7a23 */ /* 0x100fe200000108a7 */
[----:B------:R-:W1:Y:S01]  /*d110*/  LDSM.16.MT88.4 R128, [R186+0x10800] ;  /* 0x01080000ba80783b */ /* 0x000e620000004200 */
[----:B------:R-:W-:Y:S01]  /*d120*/  FFMA.FTZ R158, R26, c[0x0][0x23c], -R166 ;  /* 0x00008f001a9e7a23 */ /* 0x000fe200000108a6 */
[C---:B--2---:R-:W-:Y:S01]  /*d130*/  HMMA.16816.F32 R84, R116.reuse, R120, R84 ;  /* 0x000000787454723c */ /* 0x044fe20000001854 */
[----:B------:R-:W-:Y:S03]  /*d140*/  MUFU.EX2 R156, R156 ;  /* 0x0000009c009c7308 */ /* 0x000fe60000000800 */
[----:B------:R-:W-:Y:S04]  /*d150*/  IMAD.WIDE.U32 R136, R24, -0x326172a9, RZ ;  /* 0xcd9e8d5718887825 */ /* 0x000fe800078e00ff */
[C---:B------:R-:W-:Y:S01]  /*d160*/  HMMA.16816.F32 R88, R116.reuse, R122, R88 ;  /* 0x0000007a7458723c */ /* 0x040fe20000001858 */
[----:B------:R-:W2:Y:S02]  /*d170*/  LDSM.16.MT88.4 R120, [R185+0x10800] ;  /* 0x01080000b978783b */ /* 0x000ea40000004200 */
[----:B------:R-:W-:Y:S01]  /*d180*/  MUFU.EX2 R157, R157 ;  /* 0x0000009d009d7308 */ /* 0x000fe20000000800 */
[----:B------:R-:W-:Y:S01]  /*d190*/  LOP3.LUT R24, R137, UR4, R210, 0x96, !PT ;  /* 0x0000000489187c12 */ /* 0x000fe2000f8e96d2 */
[----:B------:R-:W-:Y:S01]  /*d1a0*/  FFMA.FTZ R159, R27, c[0x0][0x23c], -R166 ;  /* 0x00008f001b9f7a23 */ /* 0x000fe200000108a6 */
[----:B------:R-:W-:Y:S02]  /*d1b0*/  LOP3.LUT R136, R221, UR28, R136, 0x96, !PT ;  /* 0x0000001cdd887c12 */ /* 0x000fe4000f8e9688 */
[C---:B---3--:R-:W-:Y:S04]  /*d1c0*/  HMMA.16816.F32 R92, R116.reuse, R124, R92 ;  /* 0x0000007c745c723c */ /* 0x048fe8000000185c */
[----:B------:R-:W-:Y:S01]  /*d1d0*/  IMAD.WIDE.U32 R136, R136, -0x2daee0ad, RZ ;  /* 0xd2511f5388887825 */ /* 0x000fe200078e00ff */
[----:B------:R-:W-:Y:S03]  /*d1e0*/  MUFU.EX2 R158, R158 ;  /* 0x0000009e009e7308 */ /* 0x000fe60000000800 */
[C---:B------:R-:W-:Y:S04]  /*d1f0*/  HMMA.16816.F32 R96, R116.reuse, R126, R96 ;  /* 0x0000007e7460723c */ /* 0x040fe80000001860 */
[----:B------:R-:W-:Y:S03]  /*d200*/  IMAD.WIDE.U32 R226, R24, -0x2daee0ad, RZ ;  /* 0xd2511f5318e27825 */ /* 0x000fe600078e00ff */
[----:B------:R-:W-:Y:S02]  /*d210*/  MUFU.EX2 R159, R159 ;  /* 0x0000009f009f7308 */ /* 0x000fe40000000800 */
[----:B------:R-:W-:Y:S03]  /*d220*/  LOP3.LUT R226, R137, UR25, R226, 0x96, !PT ;  /* 0x0000001989e27c12 */ /* 0x000fe6000f8e96e2 */
[----:B------:R-:W-:Y:S01]  /*d230*/  LOP3.LUT R24, R227, UR27, R208, 0x96, !PT ;  /* 0x0000001be3187c12 */ /* 0x000fe2000f8e96d0 */
[C---:B-1----:R-:W-:Y:S04]  /*d240*/  HMMA.16816.F32 R100, R116.reuse, R128, R100 ;  /* 0x000000807464723c */ /* 0x042fe80000001864 */
[----:B------:R-:W-:Y:S04]  /*d250*/  IMAD.WIDE.U32 R24, R24, -0x326172a9, RZ ;  /* 0xcd9e8d5718187825 */ /* 0x000fe800078e00ff */
[----:B------:R-:W-:Y:S01]  /*d260*/  IMAD.WIDE.U32 R226, R226, -0x326172a9, RZ ;  /* 0xcd9e8d57e2e27825 */ /* 0x000fe200078e00ff */
[C---:B------:R-:W-:Y:S01]  /*d270*/  HMMA.16816.F32 R16, R116.reuse, R130, R16 ;  /* 0x000000827410723c */ /* 0x040fe20000001810 */
[----:B------:R-:W-:Y:S02]  /*d280*/  LDSM.16.MT88.4 R128, [R186+0xd000] ;  /* 0x00d00000ba80783b */ /* 0x000fe40000004200 */
[----:B------:R-:W-:Y:S02]  /*d290*/  LOP3.LUT R220, R25, UR26, R220, 0x96, !PT ;  /* 0x0000001a19dc7c12 */ /* 0x000fe4000f8e96dc */
[----:B------:R-:W-:Y:S03]  /*d2a0*/  LOP3.LUT R224, R227, UR24, R24, 0x96, !PT ;  /* 0x00000018e3e07c12 */ /* 0x000fe6000f8e9618 */
[C---:B--2---:R-:W-:Y:S01]  /*d2b0*/  HMMA.16816.F32 R104, R116.reuse, R120, R104 ;  /* 0x000000787468723c */ /* 0x044fe20000001868 */
[----:B------:R-:W1:Y:S03]  /*d2c0*/  LDSM.16.MT88.4 R24, [R184+0x10800] ;  /* 0x01080000b818783b */ /* 0x000e660000004200 */
[----:B------:R-:W-:Y:S04]  /*d2d0*/  IMAD.WIDE.U32 R220, R220, -0x2daee0ad, RZ ;  /* 0xd2511f53dcdc7825 */ /* 0x000fe800078e00ff */
[C---:B------:R-:W-:Y:S04]  /*d2e0*/  HMMA.16816.F32 R108, R116.reuse, R122, R108 ;  /* 0x0000007a746c723c */ /* 0x040fe8000000186c */
[----:B------:R-:W-:Y:S01]  /*d2f0*/  IMAD.WIDE.U32 R224, R224, -0x2daee0ad, RZ ;  /* 0xd2511f53e0e07825 */ /* 0x000fe200078e00ff */
[----:B------:R-:W-:Y:S02]  /*d300*/  LOP3.LUT R222, R221, UR21, R136, 0x96, !PT ;  /* 0x00000015ddde7c12 */ /* 0x000fe4000f8e9688 */
[----:B------:R-:W-:Y:S01]  /*d310*/  LDSM.16.MT88.4 R136, [R185+0xd000] ;  /* 0x00d00000b988783b */ /* 0x000fe20000004200 */
[----:B------:R-:W-:Y:S01]  /*d320*/  FFMA.FTZ R221, R22, c[0x0][0x23c], -R166 ;  /* 0x00008f0016dd7a23 */ /* 0x000fe200000108a6 */
[----:B------:R-:W-:Y:S03]  /*d330*/  LOP3.LUT R20, R225, UR15, R220, 0x96, !PT ;  /* 0x0000000fe1147c12 */ /* 0x000fe6000f8e96dc */
[----:B------:R-:W-:Y:S02]  /*d340*/  IMAD.WIDE.U32 R222, R222, -0x326172a9, RZ ;  /* 0xcd9e8d57dede7825 */ /* 0x000fe400078e00ff */
[----:B------:R-:W2:Y:S02]  /*d350*/  MUFU.EX2 R221, R221 ;  /* 0x000000dd00dd7308 */ /* 0x000ea40000000800 */
[----:B------:R-:W-:Y:S01]  /*d360*/  IMAD.WIDE.U32 R124, R20, -0x326172a9, RZ ;  /* 0xcd9e8d57147c7825 */ /* 0x000fe200078e00ff */
[----:B------:R-:W-:Y:S03]  /*d370*/  LOP3.LUT R223, R223, UR20, R226, 0x96, !PT ;  /* 0x00000014dfdf7c12 */ /* 0x000fe6000f8e96e2 */
[----:B------:R-:W-:Y:S01]  /*d380*/  FFMA.FTZ R220, R21, c[0x0][0x23c], -R167 ;  /* 0x00008f0015dc7a23 */ /* 0x000fe200000108a7 */
[----:B------:R-:W-:Y:S01]  /*d390*/  LOP3.LUT R20, R125, UR17, R222, 0x96, !PT ;  /* 0x000000117d147c12 */ /* 0x000fe2000f8e96de */
[----:B------:R-:W-:Y:S01]  /*d3a0*/  FFMA.FTZ R222, R23, c[0x0][0x23c], -R166 ;  /* 0x00008f0017de7a23 */ /* 0x000fe200000108a6 */
[C---:B------:R-:W-:Y:S02]  /*d3b0*/  LOP3.LUT R133, R124.reuse, 0xffff, RZ, 0xc0, !PT ;  /* 0x0000ffff7c857812 */ /* 0x040fe400078ec0ff */
[--C-:B------:R-:W-:Y:S01]  /*d3c0*/  SHF.R.U32.HI R140, RZ, 0x10, R124.reuse ;  /* 0x00000010ff8c7819 */ /* 0x100fe2000001167c */
[----:B------:R-:W-:Y:S01]  /*d3d0*/  MUFU.EX2 R220, R220 ;  /* 0x000000dc00dc7308 */ /* 0x000fe20000000800 */
[----:B------:R-:W-:Y:S02]  /*d3e0*/  LOP3.LUT R22, R124, 0xff, RZ, 0xc0, !PT ;  /* 0x000000ff7c167812 */ /* 0x000fe400078ec0ff */
[----:B------:R-:W-:Y:S02]  /*d3f0*/  SHF.R.U32.HI R21, RZ, 0x18, R124 ;  /* 0x00000018ff157819 */ /* 0x000fe4000001167c */
[----:B------:R-:W3:Y:S01]  /*d400*/  LDSM.16.MT88.4 R124, [R188+0xd000] ;  /* 0x00d00000bc7c783b */ /* 0x000ee20000004200 */
[----:B------:R-:W-:Y:S01]  /*d410*/  LOP3.LUT R121, R20, 0xffff, RZ, 0xc0, !PT ;  /* 0x0000ffff14797812 */ /* 0x000fe200078ec0ff */
[C---:B-1----:R-:W-:Y:S03]  /*d420*/  HMMA.16816.F32 R12, R116.reuse, R24, R12 ;  /* 0x00000018740c723c */ /* 0x042fe6000000180c */
[----:B------:R-:W1:Y:S01]  /*d430*/  MUFU.EX2 R222, R222 ;  /* 0x000000de00de7308 */ /* 0x000e620000000800 */
[----:B------:R-:W-:Y:S01]  /*d440*/  SHF.R.U32.HI R133, RZ, 0x8, R133 ;  /* 0x00000008ff857819 */ /* 0x000fe20000011685 */
[----:B--2---:R-:W-:Y:S01]  /*d450*/  FADD.FTZ R170, R221, R170 ;  /* 0x000000aaddaa7221 */ /* 0x004fe20000010000 */
[--C-:B------:R-:W-:Y:S02]  /*d460*/  SHF.R.U32.HI R152, RZ, 0x10, R20.reuse ;  /* 0x00000010ff987819 */ /* 0x100fe40000011614 */
[----:B------:R-:W-:Y:S01]  /*d470*/  HMMA.16816.F32 R112, R116, R26, R112 ;  /* 0x0000001a7470723c */ /* 0x000fe20000001870 */
[----:B------:R-:W-:Y:S03]  /*d480*/  LDSM.16.MT88.4 R116, [R186+0x11000] ;  /* 0x01100000ba74783b */ /* 0x000fe60000004200 */
[----:B------:R-:W-:Y:S02]  /*d490*/  LOP3.LUT R23, R140, 0xff, RZ, 0xc0, !PT ;  /* 0x000000ff8c177812 */ /* 0x000fe400078ec0ff */
[----:B------:R-:W-:Y:S02]  /*d4a0*/  LOP3.LUT R120, R20, 0xff, RZ, 0xc0, !PT ;  /* 0x000000ff14787812 */ /* 0x000fe400078ec0ff */
[----:B------:R-:W-:Y:S01]  /*d4b0*/  SHF.R.U32.HI R121, RZ, 0x8, R121 ;  /* 0x00000008ff797819 */ /* 0x000fe20000011679 */
[----:B------:R-:W-:Y:S03]  /*d4c0*/  LDSM.16.MT88.4 R140, [R188+0xf000] ;  /* 0x00f00000bc8c783b */ /* 0x000fe60000004200 */
[----:B------:R-:W-:Y:S02]  /*d4d0*/  LOP3.LUT R152, R152, 0xff, RZ, 0xc0, !PT ;  /* 0x000000ff98987812 */ /* 0x000fe400078ec0ff */
[----:B------:R-:W-:Y:S02]  /*d4e0*/  PRMT R22, R22, 0x5410, R133 ;  /* 0x0000541016167816 */ /* 0x000fe40000000085 */
[----:B------:R-:W-:Y:S02]  /*d4f0*/  SHF.R.U32.HI R133, RZ, 0x18, R20 ;  /* 0x00000018ff857819 */ /* 0x000fe40000011614 */
[----:B------:R-:W-:Y:S01]  /*d500*/  PRMT R23, R23, 0x5410, R21 ;  /* 0x0000541017177816 */ /* 0x000fe20000000015 */
[--C-:B------:R-:W-:Y:S01]  /*d510*/  HSET2.LE.AND R22, R22, R204.reuse, PT ;  /* 0x000000cc16167233 */ /* 0x100fe20003803000 */
[----:B------:R-:W-:Y:S02]  /*d520*/  PRMT R21, R120, 0x5410, R121 ;  /* 0x0000541078157816 */ /* 0x000fe40000000079 */
[----:B------:R-:W-:Y:S01]  /*d530*/  PRMT R152, R152, 0x5410, R133 ;  /* 0x0000541098987816 */ /* 0x000fe20000000085 */
[--C-:B------:R-:W-:Y:S01]  /*d540*/  HSET2.LE.AND R23, R23, R204.reuse, PT ;  /* 0x000000cc17177233 */ /* 0x100fe20003803000 */
[----:B------:R-:W-:Y:S01]  /*d550*/  F2FP.PACK_AB R20, R157, R156 ;  /* 0x0000009c9d14723e */ /* 0x000fe200000000ff */
[--C-:B------:R-:W-:Y:S01]  /*d560*/  HSET2.LE.AND R25, R21, R204.reuse, PT ;  /* 0x000000cc15197233 */ /* 0x100fe20003803000 */
[----:B-1----:R-:W-:Y:S01]  /*d570*/  F2FP.PACK_AB R24, R222, R221 ;  /* 0x000000ddde18723e */ /* 0x002fe200000000ff */
[--C-:B------:R-:W-:Y:S01]  /*d580*/  HSET2.LE.AND R21, R152, R204.reuse, PT ;  /* 0x000000cc98157233 */ /* 0x100fe20003803000 */
[----:B------:R-:W-:Y:S01]  /*d590*/  LOP3.LUT R22, R22, R20, RZ, 0xc0, !PT ;  /* 0x0000001416167212 */ /* 0x000fe200078ec0ff */
[----:B------:R-:W1:Y:S01]  /*d5a0*/  LDSM.16.MT88.4 R120, [R184+0xd000] ;  /* 0x00d00000b878783b */ /* 0x000e620000004200 */
[----:B------:R-:W-:Y:S01]  /*d5b0*/  F2FP.PACK_AB R20, R159, R158 ;  /* 0x0000009e9f14723e */ /* 0x000fe200000000ff */
[----:B------:R-:W-:Y:S01]  /*d5c0*/  FADD.FTZ R222, R222, R170 ;  /* 0x000000aadede7221 */ /* 0x000fe20000010000 */
[C---:B------:R-:W-:Y:S01]  /*d5d0*/  F2FP.PACK_AB R133, R220.reuse, R219 ;  /* 0x000000dbdc85723e */ /* 0x040fe200000000ff */
[----:B------:R-:W-:Y:S01]  /*d5e0*/  FADD.FTZ R220, R220, R169 ;  /* 0x000000a9dcdc7221 */ /* 0x000fe20000010000 */
[----:B------:R-:W-:Y:S01]  /*d5f0*/  LOP3.LUT R23, R23, R20, RZ, 0xc0, !PT ;  /* 0x0000001417177212 */ /* 0x000fe200078ec0ff */
[----:B------:R-:W-:Y:S01]  /*d600*/  FADD.FTZ R222, R158, R222 ;  /* 0x000000de9ede7221 */ /* 0x000fe20000010000 */
[----:B------:R-:W-:Y:S01]  /*d610*/  LOP3.LUT R20, R25, R133, RZ, 0xc0, !PT ;  /* 0x0000008519147212 */ /* 0x000fe200078ec0ff */
[----:B------:R-:W2:Y:S01]  /*d620*/  LDSM.16.MT88.4 R152, [R184+0xf000] ;  /* 0x00f00000b898783b */ /* 0x000ea20000004200 */
[----:B------:R-:W-:Y:S01]  /*d630*/  LOP3.LUT R21, R21, R24, RZ, 0xc0, !PT ;  /* 0x0000001815157212 */ /* 0x000fe200078ec0ff */
[----:B------:R-:W-:Y:S02]  /*d640*/  FFMA.FTZ R133, R28, c[0x0][0x23c], -R167 ;  /* 0x00008f001c857a23 */ /* 0x000fe400000108a7 */
[----:B------:R-:W-:Y:S02]  /*d650*/  FADD.FTZ R220, R156, R220 ;  /* 0x000000dc9cdc7221 */ /* 0x000fe40000010000 */
[----:B------:R-:W-:Y:S02]  /*d660*/  FADD.FTZ R159, R159, R222 ;  /* 0x000000de9f9f7221 */ /* 0x000fe40000010000 */
[C---:B---3--:R-:W-:Y:S01]  /*d670*/  HMMA.16816.F32 R4, R20.reuse, R124, R4 ;  /* 0x0000007c1404723c */ /* 0x048fe20000001804 */
[----:B------:R-:W3:Y:S01]  /*d680*/  LDSM.16.MT88.4 R24, [R188+0x11000] ;  /* 0x01100000bc18783b */ /* 0x000ee20000004200 */
[----:B------:R-:W4:Y:S03]  /*d690*/  MUFU.EX2 R133, R133 ;  /* 0x0000008500857308 */ /* 0x000f260000000800 */
[----:B------:R-:W-:Y:S03]  /*d6a0*/  FADD.FTZ R157, R157, R220 ;  /* 0x000000dc9d9d7221 */ /* 0x000fe60000010000 */
[C---:B------:R-:W-:Y:S01]  /*d6b0*/  HMMA.16816.F32 R8, R20.reuse, R126, R8 ;  /* 0x0000007e1408723c */ /* 0x040fe20000001808 */
[----:B------:R-:W-:Y:S07]  /*d6c0*/  LDSM.16.MT88.4 R124, [R188+0xd800] ;  /* 0x00d80000bc7c783b */ /* 0x000fee0000004200 */
[C---:B------:R-:W-:Y:S08]  /*d6d0*/  HMMA.16816.F32 R36, R20.reuse, R128, R36 ;  /* 0x000000801424723c */ /* 0x040ff00000001824 */
[C---:B------:R-:W-:Y:S04]  /*d6e0*/  HMMA.16816.F32 R40, R20.reuse, R130, R40 ;  /* 0x000000821428723c */ /* 0x040fe80000001828 */
[----:B----4-:R-:W-:Y:S03]  /*d6f0*/  FADD.FTZ R157, R133, R157 ;  /* 0x0000009d859d7221 */ /* 0x010fe60000010000 */
[----:B------:R-:W-:Y:S01]  /*d700*/  IMAD.WIDE.U32 R130, R223, -0x2daee0ad, RZ ;  /* 0xd2511f53df827825 */ /* 0x000fe200078e00ff */
[C---:B------:R-:W-:Y:S04]  /*d710*/  HMMA.16816.F32 R44, R20.reuse, R136, R44 ;  /* 0x00000088142c723c */ /* 0x040fe8000000182c */
[----:B------:R-:W-:Y:S01]  /*d720*/  FFMA.FTZ R223, R34, c[0x0][0x23c], -R166 ;  /* 0x00008f0022df7a23 */ /* 0x000fe200000108a6 */
[----:B------:R-:W-:Y:S02]  /*d730*/  LOP3.LUT R224, R131, UR5, R224, 0x96, !PT ;  /* 0x0000000583e07c12 */ /* 0x000fe4000f8e96e0 */
[----:B------:R-:W-:Y:S01]  /*d740*/  LOP3.LUT R28, R130, 0xffff, RZ, 0xc0, !PT ;  /* 0x0000ffff821c7812 */ /* 0x000fe200078ec0ff */
[C---:B------:R-:W-:Y:S01]  /*d750*/  HMMA.16816.F32 R48, R20.reuse, R138, R48 ;  /* 0x0000008a1430723c */ /* 0x040fe20000001830 */
[----:B------:R-:W-:Y:S01]  /*d760*/  LDSM.16.MT88.4 R136, [R188+0xf800] ;  /* 0x00f80000bc88783b */ /* 0x000fe20000004200 */
[----:B------:R-:W-:Y:S02]  /*d770*/  MUFU.EX2 R223, R223 ;  /* 0x000000df00df7308 */ /* 0x000fe40000000800 */
[----:B------:R-:W-:Y:S04]  /*d780*/  LOP3.LUT R34, R224, 0xffff, RZ, 0xc0, !PT ;  /* 0x0000ffffe0227812 */ /* 0x000fe800078ec0ff */
[C---:B-1----:R-:W-:Y:S04]  /*d790*/  HMMA.16816.F32 R52, R20.reuse, R120, R52 ;  /* 0x000000781434723c */ /* 0x042fe80000001834 */
[----:B------:R-:W-:Y:S04]  /*d7a0*/  SHF.R.U32.HI R34, RZ, 0x8, R34 ;  /* 0x00000008ff227819 */ /* 0x000fe80000011622 */
        /* <DEDUP_REMOVED lines=11> */
[C---:B--2---:R-:W-:Y:S07]  /*d860*/  HMMA.16816.F32 R84, R20.reuse, R152, R84 ;  /* 0x000000981454723c */ /* 0x044fee0000001854 */
[----:B------:R-:W-:Y:S01]  /*d870*/  FFMA.FTZ R153, R30, c[0x0][0x23c], -R166 ;  /* 0x00008f001e997a23 */ /* 0x000fe200000108a6 */
[C---:B------:R-:W-:Y:S04]  /*d880*/  HMMA.16816.F32 R88, R20.reuse, R154, R88 ;  /* 0x0000009a1458723c */ /* 0x040fe80000001858 */
[----:B------:R-:W-:Y:S01]  /*d890*/  LOP3.LUT R30, R130, 0xff, RZ, 0xc0, !PT ;  /* 0x000000ff821e7812 */ /* 0x000fe200078ec0ff */
[--C-:B------:R-:W-:Y:S01]  /*d8a0*/  FFMA.FTZ R152, R29, c[0x0][0x23c], -R167.reuse ;  /* 0x00008f001d987a23 */ /* 0x100fe200000108a7 */
[----:B------:R-:W-:Y:S01]  /*d8b0*/  SHF.R.U32.HI R29, RZ, 0x10, R130 ;  /* 0x00000010ff1d7819 */ /* 0x000fe20000011682 */
[--C-:B------:R-:W-:Y:S01]  /*d8c0*/  FFMA.FTZ R155, R32, c[0x0][0x23c], -R167.reuse ;  /* 0x00008f00209b7a23 */ /* 0x100fe200000108a7 */
[C---:B---3--:R-:W-:Y:S01]  /*d8d0*/  HMMA.16816.F32 R92, R20.reuse, R24, R92 ;  /* 0x00000018145c723c */ /* 0x048fe2000000185c */
[----:B------:R-:W2:Y:S03]  /*d8e0*/  MUFU.EX2 R153, R153 ;  /* 0x0000009900997308 */ /* 0x000ea60000000800 */
[----:B------:R-:W-:Y:S01]  /*d8f0*/  LOP3.LUT R32, R29, 0xff, RZ, 0xc0, !PT ;  /* 0x000000ff1d207812 */ /* 0x000fe200078ec0ff */
[----:B------:R-:W-:Y:S01]  /*d900*/  FFMA.FTZ R167, R33, c[0x0][0x23c], -R167 ;  /* 0x00008f0021a77a23 */ /* 0x000fe200000108a7 */
[----:B------:R-:W-:Y:S01]  /*d910*/  SHF.R.U32.HI R33, RZ, 0x8, R28 ;  /* 0x00000008ff217819 */ /* 0x000fe2000001161c */
[--C-:B------:R-:W-:Y:S01]  /*d920*/  FFMA.FTZ R154, R31, c[0x0][0x23c], -R166.reuse ;  /* 0x00008f001f9a7a23 */ /* 0x100fe200000108a6 */
[C---:B------:R-:W-:Y:S01]  /*d930*/  HMMA.16816.F32 R96, R20.reuse, R26, R96 ;  /* 0x0000001a1460723c */ /* 0x040fe20000001860 */
[----:B------:R-:W3:Y:S02]  /*d940*/  LDSM.16.MT88.4 R24, [R184+0x11000] ;  /* 0x01100000b818783b */ /* 0x000ee40000004200 */
[----:B------:R-:W4:Y:S01]  /*d950*/  MUFU.EX2 R152, R152 ;  /* 0x0000009800987308 */ /* 0x000f220000000800 */
[----:B------:R-:W-:Y:S01]  /*d960*/  FFMA.FTZ R166, R35, c[0x0][0x23c], -R166 ;  /* 0x00008f0023a67a23 */ /* 0x000fe200000108a6 */
[----:B------:R-:W-:Y:S02]  /*d970*/  PRMT R30, R30, 0x5410, R33 ;  /* 0x000054101e1e7816 */ /* 0x000fe40000000021 */
[----:B------:R-:W-:Y:S01]  /*d980*/  SHF.R.U32.HI R130, RZ, 0x18, R130 ;  /* 0x00000018ff827819 */ /* 0x000fe20000011682 */
[C---:B------:R-:W-:Y:S04]  /*d990*/  HMMA.16816.F32 R100, R20.reuse, R116, R100 ;  /* 0x000000741464723c */ /* 0x040fe80000001864 */
[----:B------:R-:W-:Y:S01]  /*d9a0*/  PRMT R130, R32, 0x5410, R130 ;  /* 0x0000541020827816 */ /* 0x000fe20000000082 */
[----:B------:R-:W5:Y:S01]  /*d9b0*/  MUFU.EX2 R154, R154 ;  /* 0x0000009a009a7308 */ /* 0x000f620000000800 */
[----:B------:R-:W-:Y:S01]  /*d9c0*/  LOP3.LUT R28, R224, 0xff, RZ, 0xc0, !PT ;  /* 0x000000ffe01c7812 */ /* 0x000fe200078ec0ff */
[--C-:B------:R-:W-:Y:S01]  /*d9d0*/  HSET2.LE.AND R30, R30, R204.reuse, PT ;  /* 0x000000cc1e1e7233 */ /* 0x100fe20003803000 */
[C---:B------:R-:W-:Y:S01]  /*d9e0*/  HMMA.16816.F32 R16, R20.reuse, R118, R16 ;  /* 0x000000761410723c */ /* 0x040fe20000001810 */
[----:B------:R-:W-:Y:S03]  /*d9f0*/  LDSM.16.MT88.4 R116, [R185+0xd800] ;  /* 0x00d80000b974783b */ /* 0x000fe60000004200 */
[----:B------:R-:W-:Y:S01]  /*da00*/  PRMT R28, R28, 0x5410, R34 ;  /* 0x000054101c1c7816 */ /* 0x000fe20000000022 */
[----:B--2---:R-:W-:Y:S01]  /*da10*/  FADD.FTZ R159, R153, R159 ;  /* 0x0000009f999f7221 */ /* 0x004fe20000010000 */
[--C-:B------:R-:W-:Y:S01]  /*da20*/  SHF.R.U32.HI R31, RZ, 0x10, R224.reuse ;  /* 0x00000010ff1f7819 */ /* 0x100fe200000116e0 */
[----:B------:R-:W2:Y:S01]  /*da30*/  MUFU.EX2 R155, R155 ;  /* 0x0000009b009b7308 */ /* 0x000ea20000000800 */
[C---:B-1----:R-:W-:Y:S01]  /*da40*/  HMMA.16816.F32 R104, R20.reuse, R120, R104 ;  /* 0x000000781468723c */ /* 0x042fe20000001868 */
[----:B------:R-:W1:Y:S03]  /*da50*/  LDSM.16.MT88.4 R32, [R186+0xd800] ;  /* 0x00d80000ba20783b */ /* 0x000e660000004200 */
[C---:B----4-:R-:W-:Y:S01]  /*da60*/  F2FP.PACK_AB R129, R152.reuse, R133 ;  /* 0x000000859881723e */ /* 0x050fe200000000ff */
[--C-:B------:R-:W-:Y:S01]  /*da70*/  HSET2.LE.AND R28, R28, R204.reuse, PT ;  /* 0x000000cc1c1c7233 */ /* 0x100fe20003803000 */
[----:B------:R-:W-:Y:S01]  /*da80*/  LOP3.LUT R31, R31, 0xff, RZ, 0xc0, !PT ;  /* 0x000000ff1f1f7812 */ /* 0x000fe200078ec0ff */
[----:B------:R-:W-:Y:S01]  /*da90*/  FADD.FTZ R157, R152, R157 ;  /* 0x0000009d989d7221 */ /* 0x000fe20000010000 */
[C---:B------:R-:W-:Y:S01]  /*daa0*/  HMMA.16816.F32 R108, R20.reuse, R122, R108 ;  /* 0x0000007a146c723c */ /* 0x040fe2000000186c */
[----:B------:R-:W4:Y:S01]  /*dab0*/  MUFU.EX2 R167, R167 ;  /* 0x000000a700a77308 */ /* 0x000f220000000800 */
[----:B------:R-:W1:Y:S02]  /*dac0*/  LDSM.16.MT88.4 R120, [R184+0xd800] ;  /* 0x00d80000b878783b */ /* 0x000e640000004200 */
[----:B------:R-:W-:Y:S01]  /*dad0*/  SHF.R.U32.HI R29, RZ, 0x18, R224 ;  /* 0x00000018ff1d7819 */ /* 0x000fe200000116e0 */
[C---:B-----5:R-:W-:Y:S01]  /*dae0*/  FADD.FTZ R159, R154.reuse, R159 ;  /* 0x0000009f9a9f7221 */ /* 0x060fe20000010000 */
[----:B------:R-:W-:Y:S02]  /*daf0*/  F2FP.PACK_AB R128, R154, R153 ;  /* 0x000000999a80723e */ /* 0x000fe400000000ff */
[----:B------:R-:W-:Y:S01]  /*db00*/  LOP3.LUT R28, R28, R129, RZ, 0xc0, !PT ;  /* 0x000000811c1c7212 */ /* 0x000fe200078ec0ff */
[C---:B---3--:R-:W-:Y:S02]  /*db10*/  HMMA.16816.F32 R12, R20.reuse, R24, R12 ;  /* 0x00000018140c723c */ /* 0x048fe4000000180c */
[----:B------:R-:W3:Y:S01]  /*db20*/  MUFU.EX2 R166, R166 ;  /* 0x000000a600a67308 */ /* 0x000ee20000000800 */
[----:B------:R-:W-:Y:S01]  /*db30*/  PRMT R29, R31, 0x5410, R29 ;  /* 0x000054101f1d7816 */ /* 0x000fe2000000001d */
[----:B------:R-:W-:Y:S02]  /*db40*/  FADD.FTZ R159, R223, R159 ;  /* 0x0000009fdf9f7221 */ /* 0x000fe40000010000 */
[----:B--2---:R-:W-:Y:S02]  /*db50*/  FADD.FTZ R157, R155, R157 ;  /* 0x0000009d9b9d7221 */ /* 0x004fe40000010000 */
[----:B------:R-:W-:Y:S01]  /*db60*/  HMMA.16816.F32 R112, R20, R26, R112 ;  /* 0x0000001a1470723c */ /* 0x000fe20000001870 */
[----:B------:R-:W2:Y:S03]  /*db70*/  LDSM.16.MT88.4 R20, [R188+0x11800] ;  /* 0x01180000bc14783b */ /* 0x000ea60000004200 */
[--C-:B------:R-:W-:Y:S01]  /*db80*/  HSET2.LE.AND R29, R29, R204.reuse, PT ;  /* 0x000000cc1d1d7233 */ /* 0x100fe20003803000 */
[C---:B----4-:R-:W-:Y:S01]  /*db90*/  F2FP.PACK_AB R31, R167.reuse, R155 ;  /* 0x0000009ba71f723e */ /* 0x050fe200000000ff */
[----:B------:R-:W-:Y:S03]  /*dba0*/  FADD.FTZ R206, R167, R157 ;  /* 0x0000009da7ce7221 */ /* 0x000fe60000010000 */
[----:B------:R-:W-:Y:S03]  /*dbb0*/  LOP3.LUT R30, R30, R31, RZ, 0xc0, !PT ;  /* 0x0000001f1e1e7212 */ /* 0x000fe600078ec0ff */
[----:B------:R-:W-:Y:S01]  /*dbc0*/  HSET2.LE.AND R31, R130, R204, PT ;  /* 0x000000cc821f7233 */ /* 0x000fe20003803000 */
[----:B------:R-:W-:Y:S02]  /*dbd0*/  LOP3.LUT R29, R29, R128, RZ, 0xc0, !PT ;  /* 0x000000801d1d7212 */ /* 0x000fe400078ec0ff */
[C---:B---3--:R-:W-:Y:S01]  /*dbe0*/  F2FP.PACK_AB R24, R166.reuse, R223 ;  /* 0x000000dfa618723e */ /* 0x048fe200000000ff */
[----:B------:R-:W-:Y:S03]  /*dbf0*/  FADD.FTZ R205, R166, R159 ;  /* 0x0000009fa6cd7221 */ /* 0x000fe60000010000 */
[----:B------:R-:W-:Y:S07]  /*dc00*/  LOP3.LUT R31, R31, R24, RZ, 0xc0, !PT ;  /* 0x000000181f1f7212 */ /* 0x000fee00078ec0ff */
[C---:B------:R-:W-:Y:S01]  /*dc10*/  HMMA.16816.F32 R128, R28.reuse, R124, R4 ;  /* 0x0000007c1c80723c */ /* 0x040fe20000001804 */
[----:B------:R-:W3:Y:S07]  /*dc20*/  LDSM.16.MT88.4 R4, [R186+0x11800] ;  /* 0x01180000ba04783b */ /* 0x000eee0000004200 */
[C---:B------:R-:W-:Y:S01]  /*dc30*/  HMMA.16816.F32 R124, R28.reuse, R126, R8 ;  /* 0x0000007e1c7c723c */ /* 0x040fe20000001808 */
[----:B------:R-:W4:Y:S07]  /*dc40*/  LDSM.16.MT88.4 R8, [R185+0x11800] ;  /* 0x01180000b908783b */ /* 0x000f2e0000004200 */
[C---:B-1----:R-:W-:Y:S08]  /*dc50*/  HMMA.16816.F32 R36, R28.reuse, R32, R36 ;  /* 0x000000201c24723c */ /* 0x042ff00000001824 */
        /* <DEDUP_REMOVED lines=13> */
[C---:B--2---:R-:W-:Y:S08]  /*dd30*/  HMMA.16816.F32 R92, R28.reuse, R20, R92 ;  /* 0x000000141c5c723c */ /* 0x044ff0000000185c */
[C---:B------:R-:W-:Y:S01]  /*dd40*/  HMMA.16816.F32 R96, R28.reuse, R22, R96 ;  /* 0x000000161c60723c */ /* 0x040fe20000001860 */
[----:B------:R-:W1:Y:S07]  /*dd50*/  LDSM.16.MT88.4 R20, [R184+0x11800] ;  /* 0x01180000b814783b */ /* 0x000e6e0000004200 */
[C---:B---3--:R-:W-:Y:S08]  /*dd60*/  HMMA.16816.F32 R100, R28.reuse, R4, R100 ;  /* 0x000000041c64723c */ /* 0x048ff00000001864 */
[C---:B------:R-:W-:Y:S08]  /*dd70*/  HMMA.16816.F32 R120, R28.reuse, R6, R16 ;  /* 0x000000061c78723c */ /* 0x040ff00000001810 */
[C---:B----4-:R-:W-:Y:S08]  /*dd80*/  HMMA.16816.F32 R104, R28.reuse, R8, R104 ;  /* 0x000000081c68723c */ /* 0x050ff00000001868 */
[C---:B------:R-:W-:Y:S08]  /*dd90*/  HMMA.16816.F32 R108, R28.reuse, R10, R108 ;  /* 0x0000000a1c6c723c */ /* 0x040ff0000000186c */
[C---:B-1----:R-:W-:Y:S08]  /*dda0*/  HMMA.16816.F32 R116, R28.reuse, R20, R12 ;  /* 0x000000141c74723c */ /* 0x042ff0000000180c */
[----:B------:R-:W-:Y:S01]  /*ddb0*/  HMMA.16816.F32 R112, R28, R22, R112 ;  /* 0x000000161c70723c */ /* 0x000fe20000001870 */
[----:B------:R-:W-:-:S07]  /*ddc0*/  @P5 BRA `(.L_x_312) ;  /* 0xffffcd0000005947 */ /* 0x000fce000383ffff */
.L_x_311:
[----:B------:R-:W1:Y:S01]  /*ddd0*/  SHFL.BFLY PT, R2, R206, 0x2, 0x1f ;  /* 0x0c401f00ce027f89 */ /* 0x000e6200000e0000 */
[----:B------:R-:W-:Y:S01]  /*dde0*/  MOV R9, 0x3f800000 ;  /* 0x3f80000000097802 */ /* 0x000fe20000000f00 */
[----:B------:R-:W2:Y:S01]  /*ddf0*/  S2UR UR6, SR_CTAID.Y ;  /* 0x00000000000679c3 */ /* 0x000ea20000002600 */
[----:B------:R-:W-:Y:S01]  /*de00*/  MOV R10, 0x3f800000 ;  /* 0x3f800000000a7802 */ /* 0x000fe20000000f00 */
[----:B------:R-:W3:Y:S01]  /*de10*/  SHFL.BFLY PT, R0, R205, 0x2, 0x1f ;  /* 0x0c401f00cd007f89 */ /* 0x000ee200000e0000 */
[----:B------:R-:W-:Y:S01]  /*de20*/  MOV R13, 0x40 ;  /* 0x00000040000d7802 */ /* 0x000fe20000000f00 */
[----:B------:R-:W-:Y:S01]  /*de30*/  UISETP.NE.AND UP0, UPT, UR10, -0x1, UPT ;  /* 0xffffffff0a00788c */ /* 0x000fe2000bf05270 */
[----:B------:R-:W-:Y:S01]  /*de40*/  BSSY B0, `(.L_x_315) ;  /* 0x000014e000007945 */ /* 0x000fe20003800000 */
[----:B------:R-:W-:-:S02]  /*de50*/  ULDC.64 UR4, c[0x0][0x1e8] ;  /* 0x00007a0000047ab9 */ /* 0x000fc40000000a00 */
[----:B------:R-:W-:Y:S01]  /*de60*/  ULDC.U8 UR9, c[0x0][0x328] ;  /* 0x0000ca0000097ab9 */ /* 0x000fe20000000000 */
[----:B------:R-:W4:Y:S01]  /*de70*/  S2UR UR11, SR_CTAID.Z ;  /* 0x00000000000b79c3 */ /* 0x000f220000002700 */
[----:B------:R-:W-:Y:S02]  /*de80*/  UISETP.NE.AND UP3, UPT, UR9, URZ, UPT ;  /* 0x0000003f0900728c */ /* 0x000fe4000bf65270 */
[----:B------:R-:W-:-:S03]  /*de90*/  ULDC UR8, c[0x0][0x214] ;  /* 0x0000850000087ab9 */ /* 0x000fc60000000800 */
[----:B------:R-:W-:-:S04]  /*dea0*/  @UP0 UIMAD.WIDE.U32 UR20, UR10, UR4, URZ ;  /* 0x000000040a1402a5 */ /* 0x000fc8000f8e003f */
[----:B------:R-:W-:Y:S01]  /*deb0*/  @UP0 UIMAD UR7, UR10, UR5, UR21 ;  /* 0x000000050a0702a4 */ /* 0x000fe2000f8e0215 */
[----:B-1----:R-:W-:Y:S02]  /*dec0*/  FADD.FTZ R206, R2, R206 ;  /* 0x000000ce02ce7221 */ /* 0x002fe40000010000 */
[----:B------:R-:W-:Y:S01]  /*ded0*/  ULDC.64 UR4, c[0x0][0x1e0] ;  /* 0x0000780000047ab9 */ /* 0x000fe20000000a00 */
[----:B------:R-:W1:Y:S01]  /*dee0*/  S2R R2, SR_TID.X ;  /* 0x0000000000027919 */ /* 0x000e620000002100 */
[----:B--2---:R-:W-:Y:S01]  /*def0*/  @!UP0 USHF.R.S32.HI UR14, URZ, 0x1f, UR6 ;  /* 0x0000001f3f0e8899 */ /* 0x004fe20008011406 */
[----:B---3--:R-:W-:Y:S01]  /*df00*/  FADD.FTZ R205, R0, R205 ;  /* 0x000000cd00cd7221 */ /* 0x008fe20000010000 */
[----:B------:R-:W-:Y:S01]  /*df10*/  @!UP0 UIMAD.WIDE.U32 UR22, UR6, UR4, URZ ;  /* 0x00000004061682a5 */ /* 0x000fe2000f8e003f */
[----:B------:R-:W2:Y:S01]  /*df20*/  SHFL.BFLY PT, R5, R206, 0x1, 0x1f ;  /* 0x0c201f00ce057f89 */ /* 0x000ea200000e0000 */
[----:B------:R-:W-:-:S03]  /*df30*/  @!UP0 UIMAD UR14, UR14, UR4, URZ ;  /* 0x000000040e0e82a4 */ /* 0x000fc6000f8e023f */
[----:B------:R-:W3:Y:S01]  /*df40*/  SHFL.BFLY PT, R4, R205, 0x1, 0x1f ;  /* 0x0c201f00cd047f89 */ /* 0x000ee200000e0000 */
[----:B------:R-:W-:Y:S02]  /*df50*/  ULDC.U8 UR4, c[0x0][0x329] ;  /* 0x0000ca4000047ab9 */ /* 0x000fe40000000000 */
[----:B------:R-:W-:Y:S02]  /*df60*/  UISETP.NE.AND UP2, UPT, UR4, URZ, UPT ;  /* 0x0000003f0400728c */ /* 0x000fe4000bf45270 */
[----:B------:R-:W-:Y:S02]  /*df70*/  UISETP.EQ.AND UP3, UPT, UR4, URZ, UP3 ;  /* 0x0000003f0400728c */ /* 0x000fe40009f62270 */
[----:B------:R-:W-:Y:S02]  /*df80*/  @!UP0 UIMAD UR14, UR6, UR5, UR14 ;  /* 0x00000005060e82a4 */ /* 0x000fe4000f8e020e */
[----:B------:R-:W-:Y:S02]  /*df90*/  ULDC UR4, c[0x0][0x1c0] ;  /* 0x0000700000047ab9 */ /* 0x000fe40000000800 */
[----:B------:R-:W-:-:S02]  /*dfa0*/  ULDC UR5, c[0x0][0x234] ;  /* 0x00008d0000057ab9 */ /* 0x000fc40000000800 */
[----:B------:R-:W-:Y:S02]  /*dfb0*/  @!UP0 UIADD3 UR7, UR23, UR14, URZ ;  /* 0x0000000e17078290 */ /* 0x000fe4000fffe03f */
[----:B------:R-:W-:Y:S01]  /*dfc0*/  @!UP2 UISETP.NE.AND UP1, UPT, UR9, URZ, UPT ;  /* 0x0000003f0900a28c */ /* 0x000fe2000bf25270 */
[----:B-1----:R-:W-:Y:S01]  /*dfd0*/  SHF.R.S32.HI R0, RZ, 0x1f, R2 ;  /* 0x0000001fff007819 */ /* 0x002fe20000011402 */
[----:B------:R-:W1:Y:S01]  /*dfe0*/  S2UR UR9, SR_CTAID.X ;  /* 0x00000000000979c3 */ /* 0x000e620000002500 */
[----:B------:R-:W-:Y:S01]  /*dff0*/  @UP2 ULDC UR12, c[0x0][0x210] ;  /* 0x00008400000c2ab9 */ /* 0x000fe20000000800 */
[----:B--2---:R-:W-:Y:S01]  /*e000*/  FADD.FTZ R5, R206, R5 ;  /* 0x00000005ce057221 */ /* 0x004fe20000010000 */
[----:B------:R-:W-:Y:S01]  /*e010*/  LEA.HI R8, R0, R2, RZ, 0x2 ;  /* 0x0000000200087211 */ /* 0x000fe200078f10ff */
[----:B------:R-:W-:Y:S01]  /*e020*/  @UP2 UIMAD UR12, UR12, UR8, URZ ;  /* 0x000000080c0c22a4 */ /* 0x000fe2000f8e023f */
[----:B---3--:R-:W-:Y:S02]  /*e030*/  FADD.FTZ R4, R205, R4 ;  /* 0x00000004cd047221 */ /* 0x008fe40000010000 */
[----:B------:R-:W-:Y:S01]  /*e040*/  FSETP.NE.FTZ.AND P4, PT, R5, RZ, PT ;  /* 0x000000ff0500720b */ /* 0x000fe20003f95000 */
[----:B------:R-:W-:Y:S01]  /*e050*/  @!UP2 USEL UR12, UR8, UR5, !UP1 ;  /* 0x00000005080ca287 */ /* 0x000fe2000c800000 */
[----:B------:R-:W-:Y:S01]  /*e060*/  SHF.R.S32.HI R7, RZ, 0x2, R8 ;  /* 0x00000002ff077819 */ /* 0x000fe20000011408 */
[----:B------:R-:W-:Y:S01]  /*e070*/  @UP2 UMOV UR15, 0x1 ;  /* 0x00000001000f2882 */ /* 0x000fe20000000000 */
[----:B------:R-:W-:Y:S01]  /*e080*/  FSETP.NE.FTZ.AND P3, PT, R4, RZ, PT ;  /* 0x000000ff0400720b */ /* 0x000fe20003f75000 */
[----:B------:R-:W-:Y:S01]  /*e090*/  @!UP2 UIMAD UR15, UR12, UR4, URZ ;  /* 0x000000040c0fa2a4 */ /* 0x000fe2000f8e023f */
[----:B------:R-:W-:Y:S01]  /*e0a0*/  SHF.R.S32.HI R6, RZ, 0x1f, R8 ;  /* 0x0000001fff067819 */ /* 0x000fe20000011408 */
[----:B------:R-:W-:Y:S01]  /*e0b0*/  @UP3 UIMAD UR21, UR6, UR8, URZ ;  /* 0x00000008061532a4 */ /* 0x000fe2000f8e023f */
[----:B------:R-:W-:Y:S01]  /*e0c0*/  LOP3.LUT R8, R8, 0x3ffffffc, RZ, 0xc0, !PT ;  /* 0x3ffffffc08087812 */ /* 0x000fe200078ec0ff */
[----:B------:R-:W-:Y:S01]  /*e0d0*/  @UP2 ULDC UR17, c[0x0][0x210] ;  /* 0x0000840000112ab9 */ /* 0x000fe20000000800 */
[----:B------:R-:W-:Y:S01]  /*e0e0*/  LEA.HI R6, R6, R7, RZ, 0x3 ;  /* 0x0000000706067211 */ /* 0x000fe200078f18ff */
[----:B------:R-:W-:Y:S01]  /*e0f0*/  UIMAD UR4, UR6, UR15, URZ ;  /* 0x0000000f060472a4 */ /* 0x000fe2000f8e023f */
[----:B------:R-:W-:Y:S01]  /*e100*/  IADD3 R8, -R8, R2, RZ ;  /* 0x0000000208087210 */ /* 0x000fe20007ffe1ff */
[----:B------:R-:W2:Y:S01]  /*e110*/  @P4 MUFU.RCP R9, R5 ;  /* 0x0000000500094308 */ /* 0x000ea20000001000 */
[----:B------:R-:W-:Y:S01]  /*e120*/  LOP3.LUT R6, R6, 0xfffffff8, RZ, 0xc0, !PT ;  /* 0xfffffff806067812 */ /* 0x000fe200078ec0ff */
[----:B------:R-:W-:-:S02]  /*e130*/  @!UP2 UMOV UR17, 0x1 ;  /* 0x000000010011a882 */ /* 0x000fc40000000000 */
[----:B------:R-:W-:Y:S01]  /*e140*/  @UP3 USEL UR21, UR21, UR10, !UP0 ;  /* 0x0000000a15153287 */ /* 0x000fe2000c000000 */
[----:B------:R-:W-:Y:S01]  /*e150*/  IADD3 R6, R7, -R6, RZ ;  /* 0x8000000607067210 */ /* 0x000fe20007ffe0ff */
[----:B-1----:R-:W-:Y:S01]  /*e160*/  UIMAD UR5, UR9, UR17, URZ ;  /* 0x00000011090572a4 */ /* 0x002fe2000f8e023f */
[----:B------:R-:W-:Y:S01]  /*e170*/  LEA.HI R7, R0, R2, RZ, 0x5 ;  /* 0x0000000200077211 */ /* 0x000fe200078f28ff */
[----:B------:R-:W1:Y:S01]  /*e180*/  @P3 MUFU.RCP R10, R4 ;  /* 0x00000004000a3308 */ /* 0x000e620000001000 */
[C---:B------:R-:W-:Y:S01]  /*e190*/  SHF.L.U32 R12, R6.reuse, 0x6, RZ ;  /* 0x00000006060c7819 */ /* 0x040fe200000006ff */
[----:B------:R-:W-:Y:S01]  /*e1a0*/  USEL UR4, UR4, URZ, !UP3 ;  /* 0x0000003f04047287 */ /* 0x000fe2000d800000 */
[----:B------:R-:W-:Y:S01]  /*e1b0*/  R2P PR, R6, 0x6 ;  /* 0x0000000606007804 */ /* 0x000fe20000000000 */
[----:B------:R-:W-:Y:S01]  /*e1c0*/  USHF.L.U32 UR5, UR5, 0x6, URZ ;  /* 0x0000000605057899 */ /* 0x000fe2000800063f */
[----:B------:R-:W-:Y:S01]  /*e1d0*/  SHF.R.S32.HI R11, RZ, 0x5, R7 ;  /* 0x00000005ff0b7819 */ /* 0x000fe20000011407 */
[----:B----4-:R-:W-:Y:S01]  /*e1e0*/  UIMAD UR12, UR11, UR12, UR4 ;  /* 0x0000000c0b0c72a4 */ /* 0x010fe2000f8e0204 */
[----:B------:R-:W-:Y:S01]  /*e1f0*/  LOP3.LUT R12, R12, 0x1c0, RZ, 0xc0, !PT ;  /* 0x000001c00c0c7812 */ /* 0x000fe200078ec0ff */
[----:B--2---:R-:W-:Y:S01]  /*e200*/  FMUL.FTZ R9, R9, c[0x0][0x2dc] ;  /* 0x0000b70009097a20 */ /* 0x004fe20000410000 */
[----:B------:R-:W-:Y:S01]  /*e210*/  LOP3.LUT R6, R6, 0x1, RZ, 0xc0, !PT ;  /* 0x0000000106067812 */ /* 0x000fe200078ec0ff */
[----:B------:R-:W2:Y:S01]  /*e220*/  @P4 MUFU.LG2 R5, R5 ;  /* 0x0000000500054308 */ /* 0x000ea20000000c00 */
[----:B------:R-:W-:Y:S01]  /*e230*/  LEA R8, R11, R8, 0x9 ;  /* 0x000000080b087211 */ /* 0x000fe200078e48ff */
[C---:B------:R-:W-:Y:S01]  /*e240*/  FMUL.FTZ R128, R9.reuse, R128 ;  /* 0x0000008009807220 */ /* 0x040fe20000410000 */
[----:B------:R-:W-:Y:S01]  /*e250*/  LEA.HI R12, R12, R12, RZ, 0x1d ;  /* 0x0000000c0c0c7211 */ /* 0x000fe200078fe8ff */
[C---:B------:R-:W-:Y:S01]  /*e260*/  FMUL.FTZ R129, R9.reuse, R129 ;  /* 0x0000008109817220 */ /* 0x040fe20000410000 */
[----:B------:R-:W-:Y:S01]  /*e270*/  ISETP.NE.U32.AND P0, PT, R6, 0x1, PT ;  /* 0x000000010600780c */ /* 0x000fe20003f05070 */
[----:B-1----:R-:W-:Y:S01]  /*e280*/  FMUL.FTZ R10, R10, c[0x0][0x2dc] ;  /* 0x0000b7000a0a7a20 */ /* 0x002fe20000410000 */
[----:B------:R-:W-:Y:S01]  /*e290*/  LEA R8, R8, R12, 0x1 ;  /* 0x0000000c08087211 */ /* 0x000fe200078e08ff */
[C---:B------:R-:W-:Y:S01]  /*e2a0*/  FMUL.FTZ R124, R9.reuse, R124 ;  /* 0x0000007c097c7220 */ /* 0x040fe20000410000 */
[----:B------:R-:W-:Y:S01]  /*e2b0*/  MOV R6, 0x20 ;  /* 0x0000002000067802 */ /* 0x000fe20000000f00 */
[----:B------:R-:W-:Y:S01]  /*e2c0*/  FMUL.FTZ R130, R10, R130 ;  /* 0x000000820a827220 */ /* 0x000fe20000410000 */
[----:B------:R-:W-:Y:S01]  /*e2d0*/  SHF.L.U32 R8, R8, 0x1, RZ ;  /* 0x0000000108087819 */ /* 0x000fe200000006ff */
[----:B------:R-:W-:Y:S01]  /*e2e0*/  FMUL.FTZ R131, R10, R131 ;  /* 0x000000830a837220 */ /* 0x000fe20000410000 */
[----:B------:R-:W-:Y:S01]  /*e2f0*/  SEL R6, R6, 0xffffffe0, !P1 ;  /* 0xffffffe006067807 */ /* 0x000fe20004800000 */
[----:B------:R-:W-:Y:S01]  /*e300*/  FMUL.FTZ R125, R9, R125 ;  /* 0x0000007d097d7220 */ /* 0x000fe20000410000 */
[----:B------:R-:W-:Y:S01]  /*e310*/  IADD3 R12, R8, -0x10, RZ ;  /* 0xfffffff0080c7810 */ /* 0x000fe20007ffe0ff */
[C---:B------:R-:W-:Y:S01]  /*e320*/  FMUL.FTZ R126, R10.reuse, R126 ;  /* 0x0000007e0a7e7220 */ /* 0x040fe20000410000 */
[----:B------:R-:W-:Y:S01]  /*e330*/  F2FP.PACK_AB R128, R129, R128 ;  /* 0x000000808180723e */ /* 0x000fe200000000ff */
[----:B------:R-:W-:Y:S01]  /*e340*/  FMUL.FTZ R127, R10, R127 ;  /* 0x0000007f0a7f7220 */ /* 0x000fe20000410000 */
[----:B------:R-:W-:Y:S01]  /*e350*/  @P0 IADD3 R12, R8, 0x10, RZ ;  /* 0x00000010080c0810 */ /* 0x000fe20007ffe0ff */
[----:B------:R-:W-:Y:S01]  /*e360*/  FMUL.FTZ R36, R9, R36 ;  /* 0x0000002409247220 */ /* 0x000fe20000410000 */
[----:B------:R-:W-:Y:S01]  /*e370*/  F2FP.PACK_AB R130, R131, R130 ;  /* 0x000000828382723e */ /* 0x000fe200000000ff */
[----:B------:R-:W-:Y:S01]  /*e380*/  FMUL.FTZ R37, R9, R37 ;  /* 0x0000002509257220 */ /* 0x000fe20000410000 */
[----:B------:R-:W-:Y:S01]  /*e390*/  SEL R13, R13, 0xffffffc0, !P2 ;  /* 0xffffffc00d0d7807 */ /* 0x000fe20005000000 */
[C---:B------:R-:W-:Y:S01]  /*e3a0*/  FMUL.FTZ R38, R10.reuse, R38 ;  /* 0x000000260a267220 */ /* 0x040fe20000410000 */
[----:B------:R-:W-:Y:S01]  /*e3b0*/  F2FP.PACK_AB R124, R125, R124 ;  /* 0x0000007c7d7c723e */ /* 0x000fe200000000ff */
[C---:B------:R-:W-:Y:S01]  /*e3c0*/  FMUL.FTZ R39, R10.reuse, R39 ;  /* 0x000000270a277220 */ /* 0x040fe20000410000 */
[----:B------:R-:W-:Y:S01]  /*e3d0*/  F2FP.PACK_AB R126, R127, R126 ;  /* 0x0000007e7f7e723e */ /* 0x000fe200000000ff */
[----:B------:R-:W-:Y:S01]  /*e3e0*/  FMUL.FTZ R40, R9, R40 ;  /* 0x0000002809287220 */ /* 0x000fe20000410000 */
[----:B------:R-:W-:Y:S01]  /*e3f0*/  F2FP.PACK_AB R36, R37, R36 ;  /* 0x000000242524723e */ /* 0x000fe200000000ff */
[----:B------:R-:W-:Y:S01]  /*e400*/  FMUL.FTZ R41, R9, R41 ;  /* 0x0000002909297220 */ /* 0x000fe20000410000 */
[----:B------:R-:W-:Y:S01]  /*e410*/  F2FP.PACK_AB R38, R39, R38 ;  /* 0x000000262726723e */ /* 0x000fe200000000ff */
[----:B------:R-:W-:Y:S01]  /*e420*/  FMUL.FTZ R42, R10, R42 ;  /* 0x0000002a0a2a7220 */ /* 0x000fe20000410000 */
[----:B------:R-:W-:Y:S01]  /*e430*/  IADD3 R14, R8, R6, RZ ;  /* 0x00000006080e7210 */ /* 0x000fe20007ffe0ff */
[----:B------:R-:W-:Y:S01]  /*e440*/  FMUL.FTZ R43, R10, R43 ;  /* 0x0000002b0a2b7220 */ /* 0x000fe20000410000 */
[----:B------:R-:W-:Y:S01]  /*e450*/  F2FP.PACK_AB R40, R41, R40 ;  /* 0x000000282928723e */ /* 0x000fe200000000ff */
[C---:B------:R-:W-:Y:S01]  /*e460*/  FMUL.FTZ R44, R9.reuse, R44 ;  /* 0x0000002c092c7220 */ /* 0x040fe20000410000 */
[----:B------:R-:W-:Y:S01]  /*e470*/  IADD3 R15, R6, R12, RZ ;  /* 0x0000000c060f7210 */ /* 0x000fe20007ffe0ff */
[----:B------:R-:W-:Y:S01]  /*e480*/  FMUL.FTZ R45, R9, R45 ;  /* 0x0000002d092d7220 */ /* 0x000fe20000410000 */
[----:B------:R-:W-:Y:S01]  /*e490*/  F2FP.PACK_AB R42, R43, R42 ;  /* 0x0000002a2b2a723e */ /* 0x000fe200000000ff */
[----:B------:R-:W-:Y:S01]  /*e4a0*/  FMUL.FTZ R46, R10, R46 ;  /* 0x0000002e0a2e7220 */ /* 0x000fe20000410000 */
[----:B------:R-:W-:Y:S01]  /*e4b0*/  IADD3 R16, R8, R13, RZ ;  /* 0x0000000d08107210 */ /* 0x000fe20007ffe0ff */
[C---:B------:R-:W-:Y:S01]  /*e4c0*/  FMUL.FTZ R47, R10.reuse, R47 ;  /* 0x0000002f0a2f7220 */ /* 0x040fe20000410000 */
[----:B------:R-:W-:Y:S01]  /*e4d0*/  F2FP.PACK_AB R44, R45, R44 ;  /* 0x0000002c2d2c723e */ /* 0x000fe200000000ff */
[C---:B------:R-:W-:Y:S01]  /*e4e0*/  FMUL.FTZ R48, R9.reuse, R48 ;  /* 0x0000003009307220 */ /* 0x040fe20000410000 */
[----:B------:R-:W-:Y:S01]  /*e4f0*/  STS [R8], R128 ;  /* 0x0000008008007388 */ /* 0x000fe20000000800 */
[----:B------:R-:W-:Y:S01]  /*e500*/  FMUL.FTZ R49, R9, R49 ;  /* 0x0000003109317220 */ /* 0x000fe20000410000 */
[----:B------:R-:W-:Y:S01]  /*e510*/  F2FP.PACK_AB R46, R47, R46 ;  /* 0x0000002e2f2e723e */ /* 0x000fe200000000ff */
[C---:B------:R-:W-:Y:S01]  /*e520*/  FMUL.FTZ R50, R10.reuse, R50 ;  /* 0x000000320a327220 */ /* 0x040fe20000410000 */
[----:B------:R-:W-:Y:S01]  /*e530*/  STS [R8+0x400], R130 ;  /* 0x0004008208007388 */ /* 0x000fe20000000800 */
[C---:B------:R-:W-:Y:S01]  /*e540*/  FMUL.FTZ R51, R10.reuse, R51 ;  /* 0x000000330a337220 */ /* 0x040fe20000410000 */
[----:B------:R-:W-:Y:S01]  /*e550*/  F2FP.PACK_AB R48, R49, R48 ;  /* 0x000000303130723e */ /* 0x000fe200000000ff */
[----:B------:R-:W-:Y:S01]  /*e560*/  FMUL.FTZ R52, R9, R52 ;  /* 0x0000003409347220 */ /* 0x000fe20000410000 */
[----:B------:R-:W-:Y:S01]  /*e570*/  IADD3 R17, R13, R12, RZ ;  /* 0x0000000c0d117210 */ /* 0x000fe20007ffe0ff */
[----:B------:R-:W-:Y:S01]  /*e580*/  FMUL.FTZ R53, R9, R53 ;  /* 0x0000003509357220 */ /* 0x000fe20000410000 */
[----:B------:R-:W-:Y:S01]  /*e590*/  F2FP.PACK_AB R50, R51, R50 ;  /* 0x000000323332723e */ /* 0x000fe200000000ff */
[C---:B------:R-:W-:Y:S01]  /*e5a0*/  FMUL.FTZ R54, R10.reuse, R54 ;  /* 0x000000360a367220 */ /* 0x040fe20000410000 */
[----:B------:R-:W-:Y:S01]  /*e5b0*/  STS [R12], R124 ;  /* 0x0000007c0c007388 */ /* 0x000fe20000000800 */
[C---:B------:R-:W-:Y:S01]  /*e5c0*/  FMUL.FTZ R55, R10.reuse, R55 ;  /* 0x000000370a377220 */ /* 0x040fe20000410000 */
[----:B------:R-:W-:Y:S01]  /*e5d0*/  F2FP.PACK_AB R52, R53, R52 ;  /* 0x000000343534723e */ /* 0x000fe200000000ff */
[C---:B------:R-:W-:Y:S01]  /*e5e0*/  FMUL.FTZ R56, R9.reuse, R56 ;  /* 0x0000003809387220 */ /* 0x040fe20000410000 */
[----:B------:R-:W-:Y:S01]  /*e5f0*/  STS [R12+0x400], R126 ;  /* 0x0004007e0c007388 */ /* 0x000fe20000000800 */
        /* <DEDUP_REMOVED lines=13> */
[----:B------:R-:W-:Y:S01]  /*e6d0*/  IADD3 R13, R15, R13, RZ ;  /* 0x0000000d0f0d7210 */ /* 0x000fe20007ffe0ff */
[----:B------:R-:W-:Y:S01]  /*e6e0*/  FMUL.FTZ R64, R9, R64 ;  /* 0x0000004009407220 */ /* 0x000fe20000410000 */
[----:B------:R-:W-:Y:S01]  /*e6f0*/  F2FP.PACK_AB R60, R61, R60 ;  /* 0x0000003c3d3c723e */ /* 0x000fe200000000ff */
        /* <DEDUP_REMOVED lines=106> */
[----:B------:R-:W-:Y:S01]  /*eda0*/  FMUL.FTZ R112, R9, R112 ;  /* 0x0000007009707220 */ /* 0x000fe20000410000 */
[----:B------:R-:W-:Y:S01]  /*edb0*/  STS [R8+0x4000], R92 ;  /* 0x0040005c08007388 */ /* 0x000fe20000000800 */
[C---:B------:R-:W-:Y:S01]  /*edc0*/  FMUL.FTZ R118, R10.reuse, R118 ;  /* 0x000000760a767220 */ /* 0x040fe20000410000 */
[----:B------:R-:W-:Y:S01]  /*edd0*/  F2FP.PACK_AB R116, R117, R116 ;  /* 0x000000747574723e */ /* 0x000fe200000000ff */
[C---:B------:R-:W-:Y:S01]  /*ede0*/  FMUL.FTZ R119, R10.reuse, R119 ;  /* 0x000000770a777220 */ /* 0x040fe20000410000 */
[----:B------:R-:W-:Y:S01]  /*edf0*/  STS [R8+0x4400], R94 ;  /* 0x0044005e08007388 */ /* 0x000fe20000000800 */
[C---:B------:R-:W-:Y:S01]  /*ee00*/  FMUL.FTZ R114, R10.reuse, R114 ;  /* 0x000000720a727220 */ /* 0x040fe20000410000 */
[----:B------:R-:W-:Y:S01]  /*ee10*/  @!UP3 UMOV UR24, URZ ;  /* 0x0000003f0018bc82 */ /* 0x000fe20008000000 */
[----:B------:R-:W-:Y:S01]  /*ee20*/  FMUL.FTZ R9, R9, R113 ;  /* 0x0000007109097220 */ /* 0x000fe20000410000 */
[----:B------:R-:W-:Y:S01]  /*ee30*/  F2FP.PACK_AB R118, R119, R118 ;  /* 0x000000767776723e */ /* 0x000fe200000000ff */
[----:B------:R-:W-:Y:S01]  /*ee40*/  FMUL.FTZ R10, R10, R115 ;  /* 0x000000730a0a7220 */ /* 0x000fe20000410000 */
[----:B------:R-:W-:Y:S01]  /*ee50*/  STS [R12+0x4000], R96 ;  /* 0x004000600c007388 */ /* 0x000fe20000000800 */
[----:B------:R-:W-:Y:S01]  /*ee60*/  @UP3 UMOV UR24, UR21 ;  /* 0x0000001500183c82 */ /* 0x000fe20008000000 */
[----:B------:R-:W-:Y:S01]  /*ee70*/  F2FP.PACK_AB R9, R9, R112 ;  /* 0x000000700909723e */ /* 0x000fe200000000ff */
[----:B------:R-:W-:Y:S01]  /*ee80*/  @!UP3 UMOV UR25, URZ ;  /* 0x0000003f0019bc82 */ /* 0x000fe20008000000 */
[----:B------:R-:W-:Y:S01]  /*ee90*/  STS [R12+0x4400], R98 ;  /* 0x004400620c007388 */ /* 0x000fe20000000800 */
[----:B------:R-:W-:Y:S01]  /*eea0*/  F2FP.PACK_AB R10, R10, R114 ;  /* 0x000000720a0a723e */ /* 0x000fe200000000ff */
[----:B------:R-:W-:Y:S01]  /*eeb0*/  USHF.R.S32.HI UR4, URZ, 0x1f, UR5 ;  /* 0x0000001f3f047899 */ /* 0x000fe20008011405 */
[----:B--2---:R-:W-:Y:S01]  /*eec0*/  @P4 FMUL.FTZ R5, R5, 0.69314718246459960938 ;  /* 0x3f31721805054820 */ /* 0x004fe20000410000 */
[----:B------:R-:W-:Y:S01]  /*eed0*/  STS [R14+0x4000], R100 ;  /* 0x004000640e007388 */ /* 0x000fe20000000800 */
[----:B------:R-:W-:-:S02]  /*eee0*/  @UP3 USHF.R.S32.HI UR25, URZ, 0x1f, UR21 ;  /* 0x0000001f3f193899 */ /* 0x000fc40008011415 */
[----:B------:R-:W-:Y:S01]  /*eef0*/  USHF.R.S32.HI UR6, URZ, 0x1f, UR12 ;  /* 0x0000001f3f067899 */ /* 0x000fe2000801140c */
[----:B------:R-:W-:Y:S01]  /*ef00*/  STS [R14+0x4400], R102 ;  /* 0x004400660e007388 */ /* 0x000fe20000000800 */
[----:B------:R-:W-:Y:S02]  /*ef10*/  UIADD3 UR5, UP2, UP1, UR5, UR24, UR12 ;  /* 0x0000001805057290 */ /* 0x000fe4000f95e00c */
[----:B------:R-:W-:Y:S01]  /*ef20*/  @!UP0 UMOV UR20, UR22 ;  /* 0x0000001600148c82 */ /* 0x000fe20008000000 */
[----:B------:R-:W-:Y:S01]  /*ef30*/  STS [R15+0x4000], R120 ;  /* 0x004000780f007388 */ /* 0x000fe20000000800 */
[----:B------:R-:W-:-:S03]  /*ef40*/  UIADD3.X UR4, UR4, UR25, UR6, UP2, UP1 ;  /* 0x0000001904047290 */ /* 0x000fc600097e2406 */
        /* <DEDUP_REMOVED lines=9> */
[----:B------:R-:W-:Y:S06]  /*efe0*/  BAR.SYNC.DEFER_BLOCKING 0x0 ;  /* 0x0000000000007b1d */ /* 0x000fec0000010000 */
[----:B------:R-:W3:Y:S01]  /*eff0*/  S2R R6, SR_TID.X ;  /* 0x0000000000067919 */ /* 0x000ee20000002100 */
[----:B-1----:R-:W-:-:S04]  /*f000*/  LOP3.LUT R9, R7, 0xffffffe0, RZ, 0xc0, !PT ;  /* 0xffffffe007097812 */ /* 0x002fc800078ec0ff */
[----:B------:R-:W-:Y:S02]  /*f010*/  IADD3 R9, -R9, R2, RZ ;  /* 0x0000000209097210 */ /* 0x000fe40007ffe1ff */
[----:B--2---:R-:W-:Y:S01]  /*f020*/  SHF.R.S32.HI R10, RZ, 0x1f, R11 ;  /* 0x0000001fff0a7819 */ /* 0x004fe2000001140b */
[----:B------:R1:W2:Y:S01]  /*f030*/  LDS.128 R52, [R195] ;  /* 0x00000000c3347984 */ /* 0x0002a20000000c00 */
[----:B------:R-:W-:Y:S02]  /*f040*/  LOP3.LUT P0, RZ, R9, 0x3, RZ, 0xc0, !PT ;  /* 0x0000000309ff7812 */ /* 0x000fe4000780c0ff */
[----:B------:R-:W-:Y:S01]  /*f050*/  LEA.HI R10, R10, R11, RZ, 0x2 ;  /* 0x0000000b0a0a7211 */ /* 0x000fe200078f10ff */
[----:B------:R1:W4:Y:S01]  /*f060*/  LDS.128 R48, [R195+0x800] ;  /* 0x00080000c3307984 */ /* 0x0003220000000c00 */
[----:B---3--:R-:W-:-:S03]  /*f070*/  SHF.R.S32.HI R8, RZ, 0x1f, R6 ;  /* 0x0000001fff087819 */ /* 0x008fc60000011406 */
[----:B------:R1:W3:Y:S01]  /*f080*/  LDS.128 R44, [R195+0x1000] ;  /* 0x00100000c32c7984 */ /* 0x0002e20000000c00 */
[----:B------:R-:W-:Y:S02]  /*f090*/  LOP3.LUT R10, R10, 0xffffffc, RZ, 0xc0, !PT ;  /* 0x0ffffffc0a0a7812 */ /* 0x000fe400078ec0ff */
[----:B------:R-:W-:Y:S01]  /*f0a0*/  LEA.HI R7, R8, R6, RZ, 0x5 ;  /* 0x0000000608077211 */ /* 0x000fe200078f28ff */
[----:B------:R1:W1:Y:S01]  /*f0b0*/  LDS.128 R40, [R195+0x1800] ;  /* 0x00180000c3287984 */ /* 0x0002620000000c00 */
[----:B------:R-:W-:Y:S02]  /*f0c0*/  IADD3 R11, R11, -R10, RZ ;  /* 0x8000000a0b0b7210 */ /* 0x000fe40007ffe0ff */
[----:B------:R-:W-:Y:S01]  /*f0d0*/  LOP3.LUT R7, R7, 0xffffffe0, RZ, 0xc0, !PT ;  /* 0xffffffe007077812 */ /* 0x000fe200078ec0ff */
[----:B------:R1:W1:Y:S01]  /*f0e0*/  LDS.128 R36, [R195+0x2000] ;  /* 0x00200000c3247984 */ /* 0x0002620000000c00 */
[----:B------:R-:W-:Y:S02]  /*f0f0*/  MOV R10, 0x7f800000 ;  /* 0x7f800000000a7802 */ /* 0x000fe40000000f00 */
[----:B------:R-:W-:Y:S01]  /*f100*/  IADD3 R9, -R7, R6, RZ ;  /* 0x0000000607097210 */ /* 0x000fe20007ffe1ff */
[----:B------:R1:W1:Y:S01]  /*f110*/  LDS.128 R32, [R195+0x2800] ;  /* 0x00280000c3207984 */ /* 0x0002620000000c00 */
[----:B------:R5:W5:Y:S03]  /*f120*/  @P3 MUFU.LG2 R7, R4 ;  /* 0x0000000400073308 */ /* 0x000b660000000c00 */
[----:B------:R1:W1:Y:S04]  /*f130*/  LDS.128 R28, [R195+0x3000] ;  /* 0x00300000c31c7984 */ /* 0x0002680000000c00 */
[----:B------:R1:W1:Y:S04]  /*f140*/  LDS.128 R24, [R195+0x3800] ;  /* 0x00380000c3187984 */ /* 0x0002680000000c00 */
[----:B------:R1:W1:Y:S04]  /*f150*/  LDS.128 R20, [R195+0x4000] ;  /* 0x00400000c3147984 */ /* 0x0002680000000c00 */
[----:B------:R1:W1:Y:S01]  /*f160*/  LDS.128 R16, [R195+0x4800] ;  /* 0x00480000c3107984 */ /* 0x0002620000000c00 */
[----:B-----5:R-:W-:Y:S01]  /*f170*/  SHF.R.S32.HI R4, RZ, 0x1f, R9 ;  /* 0x0000001fff047819 */ /* 0x020fe20000011409 */
[----:B------:R-:W-:-:S02]  /*f180*/  @P3 FMUL.FTZ R7, R7, 0.69314718246459960938 ;  /* 0x3f31721807073820 */ /* 0x000fc40000410000 */
[----:B------:R1:W1:Y:S01]  /*f190*/  LDS.128 R12, [R195+0x5000] ;  /* 0x00500000c30c7984 */ /* 0x0002620000000c00 */
[----:B------:R-:W-:Y:S01]  /*f1a0*/  LEA.HI R4, R4, R9, RZ, 0x2 ;  /* 0x0000000904047211 */ /* 0x000fe200078f10ff */
[----:B------:R-:W-:Y:S01]  /*f1b0*/  @P3 FFMA.FTZ R10, R3, c[0x0][0x238], R7 ;  /* 0x00008e00030a3a23 */ /* 0x000fe20000010007 */
[----:B------:R-:W-:Y:S01]  /*f1c0*/  MOV R9, 0x7f800000 ;  /* 0x7f80000000097802 */ /* 0x000fe20000000f00 */
[----:B------:R1:W1:Y:S01]  /*f1d0*/  LDS.128 R56, [R195+0x5800] ;  /* 0x00580000c3387984 */ /* 0x0002620000000c00 */
[----:B------:R-:W-:Y:S01]  /*f1e0*/  SHF.R.S32.HI R4, RZ, 0x2, R4 ;  /* 0x00000002ff047819 */ /* 0x000fe20000011404 */
[----:B------:R-:W-:-:S03]  /*f1f0*/  @P4 FFMA.FTZ R9, R132, c[0x0][0x238], R5 ;  /* 0x00008e0084094a23 */ /* 0x000fc60000010005 */
[----:B------:R-:W-:Y:S01]  /*f200*/  LEA R4, R11, R4, 0x4 ;  /* 0x000000040b047211 */ /* 0x000fe200078e20ff */
[----:B------:R-:W-:Y:S05]  /*f210*/  @P0 BRA `(.L_x_316) ;  /* 0x0000010000000947 */ /* 0x000fea0003800000 */
[----:B--234-:R-:W-:Y:S01]  /*f220*/  UIMAD UR6, UR9, -0x40, UR16 ;  /* 0xffffffc0090678a4 */ /* 0x01cfe2000f8e0210 */
[----:B------:R-:W-:-:S05]  /*f230*/  IADD3 R5, R4, 0x8, RZ ;  /* 0x0000000804057810 */ /* 0x000fca0007ffe0ff */
[----:B------:R-:W-:Y:S02]  /*f240*/  ISETP.GE.AND P3, PT, R4, UR6, PT ;  /* 0x0000000604007c0c */ /* 0x000fe4000bf66270 */
[----:B------:R-:W-:-:S11]  /*f250*/  ISETP.GE.AND P2, PT, R5, UR6, PT ;  /* 0x0000000605007c0c */ /* 0x000fd6000bf46270 */
[----:B------:R-:W-:Y:S02]  /*f260*/  @!P3 IMAD R3, R4, UR17, RZ ;  /* 0x000000110403bc24 */ /* 0x000fe4000f8e02ff */
[----:B------:R-:W-:-:S03]  /*f270*/  @!P2 IMAD R5, R5, UR17, RZ ;  /* 0x000000110505ac24 */ /* 0x000fc6000f8e02ff */
[----:B------:R-:W-:Y:S02]  /*f280*/  @!P3 IADD3 R4, P1, R3, UR5, RZ ;  /* 0x000000050304bc10 */ /* 0x000fe4000ff3e0ff */
[----:B------:R-:W-:Y:S02]  /*f290*/  @!P2 IADD3 R7, P0, R5, UR5, RZ ;  /* 0x000000050507ac10 */ /* 0x000fe4000ff1e0ff */
[----:B------:R-:W-:Y:S02]  /*f2a0*/  @!P3 LEA.HI.X.SX32 R3, R3, UR4, 0x1, P1 ;  /* 0x000000040303bc11 */ /* 0x000fe400088f0eff */
[----:B------:R-:W-:Y:S02]  /*f2b0*/  @!P2 LEA.HI.X.SX32 R5, R5, UR4, 0x1, P0 ;  /* 0x000000040505ac11 */ /* 0x000fe400080f0eff */
[----:B------:R-:W-:Y:S02]  /*f2c0*/  @!P3 LEA R62, P1, R4, c[0x0][0x200], 0x2 ;  /* 0x00008000043eba11 */ /* 0x000fe400078210ff */
[----:B------:R-:W-:-:S02]  /*f2d0*/  @!P2 LEA R60, P0, R7, c[0x0][0x200], 0x2 ;  /* 0x00008000073caa11 */ /* 0x000fc400078010ff */
[----:B------:R-:W-:Y:S02]  /*f2e0*/  @!P3 LEA.HI.X R63, R4, c[0x0][0x204], R3, 0x2, P1 ;  /* 0x00008100043fba11 */ /* 0x000fe400008f1403 */
[----:B------:R-:W-:-:S03]  /*f2f0*/  @!P2 LEA.HI.X R61, R7, c[0x0][0x204], R5, 0x2, P0 ;  /* 0x00008100073daa11 */ /* 0x000fc600000f1405 */
[----:B------:R2:W-:Y:S04]  /*f300*/  @!P3 STG.E [R62.64], R9 ;  /* 0x000000093e00b986 */ /* 0x0005e8000c101912 */
[----:B------:R2:W-:Y:S02]  /*f310*/  @!P2 STG.E [R60.64], R10 ;  /* 0x0000000a3c00a986 */ /* 0x0005e4000c101912 */
.L_x_316:
[----:B--234-:R-:W-:Y:S05]  /*f320*/  BSYNC B0 ;  /* 0x0000000000007941 */ /* 0x01cfea0003800000 */
.L_x_315:
[----:B------:R-:W2:Y:S01]  /*f330*/  S2R R3, SR_CTAID.Z ;  /* 0x0000000000037919 */ /* 0x000ea20000002700 */
[----:B------:R-:W-:Y:S01]  /*f340*/  LEA.HI R4, R0, R2, RZ, 0x3 ;  /* 0x0000000200047211 */ /* 0x000fe200078f18ff */
[----:B------:R-:W-:Y:S01]  /*f350*/  UIMAD UR9, UR9, -0x40, UR16 ;  /* 0xffffffc0090978a4 */ /* 0x000fe2000f8e0210 */
[----:B------:R-:W-:Y:S01]  /*f360*/  SHF.R.S32.HI R0, RZ, 0x1f, R202 ;  /* 0x0000001fff007819 */ /* 0x000fe200000114ca */
[----:B------:R-:W-:Y:S01]  /*f370*/  USHF.R.S32.HI UR6, URZ, 0x1f, UR11 ;  /* 0x0000001f3f067899 */ /* 0x000fe2000801140b */
[----:B------:R-:W-:Y:S01]  /*f380*/  IADD3 R10, P0, R202, UR20, RZ ;  /* 0x00000014ca0a7c10 */ /* 0x000fe2000ff1e0ff */
[----:B------:R-:W-:Y:S01]  /*f390*/  ULDC.64 UR4, c[0x0][0x1f0] ;  /* 0x00007c0000047ab9 */ /* 0x000fe20000000a00 */
[----:B------:R-:W-:Y:S01]  /*f3a0*/  SHF.R.S32.HI R2, RZ, 0x3, R4 ;  /* 0x00000003ff027819 */ /* 0x000fe20000011404 */
[----:B------:R-:W-:Y:S01]  /*f3b0*/  UIMAD UR4, UR6, UR4, URZ ;  /* 0x00000004060472a4 */ /* 0x000fe2000f8e023f */
[----:B------:R-:W-:Y:S01]  /*f3c0*/  IADD3.X R11, R0, UR7, RZ, P0, !PT ;  /* 0x00000007000b7c10 */ /* 0x000fe200087fe4ff */
[----:B------:R-:W-:Y:S01]  /*f3d0*/  IMAD.U32 R0, RZ, RZ, UR13 ;  /* 0x0000000dff007e24 */ /* 0x000fe2000f8e00ff */
[----:B------:R-:W-:Y:S01]  /*f3e0*/  ISETP.GE.AND P0, PT, R2, UR9, PT ;  /* 0x0000000902007c0c */ /* 0x000fe2000bf06270 */
[----:B------:R-:W-:Y:S01]  /*f3f0*/  UIMAD UR4, UR11, UR5, UR4 ;  /* 0x000000050b0472a4 */ /* 0x000fe2000f8e0204 */
[----:B------:R-:W-:Y:S01]  /*f400*/  LEA.HI R6, R8, R6, RZ, 0x3 ;  /* 0x0000000608067211 */ /* 0x000fe200078f18ff */
[----:B------:R-:W-:Y:S03]  /*f410*/  BSSY B0, `(.L_x_317) ;  /* 0x0000014000007945 */ /* 0x000fe60003800000 */
[----:B------:R-:W-:-:S04]  /*f420*/  SHF.R.S32.HI R8, RZ, 0x3, R6 ;  /* 0x00000003ff087819 */ /* 0x000fc80000011406 */
[----:B------:R-:W-:Y:S01]  /*f430*/  SHF.R.S32.HI R9, RZ, 0x1f, R8 ;  /* 0x0000001fff097819 */ /* 0x000fe20000011408 */
[----:B--2---:R-:W-:-:S04]  /*f440*/  IMAD.WIDE.U32 R6, R3, c[0x0][0x1f0], R10 ;  /* 0x00007c0003067a25 */ /* 0x004fc800078e000a */
[----:B------:R-:W-:Y:S01]  /*f450*/  IMAD.WIDE R8, R0, 0x40, R8 ;  /* 0x0000004000087825 */ /* 0x000fe200078e0208 */
[----:B------:R-:W-:Y:S01]  /*f460*/  IADD3 R11, R7, UR4, RZ ;  /* 0x00000004070b7c10 */ /* 0x000fe2000fffe0ff */
        /* <DEDUP_REMOVED lines=14> */
.L_x_318:
[----:B------:R-:W-:Y:S05]  /*f550*/  BSYNC B0 ;  /* 0x0000000000007941 */ /* 0x000fea0003800000 */
.L_x_317:
[----:B------:R-:W-:Y:S01]  /*f560*/  LEA.HI.SX32 R0, R4, 0x10, 0x1d ;  /* 0x0000001004007811 */ /* 0x000fe200078feaff */
[----:B------:R-:W-:Y:S03]  /*f570*/  BSSY B0, `(.L_x_319) ;  /* 0x0000013000007945 */ /* 0x000fe60003800000 */
[----:B------:R-:W-:-:S13]  /*f580*/  ISETP.GE.AND P0, PT, R0, UR9, PT ;  /* 0x0000000900007c0c */ /* 0x000fda000bf06270 */
[----:B------:R-:W-:Y:S05]  /*f590*/  @P0 BRA `(.L_x_320) ;  /* 0x0000010000000947 */ /* 0x000fea0003800000 */
[----:B------:R-:W-:Y:S01]  /*f5a0*/  IADD3 R2, P0, R8, 0x10, RZ ;  /* 0x0000001008027810 */ /* 0x000fe20007f1e0ff */
[----:B-12---:R-:W-:Y:S01]  /*f5b0*/  IMAD.MOV.U32 R20, RZ, RZ, R6 ;  /* 0x000000ffff147224 */ /* 0x006fe200078e0006 */
        /* <DEDUP_REMOVED lines=14> */
.L_x_320:
[----:B------:R-:W-:Y:S05]  /*f6a0*/  BSYNC B0 ;  /* 0x0000000000007941 */ /* 0x000fea0003800000 */
.L_x_319:
[----:B------:R-:W-:Y:S01]  /*f6b0*/  LEA.HI.SX32 R0, R4, 0x20, 0x1d ;  /* 0x0000002004007811 */ /* 0x000fe200078feaff */
[----:B------:R-:W-:Y:S03]  /*f6c0*/  BSSY B0, `(.L_x_321) ;  /* 0x0000013000007945 */ /* 0x000fe60003800000 */
[----:B------:R-:W-:-:S13]  /*f6d0*/  ISETP.GE.AND P0, PT, R0, UR9, PT ;  /* 0x0000000900007c0c */ /* 0x000fda000bf06270 */
        /* <DEDUP_REMOVED lines=17> */
.L_x_322:
[----:B------:R-:W-:Y:S05]  /*f7f0*/  BSYNC B0 ;  /* 0x0000000000007941 */ /* 0x000fea0003800000 */
.L_x_321:
[----:B------:R-:W-:-:S04]  /*f800*/  LEA.HI.SX32 R4, R4, 0x30, 0x1d ;  /* 0x0000003004047811 */ /* 0x000fc800078feaff */
[----:B------:R-:W-:-:S13]  /*f810*/  ISETP.GE.AND P0, PT, R4, UR9, PT ;  /* 0x0000000904007c0c */ /* 0x000fda000bf06270 */
[----:B------:R-:W-:Y:S05]  /*f820*/  @P0 EXIT ;  /* 0x000000000000094d */ /* 0x000fea0003800000 */
[----:B------:R-:W-:Y:S01]  /*f830*/  IADD3 R0, P0, R8, 0x30, RZ ;  /* 0x0000003008007810 */ /* 0x000fe20007f1e0ff */
[----:B-1----:R-:W-:Y:S01]  /*f840*/  IMAD.MOV.U32 R2, RZ, RZ, R6 ;  /* 0x000000ffff027224 */ /* 0x002fe200078e0006 */
[----:B------:R-:W-:Y:S02]  /*f850*/  MOV R3, R11 ;  /* 0x0000000b00037202 */ /* 0x000fe40000000f00 */
        /* <DEDUP_REMOVED lines=15> */
.L_x_276:
[----:B------:R-:W-:Y:S01]  /*f950*/  UISETP.NE.AND UP4, UPT, UR10, -0x1, UPT ;  /* 0xffffffff0a00788c */ /* 0x000fe2000bf85270 */
[----:B------:R-:W-:Y:S01]  /*f960*/  LEA.HI R2, R2, R8, RZ, 0x3 ;  /* 0x0000000802027211 */ /* 0x000fe200078f18ff */
[----:B------:R-:W-:Y:S01]  /*f970*/  ULDC.U8 UR20, c[0x0][0x329] ;  /* 0x0000ca4000147ab9 */ /* 0x000fe20000000000 */
[----:B------:R-:W1:Y:S01]  /*f980*/  S2R R10, SR_CTAID.Z ;  /* 0x00000000000a7919 */ /* 0x000e620000002700 */
[----:B------:R-:W-:Y:S01]  /*f990*/  UISETP.NE.AND UP3, UPT, UR20, URZ, UPT ;  /* 0x0000003f1400728c */ /* 0x000fe2000bf65270 */
[----:B------:R-:W-:Y:S01]  /*f9a0*/  LOP3.LUT R0, R2, 0xfffffff8, RZ, 0xc0, !PT ;  /* 0xfffffff802007812 */ /* 0x000fe200078ec0ff */
[----:B------:R-:W-:Y:S01]  /*f9b0*/  ULDC.64 UR4, c[0x0][0x1e0] ;  /* 0x0000780000047ab9 */ /* 0x000fe20000000a00 */
[----:B------:R-:W-:Y:S01]  /*f9c0*/  SHF.R.S32.HI R14, RZ, 0x3, R2 ;  /* 0x00000003ff0e7819 */ /* 0x000fe20000011402 */
[----:B------:R-:W-:Y:S01]  /*f9d0*/  ULDC.64 UR6, c[0x0][0x1e8] ;  /* 0x00007a0000067ab9 */ /* 0x000fe20000000a00 */
[----:B------:R-:W-:Y:S01]  /*f9e0*/  IMAD.U32 R16, RZ, RZ, UR13 ;  /* 0x0000000dff107e24 */ /* 0x000fe2000f8e00ff */
[----:B------:R-:W-:Y:S01]  /*f9f0*/  USHF.R.S32.HI UR17, URZ, 0x1f, UR11 ;  /* 0x0000001f3f117899 */ /* 0x000fe2000801140b */
[----:B------:R-:W-:Y:S01]  /*fa00*/  IMAD.IADD R8, R8, 0x1, -R0 ;  /* 0x0000000108087824 */ /* 0x000fe200078e0a00 */
[----:B------:R-:W-:Y:S01]  /*fa10*/  @!UP4 USHF.R.S32.HI UR22, URZ, 0x1f, UR12 ;  /* 0x0000001f3f16c899 */ /* 0x000fe2000801140c */
[--C-:B------:R-:W-:Y:S01]  /*fa20*/  SHF.R.S32.HI R15, RZ, 0x1f, R14.reuse ;  /* 0x0000001fff0f7819 */ /* 0x100fe2000001140e */
[----:B------:R-:W-:Y:S01]  /*fa30*/  @UP4 UIMAD.WIDE.U32 UR8, UR10, UR6, URZ ;  /* 0x000000060a0842a5 */ /* 0x000fe2000f8e003f */
[----:B------:R-:W-:Y:S01]  /*fa40*/  IMAD.SHL.U32 R6, R8, 0x8, RZ ;  /* 0x0000000808067824 */ /* 0x000fe200078e00ff */
[----:B------:R-:W-:Y:S01]  /*fa50*/  @!UP4 UIMAD UR22, UR22, UR4, URZ ;  /* 0x000000041616c2a4 */ /* 0x000fe2000f8e023f */
[----:B------:R-:W-:Y:S01]  /*fa60*/  BSSY B0, `(.L_x_323) ;  /* 0x000003d000007945 */ /* 0x000fe20003800000 */
[----:B------:R-:W-:Y:S01]  /*fa70*/  ULDC.U8 UR21, c[0x0][0x328] ;  /* 0x0000ca0000157ab9 */ /* 0x000fe20000000000 */
[----:B------:R-:W-:Y:S01]  /*fa80*/  IMAD.WIDE R16, R16, 0x40, R14 ;  /* 0x0000004010107825 */ /* 0x000fe200078e020e */
[----:B------:R-:W-:-:S02]  /*fa90*/  @!UP4 UIMAD.WIDE.U32 UR24, UR12, UR4, URZ ;  /* 0x000000040c18c2a5 */ /* 0x000fc4000f8e003f */
[----:B------:R-:W-:Y:S02]  /*faa0*/  @!UP4 UIMAD UR22, UR12, UR5, UR22 ;  /* 0x000000050c16c2a4 */ /* 0x000fe4000f8e0216 */
[----:B------:R-:W-:Y:S02]  /*fab0*/  UISETP.NE.AND UP2, UPT, UR21, URZ, UPT ;  /* 0x0000003f1500728c */ /* 0x000fe4000bf45270 */
[----:B------:R-:W-:Y:S02]  /*fac0*/  ULDC.64 UR4, c[0x0][0x1f0] ;  /* 0x00007c0000047ab9 */ /* 0x000fe40000000a00 */
[----:B------:R-:W-:Y:S02]  /*fad0*/  UIMAD UR4, UR17, UR4, URZ ;  /* 0x00000004110472a4 */ /* 0x000fe4000f8e023f */
[----:B------:R-:W-:Y:S02]  /*fae0*/  @!UP3 UISETP.NE.AND UP1, UPT, UR21, URZ, UPT ;  /* 0x0000003f1500b28c */ /* 0x000fe4000bf25270 */
[----:B------:R-:W-:-:S02]  /*faf0*/  @UP4 UMOV UR17, UR8 ;  /* 0x0000000800114c82 */ /* 0x000fc40008000000 */
[----:B------:R-:W-:Y:S02]  /*fb00*/  @UP4 UIMAD UR7, UR10, UR7, UR9 ;  /* 0x000000070a0742a4 */ /* 0x000fe4000f8e0209 */
[----:B------:R-:W-:Y:S02]  /*fb10*/  ULDC UR15, c[0x0][0x214] ;  /* 0x00008500000f7ab9 */ /* 0x000fe40000000800 */
[----:B------:R-:W-:Y:S02]  /*fb20*/  @UP3 ULDC UR8, c[0x0][0x210] ;  /* 0x0000840000083ab9 */ /* 0x000fe40000000800 */
[----:B------:R-:W-:Y:S02]  /*fb30*/  UISETP.EQ.AND UP2, UPT, UR20, URZ, UP2 ;  /* 0x0000003f1400728c */ /* 0x000fe40009742270 */
[----:B------:R-:W-:Y:S02]  /*fb40*/  ULDC UR9, c[0x0][0x234] ;  /* 0x00008d0000097ab9 */ /* 0x000fe40000000800 */
[----:B------:R-:W-:-:S02]  /*fb50*/  @UP3 UIMAD UR8, UR8, UR15, URZ ;  /* 0x0000000f080832a4 */ /* 0x000fc4000f8e023f */
[----:B------:R-:W-:Y:S02]  /*fb60*/  @!UP3 USEL UR8, UR15, UR9, !UP1 ;  /* 0x000000090f08b287 */ /* 0x000fe4000c800000 */
[----:B------:R-:W-:Y:S02]  /*fb70*/  UISETP.NE.OR UP0, UPT, UR10, -0x1, !UP2 ;  /* 0xffffffff0a00788c */ /* 0x000fe4000d705670 */
[----:B------:R-:W-:Y:S02]  /*fb80*/  ULDC UR6, c[0x0][0x1c0] ;  /* 0x0000700000067ab9 */ /* 0x000fe40000000800 */
[----:B------:R-:W-:Y:S02]  /*fb90*/  @UP3 UMOV UR23, 0x1 ;  /* 0x0000000100173882 */ /* 0x000fe40000000000 */
[----:B------:R-:W-:Y:S02]  /*fba0*/  @!UP3 UIMAD UR23, UR8, UR6, URZ ;  /* 0x000000060817b2a4 */ /* 0x000fe4000f8e023f */
[----:B------:R-:W-:-:S02]  /*fbb0*/  @!UP4 UMOV UR17, UR24 ;  /* 0x000000180011cc82 */ /* 0x000fc40008000000 */
[----:B------:R-:W-:Y:S01]  /*fbc0*/  @!UP4 UIADD3 UR7, UR25, UR22, URZ ;  /* 0x000000161907c290 */ /* 0x000fe2000fffe03f */
[C---:B------:R-:W-:Y:S01]  /*fbd0*/  IADD3 R4, P0, R6.reuse, UR17, RZ ;  /* 0x0000001106047c10 */ /* 0x040fe2000ff1e0ff */
[----:B------:R-:W-:Y:S02]  /*fbe0*/  UIADD3 UR16, -UR14, UR16, URZ ;  /* 0x000000100e107290 */ /* 0x000fe4000fffe13f */
[----:B------:R-:W-:Y:S02]  /*fbf0*/  UIMAD UR23, UR12, UR23, URZ ;  /* 0x000000170c1772a4 */ /* 0x000fe4000f8e023f */
[----:B------:R-:W-:Y:S01]  /*fc00*/  @!UP0 UIMAD UR10, UR12, UR15, URZ ;  /* 0x0000000f0c0a82a4 */ /* 0x000fe2000f8e023f */
[----:B------:R-:W-:Y:S01]  /*fc10*/  LEA.HI.X.SX32 R5, R6, UR7, 0x1, P0 ;  /* 0x0000000706057c11 */ /* 0x000fe200080f0eff */
[----:B------:R-:W-:Y:S01]  /*fc20*/  USEL UR23, UR23, URZ, !UP2 ;  /* 0x0000003f17177287 */ /* 0x000fe2000d000000 */
[----:B------:R-:W-:Y:S01]  /*fc30*/  ISETP.GE.AND P0, PT, R14, UR16, PT ;  /* 0x000000100e007c0c */ /* 0x000fe2000bf06270 */
[----:B------:R-:W-:-:S02]  /*fc40*/  @UP3 ULDC UR26, c[0x0][0x210] ;  /* 0x00008400001a3ab9 */ /* 0x000fc40000000800 */
[----:B------:R-:W-:Y:S01]  /*fc50*/  @!UP3 UMOV UR26, 0x1 ;  /* 0x00000001001ab882 */ /* 0x000fe20000000000 */
[----:B-1----:R-:W-:Y:S01]  /*fc60*/  IMAD.WIDE.U32 R10, R10, c[0x0][0x1f0], R4 ;  /* 0x00007c000a0a7a25 */ /* 0x002fe200078e0004 */
[----:B------:R-:W-:Y:S01]  /*fc70*/  UIMAD UR8, UR11, UR8, UR23 ;  /* 0x000000080b0872a4 */ /* 0x000fe2000f8e0217 */
[C---:B------:R-:W-:Y:S01]  /*fc80*/  IADD3 R5, R6.reuse, 0x40, RZ ;  /* 0x0000004006057810 */ /* 0x040fe20007ffe0ff */
[----:B------:R-:W-:Y:S01]  /*fc90*/  UIMAD UR14, UR14, UR26, URZ ;  /* 0x0000001a0e0e72a4 */ /* 0x000fe2000f8e023f */
[----:B------:R-:W-:Y:S01]  /*fca0*/  IADD3 R4, R6, 0x80, RZ ;  /* 0x0000008006047810 */ /* 0x000fe20007ffe0ff */
[----:B------:R-:W-:Y:S02]  /*fcb0*/  @!UP2 UMOV UR20, URZ ;  /* 0x0000003f0014ac82 */ /* 0x000fe40008000000 */
[----:B------:R-:W-:Y:S02]  /*fcc0*/  @UP2 UMOV UR20, UR10 ;  /* 0x0000000a00142c82 */ /* 0x000fe40008000000 */
[----:B------:R-:W-:-:S02]  /*fcd0*/  UIMAD UR4, UR11, UR5, UR4 ;  /* 0x000000050b0472a4 */ /* 0x000fc4000f8e0204 */
[----:B------:R-:W-:Y:S02]  /*fce0*/  @!UP2 UMOV UR21, URZ ;  /* 0x0000003f0015ac82 */ /* 0x000fe40008000000 */
[----:B------:R-:W-:Y:S02]  /*fcf0*/  USHF.R.S32.HI UR7, URZ, 0x1f, UR8 ;  /* 0x0000001f3f077899 */ /* 0x000fe40008011408 */
[----:B------:R-:W-:Y:S01]  /*fd00*/  @UP2 USHF.R.S32.HI UR21, URZ, 0x1f, UR10 ;  /* 0x0000001f3f152899 */ /* 0x000fe2000801140a */
[----:B------:R-:W-:Y:S01]  /*fd10*/  IADD3 R13, R11, UR4, RZ ;  /* 0x000000040b0d7c10 */ /* 0x000fe2000fffe0ff */
[----:B------:R-:W-:Y:S02]  /*fd20*/  USHF.R.S32.HI UR6, URZ, 0x1f, UR14 ;  /* 0x0000001f3f067899 */ /* 0x000fe4000801140e */
[----:B------:R-:W-:-:S04]  /*fd30*/  UIADD3 UR8, UP1, UP0, UR14, UR20, UR8 ;  /* 0x000000140e087290 */ /* 0x000fc8000f83e008 */
[----:B------:R-:W-:Y:S01]  /*fd40*/  UIADD3.X UR6, UR6, UR21, UR7, UP1, UP0 ;  /* 0x0000001506067290 */ /* 0x000fe20008fe0407 */
[----:B------:R-:W-:Y:S06]  /*fd50*/  @P0 BRA `(.L_x_324) ;  /* 0x000000d000000947 */ /* 0x000fec0003800000 */
        /* <DEDUP_REMOVED lines=13> */
.L_x_324:
[----:B------:R-:W-:Y:S05]  /*fe30*/  BSYNC B0 ;  /* 0x0000000000007941 */ /* 0x000fea0003800000 */
.L_x_323:
[----:B------:R-:W-:Y:S01]  /*fe40*/  IADD3 R3, R14, 0x10, RZ ;  /* 0x000000100e037810 */ /* 0x000fe20007ffe0ff */
[----:B------:R-:W-:Y:S03]  /*fe50*/  BSSY B0, `(.L_x_325) ;  /* 0x0000013000007945 */ /* 0x000fe60003800000 */
[----:B------:R-:W-:-:S13]  /*fe60*/  ISETP.GE.AND P0, PT, R3, UR16, PT ;  /* 0x0000001003007c0c */ /* 0x000fda000bf06270 */
        /* <DEDUP_REMOVED lines=17> */
.L_x_326:
[----:B------:R-:W-:Y:S05]  /*ff80*/  BSYNC B0 ;  /* 0x0000000000007941 */ /* 0x000fea0003800000 */
.L_x_325:
        /* <DEDUP_REMOVED lines=20> */
.L_x_328:
[----:B------:R-:W-:Y:S05]  /*100d0*/  BSYNC B0 ;  /* 0x0000000000007941 */ /* 0x000fea0003800000 */
.L_x_327:
[----:B------:R-:W-:Y:S01]  /*100e0*/  IADD3 R0, R14, 0x30, RZ ;  /* 0x000000300e007810 */ /* 0x000fe20007ffe0ff */
[----:B------:R-:W-:Y:S03]  /*100f0*/  BSSY B0, `(.L_x_329) ;  /* 0x0000012000007945 */ /* 0x000fe60003800000 */
[----:B------:R-:W-:-:S13]  /*10100*/  ISETP.GE.AND P0, PT, R0, UR16, PT ;  /* 0x0000001000007c0c */ /* 0x000fda000bf06270 */
        /* <DEDUP_REMOVED lines=16> */
.L_x_330:
[----:B------:R-:W-:Y:S05]  /*10210*/  BSYNC B0 ;  /* 0x0000000000007941 */ /* 0x000fea0003800000 */
.L_x_329:
[----:B------:R-:W-:-:S04]  /*10220*/  ISETP.NE.AND P6, PT, R8, RZ, PT ;  /* 0x000000ff0800720c */ /* 0x000fc80003fc5270 */
[----:B------:R-:W-:Y:S02]  /*10230*/  ISETP.GE.OR P5, PT, R14, UR16, P6 ;  /* 0x000000100e007c0c */ /* 0x000fe4000b7a6670 */
[----:B------:R-:W-:Y:S02]  /*10240*/  ISETP.GE.OR P4, PT, R3, UR16, P6 ;  /* 0x0000001003007c0c */ /* 0x000fe4000b786670 */
[----:B------:R-:W-:Y:S02]  /*10250*/  ISETP.GE.OR P3, PT, R2, UR16, P6 ;  /* 0x0000001002007c0c */ /* 0x000fe4000b766670 */
[----:B------:R-:W-:-:S07]  /*10260*/  ISETP.GE.OR P6, PT, R0, UR16, P6 ;  /* 0x0000001000007c0c */ /* 0x000fce000b7c6670 */
[----:B------:R-:W-:Y:S02]  /*10270*/  @!P5 IMAD R7, R14, UR26, RZ ;  /* 0x0000001a0e07dc24 */ /* 0x000fe4000f8e02ff */
[----:B------:R-:W-:Y:S02]  /*10280*/  @!P4 IMAD R8, R3, UR26, RZ ;  /* 0x0000001a0308cc24 */ /* 0x000fe4000f8e02ff */
[----:B--2---:R-:W-:Y:S01]  /*10290*/  @!P3 IMAD R4, R2, UR26, RZ ;  /* 0x0000001a0204bc24 */ /* 0x004fe2000f8e02ff */
[C---:B------:R-:W-:Y:S02]  /*102a0*/  @!P5 IADD3 R6, P0, R7.reuse, UR8, RZ ;  /* 0x000000080706dc10 */ /* 0x040fe4000ff1e0ff */
[----:B------:R-:W-:Y:S02]  /*102b0*/  @!P4 IADD3 R3, P1, R8, UR8, RZ ;  /* 0x000000080803cc10 */ /* 0x000fe4000ff3e0ff */
[----:B------:R-:W-:Y:S02]  /*102c0*/  @!P5 LEA.HI.X.SX32 R7, R7, UR6, 0x1, P0 ;  /* 0x000000060707dc11 */ /* 0x000fe400080f0eff */
[----:B------:R-:W-:-:S02]  /*102d0*/  @!P5 LEA R10, P2, R6, c[0x0][0x200], 0x2 ;  /* 0x00008000060ada11 */ /* 0x000fc400078410ff */
[----:B------:R-:W-:Y:S02]  /*102e0*/  @!P3 IADD3 R5, P0, R4, UR8, RZ ;  /* 0x000000080405bc10 */ /* 0x000fe4000ff1e0ff */
[----:B------:R-:W-:Y:S02]  /*102f0*/  @!P4 LEA.HI.X.SX32 R2, R8, UR6, 0x1, P1 ;  /* 0x000000060802cc11 */ /* 0x000fe400088f0eff */
[----:B------:R-:W-:Y:S02]  /*10300*/  @!P5 LEA.HI.X R11, R6, c[0x0][0x204], R7, 0x2, P2 ;  /* 0x00008100060bda11 */ /* 0x000fe400010f1407 */
[----:B------:R-:W-:Y:S02]  /*10310*/  @!P4 LEA R8, P1, R3, c[0x0][0x200], 0x2 ;  /* 0x000080000308ca11 */ /* 0x000fe400078210ff */
[----:B------:R-:W-:Y:S02]  /*10320*/  @!P3 LEA.HI.X.SX32 R4, R4, UR6, 0x1, P0 ;  /* 0x000000060404bc11 */ /* 0x000fe400080f0eff */
[----:B------:R-:W-:-:S02]  /*10330*/  @!P3 LEA R6, P0, R5, c[0x0][0x200], 0x2 ;  /* 0x000080000506ba11 */ /* 0x000fc400078010ff */
[----:B------:R-:W-:Y:S01]  /*10340*/  @!P4 LEA.HI.X R9, R3, c[0x0][0x204], R2, 0x2, P1 ;  /* 0x000081000309ca11 */ /* 0x000fe200008f1402 */
[----:B------:R-:W-:Y:S01]  /*10350*/  @!P5 IMAD.MOV.U32 R2, RZ, RZ, 0x7f800000 ;  /* 0x7f800000ff02d424 */ /* 0x000fe200078e00ff */
[----:B------:R-:W-:Y:S01]  /*10360*/  @!P3 LEA.HI.X R7, R5, c[0x0][0x204], R4, 0x2, P0 ;  /* 0x000081000507ba11 */ /* 0x000fe200000f1404 */
[----:B------:R-:W-:Y:S02]  /*10370*/  @!P4 IMAD.MOV.U32 R4, RZ, RZ, 0x7f800000 ;  /* 0x7f800000ff04c424 */ /* 0x000fe400078e00ff */
[----:B------:R-:W-:Y:S01]  /*10380*/  @!P3 IMAD.MOV.U32 R3, RZ, RZ, 0x7f800000 ;  /* 0x7f800000ff03b424 */ /* 0x000fe200078e00ff */
[----:B------:R2:W-:Y:S04]  /*10390*/  @!P5 STG.E [R10.64], R2 ;  /* 0x000000020a00d986 */ /* 0x0005e8000c101912 */
[----:B------:R2:W-:Y:S04]  /*103a0*/  @!P4 STG.E [R8.64], R4 ;  /* 0x000000040800c986 */ /* 0x0005e8000c101912 */
[----:B------:R2:W-:Y:S01]  /*103b0*/  @!P3 STG.E [R6.64], R3 ;  /* 0x000000030600b986 */ /* 0x0005e2000c101912 */
[----:B------:R-:W-:Y:S05]  /*103c0*/  @P6 EXIT ;  /* 0x000000000000694d */ /* 0x000fea0003800000 */
[----:B------:R-:W-:-:S05]  /*103d0*/  IMAD R0, R0, UR26, RZ ;  /* 0x0000001a00007c24 */ /* 0x000fca000f8e02ff */
[----:B--2---:R-:W-:-:S04]  /*103e0*/  IADD3 R2, P0, R0, UR8, RZ ;  /* 0x0000000800027c10 */ /* 0x004fc8000ff1e0ff */
[----:B------:R-:W-:Y:S02]  /*103f0*/  LEA.HI.X.SX32 R0, R0, UR6, 0x1, P0 ;  /* 0x0000000600007c11 */ /* 0x000fe400080f0eff */
[----:B------:R-:W-:-:S04]  /*10400*/  LEA R4, P0, R2, c[0x0][0x200], 0x2 ;  /* 0x0000800002047a11 */ /* 0x000fc800078010ff */
[----:B------:R-:W-:Y:S01]  /*10410*/  LEA.HI.X R5, R2, c[0x0][0x204], R0, 0x2, P0 ;  /* 0x0000810002057a11 */ /* 0x000fe200000f1400 */
[----:B------:R-:W-:-:S05]  /*10420*/  IMAD.MOV.U32 R0, RZ, RZ, 0x7f800000 ;  /* 0x7f800000ff007424 */ /* 0x000fca00078e00ff */
[----:B------:R-:W-:Y:S01]  /*10430*/  STG.E [R4.64], R0 ;  /* 0x0000000004007986 */ /* 0x000fe2000c101912 */
[----:B------:R-:W-:Y:S05]  /*10440*/  EXIT ;  /* 0x000000000000794d */ /* 0x000fea0003800000 */
.L_x_331:
        /* <DEDUP_REMOVED lines=11> */
.L_x_688:


//--------------------- .text._ZN5flash16flash_fwd_kernelI23Flash_fwd_kernel_traitsILi192ELi64ELi64ELi4ELb0ELb0EN7cutlass6half_tE19Flash_kernel_traitsILi192ELi64ELi64ELi4ES3_EELb1ELb1ELb0ELb0ELb0ELb1ELb0ELb0EEEvNS_16Flash_fwd_paramsE --------------------------
	.section	.text._ZN5flash16flash_fwd_kernelI23Flash_fwd_kernel_traitsILi192ELi64ELi64ELi4ELb0ELb0EN7cutlass6half_tE19Flash_kernel_traitsILi192ELi64ELi64ELi4ES3_EELb1ELb1ELb0ELb0ELb0ELb1ELb0ELb0EEEvNS_16Flash_fwd_paramsE,"ax",@progbits
	.sectioninfo	@"SHI_REGISTERS=254"
	.align	128
        .global         _ZN5flash16flash_fwd_kernelI23Flash_fwd_kernel_traitsILi192ELi64ELi64ELi4ELb0ELb0EN7cutlass6half_tE19Flash_kernel_traitsILi192ELi64ELi64ELi4ES3_EELb1ELb1ELb0ELb0ELb0ELb1ELb0ELb0EEEvNS_16Flash_fwd_paramsE
        .type           _ZN5flash16flash_fwd_kernelI23Flash_fwd_kernel_traitsILi192ELi64ELi64ELi4ELb0ELb0EN7cutlass6half_tE19Flash_kernel_traitsILi192ELi64ELi64ELi4ES3_EELb1ELb1ELb0ELb0ELb0ELb1ELb0ELb0EEEvNS_16Flash_fwd_paramsE,@function
        .size           _ZN5flash16flash_fwd_kernelI23Flash_fwd_kernel_traitsILi192ELi64ELi64ELi4ELb0ELb0EN7cutlass6half_tE19Flash_kernel_traitsILi192ELi64ELi64ELi4ES3_EELb1ELb1ELb0ELb0ELb0ELb1ELb0ELb0EEEvNS_16Flash_fwd_paramsE,(.L_x_689 - _ZN5flash16flash_fwd_kernelI23Flash_fwd_kernel_traitsILi192ELi64ELi64ELi4ELb0ELb0EN7cutlass6half_tE19Flash_kernel_traitsILi192ELi64ELi64ELi4ES3_EELb1ELb1ELb0ELb0ELb0ELb1ELb0ELb0EEEvNS_16Flash_fwd_paramsE)
        .other          _ZN5flash16flash_fwd_kernelI23Flash_fwd_kernel_traitsILi192ELi64ELi64ELi4ELb0ELb0EN7cutlass6half_tE19Flash_kernel_traitsILi192ELi64ELi64ELi4ES3_EELb1ELb1ELb0ELb0ELb0ELb1ELb0ELb0EEEvNS_16Flash_fwd_paramsE,@"STO_CUDA_ENTRY STV_DEFAULT"
_ZN5flash16flash_fwd_kernelI23Flash_fwd_kernel_traitsILi192ELi64ELi64ELi4ELb0ELb0EN7cutlass6half_tE19Flash_kernel_traitsILi192ELi64ELi64ELi4ES3_EELb1ELb1ELb0ELb0ELb0ELb1ELb0ELb0EEEvNS_16Flash_fwd_paramsE:
.text._ZN5flash16flash_fwd_kernelI23Flash_fwd_kernel_traitsILi192ELi64ELi64ELi4ELb0ELb0EN7cutlass6half_tE19Flash_kernel_traitsILi192ELi64ELi64ELi4ES3_EELb1ELb1ELb0ELb0ELb0ELb1ELb0ELb0EEEvNS_16Flash_fwd_paramsE:
        /* <DEDUP_REMOVED lines=21> */
[----:B------:R-:W-:Y:S01]  /*0150*/  ULDC.64 UR12, c[0x0][0x240] ;  /* 0x00009000000c7ab9 */ /* 0x000fe20000000a00 */
[----:B------:R-:W1:Y:S01]  /*0160*/  S2UR UR8, SR_CTAID.Z ;  /* 0x00000000000879c3 */ /* 0x000e620000002700 */
[----:B------:R-:W-:-:S02]  /*0170*/  UMOV UR7, 0x4 ;  /* 0x0000000400077882 */ /* 0x000fc40000000000 */
        /* <DEDUP_REMOVED lines=13> */
[----:B------:R-:W-:Y:S01]  /*0250*/  UIMAD.WIDE UR4, UR11, UR7, UR4 ;  /* 0x000000070b0472a5 */ /* 0x000fe2000f8e0204 */
        /* <DEDUP_REMOVED lines=9> */
[----:B------:R-:W-:Y:S01]  /*02f0*/  PLOP3.LUT P2, PT, PT, PT, UP0, 0x80, 0x0 ;  /* 0x000000000000781c */ /* 0x000fe20003f4f008 */
[----:B------:R-:W-:Y:S01]  /*0300*/  ULDC.64 UR12, c[0x0][0x250] ;  /* 0x00009400000c7ab9 */ /* 0x000fe20000000a00 */
[----:B------:R-:W-:Y:S01]  /*0310*/  PLOP3.LUT P1, PT, PT, PT, UP1, 0x80, 0x0 ;  /* 0x000000000000781c */ /* 0x000fe20003f2f018 */
[----:B------:R-:W-:Y:S01]  /*0320*/  @UP1 UIMAD.WIDE UR12, UR11, UR7, UR12 ;  /* 0x000000070b0c12a5 */ /* 0x000fe2000f8e020c */
[----:B-1----:R-:W-:Y:S01]  /*0330*/  @!P3 MOV R4, R200 ;  /* 0x000000c80004b202 */ /* 0x002fe20000000f00 */
[----:B------:R-:W-:-:S05]  /*0340*/  @!P3 IMAD.MOV.U32 R5, RZ, RZ, R77 ;  /* 0x000000ffff05b224 */ /* 0x000fca00078e004d */
[----:B------:R1:W-:Y:S01]  /*0350*/  @!P3 STG.E.64 [R6.64+0x8], R4 ;  /* 0x000008040600b986 */ /* 0x0003e2000c101b16 */
[----:B------:R-:W-:Y:S02]  /*0360*/  IMAD.U32 R8, RZ, RZ, UR12 ;  /* 0x0000000cff087e24 */ /* 0x000fe4000f8e00ff */
[----:B------:R-:W-:Y:S01]  /*0370*/  IMAD.U32 R9, RZ, RZ, UR13 ;  /* 0x0000000dff097e24 */ /* 0x000fe2000f8e00ff */
[----:B-1----:R1:W2:Y:S04]  /*0380*/  @P0 LDG.E R6, [R2.64] ;  /* 0x0000001602060981 */ /* 0x0022a8000c1e1900 */
[----:B------:R1:W3:Y:S04]  /*0390*/  @P0 LDG.E R5, [R2.64+0x4] ;  /* 0x0000041602050981 */ /* 0x0002e8000c1e1900 */
[----:B------:R-:W4:Y:S01]  /*03a0*/  @P1 LDG.E R4, [R8.64] ;  /* 0x0000001608041981 */ /* 0x000f22000c1e1900 */
[----:B-1----:R-:W-:Y:S01]  /*03b0*/  MOV R2, UR4 ;  /* 0x0000000400027c02 */ /* 0x002fe20008000f00 */
[----:B------:R-:W-:-:S05]  /*03c0*/  IMAD.U32 R3, RZ, RZ, UR5 ;  /* 0x00000005ff037e24 */ /* 0x000fca000f8e00ff */
[----:B------:R-:W5:Y:S01]  /*03d0*/  @!P2 LDG.E R0, [R2.64] ;  /* 0x000000160200a981 */ /* 0x000f62000c1e1900 */
[----:B------:R-:W-:Y:S01]  /*03e0*/  UMOV UR19, 0xffffffff ;  /* 0xffffffff00137882 */ /* 0x000fe20000000000 */
[----:B------:R-:W-:Y:S01]  /*03f0*/  SHF.R.S32.HI R7, RZ, 0x1f, R86 ;  /* 0x0000001fff077819 */ /* 0x000fe20000011456 */
[----:B------:R-:W-:-:S03]  /*0400*/  UMOV UR14, 0xffffffff ;  /* 0xffffffff000e7882 */ /* 0x000fc60000000000 */
[----:B------:R-:W-:Y:S01]  /*0410*/  LEA.HI R85, R7, R86, RZ, 0x5 ;  /* 0x0000005607557211 */ /* 0x000fe200078f28ff */
[----:B------:R-:W-:Y:S02]  /*0420*/  ULDC UR4, c[0x0][0x1c0] ;  /* 0x0000700000047ab9 */ /* 0x000fe40000000800 */
[----:B------:R-:W-:Y:S01]  /*0430*/  UIMAD UR4, UR11, UR4, UR8 ;  /* 0x000000040b0472a4 */ /* 0x000fe2000f8e0208 */
[----:B------:R-:W-:Y:S01]  /*0440*/  LOP3.LUT R87, R85, 0xffffffe0, RZ, 0xc0, !PT ;  /* 0xffffffe055577812 */ /* 0x000fe200078ec0ff */
[----:B------:R-:W-:Y:S02]  /*0450*/  UMOV UR13, URZ ;  /* 0x0000003f000d7c82 */ /* 0x000fe40008000000 */
[----:B------:R-:W-:Y:S02]  /*0460*/  USHF.L.U32 UR5, UR4, 0x5, URZ ;  /* 0x0000000504057899 */ /* 0x000fe4000800063f */
[----:B------:R-:W-:Y:S02]  /*0470*/  IMAD.IADD R87, R86, 0x1, -R87 ;  /* 0x0000000156577824 */ /* 0x000fe400078e0a57 */
[----:B------:R-:W-:Y:S01]  /*0480*/  USHF.R.S32.HI UR4, URZ, 0x1f, UR5 ;  /* 0x0000001f3f047899 */ /* 0x000fe20008011405 */
[----:B--2---:R-:W1:Y:S08]  /*0490*/  @P0 R2UR UR19, R6 ;  /* 0x00000000061303c2 */ /* 0x004e7000000e0000 */
[----:B---3--:R-:W1:Y:S08]  /*04a0*/  @P0 R2UR UR20, R5 ;  /* 0x00000000051403c2 */ /* 0x008e7000000e0000 */
[----:B----4-:R2:W3:Y:S01]  /*04b0*/  @P1 R2UR UR13, R4 ;  /* 0x00000000040d13c2 */ /* 0x0104e200000e0000 */
[----:B------:R-:W-:-:S07]  /*04c0*/  IADD3 R200, P1, P0, R200, UR5, R87 ;  /* 0x00000005c8c87c10 */ /* 0x000fce000f83e057 */
[----:B-----5:R4:W2:Y:S01]  /*04d0*/  @!P2 R2UR UR14, R0 ;  /* 0x00000000000ea3c2 */ /* 0x0208a200000e0000 */
[----:B------:R-:W-:-:S04]  /*04e0*/  ISETP.NE.U32.AND P2, PT, RZ, c[0x0][0x248], PT ;  /* 0x00009200ff007a0c */ /* 0x000fc80003f45070 */
[----:B------:R-:W-:Y:S01]  /*04f0*/  ISETP.NE.AND.EX P2, PT, RZ, c[0x0][0x24c], PT, P2 ;  /* 0x00009300ff007a0c */ /* 0x000fe20003f45320 */
[----:B-1----:R-:W-:-:S07]  /*0500*/  @UP2 UIADD3 UR20, UR20, -UR19, URZ ;  /* 0x8000001314142290 */ /* 0x002fce000fffe03f */
[----:B------:R-:W-:Y:S01]  /*0510*/  @!UP2 ULDC UR20, c[0x0][0x214] ;  /* 0x000085000014aab9 */ /* 0x000fe20000000800 */
[----:B----4-:R-:W-:-:S04]  /*0520*/  SHF.R.S32.HI R0, RZ, 0x1f, R87 ;  /* 0x0000001fff007819 */ /* 0x010fc80000011457 */
[----:B------:R-:W-:Y:S01]  /*0530*/  IADD3.X R77, R77, UR4, R0, P1, P0 ;  /* 0x000000044d4d7c10 */ /* 0x000fe20008fe0400 */
[----:B--23--:R-:W-:Y:S05]  /*0540*/  @!P2 BRA `(.L_x_332) ;  /* 0x000000700000a947 */ /* 0x00cfea0003800000 */
[----:B------:R-:W-:-:S13]  /*0550*/  PLOP3.LUT P0, PT, PT, PT, UP3, 0x80, 0x0 ;  /* 0x000000000000781c */ /* 0x000fda0003f0f038 */
[----:B------:R-:W2:Y:S04]  /*0560*/  @P0 LDG.E R0, [R2.64+0x4] ;  /* 0x0000041602000981 */ /* 0x000ea8000c1e1900 */
[----:B------:R-:W3:Y:S01]  /*0570*/  @!P0 LDG.E R2, [R2.64] ;  /* 0x0000001602028981 */ /* 0x000ee2000c1e1900 */
[----:B--2---:R-:W1:Y:S02]  /*0580*/  @P0 R2UR UR6, R0 ;  /* 0x00000000000603c2 */ /* 0x004e6400000e0000 */
[----:B-1----:R-:W-:-:S11]  /*0590*/  @UP3 UIADD3 UR6, UR6, -UR14, URZ ;  /* 0x8000000e06063290 */ /* 0x002fd6000fffe03f */
[----:B---3--:R1:W2:Y:S02]  /*05a0*/  @!P0 R2UR UR6, R2 ;  /* 0x00000000020683c2 */ /* 0x0082a400000e0000 */
[----:B-12---:R-:W-:Y:S05]  /*05b0*/  BRA `(.L_x_333) ;  /* 0x0000001000007947 */ /* 0x006fea0003800000 */
.L_x_332:
[----:B------:R-:W-:Y:S02]  /*05c0*/  ULDC UR6, c[0x0][0x218] ;  /* 0x0000860000067ab9 */ /* 0x000fe40000000800 */
.L_x_333:
        /* <DEDUP_REMOVED lines=42> */
[----:B------:R-:W-:Y:S02]  /*0870*/  @UP1 UIMAD.WIDE.U32 UR28, UR19, UR4, URZ ;  /* 0x00000004131c12a5 */ /* 0x000fe4000f8e003f */
[----:B------:R-:W-:Y:S02]  /*0880*/  @!UP1 USHF.R.S32.HI UR15, URZ, 0x1f, UR11 ;  /* 0x0000001f3f0f9899 */ /* 0x000fe4000801140b */
[----:B------:R-:W-:Y:S02]  /*0890*/  @UP0 UIADD3 UR16, UR13, UR14, URZ ;  /* 0x0000000e0d100290 */ /* 0x000fe4000fffe03f */
[----:B------:R-:W-:Y:S02]  /*08a0*/  @UP1 UIMAD UR12, UR19, UR5, UR29 ;  /* 0x00000005130c12a4 */ /* 0x000fe4000f8e021d */
[----:B------:R-:W-:Y:S02]  /*08b0*/  @!UP1 UIMAD UR15, UR15, UR6, URZ ;  /* 0x000000060f0f92a4 */ /* 0x000fe4000f8e023f */
[----:B------:R-:W-:-:S02]  /*08c0*/  ULDC.64 UR4, c[0x0][0x198] ;  /* 0x0000660000047ab9 */ /* 0x000fc40000000a00 */
[----:B------:R-:W-:Y:S02]  /*08d0*/  @!UP1 UIMAD.WIDE.U32 UR26, UR11, UR6, URZ ;  /* 0x000000060b1a92a5 */ /* 0x000fe4000f8e003f */
[----:B------:R-:W-:Y:S02]  /*08e0*/  @UP0 UIMAD.WIDE.U32 UR30, UR16, UR4, URZ ;  /* 0x00000004101e02a5 */ /* 0x000fe4000f8e003f */
[----:B------:R-:W-:Y:S02]  /*08f0*/  @!UP1 UIMAD UR15, UR11, UR7, UR15 ;  /* 0x000000070b0f92a4 */ /* 0x000fe4000f8e020f */
[----:B------:R-:W-:Y:S02]  /*0900*/  @UP0 UIMAD UR7, UR16, UR5, UR31 ;  /* 0x00000005100702a4 */ /* 0x000fe4000f8e021f */
[----:B------:R-:W-:Y:S02]  /*0910*/  @UP1 UMOV UR6, UR28 ;  /* 0x0000001c00061c82 */ /* 0x000fe40008000000 */
[----:B------:R-:W-:-:S02]  /*0920*/  @!UP1 UIADD3 UR12, UR27, UR15, URZ ;  /* 0x0000000f1b0c9290 */ /* 0x000fc4000fffe03f */
        /* <DEDUP_REMOVED lines=15> */
.L_x_335:
        /* <DEDUP_REMOVED lines=44> */
.L_x_336:
[CC--:B------:R-:W-:Y:S01]  /*0ce0*/  LEA.HI R10, R7.reuse, R86.reuse, RZ, 0x3 ;  /* 0x00000056070a7211 */ /* 0x0c0fe200078f18ff */
[----:B------:R-:W1:Y:S01]  /*0cf0*/  S2R R18, SR_CTAID.Z ;  /* 0x0000000000127919 */ /* 0x000e620000002700 */
[----:B------:R-:W-:Y:S01]  /*0d00*/  UIADD3 UR18, -UR9, UR20, URZ ;  /* 0x0000001409127290 */ /* 0x000fe2000fffe13f */
[----:B------:R-:W-:Y:S01]  /*0d10*/  LEA.HI R2, R7, R86, RZ, 0x6 ;  /* 0x0000005607027211 */ /* 0x000fe200078f30ff */
[----:B------:R-:W-:Y:S01]  /*0d20*/  ULDC.64 UR4, c[0x0][0x1a8] ;  /* 0x00006a0000047ab9 */ /* 0x000fe20000000a00 */
[----:B------:R-:W-:Y:S01]  /*0d30*/  LOP3.LUT R3, R10, 0xfffffff8, RZ, 0xc0, !PT ;  /* 0xfffffff80a037812 */ /* 0x000fe200078ec0ff */
[----:B------:R-:W2:Y:S01]  /*0d40*/  S2R R84, SR_CTAID.X ;  /* 0x0000000000547919 */ /* 0x000ea20000002500 */
[----:B------:R-:W-:Y:S01]  /*0d50*/  SHF.R.S32.HI R10, RZ, 0x3, R10 ;  /* 0x00000003ff0a7819 */ /* 0x000fe2000001140a */
[----:B------:R-:W-:Y:S01]  /*0d60*/  UIMAD UR4, UR14, UR4, URZ ;  /* 0x000000040e0472a4 */ /* 0x000fe2000f8e023f */
[----:B------:R-:W-:Y:S01]  /*0d70*/  IMAD.SHL.U32 R2, R2, 0x8, RZ ;  /* 0x0000000802027824 */ /* 0x000fe200078e00ff */
[----:B------:R-:W-:Y:S01]  /*0d80*/  SHF.R.S32.HI R201, RZ, 0x1f, R218 ;  /* 0x0000001fffc97819 */ /* 0x000fe200000114da */
[----:B------:R-:W-:Y:S01]  /*0d90*/  IMAD.IADD R3, R86, 0x1, -R3 ;  /* 0x0000000156037824 */ /* 0x000fe200078e0a03 */
[C---:B------:R-:W-:Y:S01]  /*0da0*/  IADD3 R196, R10.reuse, 0x20, RZ ;  /* 0x000000200ac47810 */ /* 0x040fe20007ffe0ff */
[C---:B------:R-:W-:Y:S01]  /*0db0*/  IMAD.SHL.U32 R0, R10.reuse, 0x40, RZ ;  /* 0x000000400a007824 */ /* 0x040fe200078e00ff */
[----:B------:R-:W-:Y:S01]  /*0dc0*/  SHF.R.S32.HI R11, RZ, 0x1f, R10 ;  /* 0x0000001fff0b7819 */ /* 0x000fe2000001140a */
[----:B------:R-:W-:Y:S01]  /*0dd0*/  IMAD.SHL.U32 R206, R3, 0x8, RZ ;  /* 0x0000000803ce7824 */ /* 0x000fe200078e00ff */
[----:B------:R-:W-:Y:S01]  /*0de0*/  IADD3 R195, R10, 0x30, RZ ;  /* 0x000000300ac37810 */ /* 0x000fe20007ffe0ff */
[----:B------:R-:W-:Y:S01]  /*0df0*/  UIMAD UR4, UR8, UR5, UR4 ;  /* 0x00000005080472a4 */ /* 0x000fe2000f8e0204 */
[----:B------:R-:W-:Y:S01]  /*0e00*/  LOP3.LUT R0, R0, 0x1c0, RZ, 0xc0, !PT ;  /* 0x000001c000007812 */ /* 0x000fe200078ec0ff */
[----:B------:R-:W-:Y:S01]  /*0e10*/  IMAD.MOV.U32 R79, RZ, RZ, c[0x0][0x198] ;  /* 0x00006600ff4f7624 */ /* 0x000fe200078e00ff */
[----:B------:R-:W-:Y:S01]  /*0e20*/  SHF.R.S32.HI R207, RZ, 0x1f, R206 ;  /* 0x0000001fffcf7819 */ /* 0x000fe200000114ce */
[----:B------:R-:W-:Y:S01]  /*0e30*/  IMAD.MOV.U32 R80, RZ, RZ, 0x6 ;  /* 0x00000006ff507424 */ /* 0x000fe200078e00ff */
[----:B------:R-:W-:Y:S01]  /*0e40*/  IADD3 R4, P0, R206, UR6, RZ ;  /* 0x00000006ce047c10 */ /* 0x000fe2000ff1e0ff */
[----:B------:R-:W-:Y:S01]  /*0e50*/  UIADD3 UR6, UR21, -0x1, URZ ;  /* 0xffffffff15067890 */ /* 0x000fe2000fffe03f */
[----:B------:R-:W-:Y:S01]  /*0e60*/  SHF.R.U32.HI R197, RZ, 0x3, R0 ;  /* 0x00000003ffc57819 */ /* 0x000fe20000011600 */
[----:B------:R-:W-:Y:S01]  /*0e70*/  IMAD.WIDE.U32 R8, R10, c[0x0][0x198], R206 ;  /* 0x000066000a087a25 */ /* 0x000fe200078e00ce */
[----:B------:R-:W-:Y:S01]  /*0e80*/  IADD3.X R5, R207, UR12, RZ, P0, !PT ;  /* 0x0000000ccf057c10 */ /* 0x000fe200087fe4ff */
[----:B------:R-:W-:Y:S01]  /*0e90*/  USHF.R.S32.HI UR8, URZ, 0x1f, UR6 ;  /* 0x0000001f3f087899 */ /* 0x000fe20008011406 */
[----:B------:R-:W-:Y:S01]  /*0ea0*/  LOP3.LUT R0, R0, 0x38, R206, 0xf8, !PT ;  /* 0x0000003800007812 */ /* 0x000fe200078ef8ce */
[----:B------:R-:W-:Y:S01]  /*0eb0*/  IMAD R202, R201, c[0x0][0x1b0], RZ ;  /* 0x00006c00c9ca7a24 */ /* 0x000fe200078e02ff */
[----:B------:R-:W-:Y:S01]  /*0ec0*/  ISETP.GE.AND P3, PT, R10, UR18, PT ;  /* 0x000000120a007c0c */ /* 0x000fe2000bf66270 */
[----:B-1----:R-:W-:Y:S01]  /*0ed0*/  IMAD.WIDE.U32 R18, R18, c[0x0][0x1a8], R4 ;  /* 0x00006a0012127a25 */ /* 0x002fe200078e0004 */
[----:B------:R-:W-:Y:S01]  /*0ee0*/  IADD3 R4, R10, 0x10, RZ ;  /* 0x000000100a047810 */ /* 0x000fe20007ffe0ff */
[----:B------:R-:W-:Y:S01]  /*0ef0*/  UISETP.GE.AND UP0, UPT, UR21, 0x2, UPT ;  /* 0x000000021500788c */ /* 0x000fe2000bf06270 */
[----:B------:R-:W-:Y:S01]  /*0f00*/  ISETP.GE.AND P1, PT, R196, UR18, PT ;  /* 0x00000012c4007c0c */ /* 0x000fe2000bf26270 */
[----:B--2---:R-:W-:Y:S01]  /*0f10*/  IMAD.WIDE R208, R84, 0x40, R10 ;  /* 0x0000004054d07825 */ /* 0x004fe200078e020a */
[----:B------:R-:W-:Y:S01]  /*0f20*/  ISETP.GE.AND P2, PT, R4, UR18, PT ;  /* 0x0000001204007c0c */ /* 0x000fe2000bf46270 */
[----:B------:R-:W-:Y:S01]  /*0f30*/  UIADD3 UR17, UR25, 0x646e171e, URZ ;  /* 0x646e171e19117890 */ /* 0x000fe2000fffe03f */
[----:B------:R-:W-:Y:S01]  /*0f40*/  LOP3.LUT R197, R0, R197, RZ, 0x3c, !PT ;  /* 0x000000c500c57212 */ /* 0x000fe200078e3cff */
[----:B------:R-:W-:Y:S01]  /*0f50*/  IMAD R0, R11, c[0x0][0x198], RZ ;  /* 0x000066000b007a24 */ /* 0x000fe200078e02ff */
[----:B------:R-:W-:Y:S01]  /*0f60*/  ISETP.GE.AND P0, PT, R195, UR18, PT ;  /* 0x00000012c3007c0c */ /* 0x000fe2000bf06270 */
[----:B------:R-:W-:Y:S01]  /*0f70*/  IMAD R202, R218, c[0x0][0x1b4], R202 ;  /* 0x00006d00daca7a24 */ /* 0x000fe200078e02ca */
[----:B------:R-:W-:Y:S01]  /*0f80*/  IADD3 R198, P4, R8, UR16, RZ ;  /* 0x0000001008c67c10 */ /* 0x000fe2000ff9e0ff */
[----:B------:R-:W-:Y:S01]  /*0f90*/  IMAD R0, R10, c[0x0][0x19c], R0 ;  /* 0x000067000a007a24 */ /* 0x000fe200078e0200 */
[----:B------:R-:W-:Y:S01]  /*0fa0*/  IADD3 R17, R19, UR4, RZ ;  /* 0x0000000413117c10 */ /* 0x000fe2000fffe0ff */
[----:B------:R-:W-:Y:S01]  /*0fb0*/  @!P3 IMAD R6, R209, c[0x0][0x190], RZ ;  /* 0x00006400d106ba24 */ /* 0x000fe200078e02ff */
[----:B------:R-:W-:Y:S01]  /*0fc0*/  LOP3.LUT R197, R197, 0xfffffe00, R2, 0xf8, !PT ;  /* 0xfffffe00c5c57812 */ /* 0x000fe200078ef802 */
[----:B------:R-:W-:Y:S01]  /*0fd0*/  @!P3 IMAD.MOV.U32 R16, RZ, RZ, R18 ;  /* 0x000000ffff10b224 */ /* 0x000fe200078e0012 */
[----:B------:R-:W-:Y:S01]  /*0fe0*/  IADD3.X R199, R9, UR7, R0, P4, !PT ;  /* 0x0000000709c77c10 */ /* 0x000fe2000a7fe400 */
[--C-:B------:R-:W-:Y:S01]  /*0ff0*/  @!P2 IMAD.MOV.U32 R15, RZ, RZ, R17.reuse ;  /* 0x000000ffff0fa224 */ /* 0x100fe200078e0011 */
[C---:B------:R-:W-:Y:S01]  /*1000*/  @!P2 IADD3 R12, P5, R208.reuse, 0x10, RZ ;  /* 0x00000010d00ca810 */ /* 0x040fe20007fbe0ff */
[--C-:B------:R-:W-:Y:S01]  /*1010*/  @!P1 IMAD.MOV.U32 R21, RZ, RZ, R17.reuse ;  /* 0x000000ffff159224 */ /* 0x100fe200078e0011 */
[----:B------:R-:W-:Y:S01]  /*1020*/  @!P1 IADD3 R9, P4, R208, 0x20, RZ ;  /* 0x00000020d0099810 */ /* 0x000fe20007f9e0ff */
[----:B------:R-:W-:Y:S01]  /*1030*/  @!P0 IMAD.MOV.U32 R19, RZ, RZ, R17 ;  /* 0x000000ffff138224 */ /* 0x000fe200078e0011 */
[----:B------:R-:W-:Y:S01]  /*1040*/  UIMAD UR7, UR6, -0x40, UR10 ;  /* 0xffffffc0060778a4 */ /* 0x000fe2000f8e020a */
[----:B------:R-:W-:Y:S01]  /*1050*/  @!P2 IMAD.X R0, RZ, RZ, R209, P5 ;  /* 0x000000ffff00a224 */ /* 0x000fe200028e06d1 */
[----:B------:R-:W-:Y:S01]  /*1060*/  SHF.L.U64.HI R80, R79, R80, c[0x0][0x19c] ;  /* 0x000067004f507619 */ /* 0x000fe20000010250 */
[----:B------:R-:W-:Y:S01]  /*1070*/  @!P2 IMAD.MOV.U32 R14, RZ, RZ, R18 ;  /* 0x000000ffff0ea224 */ /* 0x000fe200078e0012 */
[----:B------:R-:W-:Y:S01]  /*1080*/  ULDC.64 UR4, c[0x0][0x1a0] ;  /* 0x0000680000047ab9 */ /* 0x000fe20000000a00 */
[----:B------:R-:W-:Y:S01]  /*1090*/  @!P2 IMAD R0, R0, c[0x0][0x190], RZ ;  /* 0x000064000000aa24 */ /* 0x000fe200078e02ff */
[----:B------:R-:W-:Y:S01]  /*10a0*/  ISETP.GE.AND P6, PT, R10, UR7, PT ;  /* 0x000000070a007c0c */ /* 0x000fe2000bfc6270 */
[C---:B------:R-:W-:Y:S01]  /*10b0*/  @!P3 IMAD R6, R208.reuse, c[0x0][0x194], R6 ;  /* 0x00006500d006ba24 */ /* 0x040fe200078e0206 */
[----:B------:R-:W-:Y:S01]  /*10c0*/  UIMAD.WIDE.U32 UR12, UR6, UR4, URZ ;  /* 0x00000004060c72a5 */ /* 0x000fe2000f8e003f */
[----:B------:R-:W-:Y:S01]  /*10d0*/  @!P3 IMAD.WIDE.U32 R16, R208, c[0x0][0x190], R16 ;  /* 0x00006400d010ba25 */ /* 0x000fe200078e0010 */
[----:B------:R-:W-:-:S02]  /*10e0*/  LEA.HI R7, R7, R86, RZ, 0x4 ;  /* 0x0000005607077211 */ /* 0x000fc400078f20ff */
[----:B------:R-:W-:Y:S01]  /*10f0*/  SHF.R.S32.HI R85, RZ, 0x5, R85 ;  /* 0x00000005ff557819 */ /* 0x000fe20000011455 */
[----:B------:R-:W-:Y:S01]  /*1100*/  @!P1 IMAD.X R2, RZ, RZ, R209, P4 ;  /* 0x000000ffff029224 */ /* 0x000fe200020e06d1 */
[----:B------:R-:W-:Y:S01]  /*1110*/  @!P0 IADD3 R8, P4, R208, 0x30, RZ ;  /* 0x00000030d0088810 */ /* 0x000fe20007f9e0ff */
[C---:B------:R-:W-:Y:S02]  /*1120*/  @!P2 IMAD R0, R12.reuse, c[0x0][0x194], R0 ;  /* 0x000065000c00aa24 */ /* 0x040fe400078e0200 */
[----:B------:R-:W-:Y:S01]  /*1130*/  @!P2 IMAD.WIDE.U32 R12, R12, c[0x0][0x190], R14 ;  /* 0x000064000c0caa25 */ /* 0x000fe200078e000e */
[----:B------:R-:W-:-:S03]  /*1140*/  @!P3 LEA R14, P5, R16, c[0x0][0x160], 0x1 ;  /* 0x00005800100eba11 */ /* 0x000fc600078a08ff */
[----:B------:R-:W-:Y:S02]  /*1150*/  @!P3 IMAD.IADD R6, R17, 0x1, R6 ;  /* 0x000000011106b824 */ /* 0x000fe400078e0206 */
[----:B------:R-:W-:Y:S02]  /*1160*/  @!P1 IMAD.MOV.U32 R20, RZ, RZ, R18 ;  /* 0x000000ffff149224 */ /* 0x000fe400078e0012 */
[----:B------:R-:W-:Y:S01]  /*1170*/  @!P1 IMAD R2, R2, c[0x0][0x190], RZ ;  /* 0x0000640002029a24 */ /* 0x000fe200078e02ff */
[----:B------:R-:W-:Y:S01]  /*1180*/  @!P3 LEA.HI.X R15, R16, c[0x0][0x164], R6, 0x1, P5 ;  /* 0x00005900100fba11 */ /* 0x000fe200028f0c06 */
[----:B------:R-:W-:Y:S01]  /*1190*/  @!P0 IMAD.X R5, RZ, RZ, R209, P4 ;  /* 0x000000ffff058224 */ /* 0x000fe200020e06d1 */
[----:B------:R-:W-:Y:S01]  /*11a0*/  @!P2 LEA R22, P5, R12, c[0x0][0x160], 0x1 ;  /* 0x000058000c16aa11 */ /* 0x000fe200078a08ff */
[C---:B------:R-:W-:Y:S02]  /*11b0*/  @!P1 IMAD R2, R9.reuse, c[0x0][0x194], R2 ;  /* 0x0000650009029a24 */ /* 0x040fe400078e0202 */
[----:B------:R-:W-:-:S04]  /*11c0*/  @!P1 IMAD.WIDE.U32 R20, R9, c[0x0][0x190], R20 ;  /* 0x0000640009149a25 */ /* 0x000fc800078e0014 */
[----:B------:R-:W-:Y:S01]  /*11d0*/  @!P2 IMAD.IADD R0, R13, 0x1, R0 ;  /* 0x000000010d00a824 */ /* 0x000fe200078e0200 */
[----:B------:R-:W-:Y:S01]  /*11e0*/  @!P1 LEA R16, P4, R20, c[0x0][0x160], 0x1 ;  /* 0x0000580014109a11 */ /* 0x000fe200078808ff */
[----:B------:R-:W-:Y:S02]  /*11f0*/  @!P0 IMAD R5, R5, c[0x0][0x190], RZ ;  /* 0x0000640005058a24 */ /* 0x000fe400078e02ff */
[----:B------:R-:W-:Y:S01]  /*1200*/  @!P1 IMAD.IADD R2, R21, 0x1, R2 ;  /* 0x0000000115029824 */ /* 0x000fe200078e0202 */
[----:B------:R-:W-:Y:S01]  /*1210*/  @!P2 LEA.HI.X R23, R12, c[0x0][0x164], R0, 0x1, P5 ;  /* 0x000059000c17aa11 */ /* 0x000fe200028f0c00 */
[----:B------:R-:W-:Y:S01]  /*1220*/  IMAD.WIDE.U32 R198, R218, c[0x0][0x1b0], R198 ;  /* 0x00006c00dac67a25 */ /* 0x000fe200078e00c6 */
[----:B------:R-:W-:Y:S02]  /*1230*/  ISETP.GE.AND P5, PT, R4, UR7, PT ;  /* 0x0000000704007c0c */ /* 0x000fe4000bfa6270 */
[----:B------:R-:W-:Y:S01]  /*1240*/  @!P1 LEA.HI.X R17, R20, c[0x0][0x164], R2, 0x1, P4 ;  /* 0x0000590014119a11 */ /* 0x000fe200020f0c02 */
[----:B------:R-:W-:-:S02]  /*1250*/  IMAD.SHL.U32 R197, R197, 0x2, RZ ;  /* 0x00000002c5c57824 */ /* 0x000fc400078e00ff */
[C---:B------:R-:W-:Y:S02]  /*1260*/  @!P0 IMAD R5, R8.reuse, c[0x0][0x194], R5 ;  /* 0x0000650008058a24 */ /* 0x040fe400078e0205 */
[----:B------:R-:W-:Y:S01]  /*1270*/  @!P0 IMAD.WIDE.U32 R8, R8, c[0x0][0x190], R18 ;  /* 0x0000640008088a25 */ /* 0x000fe200078e0012 */
[----:B------:R-:W-:Y:S01]  /*1280*/  @!PT LDS RZ, [RZ] ;  /* 0x00000000fffff984 */ /* 0x000fe20000000800 */
[----:B------:R-:W-:Y:S01]  /*1290*/  @!PT LDS RZ, [RZ] ;  /* 0x00000000fffff984 */ /* 0x000fe20000000800 */
[----:B------:R-:W-:Y:S01]  /*12a0*/  @!PT LDS RZ, [RZ] ;  /* 0x00000000fffff984 */ /* 0x000fe20000000800 */
[----:B------:R1:W-:Y:S03]  /*12b0*/  @!P3 LDGSTS.E.BYPASS.LTC128B.128 [R197], [R14.64] ;  /* 0x000000000ec5bfae */ /* 0x0003e6000b901d56 */
[----:B------:R-:W-:Y:S01]  /*12c0*/  IMAD.IADD R203, R199, 0x1, R202 ;  /* 0x00000001c7cb7824 */ /* 0x000fe200078e02ca */
[----:B------:R1:W-:Y:S01]  /*12d0*/  @!P3 LDGSTS.E.BYPASS.LTC128B.128 [R197+0x2000], [R14.64+0x80] ;  /* 0x020000800ec5bfae */ /* 0x0003e2000b901d56 */
[----:B------:R-:W-:Y:S01]  /*12e0*/  IMAD.SHL.U32 R81, R79, 0x40, RZ ;  /* 0x000000404f517824 */ /* 0x000fe200078e00ff */
[----:B------:R-:W-:Y:S01]  /*12f0*/  @!P0 LEA R12, P4, R8, c[0x0][0x160], 0x1 ;  /* 0x00005800080c8a11 */ /* 0x000fe200078808ff */
[----:B------:R-:W-:Y:S01]  /*1300*/  IMAD R2, R80, UR6, RZ ;  /* 0x0000000650027c24 */ /* 0x000fe2000f8e02ff */
[----:B------:R1:W-:Y:S01]  /*1310*/  @!P3 LDGSTS.E.BYPASS.LTC128B.128 [R197+0x4000], [R14.64+0x100] ;  /* 0x040001000ec5bfae */ /* 0x0003e2000b901d56 */
[----:B------:R-:W-:-:S02]  /*1320*/  IMAD.MOV.U32 R202, RZ, RZ, R198 ;  /* 0x000000ffffca7224 */ /* 0x000fc400078e00c6 */
[----:B------:R-:W-:Y:S01]  /*1330*/  @!P0 IMAD.IADD R5, R9, 0x1, R5 ;  /* 0x0000000109058824 */ /* 0x000fe200078e0205 */
[----:B------:R2:W-:Y:S01]  /*1340*/  @!P2 LDGSTS.E.BYPASS.LTC128B.128 [R197+0x800], [R22.64] ;  /* 0x0080000016c5afae */ /* 0x0005e2000b901d56 */
[----:B------:R-:W-:Y:S01]  /*1350*/  IMAD R0, R11, c[0x0][0x1a0], RZ ;  /* 0x000068000b007a24 */ /* 0x000fe200078e02ff */
[----:B------:R-:W-:Y:S01]  /*1360*/  LOP3.LUT R11, R7, 0xfffffff0, RZ, 0xc0, !PT ;  /* 0xfffffff0070b7812 */ /* 0x000fe200078ec0ff */
[----:B------:R-:W-:Y:S01]  /*1370*/  IMAD.WIDE.U32 R18, R10, c[0x0][0x1a0], R206 ;  /* 0x000068000a127a25 */ /* 0x000fe200078e00ce */
[----:B------:R2:W-:Y:S01]  /*1380*/  @!P2 LDGSTS.E.BYPASS.LTC128B.128 [R197+0x2800], [R22.64+0x80] ;  /* 0x0280008016c5afae */ /* 0x0005e2000b901d56 */
[----:B------:R-:W-:Y:S02]  /*1390*/  @!P0 LEA.HI.X R13, R8, c[0x0][0x164], R5, 0x1, P4 ;  /* 0x00005900080d8a11 */ /* 0x000fe400020f0c05 */
[----:B------:R-:W-:Y:S01]  /*13a0*/  IMAD R2, R81, UR8, R2 ;  /* 0x0000000851027c24 */ /* 0x000fe2000f8e0202 */
[----:B------:R2:W-:Y:S01]  /*13b0*/  @!P2 LDGSTS.E.BYPASS.LTC128B.128 [R197+0x4800], [R22.64+0x100] ;  /* 0x0480010016c5afae */ /* 0x0005e2000b901d56 */
[----:B------:R-:W-:Y:S01]  /*13c0*/  IMAD R0, R10, c[0x0][0x1a4], R0 ;  /* 0x000069000a007a24 */ /* 0x000fe200078e0200 */
[----:B------:R-:W-:Y:S01]  /*13d0*/  ISETP.GE.AND P4, PT, R196, UR7, PT ;  /* 0x00000007c4007c0c */ /* 0x000fe2000bf86270 */
[----:B------:R-:W-:Y:S01]  /*13e0*/  IMAD.MOV.U32 R78, RZ, RZ, c[0x0][0x19c] ;  /* 0x00006700ff4e7624 */ /* 0x000fe200078e00ff */
[----:B------:R3:W-:Y:S01]  /*13f0*/  @!P1 LDGSTS.E.BYPASS.LTC128B.128 [R197+0x1000], [R16.64] ;  /* 0x0100000010c59fae */ /* 0x0007e2000b901d56 */
[----:B------:R-:W-:Y:S01]  /*1400*/  IMAD R201, R201, c[0x0][0x1b8], RZ ;  /* 0x00006e00c9c97a24 */ /* 0x000fe200078e02ff */
[----:B------:R-:W-:Y:S01]  /*1410*/  UIMAD UR8, UR8, UR4, URZ ;  /* 0x00000004080872a4 */ /* 0x000fe2000f8e023f */
[----:B------:R-:W-:Y:S01]  /*1420*/  IMAD.U32 R24, RZ, RZ, UR12 ;  /* 0x0000000cff187e24 */ /* 0x000fe2000f8e00ff */
[----:B------:R3:W-:Y:S01]  /*1430*/  @!P1 LDGSTS.E.BYPASS.LTC128B.128 [R197+0x3000], [R16.64+0x80] ;  /* 0x0300008010c59fae */ /* 0x0007e2000b901d56 */
[----:B------:R-:W-:Y:S01]  /*1440*/  IMAD R201, R218, c[0x0][0x1bc], R201 ;  /* 0x00006f00dac97a24 */ /* 0x000fe200078e02c9 */
[----:B------:R-:W-:Y:S01]  /*1450*/  UIMAD UR5, UR6, UR5, UR8 ;  /* 0x00000005060572a4 */ /* 0x000fe2000f8e0208 */
[----:B------:R-:W-:Y:S01]  /*1460*/  IMAD.IADD R11, R86, 0x1, -R11 ;  /* 0x00000001560b7824 */ /* 0x000fe200078e0a0b */
[----:B------:R3:W-:Y:S01]  /*1470*/  @!P1 LDGSTS.E.BYPASS.LTC128B.128 [R197+0x5000], [R16.64+0x100] ;  /* 0x0500010010c59fae */ /* 0x0007e2000b901d56 */
[----:B------:R-:W-:Y:S01]  /*1480*/  IMAD.MOV.U32 R6, RZ, RZ, c[0x0][0x1a0] ;  /* 0x00006800ff067624 */ /* 0x000fe200078e00ff */
[----:B------:R-:W-:Y:S01]  /*1490*/  UIADD3 UR5, UR13, UR5, URZ ;  /* 0x000000050d057290 */ /* 0x000fe2000fffe03f */
[----:B-1----:R-:W-:Y:S01]  /*14a0*/  IMAD.WIDE.U32 R14, R81, UR6, R202 ;  /* 0x00000006510e7c25 */ /* 0x002fe2000f8e00ca */
[----:B------:R1:W-:Y:S03]  /*14b0*/  @!P0 LDGSTS.E.BYPASS.LTC128B.128 [R197+0x1800], [R12.64] ;  /* 0x018000000cc58fae */ /* 0x0003e6000b901d56 */
[----:B------:R-:W-:Y:S01]  /*14c0*/  IMAD.IADD R15, R15, 0x1, R2 ;  /* 0x000000010f0f7824 */ /* 0x000fe200078e0202 */
[----:B------:R-:W-:Y:S01]  /*14d0*/  @!P5 LEA R2, P2, R79, R14, 0x4 ;  /* 0x0000000e4f02d211 */ /* 0x000fe200078420ff */
[----:B------:R1:W-:Y:S01]  /*14e0*/  @!P0 LDGSTS.E.BYPASS.LTC128B.128 [R197+0x3800], [R12.64+0x80] ;  /* 0x038000800cc58fae */ /* 0x0003e2000b901d56 */
[----:B------:R-:W-:-:S02]  /*14f0*/  IMAD.MOV.U32 R5, RZ, RZ, c[0x0][0x1a4] ;  /* 0x00006900ff057624 */ /* 0x000fc400078e00ff */
[----:B------:R-:W-:Y:S01]  /*1500*/  IMAD.U32 R25, RZ, RZ, UR13 ;  /* 0x0000000dff197e24 */ /* 0x000fe2000f8e00ff */
[----:B------:R1:W-:Y:S01]  /*1510*/  @!P0 LDGSTS.E.BYPASS.LTC128B.128 [R197+0x5800], [R12.64+0x100] ;  /* 0x058001000cc58fae */ /* 0x0003e2000b901d56 */
[----:B------:R-:W-:Y:S01]  /*1520*/  IMAD.U32 R205, RZ, RZ, UR10 ;  /* 0x0000000affcd7e24 */ /* 0x000fe2000f8e00ff */
[----:B--2---:R-:W-:Y:S01]  /*1530*/  IADD3 R22, P3, R18, UR26, RZ ;  /* 0x0000001a12167c10 */ /* 0x004fe2000ff7e0ff */
[----:B------:R-:W-:Y:S01]  /*1540*/  IMAD.SHL.U32 R222, R86, 0x2, RZ ;  /* 0x0000000256de7824 */ /* 0x000fe200078e00ff */
[----:B------:R-:W-:Y:S01]  /*1550*/  UMOV UR26, UR6 ;  /* 0x00000006001a7c82 */ /* 0x000fe20008000000 */
[----:B------:R-:W-:Y:S01]  /*1560*/  IMAD R217, R84, 0x4, R85 ;  /* 0x0000000454d97824 */ /* 0x000fe200078e0255 */
[----:B------:R-:W-:Y:S01]  /*1570*/  IADD3.X R23, R19, UR15, R0, P3, !PT ;  /* 0x0000000f13177c10 */ /* 0x000fe20009ffe400 */
[C---:B------:R-:W-:Y:S01]  /*1580*/  IMAD.WIDE.U32 R18, R79.reuse, 0x20, RZ ;  /* 0x000000204f127825 */ /* 0x040fe200078e00ff */
[----:B------:R-:W-:Y:S02]  /*1590*/  @!P6 LEA R8, P3, R14, c[0x0][0x168], 0x1 ;  /* 0x00005a000e08ea11 */ /* 0x000fe400078608ff */
[----:B------:R-:W-:Y:S01]  /*15a0*/  @!P5 LEA.HI.X R0, R79, R15, R78, 0x4, P2 ;  /* 0x0000000f4f00d211 */ /* 0x000fe200010f244e */
[----:B------:R-:W-:Y:S01]  /*15b0*/  IMAD.WIDE.U32 R218, R218, c[0x0][0x1b8], R22 ;  /* 0x00006e00dada7a25 */ /* 0x000fe200078e0016 */
[----:B------:R-:W-:-:S02]  /*15c0*/  @!P5 LEA R20, P2, R2, c[0x0][0x168], 0x1 ;  /* 0x00005a000214da11 */ /* 0x000fc400078408ff */
[----:B------:R-:W-:Y:S01]  /*15d0*/  @!P6 LEA.HI.X R9, R14, c[0x0][0x16c], R15, 0x1, P3 ;  /* 0x00005b000e09ea11 */ /* 0x000fe200018f0c0f */
[----:B------:R-:W-:Y:S01]  /*15e0*/  IMAD.IADD R201, R219, 0x1, R201 ;  /* 0x00000001dbc97824 */ /* 0x000fe200078e02c9 */
[----:B------:R-:W-:Y:S02]  /*15f0*/  ISETP.GE.AND P3, PT, R195, UR7, PT ;  /* 0x00000007c3007c0c */ /* 0x000fe4000bf66270 */
[----:B------:R-:W-:Y:S01]  /*1600*/  @!P5 LEA.HI.X R21, R2, c[0x0][0x16c], R0, 0x1, P2 ;  /* 0x00005b000215da11 */ /* 0x000fe200010f0c00 */
[----:B------:R-:W-:Y:S01]  /*1610*/  IMAD.SHL.U32 R0, R78, 0x20, RZ ;  /* 0x000000204e007824 */ /* 0x000fe200078e00ff */
[----:B------:R-:W-:Y:S01]  /*1620*/  @!P4 IADD3 R2, P2, R14, R18, RZ ;  /* 0x000000120e02c210 */ /* 0x000fe20007f5e0ff */
[----:B------:R2:W-:Y:S01]  /*1630*/  @!P6 LDGSTS.E.BYPASS.LTC128B.128 [R197+0x6000], [R8.64] ;  /* 0x0600000008c5efae */ /* 0x0005e2000b901d56 */
[----:B------:R-:W-:Y:S02]  /*1640*/  LOP3.LUT R222, R222, 0x6, RZ, 0xc0, !PT ;  /* 0x00000006dede7812 */ /* 0x000fe400078ec0ff */
[----:B------:R-:W-:Y:S01]  /*1650*/  @!P4 IADD3.X R0, R15, R19, R0, P2, !PT ;  /* 0x000000130f00c210 */ /* 0x000fe200017fe400 */
[----:B------:R2:W-:Y:S01]  /*1660*/  @!P6 LDGSTS.E.BYPASS.LTC128B.128 [R197+0x8000], [R8.64+0x80] ;  /* 0x0800008008c5efae */ /* 0x0005e2000b901d56 */
[----:B------:R-:W-:-:S02]  /*1670*/  @!P4 LEA R18, P2, R2, c[0x0][0x168], 0x1 ;  /* 0x00005a000212ca11 */ /* 0x000fc400078408ff */
[----:B-1----:R-:W-:Y:S01]  /*1680*/  SHF.R.S32.HI R12, RZ, 0x4, R7 ;  /* 0x00000004ff0c7819 */ /* 0x002fe20000011407 */
[----:B------:R-:W-:Y:S01]  /*1690*/  @!P3 IMAD.WIDE.U32 R22, R79, 0x30, R14 ;  /* 0x000000304f16b825 */ /* 0x000fe200078e000e */
[----:B------:R-:W-:Y:S01]  /*16a0*/  @!P4 LEA.HI.X R19, R2, c[0x0][0x16c], R0, 0x1, P2 ;  /* 0x00005b000213ca11 */ /* 0x000fe200010f0c00 */
[----:B------:R2:W-:Y:S01]  /*16b0*/  @!P6 LDGSTS.E.BYPASS.LTC128B.128 [R197+0xa000], [R8.64+0x100] ;  /* 0x0a00010008c5efae */ /* 0x0005e2000b901d56 */
[----:B------:R-:W-:Y:S01]  /*16c0*/  LEA R14, P1, R24, R218, 0x6 ;  /* 0x000000da180e7211 */ /* 0x000fe200078230ff */
[----:B------:R-:W-:Y:S01]  /*16d0*/  @!P3 IMAD R2, R78, 0x30, RZ ;  /* 0x000000304e02b824 */ /* 0x000fe200078e02ff */
[----:B---3--:R-:W-:Y:S01]  /*16e0*/  @!P3 LEA R16, P2, R22, c[0x0][0x168], 0x1 ;  /* 0x00005a001610ba11 */ /* 0x008fe200078408ff */
[----:B------:R1:W-:Y:S01]  /*16f0*/  @!P5 LDGSTS.E.BYPASS.LTC128B.128 [R197+0x6800], [R20.64] ;  /* 0x0680000014c5dfae */ /* 0x0003e2000b901d56 */
[----:B------:R-:W-:Y:S01]  /*1700*/  IMAD.U32 R0, RZ, RZ, UR5 ;  /* 0x00000005ff007e24 */ /* 0x000fe2000f8e00ff */
[C---:B------:R-:W-:Y:S01]  /*1710*/  ISETP.GE.AND P6, PT, R10.reuse, UR7, PT ;  /* 0x000000070a007c0c */ /* 0x040fe2000bfc6270 */
[----:B------:R-:W-:Y:S01]  /*1720*/  @!P3 IMAD.IADD R2, R23, 0x1, R2 ;  /* 0x000000011702b824 */ /* 0x000fe200078e0202 */
[----:B------:R1:W-:Y:S01]  /*1730*/  @!P5 LDGSTS.E.BYPASS.LTC128B.128 [R197+0x8800], [R20.64+0x80] ;  /* 0x0880008014c5dfae */ /* 0x0003e2000b901d56 */
[----:B------:R-:W-:Y:S01]  /*1740*/  IMAD.SHL.U32 R10, R10, 0x8, RZ ;  /* 0x000000080a0a7824 */ /* 0x000fe200078e00ff */
[----:B------:R-:W-:-:S02]  /*1750*/  LEA.HI.X R15, R24, R201, R0, 0x6, P1 ;  /* 0x000000c9180f7211 */ /* 0x000fc400008f3400 */
[----:B------:R-:W-:Y:S01]  /*1760*/  @!P3 LEA.HI.X R17, R22, c[0x0][0x16c], R2, 0x1, P2 ;  /* 0x00005b001611ba11 */ /* 0x000fe200010f0c02 */
[----:B------:R1:W-:Y:S01]  /*1770*/  @!P5 LDGSTS.E.BYPASS.LTC128B.128 [R197+0xa800], [R20.64+0x100] ;  /* 0x0a80010014c5dfae */ /* 0x0003e2000b901d56 */
[----:B------:R-:W-:Y:S01]  /*1780*/  ISETP.GE.AND P1, PT, R196, UR7, PT ;  /* 0x00000007c4007c0c */ /* 0x000fe2000bf26270 */
[----:B------:R-:W-:Y:S01]  /*1790*/  IMAD.WIDE.U32 R22, R6, 0x20, RZ ;  /* 0x0000002006167825 */ /* 0x000fe200078e00ff */
[----:B------:R-:W-:Y:S01]  /*17a0*/  ISETP.GE.AND P2, PT, R4, UR7, PT ;  /* 0x0000000704007c0c */ /* 0x000fe2000bf46270 */
[----:B------:R3:W-:Y:S01]  /*17b0*/  @!P4 LDGSTS.E.BYPASS.LTC128B.128 [R197+0x7000], [R18.64] ;  /* 0x0700000012c5cfae */ /* 0x0007e2000b901d56 */
[----:B------:R-:W-:Y:S02]  /*17c0*/  SHF.R.S32.HI R4, RZ, 0x1f, R11 ;  /* 0x0000001fff047819 */ /* 0x000fe4000001140b */
[----:B------:R-:W-:Y:S01]  /*17d0*/  LEA.HI R7, R7, R12, RZ, 0x1 ;  /* 0x0000000c07077211 */ /* 0x000fe200078f08ff */
[----:B------:R3:W-:Y:S01]  /*17e0*/  @!P4 LDGSTS.E.BYPASS.LTC128B.128 [R197+0x9000], [R18.64+0x80] ;  /* 0x0900008012c5cfae */ /* 0x0007e2000b901d56 */
[----:B------:R-:W-:-:S02]  /*17f0*/  LEA.HI R4, R4, R11, RZ, 0x3 ;  /* 0x0000000b04047211 */ /* 0x000fc400078f18ff */
[----:B------:R-:W-:Y:S01]  /*1800*/  LOP3.LUT R7, R7, 0xfffffffe, RZ, 0xc0, !PT ;  /* 0xfffffffe07077812 */ /* 0x000fe200078ec0ff */
[----:B------:R3:W-:Y:S01]  /*1810*/  @!P4 LDGSTS.E.BYPASS.LTC128B.128 [R197+0xb000], [R18.64+0x100] ;  /* 0x0b00010012c5cfae */ /* 0x0007e2000b901d56 */
[----:B------:R-:W-:Y:S01]  /*1820*/  LOP3.LUT R0, R4, 0xfffffff8, RZ, 0xc0, !PT ;  /* 0xfffffff804007812 */ /* 0x000fe200078ec0ff */
[----:B--2---:R-:W-:Y:S01]  /*1830*/  IMAD.SHL.U32 R9, R3, 0x40, RZ ;  /* 0x0000004003097824 */ /* 0x004fe200078e00ff */
[----:B------:R-:W-:Y:S01]  /*1840*/  @!P1 IADD3 R2, P0, R14, R22, RZ ;  /* 0x000000160e029210 */ /* 0x000fe20007f1e0ff */
[----:B------:R2:W-:Y:S01]  /*1850*/  @!P3 LDGSTS.E.BYPASS.LTC128B.128 [R197+0x7800], [R16.64] ;  /* 0x0780000010c5bfae */ /* 0x0005e2000b901d56 */
[----:B------:R-:W-:Y:S02]  /*1860*/  IMAD.SHL.U32 R8, R5, 0x20, RZ ;  /* 0x0000002005087824 */ /* 0x000fe400078e00ff */
[----:B------:R-:W-:Y:S01]  /*1870*/  LOP3.LUT R9, R9, 0x1c0, RZ, 0xc0, !PT ;  /* 0x000001c009097812 */ /* 0x000fe200078ec0ff */
[----:B------:R2:W-:Y:S01]  /*1880*/  @!P3 LDGSTS.E.BYPASS.LTC128B.128 [R197+0x9800], [R16.64+0x80] ;  /* 0x0980008010c5bfae */ /* 0x0005e2000b901d56 */
[----:B------:R-:W-:Y:S01]  /*1890*/  IMAD.IADD R0, R11, 0x1, -R0 ;  /* 0x000000010b007824 */ /* 0x000fe200078e0a00 */
[----:B------:R-:W-:Y:S01]  /*18a0*/  @!P1 IADD3.X R8, R15, R23, R8, P0, !PT ;  /* 0x000000170f089210 */ /* 0x000fe200007fe408 */
[----:B------:R-:W-:Y:S01]  /*18b0*/  IMAD.IADD R7, R12, 0x1, -R7 ;  /* 0x000000010c077824 */ /* 0x000fe200078e0a07 */
[----:B------:R2:W-:Y:S01]  /*18c0*/  @!P3 LDGSTS.E.BYPASS.LTC128B.128 [R197+0xb800], [R16.64+0x100] ;  /* 0x0b80010010c5bfae */ /* 0x0005e2000b901d56 */
[----:B------:R-:W-:Y:S01]  /*18d0*/  LOP3.LUT R10, R9, 0x8, R10, 0xf8, !PT ;  /* 0x00000008090a7812 */ /* 0x000fe200078ef80a */
[----:B------:R-:W-:Y:S01]  /*18e0*/  IMAD.SHL.U32 R11, R0, 0x40, RZ ;  /* 0x00000040000b7824 */ /* 0x000fe200078e00ff */
[----:B------:R-:W-:Y:S01]  /*18f0*/  SHF.R.U32.HI R9, RZ, 0x3, R9 ;  /* 0x00000003ff097819 */ /* 0x000fe20000011609 */
[----:B------:R-:W0:Y:S01]  /*1900*/  LDGDEPBAR ;  /* 0x00000000000079af */ /* 0x000e220000000000 */
[----:B------:R-:W-:Y:S01]  /*1910*/  ISETP.GE.AND P0, PT, R195, UR7, PT ;  /* 0x00000007c3007c0c */ /* 0x000fe2000bf06270 */
[----:B------:R-:W-:Y:S01]  /*1920*/  IMAD.SHL.U32 R83, R4, 0x40, RZ ;  /* 0x0000004004537824 */ /* 0x000fe200078e00ff */
[----:B------:R-:W-:Y:S01]  /*1930*/  LOP3.LUT R9, R10, R9, RZ, 0x3c, !PT ;  /* 0x000000090a097212 */ /* 0x000fe200078e3cff */
[----:B------:R-:W-:Y:S01]  /*1940*/  IMAD.SHL.U32 R10, R7, 0x8, RZ ;  /* 0x00000008070a7824 */ /* 0x000fe200078e00ff */
[----:B------:R-:W-:-:S02]  /*1950*/  @!P6 LEA R12, P4, R14, c[0x0][0x170], 0x1 ;  /* 0x00005c000e0cea11 */ /* 0x000fc400078808ff */
[----:B------:R-:W-:Y:S01]  /*1960*/  LOP3.LUT R11, R11, 0x1c0, RZ, 0xc0, !PT ;  /* 0x000001c00b0b7812 */ /* 0x000fe200078ec0ff */
[----:B------:R-:W-:Y:S01]  /*1970*/  IMAD R193, R7, 0x200, R9 ;  /* 0x0000020007c17824 */ /* 0x000fe200078e0209 */
[----:B------:R-:W-:Y:S02]  /*1980*/  @!P2 LEA R9, P3, R6, R14, 0x4 ;  /* 0x0000000e0609a211 */ /* 0x000fe400078620ff */
[----:B------:R-:W-:Y:S01]  /*1990*/  @!P6 LEA.HI.X R13, R14, c[0x0][0x174], R15, 0x1, P4 ;  /* 0x00005d000e0dea11 */ /* 0x000fe200020f0c0f */
[----:B------:R-:W-:Y:S01]  /*19a0*/  IMAD.SHL.U32 R193, R193, 0x2, RZ ;  /* 0x00000002c1c17824 */ /* 0x000fe200078e00ff */
[C---:B------:R-:W-:Y:S01]  /*19b0*/  @!P2 LEA.HI.X R7, R6.reuse, R15, R5, 0x4, P3 ;  /* 0x0000000f0607a211 */ /* 0x040fe200018f2405 */
[----:B------:R-:W-:Y:S01]  /*19c0*/  @!P0 IMAD.WIDE.U32 R14, R6, 0x30, R14 ;  /* 0x00000030060e8825 */ /* 0x000fe200078e000e */
[----:B------:R-:W-:Y:S02]  /*19d0*/  LOP3.LUT R10, R11, 0x8, R10, 0xf8, !PT ;  /* 0x000000080b0a7812 */ /* 0x000fe400078ef80a */
[----:B------:R-:W-:Y:S01]  /*19e0*/  SHF.R.U32.HI R82, RZ, 0x3, R11 ;  /* 0x00000003ff527819 */ /* 0x000fe2000001160b */
[----:B------:R-:W-:Y:S01]  /*19f0*/  @!P0 IMAD R5, R5, 0x30, RZ ;  /* 0x0000003005058824 */ /* 0x000fe200078e02ff */
[----:B------:R-:W-:-:S02]  /*1a00*/  LOP3.LUT R83, R83, 0xfffffe00, RZ, 0xc0, !PT ;  /* 0xfffffe0053537812 */ /* 0x000fc400078ec0ff */
[----:B---3--:R-:W-:Y:S01]  /*1a10*/  @!P1 LEA R18, P4, R2, c[0x0][0x170], 0x1 ;  /* 0x00005c0002129a11 */ /* 0x008fe200078808ff */
[----:B------:R-:W-:Y:S01]  /*1a20*/  @!P0 IMAD.IADD R5, R15, 0x1, R5 ;  /* 0x000000010f058824 */ /* 0x000fe200078e0205 */
[----:B--2---:R-:W-:Y:S01]  /*1a30*/  @!P2 LEA R16, P3, R9, c[0x0][0x170], 0x1 ;  /* 0x00005c000910aa11 */ /* 0x004fe200078608ff */
[----:B------:R-:W-:-:S04]  /*1a40*/  DEPBAR.LE SB0, 0x0 ;  /* 0x000080000000791a */ /* 0x000fc80000000000 */
[----:B------:R-:W-:Y:S01]  /*1a50*/  BAR.SYNC.DEFER_BLOCKING 0x0 ;  /* 0x0000000000007b1d */ /* 0x000fe20000010000 */
[----:B------:R-:W-:Y:S01]  /*1a60*/  @!P2 LEA.HI.X R17, R9, c[0x0][0x174], R7, 0x1, P3 ;  /* 0x00005d000911aa11 */ /* 0x000fe200018f0c07 */
[----:B------:R-:W-:Y:S01]  /*1a70*/  IMAD R194, R85, 0x400, R83 ;  /* 0x0000040055c27824 */ /* 0x000fe200078e0253 */
[----:B------:R-:W-:Y:S02]  /*1a80*/  LOP3.LUT R82, R10, R82, RZ, 0x3c, !PT ;  /* 0x000000520a527212 */ /* 0x000fe400078e3cff */
[----:B------:R-:W-:Y:S02]  /*1a90*/  @!P0 LEA R6, P3, R14, c[0x0][0x170], 0x1 ;  /* 0x00005c000e068a11 */ /* 0x000fe400078608ff */
[----:B------:R-:W-:Y:S01]  /*1aa0*/  @!P1 LEA.HI.X R19, R2, c[0x0][0x174], R8, 0x1, P4 ;  /* 0x00005d0002139a11 */ /* 0x000fe200020f0c08 */
[----:B------:R-:W-:Y:S01]  /*1ab0*/  IMAD.IADD R194, R82, 0x1, R194 ;  /* 0x0000000152c27824 */ /* 0x000fe200078e02c2 */
[----:B------:R-:W-:Y:S01]  /*1ac0*/  @!P0 LEA.HI.X R7, R14, c[0x0][0x174], R5, 0x1, P3 ;  /* 0x00005d000e078a11 */ /* 0x000fe200018f0c05 */
[----:B------:R-:W-:Y:S01]  /*1ad0*/  IMAD.MOV.U32 R2, RZ, RZ, 0x10 ;  /* 0x00000010ff027424 */ /* 0x000fe200078e00ff */
[----:B------:R-:W-:Y:S01]  /*1ae0*/  IADD3 R191, R193, 0x6020, RZ ;  /* 0x00006020c1bf7810 */ /* 0x000fe20007ffe0ff */
[----:B------:R-:W-:Y:S01]  /*1af0*/  IMAD.SHL.U32 R194, R194, 0x2, RZ ;  /* 0x00000002c2c27824 */ /* 0x000fe200078e00ff */
[----:B------:R-:W-:Y:S04]  /*1b00*/  @P6 STS.128 [R197+0xc000], RZ ;  /* 0x00c000ffc5006388 */ /* 0x000fe80000000c00 */
[----:B------:R-:W-:Y:S04]  /*1b10*/  @P6 STS.128 [R197+0xe000], RZ ;  /* 0x00e000ffc5006388 */ /* 0x000fe80000000c00 */
[----:B------:R-:W-:Y:S04]  /*1b20*/  @P6 STS.128 [R197+0x10000], RZ ;  /* 0x010000ffc5006388 */ /* 0x000fe80000000c00 */
[----:B------:R-:W-:Y:S01]  /*1b30*/  @!PT LDS RZ, [RZ] ;  /* 0x00000000fffff984 */ /* 0x000fe20000000800 */
[----:B------:R-:W-:Y:S01]  /*1b40*/  @!PT LDS RZ, [RZ] ;  /* 0x00000000fffff984 */ /* 0x000fe20000000800 */
[----:B------:R-:W-:Y:S01]  /*1b50*/  @!PT LDS RZ, [RZ] ;  /* 0x00000000fffff984 */ /* 0x000fe20000000800 */
[----:B------:R2:W-:Y:S04]  /*1b60*/  @!P6 LDGSTS.E.BYPASS.LTC128B.128 [R197+0xc000], [R12.64] ;  /* 0x0c0000000cc5efae */ /* 0x0005e8000b901d56 */
[----:B------:R2:W-:Y:S04]  /*1b70*/  @!P6 LDGSTS.E.BYPASS.LTC128B.128 [R197+0xe000], [R12.64+0x80] ;  /* 0x0e0000800cc5efae */ /* 0x0005e8000b901d56 */
[----:B------:R2:W-:Y:S04]  /*1b80*/  @!P6 LDGSTS.E.BYPASS.LTC128B.128 [R197+0x10000], [R12.64+0x100] ;  /* 0x100001000cc5efae */ /* 0x0005e8000b901d56 */
        /* <DEDUP_REMOVED lines=17> */
[----:B------:R3:W-:Y:S01]  /*1ca0*/  @!P1 LDGSTS.E.BYPASS.LTC128B.128 [R197+0x11000], [R18.64+0x100] ;  /* 0x1100010012c59fae */ /* 0x0007e2000b901d56 */
[----:B------:R-:W-:Y:S01]  /*1cb0*/  R2P PR, R0, 0x6 ;  /* 0x0000000600007804 */ /* 0x000fe20000000000 */
[----:B------:R-:W-:-:S02]  /*1cc0*/  IMAD.MOV.U32 R0, RZ, RZ, 0x20 ;  /* 0x00000020ff007424 */ /* 0x000fc400078e00ff */
[----:B------:R-:W-:Y:S02]  /*1cd0*/  @P0 STS.128 [R197+0xd800], RZ ;  /* 0x00d800ffc5000388 */ /* 0x000fe40000000c00 */
[----:B------:R-:W-:Y:S02]  /*1ce0*/  SEL R2, R2, 0xfffffff0, !P1 ;  /* 0xfffffff002027807 */ /* 0x000fe40004800000 */
[----:B------:R-:W-:Y:S01]  /*1cf0*/  @P0 STS.128 [R197+0xf800], RZ ;  /* 0x00f800ffc5000388 */ /* 0x000fe20000000c00 */
[----:B------:R-:W-:Y:S02]  /*1d00*/  SEL R0, R0, 0xffffffe0, !P2 ;  /* 0xffffffe000007807 */ /* 0x000fe40005000000 */
[----:B------:R-:W-:Y:S01]  /*1d10*/  R2P PR, R3, 0x6 ;  /* 0x0000000603007804 */ /* 0x000fe20000000000 */
[----:B------:R-:W-:Y:S01]  /*1d20*/  @P0 STS.128 [R197+0x11800], RZ ;  /* 0x011800ffc5000388 */ /* 0x000fe20000000c00 */
[----:B------:R-:W-:Y:S01]  /*1d30*/  IADD3 R3, R193, 0x6000, RZ ;  /* 0x00006000c1037810 */ /* 0x000fe20007ffe0ff */
[----:B------:R-:W-:-:S02]  /*1d40*/  IMAD R192, R2, 0x2, R194 ;  /* 0x0000000202c07824 */ /* 0x000fc400078e02c2 */
[----:B------:R-:W-:Y:S01]  /*1d50*/  @!PT LDS RZ, [RZ] ;  /* 0x00000000fffff984 */ /* 0x000fe20000000800 */
[----:B------:R-:W-:Y:S01]  /*1d60*/  @!PT LDS RZ, [RZ] ;  /* 0x00000000fffff984 */ /* 0x000fe20000000800 */
[----:B------:R-:W-:Y:S01]  /*1d70*/  @!PT LDS RZ, [RZ] ;  /* 0x00000000fffff984 */ /* 0x000fe20000000800 */
[----:B------:R4:W-:Y:S01]  /*1d80*/  @!P0 LDGSTS.E.BYPASS.LTC128B.128 [R197+0xd800], [R6.64] ;  /* 0x0d80000006c58fae */ /* 0x0009e2000b901d56 */
[C---:B------:R-:W-:Y:S02]  /*1d90*/  IMAD R190, R0.reuse, 0x2, R194 ;  /* 0x0000000200be7824 */ /* 0x040fe400078e02c2 */
[----:B------:R-:W-:Y:S01]  /*1da0*/  IMAD R189, R0, 0x2, R192 ;  /* 0x0000000200bd7824 */ /* 0x000fe200078e02c0 */
[----:B------:R4:W-:Y:S04]  /*1db0*/  @!P0 LDGSTS.E.BYPASS.LTC128B.128 [R197+0xf800], [R6.64+0x80] ;  /* 0x0f80008006c58fae */ /* 0x0009e8000b901d56 */
[----:B------:R4:W-:Y:S01]  /*1dc0*/  @!P0 LDGSTS.E.BYPASS.LTC128B.128 [R197+0x11800], [R6.64+0x100] ;  /* 0x1180010006c58fae */ /* 0x0009e2000b901d56 */
[----:B------:R-:W-:Y:S01]  /*1dd0*/  @P1 IADD3 R191, R3, -0x20, RZ ;  /* 0xffffffe003bf1810 */ /* 0x000fe20007ffe0ff */
[----:B------:R-:W-:-:S02]  /*1de0*/  IMAD.MOV.U32 R3, RZ, RZ, 0x40 ;  /* 0x00000040ff037424 */ /* 0x000fc400078e00ff */
[----:B------:R-:W-:Y:S01]  /*1df0*/  LDSM.16.M88.4 R28, [R194] ;  /* 0x00000000c21c783b */ /* 0x000fe20000000200 */
[----:B------:R-:W-:Y:S02]  /*1e00*/  IADD3 R183, R191, 0x800, RZ ;  /* 0x00000800bfb77810 */ /* 0x000fe40007ffe0ff */
[----:B------:R-:W-:Y:S01]  /*1e10*/  SEL R3, R3, 0xffffffc0, !P2 ;  /* 0xffffffc003037807 */ /* 0x000fe20005000000 */
[----:B-1----:R-:W1:Y:S01]  /*1e20*/  LDSM.16.M88.4 R20, [R193+0x6000] ;  /* 0x00600000c114783b */ /* 0x002e620000000200 */
[C---:B------:R-:W-:Y:S02]  /*1e30*/  IADD3 R182, R191.reuse, 0x1000, RZ ;  /* 0x00001000bfb67810 */ /* 0x040fe40007ffe0ff */
[----:B------:R-:W-:Y:S01]  /*1e40*/  IADD3 R181, R191, 0x1800, RZ ;  /* 0x00001800bfb57810 */ /* 0x000fe20007ffe0ff */
[----:B--2---:R-:W3:Y:S01]  /*1e50*/  LDSM.16.M88.4 R12, [R193+0x6800] ;  /* 0x00680000c10c783b */ /* 0x004ee20000000200 */
[----:B------:R-:W-:Y:S01]  /*1e60*/  IMAD.IADD R187, R193, 0x1, R3 ;  /* 0x00000001c1bb7824 */ /* 0x000fe200078e0203 */
[----:B------:R-:W-:Y:S01]  /*1e70*/  IADD3 R179, R191, 0x2000, RZ ;  /* 0x00002000bfb37810 */ /* 0x000fe20007ffe0ff */
[----:B------:R-:W-:Y:S01]  /*1e80*/  IMAD.IADD R180, R3, 0x1, R191 ;  /* 0x0000000103b47824 */ /* 0x000fe200078e02bf */
[----:B------:R-:W2:Y:S01]  /*1e90*/  LDSM.16.M88.4 R56, [R193+0x7000] ;  /* 0x00700000c138783b */ /* 0x000ea20000000200 */
[----:B------:R-:W-:-:S02]  /*1ea0*/  SHF.R.S32.HI R3, RZ, 0x1f, R87 ;  /* 0x0000001fff037819 */ /* 0x000fc40000011457 */
[----:B------:R-:W-:Y:S01]  /*1eb0*/  IADD3 R178, R191, 0x2800, RZ ;  /* 0x00002800bfb27810 */ /* 0x000fe20007ffe0ff */
[----:B------:R-:W5:Y:S01]  /*1ec0*/  LDSM.16.M88.4 R32, [R193+0x7800] ;  /* 0x00780000c120783b */ /* 0x000f620000000200 */
[----:B------:R-:W-:Y:S02]  /*1ed0*/  LEA.HI R204, R3, R87, RZ, 0x2 ;  /* 0x0000005703cc7211 */ /* 0x000fe400078f10ff */
[----:B------:R-:W-:Y:S01]  /*1ee0*/  LEA R3, R85, UR9, 0x4 ;  /* 0x0000000955037c11 */ /* 0x000fe2000f8e20ff */
[----:B------:R-:W-:Y:S01]  /*1ef0*/  LDSM.16.M88.4 R68, [R192] ;  /* 0x00000000c044783b */ /* 0x000fe20000000200 */
[----:B------:R-:W-:Y:S02]  /*1f00*/  SHF.R.S32.HI R204, RZ, 0x2, R204 ;  /* 0x00000002ffcc7819 */ /* 0x000fe400000114cc */
[----:B------:R-:W-:Y:S01]  /*1f10*/  IADD3 R177, R191, 0x3000, RZ ;  /* 0x00003000bfb17810 */ /* 0x000fe20007ffe0ff */
[----:B------:R-:W2:Y:S01]  /*1f20*/  LDSM.16.M88.4 R36, [R191] ;  /* 0x00000000bf24783b */ /* 0x000ea20000000200 */
[----:B------:R-:W-:-:S02]  /*1f30*/  IADD3 R3, R3, 0x1, R204 ;  /* 0x0000000103037810 */ /* 0x000fc40007ffe0cc */
[----:B------:R-:W-:Y:S01]  /*1f40*/  IADD3 R176, R191, 0x3800, RZ ;  /* 0x00003800bfb07810 */ /* 0x000fe20007ffe0ff */
[----:B------:R-:W2:Y:S01]  /*1f50*/  LDSM.16.M88.4 R8, [R191+0x800] ;  /* 0x00080000bf08783b */ /* 0x000ea20000000200 */
[----:B------:R-:W-:Y:S01]  /*1f60*/  IADD3 R205, R205, -UR20, R3 ;  /* 0x80000014cdcd7c10 */ /* 0x000fe2000fffe003 */
[----:B------:R-:W-:Y:S01]  /*1f70*/  IMAD.U32 R3, RZ, RZ, UR6 ;  /* 0x00000006ff037e24 */ /* 0x000fe2000f8e00ff */
[----:B------:R-:W-:Y:S01]  /*1f80*/  IADD3 R175, R191, 0x4000, RZ ;  /* 0x00004000bfaf7810 */ /* 0x000fe20007ffe0ff */
[----:B----4-:R-:W4:Y:S01]  /*1f90*/  LDSM.16.M88.4 R4, [R191+0x1000] ;  /* 0x00100000bf04783b */ /* 0x010f220000000200 */
[----:B------:R-:W-:Y:S01]  /*1fa0*/  IADD3 R205, R205, c[0x0][0x2e8], RZ ;  /* 0x0000ba00cdcd7a10 */ /* 0x000fe20007ffe0ff */
[----:B------:R-:W-:Y:S01]  /*1fb0*/  IMAD R3, R3, 0x40, R222 ;  /* 0x0000004003037824 */ /* 0x000fe200078e02de */
[----:B------:R-:W-:Y:S01]  /*1fc0*/  IADD3 R174, R191, 0x4800, RZ ;  /* 0x00004800bfae7810 */ /* 0x000fe20007ffe0ff */
[----:B------:R-:W4:Y:S01]  /*1fd0*/  LDSM.16.M88.4 R72, [R191+0x1800] ;  /* 0x00180000bf48783b */ /* 0x000f220000000200 */
[----:B------:R-:W-:-:S02]  /*1fe0*/  IADD3 R133, R205, 0x8, RZ ;  /* 0x00000008cd857810 */ /* 0x000fc40007ffe0ff */
[----:B------:R-:W-:Y:S01]  /*1ff0*/  IMNMX R205, R205, UR10, PT ;  /* 0x0000000acdcd7c17 */ /* 0x000fe2000b800200 */
[----:B------:R-:W-:Y:S01]  /*2000*/  LDSM.16.M88.4 R48, [R190] ;  /* 0x00000000be30783b */ /* 0x000fe20000000200 */
[----:B------:R-:W-:Y:S02]  /*2010*/  IMNMX R133, R133, UR10, PT ;  /* 0x0000000a85857c17 */ /* 0x000fe4000b800200 */
[C---:B------:R-:W-:Y:S01]  /*2020*/  IADD3 R173, R191.reuse, 0x5000, RZ ;  /* 0x00005000bfad7810 */ /* 0x040fe20007ffe0ff */
[----:B-1----:R-:W-:Y:S01]  /*2030*/  HMMA.16816.F32 R24, R28, R20, RZ ;  /* 0x000000141c18723c */ /* 0x002fe200000018ff */
[----:B------:R-:W1:Y:S01]  /*2040*/  LDSM.16.M88.4 R64, [R187+0x6000] ;  /* 0x00600000bb40783b */ /* 0x000e620000000200 */
[----:B------:R-:W-:-:S03]  /*2050*/  IADD3 R172, R191, 0x5800, RZ ;  /* 0x00005800bfac7810 */ /* 0x000fc60007ffe0ff */
[----:B------:R-:W-:Y:S03]  /*2060*/  LDSM.16.M88.4 R44, [R187+0x6800] ;  /* 0x00680000bb2c783b */ /* 0x000fe60000000200 */
[C---:B------:R-:W-:Y:S01]  /*2070*/  HMMA.16816.F32 R20, R28.reuse, R22, RZ ;  /* 0x000000161c14723c */ /* 0x040fe200000018ff */
[----:B------:R-:W-:Y:S04]  /*2080*/  LDSM.16.M88.4 R40, [R187+0x7800] ;  /* 0x00780000bb28783b */ /* 0x000fe80000000200 */
[----:B------:R-:W0:Y:S03]  /*2090*/  LDGDEPBAR ;  /* 0x00000000000079af */ /* 0x000e260000000000 */
[C---:B---3--:R-:W-:Y:S08]  /*20a0*/  HMMA.16816.F32 R16, R28.reuse, R12, RZ ;  /* 0x0000000c1c10723c */ /* 0x048ff000000018ff */
[C---:B--2---:R-:W-:Y:S08]  /*20b0*/  HMMA.16816.F32 R60, R28.reuse, R56, RZ ;  /* 0x000000381c3c723c */ /* 0x044ff000000018ff */
[C---:B------:R-:W-:Y:S08]  /*20c0*/  HMMA.16816.F32 R12, R28.reuse, R14, RZ ;  /* 0x0000000e1c0c723c */ /* 0x040ff000000018ff */
[C---:B------:R-:W-:Y:S08]  /*20d0*/  HMMA.16816.F32 R56, R28.reuse, R58, RZ ;  /* 0x0000003a1c38723c */ /* 0x040ff000000018ff */
[C---:B-----5:R-:W-:Y:S08]  /*20e0*/  HMMA.16816.F32 R52, R28.reuse, R32, RZ ;  /* 0x000000201c34723c */ /* 0x060ff000000018ff */
[----:B------:R-:W-:Y:S01]  /*20f0*/  HMMA.16816.F32 R28, R28, R34, RZ ;  /* 0x000000221c1c723c */ /* 0x000fe200000018ff */
[----:B------:R-:W2:Y:S07]  /*2100*/  LDSM.16.M88.4 R32, [R187+0x7000] ;  /* 0x00700000bb20783b */ /* 0x000eae0000000200 */
[C---:B------:R-:W-:Y:S08]  /*2110*/  HMMA.16816.F32 R24, R68.reuse, R36, R24 ;  /* 0x000000244418723c */ /* 0x040ff00000001818 */
[C---:B------:R-:W-:Y:S01]  /*2120*/  HMMA.16816.F32 R20, R68.reuse, R38, R20 ;  /* 0x000000264414723c */ /* 0x040fe20000001814 */
[----:B------:R-:W-:Y:S07]  /*2130*/  LDSM.16.M88.4 R36, [R180+0x800] ;  /* 0x00080000b424783b */ /* 0x000fee0000000200 */
        /* <DEDUP_REMOVED lines=8> */
[----:B------:R-:W-:Y:S04]  /*21c0*/  LDSM.16.M88.4 R72, [R192+0x2000] ;  /* 0x00200000c048783b */ /* 0x000fe80000000200 */
[----:B------:R-:W-:Y:S03]  /*21d0*/  LDSM.16.M88.4 R68, [R191+0x3000] ;  /* 0x00300000bf44783b */ /* 0x000fe60000000200 */
[C---:B-1----:R-:W-:Y:S08]  /*21e0*/  HMMA.16816.F32 R24, R48.reuse, R64, R24 ;  /* 0x000000403018723c */ /* 0x042ff00000001818 */
[C---:B------:R-:W-:Y:S01]  /*21f0*/  HMMA.16816.F32 R20, R48.reuse, R66, R20 ;  /* 0x000000423014723c */ /* 0x040fe20000001814 */
[----:B------:R-:W-:Y:S07]  /*2200*/  LDSM.16.M88.4 R64, [R191+0x3800] ;  /* 0x00380000bf40783b */ /* 0x000fee0000000200 */
[C---:B--2---:R-:W-:Y:S08]  /*2210*/  HMMA.16816.F32 R60, R48.reuse, R32, R60 ;  /* 0x00000020303c723c */ /* 0x044ff0000000183c */
[C---:B------:R-:W-:Y:S01]  /*2220*/  HMMA.16816.F32 R56, R48.reuse, R34, R56 ;  /* 0x000000223038723c */ /* 0x040fe20000001838 */
[----:B------:R-:W1:Y:S07]  /*2230*/  LDSM.16.M88.4 R32, [R180+0x1000] ;  /* 0x00100000b420783b */ /* 0x000e6e0000000200 */
[C---:B------:R-:W-:Y:S08]  /*2240*/  HMMA.16816.F32 R16, R48.reuse, R44, R16 ;  /* 0x0000002c3010723c */ /* 0x040ff00000001810 */
[C---:B------:R-:W-:Y:S01]  /*2250*/  HMMA.16816.F32 R12, R48.reuse, R46, R12 ;  /* 0x0000002e300c723c */ /* 0x040fe2000000180c */
[----:B------:R-:W2:Y:S07]  /*2260*/  LDSM.16.M88.4 R44, [R180+0x1800] ;  /* 0x00180000b42c783b */ /* 0x000eae0000000200 */
[C---:B------:R-:W-:Y:S08]  /*2270*/  HMMA.16816.F32 R52, R48.reuse, R40, R52 ;  /* 0x000000283034723c */ /* 0x040ff00000001834 */
[----:B------:R-:W-:Y:S01]  /*2280*/  HMMA.16816.F32 R48, R48, R42, R28 ;  /* 0x0000002a3030723c */ /* 0x000fe2000000181c */
[----:B------:R-:W-:Y:S04]  /*2290*/  LDSM.16.M88.4 R28, [R194+0x2000] ;  /* 0x00200000c21c783b */ /* 0x000fe80000000200 */
[----:B------:R-:W-:Y:S03]  /*22a0*/  LDSM.16.M88.4 R40, [R193+0x8000] ;  /* 0x00800000c128783b */ /* 0x000fe60000000200 */
        /* <DEDUP_REMOVED lines=9> */
[C---:B--2---:R-:W-:Y:S08]  /*2340*/  HMMA.16816.F32 R52, R8.reuse, R44, R52 ;  /* 0x0000002c0834723c */ /* 0x044ff00000001834 */
[----:B------:R-:W-:Y:S01]  /*2350*/  HMMA.16816.F32 R48, R8, R46, R48 ;  /* 0x0000002e0830723c */ /* 0x000fe20000001830 */
[----:B------:R-:W2:Y:S04]  /*2360*/  LDSM.16.M88.4 R8, [R191+0x2000] ;  /* 0x00200000bf08783b */ /* 0x000ea80000000200 */
[----:B------:R-:W-:Y:S03]  /*2370*/  LDSM.16.M88.4 R44, [R190+0x2000] ;  /* 0x00200000be2c783b */ /* 0x000fe60000000200 */
[C---:B---3--:R-:W-:Y:S08]  /*2380*/  HMMA.16816.F32 R16, R28.reuse, R4, R16 ;  /* 0x000000041c10723c */ /* 0x048ff00000001810 */
[C---:B------:R-:W-:Y:S01]  /*2390*/  HMMA.16816.F32 R12, R28.reuse, R6, R12 ;  /* 0x000000061c0c723c */ /* 0x040fe2000000180c */
[----:B------:R-:W3:Y:S07]  /*23a0*/  LDSM.16.M88.4 R4, [R191+0x2800] ;  /* 0x00280000bf04783b */ /* 0x000eee0000000200 */
[C---:B------:R-:W-:Y:S08]  /*23b0*/  HMMA.16816.F32 R24, R28.reuse, R40, R24 ;  /* 0x000000281c18723c */ /* 0x040ff00000001818 */
[C---:B------:R-:W-:Y:S01]  /*23c0*/  HMMA.16816.F32 R20, R28.reuse, R42, R20 ;  /* 0x0000002a1c14723c */ /* 0x040fe20000001814 */
[----:B------:R-:W5:Y:S07]  /*23d0*/  LDSM.16.M88.4 R40, [R187+0x8000] ;  /* 0x00800000bb28783b */ /* 0x000f6e0000000200 */
[C---:B----4-:R-:W-:Y:S08]  /*23e0*/  HMMA.16816.F32 R60, R28.reuse, R36, R60 ;  /* 0x000000241c3c723c */ /* 0x050ff0000000183c */
[C---:B------:R-:W-:Y:S01]  /*23f0*/  HMMA.16816.F32 R56, R28.reuse, R38, R56 ;  /* 0x000000261c38723c */ /* 0x040fe20000001838 */
[----:B------:R-:W4:Y:S07]  /*2400*/  LDSM.16.M88.4 R36, [R187+0x8800] ;  /* 0x00880000bb24783b */ /* 0x000f2e0000000200 */
[C---:B-1----:R-:W-:Y:S08]  /*2410*/  HMMA.16816.F32 R52, R28.reuse, R32, R52 ;  /* 0x000000201c34723c */ /* 0x042ff00000001834 */
        /* <DEDUP_REMOVED lines=8> */
[----:B------:R-:W2:Y:S07]  /*24a0*/  LDSM.16.M88.4 R4, [R180+0x2000] ;  /* 0x00200000b404783b */ /* 0x000eae0000000200 */
[C---:B------:R-:W-:Y:S08]  /*24b0*/  HMMA.16816.F32 R52, R72.reuse, R64, R52 ;  /* 0x000000404834723c */ /* 0x040ff00000001834 */
[C---:B------:R-:W-:Y:S08]  /*24c0*/  HMMA.16816.F32 R60, R72.reuse, R68, R60 ;  /* 0x00000044483c723c */ /* 0x040ff0000000183c */
[C---:B------:R-:W-:Y:S01]  /*24d0*/  HMMA.16816.F32 R56, R72.reuse, R70, R56 ;  /* 0x000000464838723c */ /* 0x040fe20000001838 */
[----:B------:R-:W-:Y:S07]  /*24e0*/  LDSM.16.M88.4 R68, [R193+0xb800] ;  /* 0x00b80000c144783b */ /* 0x000fee0000000200 */
[----:B------:R-:W-:Y:S01]  /*24f0*/  HMMA.16816.F32 R64, R72, R66, R48 ;  /* 0x000000424840723c */ /* 0x000fe20000001830 */
[----:B------:R-:W3:Y:S07]  /*2500*/  LDSM.16.M88.4 R48, [R180+0x2800] ;  /* 0x00280000b430783b */ /* 0x000eee0000000200 */
[C---:B-----5:R-:W-:Y:S08]  /*2510*/  HMMA.16816.F32 R24, R44.reuse, R40, R24 ;  /* 0x000000282c18723c */ /* 0x060ff00000001818 */
[C---:B------:R-:W-:Y:S01]  /*2520*/  HMMA.16816.F32 R20, R44.reuse, R42, R20 ;  /* 0x0000002a2c14723c */ /* 0x040fe20000001814 */
[----:B------:R-:W-:Y:S07]  /*2530*/  LDSM.16.M88.4 R40, [R180+0x3800] ;  /* 0x00380000b428783b */ /* 0x000fee0000000200 */
[C---:B----4-:R-:W-:Y:S08]  /*2540*/  HMMA.16816.F32 R16, R44.reuse, R36, R16 ;  /* 0x000000242c10723c */ /* 0x050ff00000001810 */
[C---:B------:R-:W-:Y:S01]  /*2550*/  HMMA.16816.F32 R12, R44.reuse, R38, R12 ;  /* 0x000000262c0c723c */ /* 0x040fe2000000180c */
[----:B------:R-:W4:Y:S07]  /*2560*/  LDSM.16.M88.4 R36, [R180+0x3000] ;  /* 0x00300000b424783b */ /* 0x000f2e0000000200 */
[C---:B-1----:R-:W-:Y:S08]  /*2570*/  HMMA.16816.F32 R60, R44.reuse, R32, R60 ;  /* 0x000000202c3c723c */ /* 0x042ff0000000183c */
[C---:B------:R-:W-:Y:S01]  /*2580*/  HMMA.16816.F32 R56, R44.reuse, R34, R56 ;  /* 0x000000222c38723c */ /* 0x040fe20000001838 */
[----:B------:R-:W-:Y:S07]  /*2590*/  LDSM.16.M88.4 R32, [R194+0x4000] ;  /* 0x00400000c220783b */ /* 0x000fee0000000200 */
        /* <DEDUP_REMOVED lines=8> */
[C---:B------:R-:W-:Y:S01]  /*2620*/  HMMA.16816.F32 R12, R8.reuse, R50, R12 ;  /* 0x00000032080c723c */ /* 0x040fe2000000180c */
[----:B------:R-:W-:Y:S07]  /*2630*/  LDSM.16.M88.4 R48, [R192+0x4000] ;  /* 0x00400000c030783b */ /* 0x000fee0000000200 */
[C---:B----4-:R-:W-:Y:S08]  /*2640*/  HMMA.16816.F32 R60, R8.reuse, R36, R60 ;  /* 0x00000024083c723c */ /* 0x050ff0000000183c */
[C---:B------:R-:W-:Y:S01]  /*2650*/  HMMA.16816.F32 R56, R8.reuse, R38, R56 ;  /* 0x000000260838723c */ /* 0x040fe20000001838 */
[----:B------:R-:W3:Y:S07]  /*2660*/  LDSM.16.M88.4 R36, [R191+0x4000] ;  /* 0x00400000bf24783b */ /* 0x000eee0000000200 */
[C---:B------:R-:W-:Y:S08]  /*2670*/  HMMA.16816.F32 R52, R8.reuse, R40, R52 ;  /* 0x000000280834723c */ /* 0x040ff00000001834 */
[----:B------:R-:W-:Y:S01]  /*2680*/  HMMA.16816.F32 R64, R8, R42, R64 ;  /* 0x0000002a0840723c */ /* 0x000fe20000001840 */
[----:B------:R-:W4:Y:S04]  /*2690*/  LDSM.16.M88.4 R8, [R191+0x4800] ;  /* 0x00480000bf08783b */ /* 0x000f280000000200 */
[----:B------:R-:W-:Y:S03]  /*26a0*/  LDSM.16.M88.4 R40, [R187+0xa000] ;  /* 0x00a00000bb28783b */ /* 0x000fe60000000200 */
[C---:B-1----:R-:W-:Y:S08]  /*26b0*/  HMMA.16816.F32 R24, R32.reuse, R28, R24 ;  /* 0x0000001c2018723c */ /* 0x042ff00000001818 */
[C---:B--2---:R-:W-:Y:S08]  /*26c0*/  HMMA.16816.F32 R16, R32.reuse, R4, R16 ;  /* 0x000000042010723c */ /* 0x044ff00000001810 */
[C---:B------:R-:W-:Y:S01]  /*26d0*/  HMMA.16816.F32 R12, R32.reuse, R6, R12 ;  /* 0x00000006200c723c */ /* 0x040fe2000000180c */
[----:B------:R-:W1:Y:S07]  /*26e0*/  LDSM.16.M88.4 R4, [R191+0x5000] ;  /* 0x00500000bf04783b */ /* 0x000e6e0000000200 */
[C---:B------:R-:W-:Y:S01]  /*26f0*/  HMMA.16816.F32 R20, R32.reuse, R30, R20 ;  /* 0x0000001e2014723c */ /* 0x040fe20000001814 */
[----:B------:R-:W2:Y:S07]  /*2700*/  LDSM.16.M88.4 R28, [R191+0x5800] ;  /* 0x00580000bf1c783b */ /* 0x000eae0000000200 */
[C---:B------:R-:W-:Y:S08]  /*2710*/  HMMA.16816.F32 R60, R32.reuse, R44, R60 ;  /* 0x0000002c203c723c */ /* 0x040ff0000000183c */
[C---:B------:R-:W-:Y:S01]  /*2720*/  HMMA.16816.F32 R56, R32.reuse, R46, R56 ;  /* 0x0000002e2038723c */ /* 0x040fe20000001838 */
[----:B------:R-:W-:Y:S07]  /*2730*/  LDSM.16.M88.4 R44, [R187+0xa800] ;  /* 0x00a80000bb2c783b */ /* 0x000fee0000000200 */
[C---:B------:R-:W-:Y:S08]  /*2740*/  HMMA.16816.F32 R52, R32.reuse, R68, R52 ;  /* 0x000000442034723c */ /* 0x040ff00000001834 */
[----:B------:R-:W-:Y:S08]  /*2750*/  HMMA.16816.F32 R64, R32, R70, R64 ;  /* 0x000000462040723c */ /* 0x000ff00000001840 */
[C---:B---3--:R-:W-:Y:S01]  /*2760*/  HMMA.16816.F32 R32, R48.reuse, R36, R24 ;  /* 0x000000243020723c */ /* 0x048fe20000001818 */
[----:B------:R-:W3:Y:S07]  /*2770*/  LDSM.16.M88.4 R24, [R190+0x4000] ;  /* 0x00400000be18783b */ /* 0x000eee0000000200 */
[C---:B----4-:R-:W-:Y:S01]  /*2780*/  HMMA.16816.F32 R68, R48.reuse, R8, R16 ;  /* 0x000000083044723c */ /* 0x050fe20000001810 */
[----:B------:R-:W4:Y:S07]  /*2790*/  LDSM.16.M88.4 R16, [R187+0xb800] ;  /* 0x00b80000bb10783b */ /* 0x000f2e0000000200 */
[C---:B------:R-:W-:Y:S01]  /*27a0*/  HMMA.16816.F32 R20, R48.reuse, R38, R20 ;  /* 0x000000263014723c */ /* 0x040fe20000001814 */
[----:B------:R-:W-:Y:S07]  /*27b0*/  LDSM.16.M88.4 R36, [R187+0xb000] ;  /* 0x00b00000bb24783b */ /* 0x000fee0000000200 */
[C---:B------:R-:W-:Y:S01]  /*27c0*/  HMMA.16816.F32 R12, R48.reuse, R10, R12 ;  /* 0x0000000a300c723c */ /* 0x040fe2000000180c */
[----:B------:R-:W-:Y:S07]  /*27d0*/  LDSM.16.M88.4 R8, [R180+0x4000] ;  /* 0x00400000b408783b */ /* 0x000fee0000000200 */
[C---:B-1----:R-:W-:Y:S08]  /*27e0*/  HMMA.16816.F32 R60, R48.reuse, R4, R60 ;  /* 0x00000004303c723c */ /* 0x042ff0000000183c */
[C---:B------:R-:W-:Y:S01]  /*27f0*/  HMMA.16816.F32 R56, R48.reuse, R6, R56 ;  /* 0x000000063038723c */ /* 0x040fe20000001838 */
[----:B------:R-:W1:Y:S07]  /*2800*/  LDSM.16.M88.4 R4, [R189+0x4000] ;  /* 0x00400000bd04783b */ /* 0x000e6e0000000200 */
[C---:B--2---:R-:W-:Y:S08]  /*2810*/  HMMA.16816.F32 R52, R48.reuse, R28, R52 ;  /* 0x0000001c3034723c */ /* 0x044ff00000001834 */
[----:B------:R-:W-:Y:S01]  /*2820*/  HMMA.16816.F32 R64, R48, R30, R64 ;  /* 0x0000001e3040723c */ /* 0x000fe20000001840 */
[----:B------:R-:W2:Y:S07]  /*2830*/  LDSM.16.M88.4 R28, [R180+0x4800] ;  /* 0x00480000b41c783b */ /* 0x000eae0000000200 */
[C---:B---3--:R-:W-:Y:S08]  /*2840*/  HMMA.16816.F32 R32, R24.reuse, R40, R32 ;  /* 0x000000281820723c */ /* 0x048ff00000001820 */
[C---:B------:R-:W-:Y:S08]  /*2850*/  HMMA.16816.F32 R20, R24.reuse, R42, R20 ;  /* 0x0000002a1814723c */ /* 0x040ff00000001814 */
[C---:B----4-:R-:W-:Y:S08]  /*2860*/  HMMA.16816.F32 R52, R24.reuse, R16, R52 ;  /* 0x000000101834723c */ /* 0x050ff00000001834 */
[----:B------:R-:W-:Y:S01]  /*2870*/  HMMA.16816.F32 R64, R24, R18, R64 ;  /* 0x000000121840723c */ /* 0x000fe20000001840 */
[----:B------:R-:W3:Y:S07]  /*2880*/  LDSM.16.M88.4 R16, [R180+0x5000] ;  /* 0x00500000b410783b */ /* 0x000eee0000000200 */
[----:B-1----:R-:W-:Y:S07]  /*2890*/  HMMA.16816.F32 R32, R4, R8, R32 ;  /* 0x000000080420723c */ /* 0x002fee0000001820 */
[C---:B------:R-:W-:Y:S01]  /*28a0*/  IADD3 R8, R3.reuse, 0x1, RZ ;  /* 0x0000000103087810 */ /* 0x040fe20007ffe0ff */
[----:B------:R-:W-:Y:S01]  /*28b0*/  HMMA.16816.F32 R68, R24, R44, R68 ;  /* 0x0000002c1844723c */ /* 0x000fe20000001844 */
[----:B------:R-:W-:-:S02]  /*28c0*/  IADD3 R9, R3, 0x8, RZ ;  /* 0x0000000803097810 */ /* 0x000fc40007ffe0ff */
[C---:B------:R-:W-:Y:S02]  /*28d0*/  ISETP.GE.AND P0, PT, R8.reuse, R205, PT ;  /* 0x000000cd0800720c */ /* 0x040fe40003f06270 */
[----:B------:R-:W-:Y:S02]  /*28e0*/  ISETP.GE.AND P3, PT, R8, R133, PT ;  /* 0x000000850800720c */ /* 0x000fe40003f66270 */
[C---:B------:R-:W-:Y:S01]  /*28f0*/  ISETP.GE.AND P4, PT, R9.reuse, R205, PT ;  /* 0x000000cd0900720c */ /* 0x040fe20003f86270 */
[----:B------:R-:W-:Y:S01]  /*2900*/  HMMA.16816.F32 R12, R24, R46, R12 ;  /* 0x0000002e180c723c */ /* 0x000fe2000000180c */
[----:B------:R-:W-:-:S07]  /*2910*/  ISETP.GE.AND P6, PT, R9, R133, PT ;  /* 0x000000850900720c */ /* 0x000fce0003fc6270 */
[----:B------:R-:W-:Y:S01]  /*2920*/  HMMA.16816.F32 R20, R4, R10, R20 ;  /* 0x0000000a0414723c */ /* 0x000fe20000001814 */
[----:B------:R-:W1:Y:S01]  /*2930*/  LDSM.16.M88.4 R8, [R180+0x5800] ;  /* 0x00580000b408783b */ /* 0x000e620000000200 */
[----:B------:R-:W-:Y:S01]  /*2940*/  FSEL R33, R33, -INF , !P0 ;  /* 0xff80000021217808 */ /* 0x000fe20004000000 */
[----:B------:R-:W-:-:S04]  /*2950*/  DEPBAR.LE SB0, 0x0 ;  /* 0x000080000000791a */ /* 0x000fc80000000000 */
[----:B------:R-:W-:Y:S01]  /*2960*/  FSEL R35, R35, -INF , !P3 ;  /* 0xff80000023237808 */ /* 0x000fe20005800000 */
[C---:B------:R-:W-:Y:S08]  /*2970*/  HMMA.16816.F32 R60, R24.reuse, R36, R60 ;  /* 0x00000024183c723c */ /* 0x040ff0000000183c */
[----:B------:R-:W-:Y:S07]  /*2980*/  HMMA.16816.F32 R56, R24, R38, R56 ;  /* 0x000000261838723c */ /* 0x000fee0000001838 */
[C---:B------:R-:W-:Y:S01]  /*2990*/  IADD3 R25, R3.reuse, 0x10, RZ ;  /* 0x0000001003197810 */ /* 0x040fe20007ffe0ff */
[----:B--2---:R-:W-:Y:S01]  /*29a0*/  HMMA.16816.F32 R68, R4, R28, R68 ;  /* 0x0000001c0444723c */ /* 0x004fe20000001844 */
[----:B------:R-:W-:-:S02]  /*29b0*/  IADD3 R24, R3, 0x9, RZ ;  /* 0x0000000903187810 */ /* 0x000fc40007ffe0ff */
[C---:B------:R-:W-:Y:S02]  /*29c0*/  ISETP.GE.AND P1, PT, R25.reuse, R205, PT ;  /* 0x000000cd1900720c */ /* 0x040fe40003f26270 */
[----:B------:R-:W-:Y:S02]  /*29d0*/  ISETP.GE.AND P0, PT, R25, R133, PT ;  /* 0x000000851900720c */ /* 0x000fe40003f06270 */
[----:B------:R-:W-:Y:S01]  /*29e0*/  IADD3 R25, R3, 0x11, RZ ;  /* 0x0000001103197810 */ /* 0x000fe20007ffe0ff */
[----:B------:R-:W-:Y:S01]  /*29f0*/  HMMA.16816.F32 R12, R4, R30, R12 ;  /* 0x0000001e040c723c */ /* 0x000fe2000000180c */
[C---:B------:R-:W-:Y:S02]  /*2a00*/  ISETP.GE.AND P2, PT, R24.reuse, R205, PT ;  /* 0x000000cd1800720c */ /* 0x040fe40003f46270 */
[----:B------:R-:W-:Y:S02]  /*2a10*/  ISETP.GE.AND P5, PT, R24, R133, PT ;  /* 0x000000851800720c */ /* 0x000fe40003fa6270 */
[----:B------:R-:W-:-:S02]  /*2a20*/  FSEL R24, R20, -INF , !P4 ;  /* 0xff80000014187808 */ /* 0x000fc40006000000 */
[C---:B------:R-:W-:Y:S01]  /*2a30*/  ISETP.GE.AND P3, PT, R25.reuse, R205, PT ;  /* 0x000000cd1900720c */ /* 0x040fe20003f66270 */
[C---:B---3--:R-:W-:Y:S01]  /*2a40*/  HMMA.16816.F32 R60, R4.reuse, R16, R60 ;  /* 0x00000010043c723c */ /* 0x048fe2000000183c */
[----:B------:R-:W-:Y:S02]  /*2a50*/  ISETP.GE.AND P4, PT, R25, R133, PT ;  /* 0x000000851900720c */ /* 0x000fe40003f86270 */
[C---:B------:R-:W-:Y:S02]  /*2a60*/  IADD3 R26, R3.reuse, 0x18, RZ ;  /* 0x00000018031a7810 */ /* 0x040fe40007ffe0ff */
[----:B------:R-:W-:Y:S02]  /*2a70*/  IADD3 R25, R3, 0x19, RZ ;  /* 0x0000001903197810 */ /* 0x000fe40007ffe0ff */
[----:B------:R-:W-:Y:S01]  /*2a80*/  FSEL R22, R22, -INF , !P6 ;  /* 0xff80000016167808 */ /* 0x000fe20007000000 */
[----:B------:R-:W-:Y:S01]  /*2a90*/  HMMA.16816.F32 R56, R4, R18, R56 ;  /* 0x000000120438723c */ /* 0x000fe20000001838 */
[----:B------:R-:W-:-:S02]  /*2aa0*/  FSEL R21, R21, -INF , !P2 ;  /* 0xff80000015157808 */ /* 0x000fc40005000000 */
[----:B------:R-:W-:Y:S02]  /*2ab0*/  FSEL R23, R23, -INF , !P5 ;  /* 0xff80000017177808 */ /* 0x000fe40006800000 */
[C---:B------:R-:W-:Y:S02]  /*2ac0*/  ISETP.GE.AND P6, PT, R26.reuse, R205, PT ;  /* 0x000000cd1a00720c */ /* 0x040fe40003fc6270 */
[----:B------:R-:W-:Y:S01]  /*2ad0*/  ISETP.GE.AND P2, PT, R26, R133, PT ;  /* 0x000000851a00720c */ /* 0x000fe20003f46270 */
[----:B-1----:R-:W-:Y:S01]  /*2ae0*/  HMMA.16816.F32 R64, R4, R10, R64 ;  /* 0x0000000a0440723c */ /* 0x002fe20000001840 */
[----:B------:R-:W-:Y:S02]  /*2af0*/  ISETP.GE.AND P5, PT, R25, R205, PT ;  /* 0x000000cd1900720c */ /* 0x000fe40003fa6270 */
[C---:B------:R-:W-:Y:S02]  /*2b00*/  IADD3 R26, R3.reuse, 0x20, RZ ;  /* 0x00000020031a7810 */ /* 0x040fe40007ffe0ff */
[----:B------:R-:W-:-:S02]  /*2b10*/  IADD3 R18, R3, 0x28, RZ ;  /* 0x0000002803127810 */ /* 0x000fc40007ffe0ff */
[----:B------:R-:W-:Y:S01]  /*2b20*/  FSEL R16, R70, -INF , !P0 ;  /* 0xff80000046107808 */ /* 0x000fe20004000000 */
[----:B------:R-:W-:Y:S01]  /*2b30*/  HMMA.16816.F32 R52, R4, R8, R52 ;  /* 0x000000080434723c */ /* 0x000fe20000001834 */
[----:B------:R-:W-:Y:S02]  /*2b40*/  FSEL R14, R14, -INF , !P2 ;  /* 0xff8000000e0e7808 */ /* 0x000fe40005000000 */
[----:B------:R-:W-:Y:S02]  /*2b50*/  FSEL R13, R13, -INF , !P5 ;  /* 0xff8000000d0d7808 */ /* 0x000fe40006800000 */
[-C--:B------:R-:W-:Y:S02]  /*2b60*/  ISETP.GE.AND P0, PT, R26, R205.reuse, PT ;  /* 0x000000cd1a00720c */ /* 0x080fe40003f06270 */
[C---:B------:R-:W-:Y:S02]  /*2b70*/  ISETP.GE.AND P2, PT, R18.reuse, R205, PT ;  /* 0x000000cd1200720c */ /* 0x040fe40003f46270 */
[----:B------:R-:W-:-:S02]  /*2b80*/  ISETP.GE.AND P5, PT, R18, R133, PT ;  /* 0x000000851200720c */ /* 0x000fc40003fa6270 */
[C---:B------:R-:W-:Y:S02]  /*2b90*/  IADD3 R18, R3.reuse, 0x29, RZ ;  /* 0x0000002903127810 */ /* 0x040fe40007ffe0ff */
[----:B------:R-:W-:Y:S02]  /*2ba0*/  FSEL R146, R60, -INF , !P0 ;  /* 0xff8000003c927808 */ /* 0x000fe40004000000 */
[----:B------:R-:W-:Y:S02]  /*2bb0*/  ISETP.GE.AND P0, PT, R18, R133, PT ;  /* 0x000000851200720c */ /* 0x000fe40003f06270 */
[----:B------:R-:W-:Y:S02]  /*2bc0*/  IADD3 R4, R3, 0x39, RZ ;  /* 0x0000003903047810 */ /* 0x000fe40007ffe0ff */
[----:B------:R-:W-:Y:S02]  /*2bd0*/  FSEL R137, R59, -INF , !P0 ;  /* 0xff8000003b897808 */ /* 0x000fe40004000000 */
[----:B------:R-:W-:-:S02]  /*2be0*/  ISETP.GE.AND P0, PT, R3, R205, PT ;  /* 0x000000cd0300720c */ /* 0x000fc40003f06270 */
[----:B------:R-:W-:Y:S02]  /*2bf0*/  FSEL R20, R68, -INF , !P1 ;  /* 0xff80000044147808 */ /* 0x000fe40004800000 */
[----:B------:R-:W-:Y:S02]  /*2c00*/  FSEL R32, R32, -INF , !P0 ;  /* 0xff80000020207808 */ /* 0x000fe40004000000 */
[-C--:B------:R-:W-:Y:S02]  /*2c10*/  ISETP.GE.AND P0, PT, R4, R133.reuse, PT ;  /* 0x000000850400720c */ /* 0x080fe40003f06270 */
[----:B------:R-:W-:Y:S02]  /*2c20*/  ISETP.GE.AND P1, PT, R25, R133, PT ;  /* 0x000000851900720c */ /* 0x000fe40003f26270 */
[----:B------:R-:W-:Y:S02]  /*2c30*/  IADD3 R25, R3, 0x21, RZ ;  /* 0x0000002103197810 */ /* 0x000fe40007ffe0ff */
[----:B------:R-:W-:-:S02]  /*2c40*/  FSEL R167, R67, -INF , !P0 ;  /* 0xff80000043a77808 */ /* 0x000fc40004000000 */
[----:B------:R-:W-:Y:S02]  /*2c50*/  FSEL R17, R69, -INF , !P3 ;  /* 0xff80000045117808 */ /* 0x000fe40005800000 */
[----:B------:R-:W-:Y:S02]  /*2c60*/  FSEL R116, R71, -INF , !P4 ;  /* 0xff80000047747808 */ /* 0x000fe40006000000 */
[----:B------:R-:W-:Y:S02]  /*2c70*/  PLOP3.LUT P0, PT, PT, PT, UP0, 0x80, 0x0 ;  /* 0x000000000000781c */ /* 0x000fe40003f0f008 */
[----:B------:R-:W-:Y:S02]  /*2c80*/  ISETP.GE.AND P3, PT, R26, R133, PT ;  /* 0x000000851a00720c */ /* 0x000fe40003f66270 */
[----:B------:R-:W-:Y:S02]  /*2c90*/  ISETP.GE.AND P4, PT, R25, R205, PT ;  /* 0x000000cd1900720c */ /* 0x000fe40003f86270 */
[----:B------:R-:W-:-:S02]  /*2ca0*/  IADD3 R8, R3, 0x30, RZ ;  /* 0x0000003003087810 */ /* 0x000fc40007ffe0ff */
[----:B------:R-:W-:Y:S02]  /*2cb0*/  FSEL R12, R12, -INF , !P6 ;  /* 0xff8000000c0c7808 */ /* 0x000fe40007000000 */
[----:B------:R-:W-:Y:S02]  /*2cc0*/  FSEL R15, R15, -INF , !P1 ;  /* 0xff8000000f0f7808 */ /* 0x000fe40004800000 */
[----:B------:R-:W-:Y:S02]  /*2cd0*/  FSEL R136, R62, -INF , !P3 ;  /* 0xff8000003e887808 */ /* 0x000fe40005800000 */
[----:B------:R-:W-:Y:S01]  /*2ce0*/  FSEL R145, R61, -INF , !P4 ;  /* 0xff8000003d917808 */ /* 0x000fe20006000000 */
[----:B------:R-:W-:Y:S01]  /*2cf0*/  BAR.SYNC.DEFER_BLOCKING 0x0 ;  /* 0x0000000000007b1d */ /* 0x000fe20000010000 */
[----:B------:R-:W-:Y:S02]  /*2d00*/  ISETP.GE.AND P6, PT, R25, R133, PT ;  /* 0x000000851900720c */ /* 0x000fe40003fc6270 */
[----:B------:R-:W-:-:S02]  /*2d10*/  ISETP.GE.AND P1, PT, R18, R205, PT ;  /* 0x000000cd1200720c */ /* 0x000fc40003f26270 */
[C---:B------:R-:W-:Y:S02]  /*2d20*/  ISETP.GE.AND P3, PT, R8.reuse, R205, PT ;  /* 0x000000cd0800720c */ /* 0x040fe40003f66270 */
[----:B------:R-:W-:Y:S02]  /*2d30*/  ISETP.GE.AND P4, PT, R8, R133, PT ;  /* 0x000000850800720c */ /* 0x000fe40003f86270 */
[C---:B------:R-:W-:Y:S02]  /*2d40*/  IADD3 R9, R3.reuse, 0x31, RZ ;  /* 0x0000003103097810 */ /* 0x040fe40007ffe0ff */
[----:B------:R-:W-:Y:S02]  /*2d50*/  IADD3 R8, R3, 0x38, RZ ;  /* 0x0000003803087810 */ /* 0x000fe40007ffe0ff */
[----:B------:R-:W-:Y:S02]  /*2d60*/  FSEL R215, R63, -INF , !P6 ;  /* 0xff8000003fd77808 */ /* 0x000fe40007000000 */
[----:B------:R-:W-:-:S02]  /*2d70*/  FSEL R144, R56, -INF , !P2 ;  /* 0xff80000038907808 */ /* 0x000fc40005000000 */
[----:B------:R-:W-:Y:S02]  /*2d80*/  FSEL R138, R58, -INF , !P5 ;  /* 0xff8000003a8a7808 */ /* 0x000fe40006800000 */
[----:B------:R-:W-:Y:S02]  /*2d90*/  FSEL R139, R57, -INF , !P1 ;  /* 0xff800000398b7808 */ /* 0x000fe40004800000 */
[----:B------:R-:W-:Y:S02]  /*2da0*/  FSEL R225, R52, -INF , !P3 ;  /* 0xff80000034e17808 */ /* 0x000fe40005800000 */
[----:B------:R-:W-:Y:S02]  /*2db0*/  FSEL R171, R54, -INF , !P4 ;  /* 0xff80000036ab7808 */ /* 0x000fe40006000000 */
[C---:B------:R-:W-:Y:S02]  /*2dc0*/  ISETP.GE.AND P6, PT, R9.reuse, R205, PT ;  /* 0x000000cd0900720c */ /* 0x040fe40003fc6270 */
[----:B------:R-:W-:-:S02]  /*2dd0*/  ISETP.GE.AND P2, PT, R9, R133, PT ;  /* 0x000000850900720c */ /* 0x000fc40003f46270 */
[C---:B------:R-:W-:Y:S02]  /*2de0*/  ISETP.GE.AND P5, PT, R8.reuse, R205, PT ;  /* 0x000000cd0800720c */ /* 0x040fe40003fa6270 */
[-C--:B------:R-:W-:Y:S02]  /*2df0*/  ISETP.GE.AND P1, PT, R8, R133.reuse, PT ;  /* 0x000000850800720c */ /* 0x080fe40003f26270 */
[----:B------:R-:W-:Y:S02]  /*2e00*/  ISETP.GE.AND P3, PT, R3, R133, PT ;  /* 0x000000850300720c */ /* 0x000fe40003f66270 */
[----:B------:R-:W-:Y:S01]  /*2e10*/  ISETP.GE.AND P4, PT, R4, R205, PT ;  /* 0x000000cd0400720c */ /* 0x000fe20003f86270 */
[----:B------:R-:W-:Y:S01]  /*2e20*/  IMAD.IADD R4, R83, 0x1, R82 ;  /* 0x0000000153047824 */ /* 0x000fe200078e0252 */
[----:B------:R-:W-:Y:S02]  /*2e30*/  FSEL R34, R34, -INF , !P3 ;  /* 0xff80000022227808 */ /* 0x000fe40005800000 */
[----:B------:R-:W-:-:S02]  /*2e40*/  FSEL R223, R53, -INF , !P6 ;  /* 0xff80000035df7808 */ /* 0x000fc40007000000 */
[----:B------:R-:W-:Y:S02]  /*2e50*/  FSEL R169, R55, -INF , !P2 ;  /* 0xff80000037a97808 */ /* 0x000fe40005000000 */
[----:B------:R-:W-:Y:S02]  /*2e60*/  FSEL R214, R64, -INF , !P5 ;  /* 0xff80000040d67808 */ /* 0x000fe40006800000 */
[----:B------:R-:W-:Y:S02]  /*2e70*/  FSEL R168, R66, -INF , !P1 ;  /* 0xff80000042a87808 */ /* 0x000fe40004800000 */
[----:B------:R-:W-:Y:S01]  /*2e80*/  FSEL R212, R65, -INF , !P4 ;  /* 0xff80000041d47808 */ /* 0x000fe20006000000 */
[----:B------:R-:W-:Y:S05]  /*2e90*/  @!P0 BRA `(.L_x_337) ;  /* 0x0000020000008947 */ /* 0x000fea0003800000 */
[----:B------:R-:W-:Y:S01]  /*2ea0*/  UIADD3 UR5, UR21, -0x2, URZ ;  /* 0xfffffffe15057890 */ /* 0x000fe2000fffe03f */
[C---:B------:R-:W-:Y:S01]  /*2eb0*/  IMAD.SHL.U32 R3, R79.reuse, 0x20, RZ ;  /* 0x000000204f037824 */ /* 0x040fe200078e00ff */
[----:B------:R-:W-:Y:S02]  /*2ec0*/  SHF.L.U64.HI R78, R79, 0x5, R78 ;  /* 0x000000054f4e7819 */ /* 0x000fe4000001024e */
[----:B------:R-:W-:-:S02]  /*2ed0*/  USHF.R.S32.HI UR4, URZ, 0x1f, UR5 ;  /* 0x0000001f3f047899 */ /* 0x000fc40008011405 */
[----:B------:R-:W-:Y:S02]  /*2ee0*/  IMAD R80, R80, UR5, RZ ;  /* 0x0000000550507c24 */ /* 0x000fe4000f8e02ff */
[----:B------:R-:W-:-:S04]  /*2ef0*/  IMAD.WIDE.U32 R6, R81, UR5, R202 ;  /* 0x0000000551067c25 */ /* 0x000fc8000f8e00ca */
[----:B------:R-:W-:Y:S01]  /*2f00*/  IMAD R80, R81, UR4, R80 ;  /* 0x0000000451507c24 */ /* 0x000fe2000f8e0250 */
[----:B------:R-:W-:-:S03]  /*2f10*/  LEA R8, P2, R6, c[0x0][0x168], 0x1 ;  /* 0x00005a0006087a11 */ /* 0x000fc600078408ff */
[----:B------:R-:W-:Y:S01]  /*2f20*/  IMAD.IADD R80, R7, 0x1, R80 ;  /* 0x0000000107507824 */ /* 0x000fe200078e0250 */
[----:B------:R-:W-:-:S04]  /*2f30*/  IADD3 R10, P1, R3, R8, RZ ;  /* 0x00000008030a7210 */ /* 0x000fc80007f3e0ff */
[----:B------:R-:W-:Y:S02]  /*2f40*/  LEA.HI.X R9, R6, c[0x0][0x16c], R80, 0x1, P2 ;  /* 0x00005b0006097a11 */ /* 0x000fe400010f0c50 */
[C---:B------:R-:W-:Y:S02]  /*2f50*/  IADD3 R6, P2, R3.reuse, R10, RZ ;  /* 0x0000000a03067210 */ /* 0x040fe40007f5e0ff */
[----:B------:R-:W-:Y:S01]  /*2f60*/  IADD3.X R11, R78, R9, RZ, P1, !PT ;  /* 0x000000094e0b7210 */ /* 0x000fe20000ffe4ff */
[----:B------:R-:W-:Y:S01]  /*2f70*/  @!PT LDS RZ, [RZ] ;  /* 0x00000000fffff984 */ /* 0x000fe20000000800 */
[----:B------:R-:W-:Y:S01]  /*2f80*/  @!PT LDS RZ, [RZ] ;  /* 0x00000000fffff984 */ /* 0x000fe20000000800 */
[----:B------:R-:W-:Y:S01]  /*2f90*/  @!PT LDS RZ, [RZ] ;  /* 0x00000000fffff984 */ /* 0x000fe20000000800 */
[----:B------:R1:W-:Y:S01]  /*2fa0*/  LDGSTS.E.BYPASS.LTC128B.128 [R197+0x6000], [R8.64] ;  /* 0x0600000008c57fae */ /* 0x0003e2000b901d56 */
[----:B------:R-:W-:-:S03]  /*2fb0*/  IADD3 R18, P1, R3, R6, RZ ;  /* 0x0000000603127210 */ /* 0x000fc60007f3e0ff */
[C---:B------:R-:W-:Y:S01]  /*2fc0*/  IMAD.X R7, R78.reuse, 0x1, R11, P2 ;  /* 0x000000014e077824 */ /* 0x040fe200010e060b */
[----:B------:R1:W-:Y:S04]  /*2fd0*/  LDGSTS.E.BYPASS.LTC128B.128 [R197+0x8000], [R8.64+0x80] ;  /* 0x0800008008c57fae */ /* 0x0003e8000b901d56 */
[----:B------:R1:W-:Y:S01]  /*2fe0*/  LDGSTS.E.BYPASS.LTC128B.128 [R197+0xa000], [R8.64+0x100] ;  /* 0x0a00010008c57fae */ /* 0x0003e2000b901d56 */
[----:B------:R-:W-:-:S03]  /*2ff0*/  IADD3.X R19, R78, R7, RZ, P1, !PT ;  /* 0x000000074e137210 */ /* 0x000fc60000ffe4ff */
[----:B------:R1:W-:Y:S04]  /*3000*/  LDGSTS.E.BYPASS.LTC128B.128 [R197+0x6800], [R10.64] ;  /* 0x068000000ac57fae */ /* 0x0003e8000b901d56 */
[----:B------:R1:W-:Y:S04]  /*3010*/  LDGSTS.E.BYPASS.LTC128B.128 [R197+0x8800], [R10.64+0x80] ;  /* 0x088000800ac57fae */ /* 0x0003e8000b901d56 */
[----:B------:R1:W-:Y:S04]  /*3020*/  LDGSTS.E.BYPASS.LTC128B.128 [R197+0xa800], [R10.64+0x100] ;  /* 0x0a8001000ac57fae */ /* 0x0003e8000b901d56 */
[----:B------:R1:W-:Y:S04]  /*3030*/  LDGSTS.E.BYPASS.LTC128B.128 [R197+0x7000], [R6.64] ;  /* 0x0700000006c57fae */ /* 0x0003e8000b901d56 */
[----:B------:R1:W-:Y:S04]  /*3040*/  LDGSTS.E.BYPASS.LTC128B.128 [R197+0x9000], [R6.64+0x80] ;  /* 0x0900008006c57fae */ /* 0x0003e8000b901d56 */
[----:B------:R1:W-:Y:S04]  /*3050*/  LDGSTS.E.BYPASS.LTC128B.128 [R197+0xb000], [R6.64+0x100] ;  /* 0x0b00010006c57fae */ /* 0x0003e8000b901d56 */
[----:B------:R1:W-:Y:S04]  /*3060*/  LDGSTS.E.BYPASS.LTC128B.128 [R197+0x7800], [R18.64] ;  /* 0x0780000012c57fae */ /* 0x0003e8000b901d56 */
[----:B------:R1:W-:Y:S04]  /*3070*/  LDGSTS.E.BYPASS.LTC128B.128 [R197+0x9800], [R18.64+0x80] ;  /* 0x0980008012c57fae */ /* 0x0003e8000b901d56 */
[----:B------:R1:W-:Y:S04]  /*3080*/  LDGSTS.E.BYPASS.LTC128B.128 [R197+0xb800], [R18.64+0x100] ;  /* 0x0b80010012c57fae */ /* 0x0003e8000b901d56 */
[----:B------:R-:W0:Y:S02]  /*3090*/  LDGDEPBAR ;  /* 0x00000000000079af */ /* 0x000e240000000000 */
.L_x_337:
[----:B------:R-:W-:Y:S01]  /*30a0*/  FMNMX.FTZ R3, R32, R33, !PT ;  /* 0x0000002120037209 */ /* 0x000fe20007810000 */
[----:B------:R-:W-:Y:S01]  /*30b0*/  USHF.L.U32 UR4, UR26, 0x1, URZ ;  /* 0x000000011a047899 */ /* 0x000fe2000800063f */
[----:B------:R-:W-:Y:S01]  /*30c0*/  FMNMX.FTZ R5, R34, R35, !PT ;  /* 0x0000002322057209 */ /* 0x000fe20007810000 */
[----:B------:R-:W-:Y:S01]  /*30d0*/  IMAD.WIDE.U32 R164, R217, -0x326172a9, RZ ;  /* 0xcd9e8d57d9a47825 */ /* 0x000fe200078e00ff */
[----:B------:R-:W-:Y:S01]  /*30e0*/  FMNMX.FTZ R3, R24, R3, !PT ;  /* 0x0000000318037209 */ /* 0x000fe20007810000 */
[----:B------:R-:W-:Y:S01]  /*30f0*/  UIADD3 UR14, UR25, -0x4498517b, URZ ;  /* 0xbb67ae85190e7890 */ /* 0x000fe2000fffe03f */
[----:B------:R-:W-:Y:S01]  /*3100*/  FMNMX.FTZ R5, R22, R5, !PT ;  /* 0x0000000516057209 */ /* 0x000fe20007810000 */
[----:B------:R-:W-:Y:S01]  /*3110*/  IMAD.WIDE.U32 R162, R200, -0x2daee0ad, RZ ;  /* 0xd2511f53c8a27825 */ /* 0x000fe200078e00ff */
[----:B------:R-:W-:Y:S01]  /*3120*/  FMNMX.FTZ R3, R21, R3, !PT ;  /* 0x0000000315037209 */ /* 0x000fe20007810000 */
[----:B------:R-:W-:Y:S01]  /*3130*/  UIADD3 UR15, UR24, -0x61c88647, URZ ;  /* 0x9e3779b9180f7890 */ /* 0x000fe2000fffe03f */
[----:B------:R-:W-:Y:S01]  /*3140*/  FMNMX.FTZ R5, R23, R5, !PT ;  /* 0x0000000517057209 */ /* 0x000fe20007810000 */
[----:B------:R-:W-:Y:S01]  /*3150*/  UIADD3 UR13, UR24, 0x3c6ef372, URZ ;  /* 0x3c6ef372180d7890 */ /* 0x000fe2000fffe03f */
[----:B------:R-:W-:Y:S01]  /*3160*/  FMNMX.FTZ R3, R20, R3, !PT ;  /* 0x0000000314037209 */ /* 0x000fe20007810000 */
[----:B------:R-:W-:Y:S01]  /*3170*/  UIADD3 UR12, UR25, 0x76cf5d0a, URZ ;  /* 0x76cf5d0a190c7890 */ /* 0x000fe2000fffe03f */
[----:B------:R-:W-:Y:S01]  /*3180*/  FMNMX.FTZ R5, R16, R5, !PT ;  /* 0x0000000510057209 */ /* 0x000fe20007810000 */
[----:B------:R-:W-:Y:S01]  /*3190*/  UIADD3 UR10, UR25, 0x32370b8f, URZ ;  /* 0x32370b8f190a7890 */ /* 0x000fe2000fffe03f */
[----:B------:R-:W-:Y:S01]  /*31a0*/  FMNMX.FTZ R3, R17, R3, !PT ;  /* 0x0000000311037209 */ /* 0x000fe20007810000 */
[----:B------:R-:W-:Y:S01]  /*31b0*/  UIADD3 UR11, UR24, -0x255992d5, URZ ;  /* 0xdaa66d2b180b7890 */ /* 0x000fe2000fffe03f */
[----:B------:R-:W-:Y:S01]  /*31c0*/  FMNMX.FTZ R5, R116, R5, !PT ;  /* 0x0000000574057209 */ /* 0x000fe20007810000 */
[----:B------:R-:W-:Y:S01]  /*31d0*/  UIADD3 UR9, UR24, 0x78dde6e4, URZ ;  /* 0x78dde6e418097890 */ /* 0x000fe2000fffe03f */
[----:B------:R-:W-:Y:S01]  /*31e0*/  FMNMX.FTZ R3, R12, R3, !PT ;  /* 0x000000030c037209 */ /* 0x000fe20007810000 */
[----:B------:R-:W-:Y:S01]  /*31f0*/  UIADD3 UR6, UR25, -0x56f99767, URZ ;  /* 0xa906689919067890 */ /* 0x000fe2000fffe03f */
[----:B------:R-:W-:Y:S01]  /*3200*/  FMNMX.FTZ R5, R14, R5, !PT ;  /* 0x000000050e057209 */ /* 0x000fe20007810000 */
[----:B------:R-:W-:Y:S01]  /*3210*/  UIADD3 UR8, UR25, -0x126145ec, URZ ;  /* 0xed9eba1419087890 */ /* 0x000fe2000fffe03f */
[----:B------:R-:W-:Y:S01]  /*3220*/  FMNMX.FTZ R3, R13, R3, !PT ;  /* 0x000000030d037209 */ /* 0x000fe20007810000 */
[----:B------:R-:W-:Y:S01]  /*3230*/  UIADD3 UR16, UR24, -0x4ab325aa, URZ ;  /* 0xb54cda5618107890 */ /* 0x000fe2000fffe03f */
[----:B------:R-:W-:Y:S01]  /*3240*/  FMNMX.FTZ R5, R15, R5, !PT ;  /* 0x000000050f057209 */ /* 0x000fe20007810000 */
[----:B------:R-:W-:Y:S01]  /*3250*/  IMAD.SHL.U32 R188, R4, 0x2, RZ ;  /* 0x0000000204bc7824 */ /* 0x000fe200078e00ff */
[----:B------:R-:W-:Y:S01]  /*3260*/  FMNMX.FTZ R3, R146, R3, !PT ;  /* 0x0000000392037209 */ /* 0x000fe20007810000 */
[----:B------:R-:W-:Y:S01]  /*3270*/  UIADD3 UR7, UR24, 0x1715609d, URZ ;  /* 0x1715609d18077890 */ /* 0x000fe2000fffe03f */
[----:B------:R-:W-:Y:S01]  /*3280*/  FMNMX.FTZ R5, R136, R5, !PT ;  /* 0x0000000588057209 */ /* 0x000fe20007810000 */
[--C-:B------:R-:W-:Y:S01]  /*3290*/  IMAD R186, R2, 0x2, R188.reuse ;  /* 0x0000000202ba7824 */ /* 0x100fe200078e02bc */
[----:B------:R-:W-:Y:S01]  /*32a0*/  FMNMX.FTZ R3, R145, R3, !PT ;  /* 0x0000000391037209 */ /* 0x000fe20007810000 */
[C---:B------:R-:W-:Y:S01]  /*32b0*/  IMAD R185, R0.reuse, 0x2, R188 ;  /* 0x0000000200b97824 */ /* 0x040fe200078e02bc */
[----:B------:R-:W-:Y:S01]  /*32c0*/  FMNMX.FTZ R5, R215, R5, !PT ;  /* 0x00000005d7057209 */ /* 0x000fe20007810000 */
[----:B------:R-:W-:Y:S01]  /*32d0*/  IMAD R184, R0, 0x2, R186 ;  /* 0x0000000200b87824 */ /* 0x000fe200078e02ba */
[----:B------:R-:W-:Y:S01]  /*32e0*/  FMNMX.FTZ R3, R144, R3, !PT ;  /* 0x0000000390037209 */ /* 0x000fe20007810000 */
        /* <DEDUP_REMOVED lines=17> */
[----:B------:R-:W-:Y:S01]  /*3400*/  LOP3.LUT R216, R77, UR24, RZ, 0x3c, !PT ;  /* 0x000000184dd87c12 */ /* 0x000fe2000f8e3cff */
[----:B------:R-:W2:Y:S03]  /*3410*/  SHFL.BFLY PT, R132, R3, 0x2, 0x1f ;  /* 0x0c401f0003847f89 */ /* 0x000ea600000e0000 */
[----:B------:R-:W-:Y:S01]  /*3420*/  LOP3.LUT R220, R165, R216, RZ, 0x3c, !PT ;  /* 0x000000d8a5dc7212 */ /* 0x000fe200078e3cff */
[----:B-1----:R-:W1:Y:S04]  /*3430*/  SHFL.BFLY PT, R7, R5, 0x2, 0x1f ;  /* 0x0c401f0005077f89 */ /* 0x002e6800000e0000 */
[----:B------:R-:W-:Y:S01]  /*3440*/  IMAD.WIDE.U32 R220, R220, -0x2daee0ad, RZ ;  /* 0xd2511f53dcdc7825 */ /* 0x000fe200078e00ff */
[----:B------:R-:W-:Y:S04]  /*3450*/  LDSM.16.MT88.4 R120, [R186+0x10000] ;  /* 0x01000000ba78783b */ /* 0x000fe80000004200 */
[----:B------:R-:W-:Y:S01]  /*3460*/  LOP3.LUT R134, R221, UR14, R162, 0x96, !PT ;  /* 0x0000000edd867c12 */ /* 0x000fe2000f8e96a2 */
[----:B------:R-:W-:Y:S01]  /*3470*/  IMAD R162, R76, 0x10000, R76 ;  /* 0x000100004ca27824 */ /* 0x000fe200078e024c */
[----:B------:R-:W-:Y:S03]  /*3480*/  LDSM.16.MT88.4 R108, [R185+0x10000] ;  /* 0x01000000b96c783b */ /* 0x000fe60000004200 */
[----:B------:R-:W-:Y:S01]  /*3490*/  IMAD.WIDE.U32 R134, R134, -0x326172a9, RZ ;  /* 0xcd9e8d5786867825 */ /* 0x000fe200078e00ff */
[----:B------:R-:W-:Y:S04]  /*34a0*/  LDSM.16.MT88.4 R56, [R184+0xc000] ;  /* 0x00c00000b838783b */ /* 0x000fe80000004200 */
[----:B------:R-:W-:Y:S01]  /*34b0*/  LDSM.16.MT88.4 R124, [R188+0xc000] ;  /* 0x00c00000bc7c783b */ /* 0x000fe20000004200 */
[----:B--2---:R-:W-:Y:S01]  /*34c0*/  FMNMX.FTZ R132, R3, R132, !PT ;  /* 0x0000008403847209 */ /* 0x004fe20007810000 */
[----:B------:R-:W-:Y:S01]  /*34d0*/  IMAD.U32 R3, RZ, RZ, UR4 ;  /* 0x00000004ff037e24 */ /* 0x000fe2000f8e00ff */
[----:B------:R-:W-:Y:S01]  /*34e0*/  UIADD3 UR4, UR4, 0x1, URZ ;  /* 0x0000000104047890 */ /* 0x000fe2000fffe03f */
[----:B------:R-:W-:Y:S01]  /*34f0*/  LDSM.16.MT88.4 R48, [R185+0xc000] ;  /* 0x00c00000b930783b */ /* 0x000fe20000004200 */
[----:B-1----:R-:W-:-:S02]  /*3500*/  FMNMX.FTZ R5, R5, R7, !PT ;  /* 0x0000000705057209 */ /* 0x002fc40007810000 */
[----:B------:R-:W-:Y:S01]  /*3510*/  LOP3.LUT R3, R163, UR25, R3, 0x96, !PT ;  /* 0x00000019a3037c12 */ /* 0x000fe2000f8e9603 */
[----:B------:R-:W1:Y:S04]  /*3520*/  SHFL.BFLY PT, R6, R132, 0x1, 0x1f ;  /* 0x0c201f0084067f89 */ /* 0x000e6800000e0000 */
[----:B------:R-:W-:Y:S01]  /*3530*/  IMAD.WIDE.U32 R8, R3, -0x326172a9, RZ ;  /* 0xcd9e8d5703087825 */ /* 0x000fe200078e00ff */
[----:B------:R-:W-:Y:S04]  /*3540*/  LDSM.16.MT88.4 R28, [R188+0xc800] ;  /* 0x00c80000bc1c783b */ /* 0x000fe80000004200 */
[----:B------:R-:W-:-:S02]  /*3550*/  LOP3.LUT R3, R9, UR15, R164, 0x96, !PT ;  /* 0x0000000f09037c12 */ /* 0x000fc4000f8e96a4 */
[----:B------:R-:W-:-:S03]  /*3560*/  LOP3.LUT R8, R135, UR13, R8, 0x96, !PT ;  /* 0x0000000d87087c12 */ /* 0x000fc6000f8e9608 */
[----:B------:R-:W-:Y:S02]  /*3570*/  IMAD.WIDE.U32 R10, R3, -0x2daee0ad, RZ ;  /* 0xd2511f53030a7825 */ /* 0x000fe400078e00ff */
[----:B------:R-:W2:Y:S02]  /*3580*/  SHFL.BFLY PT, R3, R5, 0x1, 0x1f ;  /* 0x0c201f0005037f89 */ /* 0x000ea400000e0000 */
[----:B------:R-:W-:-:S05]  /*3590*/  IMAD.WIDE.U32 R8, R8, -0x2daee0ad, RZ ;  /* 0xd2511f5308087825 */ /* 0x000fca00078e00ff */
[----:B------:R-:W-:Y:S02]  /*35a0*/  LOP3.LUT R10, R9, UR10, R10, 0x96, !PT ;  /* 0x0000000a090a7c12 */ /* 0x000fe4000f8e960a */
[----:B-1----:R-:W-:Y:S02]  /*35b0*/  FMNMX.FTZ R132, R132, R6, !PT ;  /* 0x0000000684847209 */ /* 0x002fe40007810000 */
[----:B------:R-:W-:Y:S01]  /*35c0*/  LOP3.LUT R6, R11, UR12, R220, 0x96, !PT ;  /* 0x0000000c0b067c12 */ /* 0x000fe2000f8e96dc */
[----:B------:R-:W-:Y:S01]  /*35d0*/  IMAD.WIDE.U32 R10, R10, -0x326172a9, RZ ;  /* 0xcd9e8d570a0a7825 */ /* 0x000fe200078e00ff */
[----:B------:R-:W-:-:S03]  /*35e0*/  FSETP.NEU.FTZ.AND P1, PT, R132, -INF , PT ;  /* 0xff8000008400780b */ /* 0x000fc60003f3d000 */
[----:B------:R-:W-:-:S04]  /*35f0*/  IMAD.WIDE.U32 R6, R6, -0x326172a9, RZ ;  /* 0xcd9e8d5706067825 */ /* 0x000fc800078e00ff */
[----:B------:R-:W-:Y:S01]  /*3600*/  FMUL.FTZ R213, R132, c[0x0][0x23c] ;  /* 0x00008f0084d57a20 */ /* 0x000fe20000410000 */
[----:B------:R-:W-:Y:S02]  /*3610*/  LOP3.LUT R7, R7, UR11, R134, 0x96, !PT ;  /* 0x0000000b07077c12 */ /* 0x000fe4000f8e9686 */
[----:B------:R-:W-:Y:S02]  /*3620*/  LOP3.LUT R6, R11, UR9, R6, 0x96, !PT ;  /* 0x000000090b067c12 */ /* 0x000fe4000f8e9606 */
[----:B--2---:R-:W-:Y:S01]  /*3630*/  FMNMX.FTZ R3, R5, R3, !PT ;  /* 0x0000000305037209 */ /* 0x004fe20007810000 */
[----:B------:R-:W-:Y:S01]  /*3640*/  IMAD.WIDE.U32 R18, R7, -0x2daee0ad, RZ ;  /* 0xd2511f5307127825 */ /* 0x000fe200078e00ff */
[----:B------:R-:W-:Y:S02]  /*3650*/  FSEL R213, R213, RZ, P1 ;  /* 0x000000ffd5d57208 */ /* 0x000fe40000800000 */
[----:B------:R-:W-:Y:S01]  /*3660*/  FSETP.NEU.FTZ.AND P1, PT, R3, -INF , PT ;  /* 0xff8000000300780b */ /* 0x000fe20003f3d000 */
[----:B------:R-:W-:Y:S01]  /*3670*/  IMAD.WIDE.U32 R6, R6, -0x2daee0ad, RZ ;  /* 0xd2511f5306067825 */ /* 0x000fe200078e00ff */
[----:B------:R-:W-:-:S03]  /*3680*/  LOP3.LUT R8, R19, UR8, R8, 0x96, !PT ;  /* 0x0000000813087c12 */ /* 0x000fc6000f8e9608 */
[----:B------:R-:W-:Y:S01]  /*3690*/  FMUL.FTZ R170, R3, c[0x0][0x23c] ;  /* 0x00008f0003aa7a20 */ /* 0x000fe20000410000 */
[----:B------:R-:W-:Y:S01]  /*36a0*/  LOP3.LUT R5, R7, UR6, R18, 0x96, !PT ;  /* 0x0000000607057c12 */ /* 0x000fe2000f8e9612 */
[--C-:B------:R-:W-:Y:S02]  /*36b0*/  FFMA.FTZ R156, R24, c[0x0][0x23c], -R213.reuse ;  /* 0x00008f00189c7a23 */ /* 0x100fe400000108d5 */
[--C-:B------:R-:W-:Y:S01]  /*36c0*/  FFMA.FTZ R151, R21, c[0x0][0x23c], -R213.reuse ;  /* 0x00008f0015977a23 */ /* 0x100fe200000108d5 */
[----:B------:R-:W-:Y:S01]  /*36d0*/  FSEL R170, R170, RZ, P1 ;  /* 0x000000ffaaaa7208 */ /* 0x000fe20000800000 */
[----:B------:R-:W-:Y:S02]  /*36e0*/  IMAD.WIDE.U32 R24, R5, -0x326172a9, RZ ;  /* 0xcd9e8d5705187825 */ /* 0x000fe400078e00ff */
        /* <DEDUP_REMOVED lines=12> */
[----:B------:R-:W-:Y:S01]  /*37b0*/  SHF.R.U32.HI R8, RZ, 0x10, R24 ;  /* 0x00000010ff087819 */ /* 0x000fe20000011618 */
[--C-:B------:R-:W-:Y:S01]  /*37c0*/  FFMA.FTZ R158, R32, c[0x0][0x23c], -R213.reuse ;  /* 0x00008f00209e7a23 */ /* 0x100fe200000108d5 */
[----:B------:R-:W-:Y:S01]  /*37d0*/  PRMT R4, R11, 0x5410, R18 ;  /* 0x000054100b047816 */ /* 0x000fe20000000012 */
[----:B------:R-:W-:Y:S01]  /*37e0*/  MUFU.EX2 R160, R160 ;  /* 0x000000a000a07308 */ /* 0x000fe20000000800 */
[----:B------:R-:W-:Y:S01]  /*37f0*/  LOP3.LUT R8, R8, 0xff, RZ, 0xc0, !PT ;  /* 0x000000ff08087812 */ /* 0x000fe200078ec0ff */
[----:B------:R-:W-:Y:S01]  /*3800*/  FFMA.FTZ R157, R33, c[0x0][0x23c], -R213 ;  /* 0x00008f00219d7a23 */ /* 0x000fe200000108d5 */
[----:B------:R-:W-:Y:S01]  /*3810*/  LOP3.LUT R11, R7, 0xffff, RZ, 0xc0, !PT ;  /* 0x0000ffff070b7812 */ /* 0x000fe200078ec0ff */
[--C-:B------:R-:W-:Y:S01]  /*3820*/  HSET2.LE.AND R4, R4, R162.reuse, PT ;  /* 0x000000a204047233 */ /* 0x100fe20003803000 */
[----:B------:R-:W-:Y:S01]  /*3830*/  SHF.R.U32.HI R2, RZ, 0x10, R7 ;  /* 0x00000010ff027819 */ /* 0x000fe20000011607 */
[----:B------:R-:W2:Y:S01]  /*3840*/  LDSM.16.MT88.4 R32, [R184+0x10000] ;  /* 0x01000000b820783b */ /* 0x000ea20000004200 */
[----:B------:R-:W-:Y:S01]  /*3850*/  PRMT R5, R8, 0x5410, R5 ;  /* 0x0000541008057816 */ /* 0x000fe20000000005 */
[----:B------:R-:W3:Y:S01]  /*3860*/  MUFU.EX2 R153, R153 ;  /* 0x0000009900997308 */ /* 0x000ee20000000800 */
[----:B-1----:R-:W-:Y:S01]  /*3870*/  F2FP.PACK_AB R114, R151, R156 ;  /* 0x0000009c9772723e */ /* 0x002fe200000000ff */
[--C-:B------:R-:W-:Y:S01]  /*3880*/  FFMA.FTZ R154, R20, c[0x0][0x23c], -R213.reuse ;  /* 0x00008f00149a7a23 */ /* 0x100fe200000108d5 */
[----:B------:R-:W-:Y:S01]  /*3890*/  LOP3.LUT R8, R9, UR7, R10, 0x96, !PT ;  /* 0x0000000709087c12 */ /* 0x000fe2000f8e960a */
[--C-:B------:R-:W-:Y:S01]  /*38a0*/  HSET2.LE.AND R115, R5, R162.reuse, PT ;  /* 0x000000a205737233 */ /* 0x100fe20003803000 */
[----:B------:R-:W-:Y:S01]  /*38b0*/  LOP3.LUT R0, R7, 0xff, RZ, 0xc0, !PT ;  /* 0x000000ff07007812 */ /* 0x000fe200078ec0ff */
[----:B------:R-:W-:Y:S01]  /*38c0*/  FFMA.FTZ R150, R17, c[0x0][0x23c], -R213 ;  /* 0x00008f0011967a23 */ /* 0x000fe200000108d5 */
[----:B------:R-:W-:Y:S01]  /*38d0*/  SHF.R.U32.HI R7, RZ, 0x18, R7 ;  /* 0x00000018ff077819 */ /* 0x000fe20000011607 */
[----:B------:R-:W-:Y:S01]  /*38e0*/  MUFU.EX2 R155, R155 ;  /* 0x0000009b009b7308 */ /* 0x000fe20000000800 */
[----:B------:R-:W-:Y:S01]  /*38f0*/  SHF.R.U32.HI R11, RZ, 0x8, R11 ;  /* 0x00000008ff0b7819 */ /* 0x000fe2000001160b */
[----:B------:R-:W-:Y:S01]  /*3900*/  IMAD.WIDE.U32 R8, R8, -0x2daee0ad, RZ ;  /* 0xd2511f5308087825 */ /* 0x000fe200078e00ff */
[----:B------:R-:W-:Y:S01]  /*3910*/  LOP3.LUT R2, R2, 0xff, RZ, 0xc0, !PT ;  /* 0x000000ff02027812 */ /* 0x000fe200078ec0ff */
[----:B------:R-:W-:Y:S01]  /*3920*/  LDSM.16.MT88.4 R20, [R184+0xc800] ;  /* 0x00c80000b814783b */ /* 0x000fe20000004200 */
[----:B------:R-:W-:Y:S01]  /*3930*/  LOP3.LUT R114, R4, R114, RZ, 0xc0, !PT ;  /* 0x0000007204727212 */ /* 0x000fe200078ec0ff */
[----:B------:R-:W-:Y:S01]  /*3940*/  FFMA.FTZ R149, R12, c[0x0][0x23c], -R213 ;  /* 0x00008f000c957a23 */ /* 0x000fe200000108d5 */
[----:B------:R-:W-:Y:S01]  /*3950*/  PRMT R0, R0, 0x5410, R11 ;  /* 0x0000541000007816 */ /* 0x000fe2000000000b */
[----:B------:R-:W1:Y:S01]  /*3960*/  MUFU.EX2 R161, R161 ;  /* 0x000000a100a17308 */ /* 0x000e620000000800 */
[----:B---3--:R-:W-:Y:S01]  /*3970*/  F2FP.PACK_AB R4, R153, R160 ;  /* 0x000000a09904723e */ /* 0x008fe200000000ff */
[--C-:B------:R-:W-:Y:S01]  /*3980*/  FFMA.FTZ R152, R16, c[0x0][0x23c], -R170.reuse ;  /* 0x00008f0010987a23 */ /* 0x100fe200000108aa */
[----:B------:R-:W-:Y:S01]  /*3990*/  PRMT R2, R2, 0x5410, R7 ;  /* 0x0000541002027816 */ /* 0x000fe20000000007 */
[--C-:B------:R-:W-:Y:S01]  /*39a0*/  HSET2.LE.AND R112, R0, R162.reuse, PT ;  /* 0x000000a200707233 */ /* 0x100fe20003803000 */
[----:B------:R-:W-:Y:S01]  /*39b0*/  LOP3.LUT R115, R115, R4, RZ, 0xc0, !PT ;  /* 0x0000000473737212 */ /* 0x000fe200078ec0ff */
[--C-:B------:R-:W-:Y:S01]  /*39c0*/  FFMA.FTZ R148, R14, c[0x0][0x23c], -R170.reuse ;  /* 0x00008f000e947a23 */ /* 0x100fe200000108aa */
[C---:B------:R-:W-:Y:S01]  /*39d0*/  LOP3.LUT R4, R8.reuse, 0xffff, RZ, 0xc0, !PT ;  /* 0x0000ffff08047812 */ /* 0x040fe200078ec0ff */
[----:B------:R-:W-:Y:S01]  /*39e0*/  MUFU.EX2 R158, R158 ;  /* 0x0000009e009e7308 */ /* 0x000fe20000000800 */
[--C-:B------:R-:W-:Y:S01]  /*39f0*/  HSET2.LE.AND R113, R2, R162.reuse, PT ;  /* 0x000000a202717233 */ /* 0x100fe20003803000 */
[----:B------:R-:W-:Y:S01]  /*3a00*/  LOP3.LUT R142, R8, 0xff, RZ, 0xc0, !PT ;  /* 0x000000ff088e7812 */ /* 0x000fe200078ec0ff */
[----:B------:R-:W-:Y:S01]  /*3a10*/  FFMA.FTZ R159, R116, c[0x0][0x23c], -R170 ;  /* 0x00008f00749f7a23 */ /* 0x000fe200000108aa */
[----:B------:R-:W-:Y:S01]  /*3a20*/  SHF.R.U32.HI R4, RZ, 0x8, R4 ;  /* 0x00000008ff047819 */ /* 0x000fe20000011604 */
[----:B------:R-:W-:Y:S01]  /*3a30*/  LDSM.16.MT88.4 R16, [R188+0xe800] ;  /* 0x00e80000bc10783b */ /* 0x000fe20000004200 */
[----:B------:R-:W-:Y:S01]  /*3a40*/  SHF.R.U32.HI R117, RZ, 0x10, R8 ;  /* 0x00000010ff757819 */ /* 0x000fe20000011608 */
[--C-:B------:R-:W-:Y:S01]  /*3a50*/  FFMA.FTZ R166, R139, c[0x0][0x23c], -R213.reuse ;  /* 0x00008f008ba67a23 */ /* 0x100fe200000108d5 */
[----:B------:R-:W3:Y:S01]  /*3a60*/  MUFU.EX2 R157, R157 ;  /* 0x0000009d009d7308 */ /* 0x000ee20000000800 */
[----:B-1----:R-:W-:Y:S01]  /*3a70*/  F2FP.PACK_AB R0, R161, R155 ;  /* 0x0000009ba100723e */ /* 0x002fe200000000ff */
[----:B------:R-:W-:Y:S01]  /*3a80*/  FFMA.FTZ R211, R138, c[0x0][0x23c], -R170 ;  /* 0x00008f008ad37a23 */ /* 0x000fe200000108aa */
[----:B------:R-:W-:Y:S01]  /*3a90*/  PRMT R142, R142, 0x5410, R4 ;  /* 0x000054108e8e7816 */ /* 0x000fe20000000004 */
[--C-:B------:R-:W-:Y:S01]  /*3aa0*/  FFMA.FTZ R210, R137, c[0x0][0x23c], -R170.reuse ;  /* 0x00008f0089d27a23 */ /* 0x100fe200000108aa */
[----:B------:R-:W-:Y:S01]  /*3ab0*/  LOP3.LUT R113, R113, R0, RZ, 0xc0, !PT ;  /* 0x0000000071717212 */ /* 0x000fe200078ec0ff */
[----:B------:R-:W-:Y:S01]  /*3ac0*/  FFMA.FTZ R224, R136, c[0x0][0x23c], -R170 ;  /* 0x00008f0088e07a23 */ /* 0x000fe200000108aa */
[----:B------:R-:W-:Y:S01]  /*3ad0*/  SHF.R.U32.HI R0, RZ, 0x18, R8 ;  /* 0x00000018ff007819 */ /* 0x000fe20000011608 */
[----:B------:R-:W-:Y:S01]  /*3ae0*/  MUFU.EX2 R154, R154 ;  /* 0x0000009a009a7308 */ /* 0x000fe20000000800 */
[----:B------:R-:W-:Y:S01]  /*3af0*/  LOP3.LUT R8, R9, UR17, R6, 0x96, !PT ;  /* 0x0000001109087c12 */ /* 0x000fe2000f8e9606 */
[--C-:B------:R-:W-:Y:S01]  /*3b00*/  HSET2.LE.AND R142, R142, R162.reuse, PT ;  /* 0x000000a28e8e7233 */ /* 0x100fe20003803000 */
[----:B------:R-:W1:Y:S01]  /*3b10*/  LDSM.16.MT88.4 R4, [R186+0xc800] ;  /* 0x00c80000ba04783b */ /* 0x000e620000004200 */
[----:B------:R-:W-:Y:S01]  /*3b20*/  LOP3.LUT R117, R117, 0xff, RZ, 0xc0, !PT ;  /* 0x000000ff75757812 */ /* 0x000fe200078ec0ff */
[----:B------:R-:W-:Y:S01]  /*3b30*/  FFMA.FTZ R215, R215, c[0x0][0x23c], -R170 ;  /* 0x00008f00d7d77a23 */ /* 0x000fe200000108aa */
[----:B------:R-:W-:Y:S01]  /*3b40*/  LOP3.LUT R9, R8, 0xffff, RZ, 0xc0, !PT ;  /* 0x0000ffff08097812 */ /* 0x000fe200078ec0ff */
[----:B------:R-:W-:Y:S01]  /*3b50*/  LDSM.16.MT88.4 R24, [R185+0xc800] ;  /* 0x00c80000b918783b */ /* 0x000fe20000004200 */
[----:B---3--:R-:W-:Y:S01]  /*3b60*/  F2FP.PACK_AB R2, R157, R158 ;  /* 0x0000009e9d02723e */ /* 0x008fe200000000ff */
[----:B------:R-:W-:Y:S01]  /*3b70*/  MUFU.EX2 R150, R150 ;  /* 0x0000009600967308 */ /* 0x000fe20000000800 */
[----:B------:R-:W-:Y:S01]  /*3b80*/  PRMT R117, R117, 0x5410, R0 ;  /* 0x0000541075757816 */ /* 0x000fe20000000000 */
[----:B------:R-:W-:Y:S01]  /*3b90*/  FFMA.FTZ R0, R15, c[0x0][0x23c], -R170 ;  /* 0x00008f000f007a23 */ /* 0x000fe200000108aa */
[----:B------:R-:W-:Y:S01]  /*3ba0*/  LOP3.LUT R112, R112, R2, RZ, 0xc0, !PT ;  /* 0x0000000270707212 */ /* 0x000fe200078ec0ff */
[----:B------:R-:W-:Y:S01]  /*3bb0*/  FFMA.FTZ R2, R13, c[0x0][0x23c], -R213 ;  /* 0x00008f000d027a23 */ /* 0x000fe200000108d5 */
[--C-:B------:R-:W-:Y:S01]  /*3bc0*/  SHF.R.U32.HI R141, RZ, 0x10, R8.reuse ;  /* 0x00000010ff8d7819 */ /* 0x100fe20000011608 */
[----:B------:R-:W3:Y:S01]  /*3bd0*/  LDSM.16.MT88.4 R12, [R186+0xe800] ;  /* 0x00e80000ba0c783b */ /* 0x000ee20000004200 */
[----:B------:R-:W-:Y:S01]  /*3be0*/  LOP3.LUT R140, R8, 0xff, RZ, 0xc0, !PT ;  /* 0x000000ff088c7812 */ /* 0x000fe200078ec0ff */
[----:B------:R-:W-:Y:S01]  /*3bf0*/  MUFU.EX2 R149, R149 ;  /* 0x0000009500957308 */ /* 0x000fe20000000800 */
[----:B------:R-:W-:Y:S01]  /*3c00*/  SHF.R.U32.HI R8, RZ, 0x18, R8 ;  /* 0x00000018ff087819 */ /* 0x000fe20000011608 */
[C---:B------:R-:W-:Y:S01]  /*3c10*/  HMMA.16816.F32 R36, R112.reuse, R40, RZ ;  /* 0x000000287024723c */ /* 0x040fe200000018ff */
[----:B------:R-:W-:Y:S01]  /*3c20*/  SHF.R.U32.HI R9, RZ, 0x8, R9 ;  /* 0x00000008ff097819 */ /* 0x000fe20000011609 */
[--C-:B------:R-:W-:Y:S01]  /*3c30*/  HSET2.LE.AND R143, R117, R162.reuse, PT ;  /* 0x000000a2758f7233 */ /* 0x100fe20003803000 */
[----:B------:R-:W-:Y:S01]  /*3c40*/  LOP3.LUT R141, R141, 0xff, RZ, 0xc0, !PT ;  /* 0x000000ff8d8d7812 */ /* 0x000fe200078ec0ff */
[----:B------:R-:W-:Y:S01]  /*3c50*/  LDSM.16.MT88.4 R136, [R186+0xd000] ;  /* 0x00d00000ba88783b */ /* 0x000fe20000004200 */
[----:B------:R-:W-:Y:S01]  /*3c60*/  PRMT R140, R140, 0x5410, R9 ;  /* 0x000054108c8c7816 */ /* 0x000fe20000000009 */
[----:B------:R-:W4:Y:S01]  /*3c70*/  MUFU.EX2 R2, R2 ;  /* 0x0000000200027308 */ /* 0x000f220000000800 */
[----:B------:R-:W-:Y:S01]  /*3c80*/  PRMT R141, R141, 0x5410, R8 ;  /* 0x000054108d8d7816 */ /* 0x000fe20000000008 */
[C---:B------:R-:W-:Y:S01]  /*3c90*/  HMMA.16816.F32 R40, R112.reuse, R42, RZ ;  /* 0x0000002a7028723c */ /* 0x040fe200000018ff */
[--C-:B------:R-:W-:Y:S01]  /*3ca0*/  FFMA.FTZ R225, R225, c[0x0][0x23c], -R213.reuse ;  /* 0x00008f00e1e17a23 */ /* 0x100fe200000108d5 */
[--C-:B------:R-:W-:Y:S01]  /*3cb0*/  HSET2.LE.AND R140, R140, R162.reuse, PT ;  /* 0x000000a28c8c7233 */ /* 0x100fe20003803000 */
[--C-:B------:R-:W-:Y:S01]  /*3cc0*/  FFMA.FTZ R223, R223, c[0x0][0x23c], -R213.reuse ;  /* 0x00008f00dfdf7a23 */ /* 0x100fe200000108d5 */
[----:B------:R-:W-:Y:S01]  /*3cd0*/  HSET2.LE.AND R141, R141, R162, PT ;  /* 0x000000a28d8d7233 */ /* 0x000fe20003803000 */
[--C-:B------:R-:W-:Y:S01]  /*3ce0*/  FFMA.FTZ R214, R214, c[0x0][0x23c], -R213.reuse ;  /* 0x00008f00d6d67a23 */ /* 0x100fe200000108d5 */
[----:B------:R-:W-:Y:S01]  /*3cf0*/  MUFU.EX2 R152, R152 ;  /* 0x0000009800987308 */ /* 0x000fe20000000800 */
[----:B------:R-:W-:Y:S01]  /*3d00*/  FFMA.FTZ R212, R212, c[0x0][0x23c], -R213 ;  /* 0x00008f00d4d47a23 */ /* 0x000fe200000108d5 */
[----:B------:R-:W-:Y:S01]  /*3d10*/  HMMA.16816.F32 R68, R112, R72, RZ ;  /* 0x000000487044723c */ /* 0x000fe200000018ff */
[----:B------:R-:W-:-:S02]  /*3d20*/  FFMA.FTZ R171, R171, c[0x0][0x23c], -R170 ;  /* 0x00008f00abab7a23 */ /* 0x000fc400000108aa */
[--C-:B------:R-:W-:Y:S02]  /*3d30*/  FFMA.FTZ R169, R169, c[0x0][0x23c], -R170.reuse ;  /* 0x00008f00a9a97a23 */ /* 0x100fe400000108aa */
[--C-:B------:R-:W-:Y:S01]  /*3d40*/  FFMA.FTZ R168, R168, c[0x0][0x23c], -R170.reuse ;  /* 0x00008f00a8a87a23 */ /* 0x100fe200000108aa */
[----:B------:R-:W-:Y:S01]  /*3d50*/  MUFU.EX2 R148, R148 ;  /* 0x0000009400947308 */ /* 0x000fe20000000800 */
[----:B----4-:R-:W-:Y:S01]  /*3d60*/  F2FP.PACK_AB R10, R2, R149 ;  /* 0x00000095020a723e */ /* 0x010fe200000000ff */
[C---:B------:R-:W-:Y:S01]  /*3d70*/  HMMA.16816.F32 R72, R112.reuse, R74, RZ ;  /* 0x0000004a7048723c */ /* 0x040fe200000018ff */
[----:B------:R-:W-:Y:S02]  /*3d80*/  FFMA.FTZ R167, R167, c[0x0][0x23c], -R170 ;  /* 0x00008f00a7a77a23 */ /* 0x000fe400000108aa */
[----:B------:R-:W-:Y:S01]  /*3d90*/  LOP3.LUT R142, R142, R10, RZ, 0xc0, !PT ;  /* 0x0000000a8e8e7212 */ /* 0x000fe200078ec0ff */
[----:B------:R-:W-:Y:S01]  /*3da0*/  FADD.FTZ R157, R158, R157 ;  /* 0x0000009d9e9d7221 */ /* 0x000fe20000010000 */
[----:B------:R-:W4:Y:S01]  /*3db0*/  LDSM.16.MT88.4 R8, [R185+0xe800] ;  /* 0x00e80000b908783b */ /* 0x000f220000004200 */
[----:B------:R-:W5:Y:S01]  /*3dc0*/  MUFU.EX2 R0, R0 ;  /* 0x0000000000007308 */ /* 0x000f620000000800 */
[----:B------:R-:W-:Y:S01]  /*3dd0*/  FADD.FTZ R155, R155, R161 ;  /* 0x000000a19b9b7221 */ /* 0x000fe20000010000 */
[----:B--2---:R-:W-:Y:S01]  /*3de0*/  HMMA.16816.F32 R116, R112, R32, RZ ;  /* 0x000000207074723c */ /* 0x004fe200000018ff */
[----:B------:R-:W-:-:S02]  /*3df0*/  FADD.FTZ R156, R156, R157 ;  /* 0x0000009d9c9c7221 */ /* 0x000fc40000010000 */
[----:B------:R-:W-:Y:S02]  /*3e00*/  FADD.FTZ R160, R160, R155 ;  /* 0x0000009ba0a07221 */ /* 0x000fe40000010000 */
[----:B------:R-:W-:Y:S01]  /*3e10*/  FADD.FTZ R156, R151, R156 ;  /* 0x0000009c979c7221 */ /* 0x000fe20000010000 */
[----:B------:R-:W2:Y:S01]  /*3e20*/  MUFU.EX2 R159, R159 ;  /* 0x0000009f009f7308 */ /* 0x000ea20000000800 */
[----:B------:R-:W-:Y:S01]  /*3e30*/  F2FP.PACK_AB R33, R150, R154 ;  /* 0x0000009a9621723e */ /* 0x000fe200000000ff */
[C---:B------:R-:W-:Y:S01]  /*3e40*/  HMMA.16816.F32 R60, R112.reuse, R64, RZ ;  /* 0x00000040703c723c */ /* 0x040fe200000018ff */
[----:B------:R-:W-:Y:S02]  /*3e50*/  FADD.FTZ R160, R153, R160 ;  /* 0x000000a099a07221 */ /* 0x000fe40000010000 */
[----:B------:R-:W-:Y:S01]  /*3e60*/  LOP3.LUT R140, R140, R33, RZ, 0xc0, !PT ;  /* 0x000000218c8c7212 */ /* 0x000fe200078ec0ff */
[----:B------:R-:W-:Y:S01]  /*3e70*/  FADD.FTZ R154, R154, R156 ;  /* 0x0000009c9a9a7221 */ /* 0x000fe20000010000 */
[----:B-----5:R-:W-:Y:S01]  /*3e80*/  F2FP.PACK_AB R147, R0, R148 ;  /* 0x000000940093723e */ /* 0x020fe200000000ff */
[----:B------:R-:W-:Y:S02]  /*3e90*/  MUFU.EX2 R166, R166 ;  /* 0x000000a600a67308 */ /* 0x000fe40000000800 */
[----:B------:R-:W-:Y:S01]  /*3ea0*/  HMMA.16816.F32 R76, R112, R80, RZ ;  /* 0x00000050704c723c */ /* 0x000fe200000018ff */
[----:B------:R-:W-:Y:S01]  /*3eb0*/  FADD.FTZ R154, R150, R154 ;  /* 0x0000009a969a7221 */ /* 0x000fe20000010000 */
[----:B------:R-:W-:-:S03]  /*3ec0*/  LOP3.LUT R143, R143, R147, RZ, 0xc0, !PT ;  /* 0x000000938f8f7212 */ /* 0x000fc600078ec0ff */
[----:B------:R-:W-:Y:S01]  /*3ed0*/  FADD.FTZ R149, R149, R154 ;  /* 0x0000009a95957221 */ /* 0x000fe20000010000 */
[----:B--2---:R-:W-:Y:S01]  /*3ee0*/  F2FP.PACK_AB R32, R159, R152 ;  /* 0x000000989f20723e */ /* 0x004fe200000000ff */
[----:B------:R-:W-:Y:S01]  /*3ef0*/  MUFU.EX2 R211, R211 ;  /* 0x000000d300d37308 */ /* 0x000fe20000000800 */
[C---:B------:R-:W-:Y:S01]  /*3f00*/  HMMA.16816.F32 R84, R112.reuse, R88, RZ ;  /* 0x000000587054723c */ /* 0x040fe200000018ff */
[----:B------:R-:W-:Y:S01]  /*3f10*/  FADD.FTZ R152, R152, R160 ;  /* 0x000000a098987221 */ /* 0x000fe20000010000 */
[----:B------:R-:W-:Y:S01]  /*3f20*/  LOP3.LUT R141, R141, R32, RZ, 0xc0, !PT ;  /* 0x000000208d8d7212 */ /* 0x000fe200078ec0ff */
[----:B------:R-:W-:Y:S02]  /*3f30*/  FADD.FTZ R149, R2, R149 ;  /* 0x0000009502957221 */ /* 0x000fe40000010000 */
[----:B------:R-:W-:Y:S02]  /*3f40*/  FADD.FTZ R152, R159, R152 ;  /* 0x000000989f987221 */ /* 0x000fe40000010000 */
[----:B------:R-:W2:Y:S01]  /*3f50*/  MUFU.EX2 R210, R210 ;  /* 0x000000d200d27308 */ /* 0x000ea20000000800 */
[----:B------:R-:W-:Y:S01]  /*3f60*/  HMMA.16816.F32 R80, R112, R82, RZ ;  /* 0x000000527050723c */ /* 0x000fe200000018ff */
[----:B------:R-:W-:-:S04]  /*3f70*/  FADD.FTZ R148, R148, R152 ;  /* 0x0000009894947221 */ /* 0x000fc80000010000 */
[----:B------:R-:W-:Y:S02]  /*3f80*/  FADD.FTZ R148, R0, R148 ;  /* 0x0000009400947221 */ /* 0x000fe40000010000 */
[----:B------:R-:W-:Y:S01]  /*3f90*/  MUFU.EX2 R224, R224 ;  /* 0x000000e000e07308 */ /* 0x000fe20000000800 */
[C---:B-1----:R-:W-:Y:S07]  /*3fa0*/  HMMA.16816.F32 R36, R140.reuse, R4, R36 ;  /* 0x000000048c24723c */ /* 0x042fee0000001824 */
[----:B------:R-:W-:Y:S01]  /*3fb0*/  MUFU.EX2 R215, R215 ;  /* 0x000000d700d77308 */ /* 0x000fe20000000800 */
[C---:B------:R-:W-:Y:S01]  /*3fc0*/  HMMA.16816.F32 R40, R140.reuse, R6, R40 ;  /* 0x000000068c28723c */ /* 0x040fe20000001828 */
[----:B------:R-:W1:Y:S06]  /*3fd0*/  LDSM.16.MT88.4 R4, [R184+0xe800] ;  /* 0x00e80000b804783b */ /* 0x000e6c0000004200 */
[----:B------:R-:W-:Y:S01]  /*3fe0*/  MUFU.EX2 R225, R225 ;  /* 0x000000e100e17308 */ /* 0x000fe20000000800 */
[C---:B---3--:R-:W-:Y:S07]  /*3ff0*/  HMMA.16816.F32 R68, R140.reuse, R12, R68 ;  /* 0x0000000c8c44723c */ /* 0x048fee0000001844 */
[----:B------:R-:W-:Y:S01]  /*4000*/  MUFU.EX2 R223, R223 ;  /* 0x000000df00df7308 */ /* 0x000fe20000000800 */
[----:B------:R-:W-:Y:S01]  /*4010*/  HMMA.16816.F32 R72, R140, R14, R72 ;  /* 0x0000000e8c48723c */ /* 0x000fe20000001848 */
[----:B------:R-:W3:Y:S06]  /*4020*/  LDSM.16.MT88.4 R12, [R188+0x10800] ;  /* 0x01080000bc0c783b */ /* 0x000eec0000004200 */
[----:B------:R-:W-:Y:S01]  /*4030*/  MUFU.EX2 R214, R214 ;  /* 0x000000d600d67308 */ /* 0x000fe20000000800 */
[----:B------:R-:W-:Y:S07]  /*4040*/  HMMA.16816.F32 R88, R112, R90, RZ ;  /* 0x0000005a7058723c */ /* 0x000fee00000018ff */
[----:B------:R-:W-:Y:S01]  /*4050*/  MUFU.EX2 R212, R212 ;  /* 0x000000d400d47308 */ /* 0x000fe20000000800 */
[----:B------:R-:W-:Y:S07]  /*4060*/  HMMA.16816.F32 R60, R140, R16, R60 ;  /* 0x000000108c3c723c */ /* 0x000fee000000183c */
[----:B------:R-:W-:Y:S01]  /*4070*/  IMAD.U32 R16, RZ, RZ, UR4 ;  /* 0x00000004ff107e24 */ /* 0x000fe2000f8e00ff */
[----:B------:R-:W-:Y:S01]  /*4080*/  HMMA.16816.F32 R92, R112, R96, RZ ;  /* 0x00000060705c723c */ /* 0x000fe200000018ff */
[----:B------:R-:W-:Y:S03]  /*4090*/  MUFU.EX2 R171, R171 ;  /* 0x000000ab00ab7308 */ /* 0x000fe60000000800 */
[----:B------:R-:W-:-:S04]  /*40a0*/  LOP3.LUT R163, R163, UR25, R16, 0x96, !PT ;  /* 0x00000019a3a37c12 */ /* 0x000fc8000f8e9610 */
[C---:B----4-:R-:W-:Y:S01]  /*40b0*/  HMMA.16816.F32 R76, R140.reuse, R8, R76 ;  /* 0x000000088c4c723c */ /* 0x050fe2000000184c */
[----:B------:R-:W-:Y:S01]  /*40c0*/  IMAD.WIDE.U32 R16, R163, -0x326172a9, RZ ;  /* 0xcd9e8d57a3107825 */ /* 0x000fe200078e00ff */
[----:B------:R-:W-:Y:S03]  /*40d0*/  MUFU.EX2 R169, R169 ;  /* 0x000000a900a97308 */ /* 0x000fe60000000800 */
[--C-:B------:R-:W-:Y:S01]  /*40e0*/  FFMA.FTZ R163, R146, c[0x0][0x23c], -R213.reuse ;  /* 0x00008f0092a37a23 */ /* 0x100fe200000108d5 */
[----:B------:R-:W-:Y:S02]  /*40f0*/  LOP3.LUT R164, R17, UR15, R164, 0x96, !PT ;  /* 0x0000000f11a47c12 */ /* 0x000fe4000f8e96a4 */
[C---:B------:R-:W-:Y:S01]  /*4100*/  HMMA.16816.F32 R80, R140.reuse, R10, R80 ;  /* 0x0000000a8c50723c */ /* 0x040fe20000001850 */
[----:B------:R-:W4:Y:S01]  /*4110*/  LDSM.16.MT88.4 R8, [R186+0x10800] ;  /* 0x01080000ba08783b */ /* 0x000f220000004200 */
[----:B------:R-:W-:Y:S01]  /*4120*/  LOP3.LUT R16, R135, UR13, R16, 0x96, !PT ;  /* 0x0000000d87107c12 */ /* 0x000fe2000f8e9610 */
[----:B------:R-:W-:Y:S01]  /*4130*/  IMAD.WIDE.U32 R164, R164, -0x2daee0ad, RZ ;  /* 0xd2511f53a4a47825 */ /* 0x000fe200078e00ff */
[----:B------:R-:W-:Y:S03]  /*4140*/  MUFU.EX2 R163, R163 ;  /* 0x000000a300a37308 */ /* 0x000fe60000000800 */
[----:B------:R-:W-:Y:S01]  /*4150*/  IMAD.WIDE.U32 R16, R16, -0x2daee0ad, RZ ;  /* 0xd2511f5310107825 */ /* 0x000fe200078e00ff */
[C---:B-1----:R-:W-:Y:S04]  /*4160*/  HMMA.16816.F32 R84, R140.reuse, R4, R84 ;  /* 0x000000048c54723c */ /* 0x042fe80000001854 */
[----:B------:R-:W-:Y:S01]  /*4170*/  LOP3.LUT R228, R17, UR10, R164, 0x96, !PT ;  /* 0x0000000a11e47c12 */ /* 0x000fe2000f8e96a4 */
[----:B------:R-:W-:Y:S01]  /*4180*/  FFMA.FTZ R164, R145, c[0x0][0x23c], -R213 ;  /* 0x00008f0091a47a23 */ /* 0x000fe200000108d5 */
[----:B------:R-:W-:Y:S02]  /*4190*/  MUFU.EX2 R168, R168 ;  /* 0x000000a800a87308 */ /* 0x000fe40000000800 */
[----:B------:R-:W-:Y:S01]  /*41a0*/  HMMA.16816.F32 R88, R140, R6, R88 ;  /* 0x000000068c58723c */ /* 0x000fe20000001858 */
[----:B------:R-:W1:Y:S01]  /*41b0*/  LDSM.16.MT88.4 R4, [R185+0x10800] ;  /* 0x01080000b904783b */ /* 0x000e620000004200 */
[----:B------:R-:W-:-:S04]  /*41c0*/  IMAD.WIDE.U32 R228, R228, -0x326172a9, RZ ;  /* 0xcd9e8d57e4e47825 */ /* 0x000fc800078e00ff */
[----:B------:R-:W-:Y:S02]  /*41d0*/  MUFU.EX2 R164, R164 ;  /* 0x000000a400a47308 */ /* 0x000fe40000000800 */
[----:B---3--:R-:W-:Y:S06]  /*41e0*/  HMMA.16816.F32 R92, R140, R12, R92 ;  /* 0x0000000c8c5c723c */ /* 0x008fec000000185c */
[----:B------:R-:W-:Y:S01]  /*41f0*/  MUFU.EX2 R167, R167 ;  /* 0x000000a700a77308 */ /* 0x000fe20000000800 */
[----:B------:R-:W-:Y:S01]  /*4200*/  LOP3.LUT R12, R165, UR12, R220, 0x96, !PT ;  /* 0x0000000ca50c7c12 */ /* 0x000fe2000f8e96dc */
[----:B------:R-:W-:Y:S01]  /*4210*/  HMMA.16816.F32 R100, R112, R120, RZ ;  /* 0x000000787064723c */ /* 0x000fe200000018ff */
[----:B------:R-:W-:-:S02]  /*4220*/  FFMA.FTZ R165, R144, c[0x0][0x23c], -R213 ;  /* 0x00008f0090a57a23 */ /* 0x000fc400000108d5 */
[----:B------:R-:W3:Y:S01]  /*4230*/  LDSM.16.MT88.4 R144, [R184+0x10800] ;  /* 0x01080000b890783b */ /* 0x000ee20000004200 */
[----:B------:R-:W-:-:S03]  /*4240*/  IMAD.WIDE.U32 R226, R12, -0x326172a9, RZ ;  /* 0xcd9e8d570ce27825 */ /* 0x000fc600078e00ff */
[----:B------:R-:W5:Y:S01]  /*4250*/  MUFU.EX2 R165, R165 ;  /* 0x000000a500a57308 */ /* 0x000f620000000800 */
[----:B------:R-:W-:Y:S01]  /*4260*/  HMMA.16816.F32 R104, R112, R108, RZ ;  /* 0x0000006c7068723c */ /* 0x000fe200000018ff */
[----:B------:R-:W-:Y:S02]  /*4270*/  LOP3.LUT R12, R227, UR11, R134, 0x96, !PT ;  /* 0x0000000be30c7c12 */ /* 0x000fe4000f8e9686 */
[----:B------:R-:W-:-:S03]  /*4280*/  LOP3.LUT R226, R229, UR9, R226, 0x96, !PT ;  /* 0x00000009e5e27c12 */ /* 0x000fc6000f8e96e2 */
[----:B------:R-:W-:Y:S02]  /*4290*/  IMAD.WIDE.U32 R12, R12, -0x2daee0ad, RZ ;  /* 0xd2511f530c0c7825 */ /* 0x000fe400078e00ff */
[----:B------:R-:W-:Y:S02]  /*42a0*/  HMMA.16816.F32 R64, R112, R66, RZ ;  /* 0x000000427040723c */ /* 0x000fe400000018ff */
[----:B------:R-:W-:Y:S01]  /*42b0*/  IMAD.WIDE.U32 R226, R226, -0x2daee0ad, RZ ;  /* 0xd2511f53e2e27825 */ /* 0x000fe200078e00ff */
[----:B------:R-:W-:-:S04]  /*42c0*/  LOP3.LUT R230, R13, UR8, R16, 0x96, !PT ;  /* 0x000000080de67c12 */ /* 0x000fc8000f8e9610 */
[----:B------:R-:W-:Y:S01]  /*42d0*/  LOP3.LUT R17, R227, UR6, R12, 0x96, !PT ;  /* 0x00000006e3117c12 */ /* 0x000fe2000f8e960c */
[----:B------:R-:W-:Y:S01]  /*42e0*/  HMMA.16816.F32 R108, R112, R110, RZ ;  /* 0x0000006e706c723c */ /* 0x000fe200000018ff */
[----:B------:R-:W-:-:S04]  /*42f0*/  IMAD.WIDE.U32 R230, R230, -0x326172a9, RZ ;  /* 0xcd9e8d57e6e67825 */ /* 0x000fc800078e00ff */
[----:B------:R-:W-:Y:S01]  /*4300*/  IMAD.WIDE.U32 R16, R17, -0x326172a9, RZ ;  /* 0xcd9e8d5711107825 */ /* 0x000fe200078e00ff */
[----:B------:R-:W-:Y:S02]  /*4310*/  LOP3.LUT R228, R231, UR7, R228, 0x96, !PT ;  /* 0x00000007e7e47c12 */ /* 0x000fe4000f8e96e4 */
[----:B------:R-:W-:Y:S03]  /*4320*/  HMMA.16816.F32 R120, R112, R122, RZ ;  /* 0x0000007a7078723c */ /* 0x000fe600000018ff */
[----:B------:R-:W-:-:S05]  /*4330*/  IMAD.WIDE.U32 R228, R228, -0x2daee0ad, RZ ;  /* 0xd2511f53e4e47825 */ /* 0x000fca00078e00ff */
[----:B------:R-:W-:Y:S01]  /*4340*/  HMMA.16816.F32 R96, R112, R98, RZ ;  /* 0x000000627060723c */ /* 0x000fe200000018ff */
[----:B------:R-:W-:-:S07]  /*4350*/  LOP3.LUT R226, R229, UR17, R226, 0x96, !PT ;  /* 0x00000011e5e27c12 */ /* 0x000fce000f8e96e2 */
[C---:B----4-:R-:W-:Y:S07]  /*4360*/  HMMA.16816.F32 R100, R140.reuse, R8, R100 ;  /* 0x000000088c64723c */ /* 0x050fee0000001864 */
[----:B------:R-:W-:Y:S01]  /*4370*/  LOP3.LUT R9, R16, 0xffff, RZ, 0xc0, !PT ;  /* 0x0000ffff10097812 */ /* 0x000fe200078ec0ff */
[----:B-1----:R-:W-:Y:S01]  /*4380*/  HMMA.16816.F32 R104, R140, R4, R104 ;  /* 0x000000048c68723c */ /* 0x002fe20000001868 */
[----:B------:R-:W-:Y:S02]  /*4390*/  SHF.R.U32.HI R8, RZ, 0x18, R16 ;  /* 0x00000018ff087819 */ /* 0x000fe40000011610 */
[----:B------:R-:W-:-:S04]  /*43a0*/  SHF.R.U32.HI R9, RZ, 0x8, R9 ;  /* 0x00000008ff097819 */ /* 0x000fc80000011609 */
[----:B------:R-:W-:Y:S01]  /*43b0*/  SHF.R.U32.HI R4, RZ, 0x10, R16 ;  /* 0x00000010ff047819 */ /* 0x000fe20000011610 */
[C---:B------:R-:W-:Y:S01]  /*43c0*/  HMMA.16816.F32 R52, R112.reuse, R56, RZ ;  /* 0x000000387034723c */ /* 0x040fe200000018ff */
[----:B------:R-:W-:Y:S02]  /*43d0*/  LOP3.LUT R5, R16, 0xff, RZ, 0xc0, !PT ;  /* 0x000000ff10057812 */ /* 0x000fe400078ec0ff */
[----:B------:R-:W-:Y:S02]  /*43e0*/  LOP3.LUT R4, R4, 0xff, RZ, 0xc0, !PT ;  /* 0x000000ff04047812 */ /* 0x000fe400078ec0ff */
[----:B------:R-:W-:Y:S02]  /*43f0*/  LOP3.LUT R16, R17, UR16, R230, 0x96, !PT ;  /* 0x0000001011107c12 */ /* 0x000fe4000f8e96e6 */
[----:B------:R-:W-:Y:S01]  /*4400*/  PRMT R5, R5, 0x5410, R9 ;  /* 0x0000541005057816 */ /* 0x000fe20000000009 */
[----:B------:R-:W-:Y:S01]  /*4410*/  HMMA.16816.F32 R56, R112, R58, RZ ;  /* 0x0000003a7038723c */ /* 0x000fe200000018ff */
[----:B------:R-:W-:-:S02]  /*4420*/  PRMT R4, R4, 0x5410, R8 ;  /* 0x0000541004047816 */ /* 0x000fc40000000008 */
[----:B------:R-:W-:Y:S01]  /*4430*/  SHF.R.U32.HI R17, RZ, 0x10, R16 ;  /* 0x00000010ff117819 */ /* 0x000fe20000011610 */
[--C-:B------:R-:W-:Y:S02]  /*4440*/  HSET2.LE.AND R5, R5, R162.reuse, PT ;  /* 0x000000a205057233 */ /* 0x100fe40003803000 */
[----:B------:R-:W-:Y:S01]  /*4450*/  HSET2.LE.AND R4, R4, R162, PT ;  /* 0x000000a204047233 */ /* 0x000fe20003803000 */
[----:B------:R-:W-:Y:S01]  /*4460*/  LOP3.LUT R17, R17, 0xff, RZ, 0xc0, !PT ;  /* 0x000000ff11117812 */ /* 0x000fe200078ec0ff */
[C---:B------:R-:W-:Y:S07]  /*4470*/  HMMA.16816.F32 R64, R140.reuse, R18, R64 ;  /* 0x000000128c40723c */ /* 0x040fee0000001840 */
[----:B------:R-:W-:Y:S01]  /*4480*/  LOP3.LUT R18, R16, 0xffff, RZ, 0xc0, !PT ;  /* 0x0000ffff10127812 */ /* 0x000fe200078ec0ff */
[----:B------:R-:W-:Y:S01]  /*4490*/  HMMA.16816.F32 R108, R140, R6, R108 ;  /* 0x000000068c6c723c */ /* 0x000fe2000000186c */
[----:B--2---:R-:W-:-:S04]  /*44a0*/  F2FP.PACK_AB R19, R210, R211 ;  /* 0x000000d3d213723e */ /* 0x004fc800000000ff */
[----:B------:R-:W-:Y:S02]  /*44b0*/  LOP3.LUT R19, R4, R19, RZ, 0xc0, !PT ;  /* 0x0000001304137212 */ /* 0x000fe400078ec0ff */
[----:B------:R-:W-:Y:S01]  /*44c0*/  LOP3.LUT R6, R16, 0xff, RZ, 0xc0, !PT ;  /* 0x000000ff10067812 */ /* 0x000fe200078ec0ff */
[----:B------:R-:W-:Y:S01]  /*44d0*/  HMMA.16816.F32 R120, R140, R10, R120 ;  /* 0x0000000a8c78723c */ /* 0x000fe20000001878 */
[----:B------:R-:W-:Y:S01]  /*44e0*/  SHF.R.U32.HI R7, RZ, 0x18, R16 ;  /* 0x00000018ff077819 */ /* 0x000fe20000011610 */
[----:B------:R-:W1:Y:S01]  /*44f0*/  LDSM.16.MT88.4 R8, [R184+0xd000] ;  /* 0x00d00000b808783b */ /* 0x000e620000004200 */
[----:B------:R-:W-:Y:S02]  /*4500*/  SHF.R.U32.HI R16, RZ, 0x8, R18 ;  /* 0x00000008ff107819 */ /* 0x000fe40000011612 */
[----:B-----5:R-:W-:Y:S02]  /*4510*/  F2FP.PACK_AB R18, R166, R165 ;  /* 0x000000a5a612723e */ /* 0x020fe400000000ff */
[----:B------:R-:W-:Y:S01]  /*4520*/  PRMT R16, R6, 0x5410, R16 ;  /* 0x0000541006107816 */ /* 0x000fe20000000010 */
[----:B------:R-:W-:Y:S01]  /*4530*/  HMMA.16816.F32 R128, R112, R124, RZ ;  /* 0x0000007c7080723c */ /* 0x000fe200000018ff */
[----:B------:R-:W-:-:S02]  /*4540*/  PRMT R17, R17, 0x5410, R7 ;  /* 0x0000541011117816 */ /* 0x000fc40000000007 */
[----:B------:R-:W-:Y:S01]  /*4550*/  LOP3.LUT R18, R5, R18, RZ, 0xc0, !PT ;  /* 0x0000001205127212 */ /* 0x000fe200078ec0ff */
[--C-:B------:R-:W-:Y:S01]  /*4560*/  HSET2.LE.AND R16, R16, R162.reuse, PT ;  /* 0x000000a210107233 */ /* 0x100fe20003803000 */
[----:B------:R-:W2:Y:S01]  /*4570*/  LDSM.16.MT88.4 R4, [R185+0xf000] ;  /* 0x00f00000b904783b */ /* 0x000ea20000004200 */
[----:B------:R-:W-:Y:S02]  /*4580*/  HSET2.LE.AND R17, R17, R162, PT ;  /* 0x000000a211117233 */ /* 0x000fe40003803000 */
[----:B------:R-:W-:Y:S08]  /*4590*/  HMMA.16816.F32 R124, R112, R126, RZ ;  /* 0x0000007e707c723c */ /* 0x000ff000000018ff */
[C---:B------:R-:W-:Y:S01]  /*45a0*/  HMMA.16816.F32 R96, R140.reuse, R14, R96 ;  /* 0x0000000e8c60723c */ /* 0x040fe20000001860 */
[----:B------:R-:W4:Y:S07]  /*45b0*/  LDSM.16.MT88.4 R12, [R188+0xd000] ;  /* 0x00d00000bc0c783b */ /* 0x000f2e0000004200 */
[C---:B------:R-:W-:Y:S08]  /*45c0*/  HMMA.16816.F32 R52, R140.reuse, R20, R52 ;  /* 0x000000148c34723c */ /* 0x040ff00000001834 */
[----:B------:R-:W-:Y:S01]  /*45d0*/  HMMA.16816.F32 R56, R140, R22, R56 ;  /* 0x000000168c38723c */ /* 0x000fe20000001838 */
[----:B------:R-:W-:Y:S07]  /*45e0*/  LDSM.16.MT88.4 R20, [R184+0xf000] ;  /* 0x00f00000b814783b */ /* 0x000fee0000004200 */
[C---:B------:R-:W-:Y:S08]  /*45f0*/  HMMA.16816.F32 R44, R112.reuse, R48, RZ ;  /* 0x00000030702c723c */ /* 0x040ff000000018ff */
[C---:B------:R-:W-:Y:S08]  /*4600*/  HMMA.16816.F32 R48, R112.reuse, R50, RZ ;  /* 0x000000327030723c */ /* 0x040ff000000018ff */
[----:B------:R-:W-:Y:S01]  /*4610*/  HMMA.16816.F32 R112, R112, R34, RZ ;  /* 0x000000227070723c */ /* 0x000fe200000018ff */
[----:B------:R-:W-:Y:S07]  /*4620*/  LDSM.16.MT88.4 R32, [R185+0xd000] ;  /* 0x00d00000b920783b */ /* 0x000fee0000004200 */
[C---:B------:R-:W-:Y:S08]  /*4630*/  HMMA.16816.F32 R128, R140.reuse, R28, R128 ;  /* 0x0000001c8c80723c */ /* 0x040ff00000001880 */
[C---:B------:R-:W-:Y:S01]  /*4640*/  HMMA.16816.F32 R124, R140.reuse, R30, R124 ;  /* 0x0000001e8c7c723c */ /* 0x040fe2000000187c */
[----:B------:R-:W-:Y:S07]  /*4650*/  LDSM.16.MT88.4 R28, [R188+0xf000] ;  /* 0x00f00000bc1c783b */ /* 0x000fee0000004200 */
[C---:B---3--:R-:W-:Y:S07]  /*4660*/  HMMA.16816.F32 R116, R140.reuse, R144, R116 ;  /* 0x000000908c74723c */ /* 0x048fee0000001874 */
[----:B------:R-:W-:Y:S01]  /*4670*/  F2FP.PACK_AB R145, R164, R163 ;  /* 0x000000a3a491723e */ /* 0x000fe200000000ff */
        /* <DEDUP_REMOVED lines=12> */
[----:B-1----:R-:W-:Y:S01]  /*4740*/  HMMA.16816.F32 R52, R16, R8, R52 ;  /* 0x000000081034723c */ /* 0x002fe20000001834 */
[----:B------:R-:W-:Y:S02]  /*4750*/  FADD.FTZ R165, R166, R165 ;  /* 0x000000a5a6a57221 */ /* 0x000fe40000010000 */
[----:B------:R-:W-:-:S02]  /*4760*/  FADD.FTZ R211, R210, R211 ;  /* 0x000000d3d2d37221 */ /* 0x000fc40000010000 */
[----:B------:R-:W-:Y:S02]  /*4770*/  FADD.FTZ R165, R225, R165 ;  /* 0x000000a5e1a57221 */ /* 0x000fe40000010000 */
[----:B------:R-:W-:Y:S01]  /*4780*/  FADD.FTZ R211, R171, R211 ;  /* 0x000000d3abd37221 */ /* 0x000fe20000010000 */
[C---:B------:R-:W-:Y:S01]  /*4790*/  HMMA.16816.F32 R56, R16.reuse, R10, R56 ;  /* 0x0000000a1038723c */ /* 0x040fe20000001838 */
[----:B------:R-:W1:Y:S01]  /*47a0*/  LDSM.16.MT88.4 R8, [R186+0x11000] ;  /* 0x01100000ba08783b */ /* 0x000e620000004200 */
[----:B------:R-:W-:Y:S02]  /*47b0*/  FADD.FTZ R165, R223, R165 ;  /* 0x000000a5dfa57221 */ /* 0x000fe40000010000 */
[----:B------:R-:W-:Y:S02]  /*47c0*/  FADD.FTZ R211, R169, R211 ;  /* 0x000000d3a9d37221 */ /* 0x000fe40000010000 */
[----:B------:R-:W-:Y:S02]  /*47d0*/  FADD.FTZ R165, R214, R165 ;  /* 0x000000a5d6a57221 */ /* 0x000fe40000010000 */
[C---:B--2---:R-:W-:Y:S08]  /*47e0*/  HMMA.16816.F32 R76, R16.reuse, R4, R76 ;  /* 0x00000004104c723c */ /* 0x044ff0000000184c */
[----:B------:R-:W-:Y:S01]  /*47f0*/  HMMA.16816.F32 R80, R16, R6, R80 ;  /* 0x000000061050723c */ /* 0x000fe20000001850 */
[----:B------:R-:W2:Y:S07]  /*4800*/  LDSM.16.MT88.4 R4, [R185+0x11000] ;  /* 0x01100000b904783b */ /* 0x000eae0000004200 */
[----:B------:R-:W-:Y:S01]  /*4810*/  HMMA.16816.F32 R112, R140, R146, R112 ;  /* 0x000000928c70723c */ /* 0x000fe20000001870 */
[----:B------:R-:W-:Y:S04]  /*4820*/  LDSM.16.MT88.4 R144, [R184+0x11000] ;  /* 0x01100000b890783b */ /* 0x000fe80000004200 */
[----:B------:R-:W-:Y:S03]  /*4830*/  LDSM.16.MT88.4 R140, [R186+0xd800] ;  /* 0x00d80000ba8c783b */ /* 0x000fe60000004200 */
[C---:B----4-:R-:W-:Y:S08]  /*4840*/  HMMA.16816.F32 R128, R16.reuse, R12, R128 ;  /* 0x0000000c1080723c */ /* 0x050ff00000001880 */
[C---:B------:R-:W-:Y:S01]  /*4850*/  HMMA.16816.F32 R124, R16.reuse, R14, R124 ;  /* 0x0000000e107c723c */ /* 0x040fe2000000187c */
[----:B------:R-:W3:Y:S07]  /*4860*/  LDSM.16.MT88.4 R12, [R188+0x11000] ;  /* 0x01100000bc0c783b */ /* 0x000eee0000004200 */
[C---:B-1----:R-:W-:Y:S07]  /*4870*/  HMMA.16816.F32 R100, R16.reuse, R8, R100 ;  /* 0x000000081064723c */ /* 0x042fee0000001864 */
[----:B------:R-:W-:Y:S01]  /*4880*/  LOP3.LUT R8, R228, 0xffff, RZ, 0xc0, !PT ;  /* 0x0000ffffe4087812 */ /* 0x000fe200078ec0ff */
[----:B------:R-:W-:Y:S01]  /*4890*/  HMMA.16816.F32 R120, R16, R10, R120 ;  /* 0x0000000a1078723c */ /* 0x000fe20000001878 */
[----:B------:R-:W-:-:S02]  /*48a0*/  SHF.R.U32.HI R9, RZ, 0x10, R228 ;  /* 0x00000010ff097819 */ /* 0x000fc400000116e4 */
[----:B------:R-:W-:Y:S02]  /*48b0*/  SHF.R.U32.HI R8, RZ, 0x8, R8 ;  /* 0x00000008ff087819 */ /* 0x000fe40000011608 */
[----:B------:R-:W-:Y:S02]  /*48c0*/  LOP3.LUT R9, R9, 0xff, RZ, 0xc0, !PT ;  /* 0x000000ff09097812 */ /* 0x000fe400078ec0ff */
[----:B------:R-:W-:Y:S01]  /*48d0*/  LOP3.LUT R10, R226, 0xffff, RZ, 0xc0, !PT ;  /* 0x0000ffffe20a7812 */ /* 0x000fe200078ec0ff */
[----:B------:R-:W-:Y:S01]  /*48e0*/  HMMA.16816.F32 R84, R16, R20, R84 ;  /* 0x000000141054723c */ /* 0x000fe20000001854 */
[----:B------:R-:W-:Y:S02]  /*48f0*/  SHF.R.U32.HI R11, RZ, 0x10, R226 ;  /* 0x00000010ff0b7819 */ /* 0x000fe400000116e2 */
[----:B------:R-:W-:Y:S02]  /*4900*/  SHF.R.U32.HI R10, RZ, 0x8, R10 ;  /* 0x00000008ff0a7819 */ /* 0x000fe4000001160a */
[----:B------:R-:W-:-:S02]  /*4910*/  LOP3.LUT R11, R11, 0xff, RZ, 0xc0, !PT ;  /* 0x000000ff0b0b7812 */ /* 0x000fc400078ec0ff */
[----:B------:R-:W-:Y:S01]  /*4920*/  LOP3.LUT R21, R228, 0xff, RZ, 0xc0, !PT ;  /* 0x000000ffe4157812 */ /* 0x000fe200078ec0ff */
[C---:B--2---:R-:W-:Y:S01]  /*4930*/  HMMA.16816.F32 R104, R16.reuse, R4, R104 ;  /* 0x000000041068723c */ /* 0x044fe20000001868 */
[----:B------:R-:W-:Y:S02]  /*4940*/  SHF.R.U32.HI R20, RZ, 0x18, R228 ;  /* 0x00000018ff147819 */ /* 0x000fe400000116e4 */
[----:B------:R-:W-:Y:S02]  /*4950*/  PRMT R21, R21, 0x5410, R8 ;  /* 0x0000541015157816 */ /* 0x000fe40000000008 */
[----:B------:R-:W-:Y:S02]  /*4960*/  PRMT R20, R9, 0x5410, R20 ;  /* 0x0000541009147816 */ /* 0x000fe40000000014 */
[----:B------:R-:W-:Y:S01]  /*4970*/  LOP3.LUT R5, R226, 0xff, RZ, 0xc0, !PT ;  /* 0x000000ffe2057812 */ /* 0x000fe200078ec0ff */
[----:B------:R-:W-:Y:S01]  /*4980*/  HMMA.16816.F32 R36, R16, R136, R36 ;  /* 0x000000881024723c */ /* 0x000fe20000001824 */
[----:B------:R-:W-:-:S02]  /*4990*/  SHF.R.U32.HI R4, RZ, 0x18, R226 ;  /* 0x00000018ff047819 */ /* 0x000fc400000116e2 */
[----:B------:R-:W-:Y:S02]  /*49a0*/  PRMT R5, R5, 0x5410, R10 ;  /* 0x0000541005057816 */ /* 0x000fe4000000000a */
[----:B------:R-:W-:Y:S02]  /*49b0*/  PRMT R4, R11, 0x5410, R4 ;  /* 0x000054100b047816 */ /* 0x000fe40000000004 */
[----:B------:R-:W-:Y:S01]  /*49c0*/  LDSM.16.MT88.4 R8, [R188+0xf800] ;  /* 0x00f80000bc08783b */ /* 0x000fe20000004200 */
[C---:B------:R-:W-:Y:S01]  /*49d0*/  HMMA.16816.F32 R40, R16.reuse, R138, R40 ;  /* 0x0000008a1028723c */ /* 0x040fe20000001828 */
[--C-:B------:R-:W-:Y:S02]  /*49e0*/  HSET2.LE.AND R5, R5, R162.reuse, PT ;  /* 0x000000a205057233 */ /* 0x100fe40003803000 */
[----:B------:R-:W-:Y:S05]  /*49f0*/  LDSM.16.MT88.4 R136, [R185+0xd800] ;  /* 0x00d80000b988783b */ /* 0x000fea0000004200 */
        /* <DEDUP_REMOVED lines=19> */
[----:B------:R-:W-:-:S02]  /*4b30*/  F2FP.PACK_AB R4, R223, R225 ;  /* 0x000000e1df04723e */ /* 0x000fc400000000ff */
[----:B------:R-:W-:Y:S02]  /*4b40*/  F2FP.PACK_AB R21, R212, R214 ;  /* 0x000000d6d415723e */ /* 0x000fe400000000ff */
[----:B------:R-:W-:Y:S01]  /*4b50*/  HMMA.16816.F32 R112, R16, R146, R112 ;  /* 0x000000921070723c */ /* 0x000fe20000001870 */
[----:B------:R-:W2:Y:S01]  /*4b60*/  LDSM.16.MT88.4 R16, [R188+0x11800] ;  /* 0x01180000bc10783b */ /* 0x000ea20000004200 */
[----:B------:R-:W-:Y:S01]  /*4b70*/  F2FP.PACK_AB R144, R167, R168 ;  /* 0x000000a8a790723e */ /* 0x000fe200000000ff */
[----:B------:R-:W-:Y:S01]  /*4b80*/  FADD.FTZ R168, R168, R211 ;  /* 0x000000d3a8a87221 */ /* 0x000fe20000010000 */
[----:B------:R-:W-:Y:S01]  /*4b90*/  LOP3.LUT R4, R5, R4, RZ, 0xc0, !PT ;  /* 0x0000000405047212 */ /* 0x000fe200078ec0ff */
[----:B------:R-:W-:Y:S01]  /*4ba0*/  FADD.FTZ R211, R212, R165 ;  /* 0x000000a5d4d37221 */ /* 0x000fe20000010000 */
[----:B------:R-:W-:Y:S01]  /*4bb0*/  LOP3.LUT R5, R162, R20, RZ, 0xc0, !PT ;  /* 0x00000014a2057212 */ /* 0x000fe200078ec0ff */
[----:B------:R-:W-:Y:S01]  /*4bc0*/  FADD.FTZ R210, R167, R168 ;  /* 0x000000a8a7d27221 */ /* 0x000fe20000010000 */
[----:B------:R-:W-:-:S02]  /*4bd0*/  LOP3.LUT R6, R6, R21, RZ, 0xc0, !PT ;  /* 0x0000001506067212 */ /* 0x000fc400078ec0ff */
        /* <DEDUP_REMOVED lines=30> */
[----:B------:R-:W-:Y:S01]  /*4dc0*/  UIADD3 UR26, UR21, -0x2, URZ ;  /* 0xfffffffe151a7890 */ /* 0x000fe2000fffe03f */
[----:B------:R-:W-:-:S04]  /*4dd0*/  DEPBAR.LE SB0, 0x0 ;  /* 0x000080000000791a */ /* 0x000fc80000000000 */
[----:B------:R-:W-:Y:S02]  /*4de0*/  USHF.R.S32.HI UR27, URZ, 0x1f, UR26 ;  /* 0x0000001f3f1b7899 */ /* 0x000fe4000801141a */
[----:B------:R-:W-:Y:S02]  /*4df0*/  ULDC.64 UR4, c[0x0][0x1a0] ;  /* 0x0000680000047ab9 */ /* 0x000fe40000000a00 */
[----:B------:R-:W-:Y:S02]  /*4e00*/  UIMAD UR27, UR27, UR4, URZ ;  /* 0x000000041b1b72a4 */ /* 0x000fe4000f8e023f */
[----:B------:R-:W-:Y:S02]  /*4e10*/  UIMAD.WIDE.U32 UR28, UR26, UR4, URZ ;  /* 0x000000041a1c72a5 */ /* 0x000fe4000f8e003f */
[----:B------:R-:W-:Y:S02]  /*4e20*/  UIMAD UR27, UR26, UR5, UR27 ;  /* 0x000000051a1b72a4 */ /* 0x000fe4000f8e021b */
[----:B------:R-:W-:-:S02]  /*4e30*/  UISETP.NE.AND UP0, UPT, UR21, 0x2, UPT ;  /* 0x000000021500788c */ /* 0x000fc4000bf05270 */
[----:B------:R-:W-:Y:S01]  /*4e40*/  UIADD3 UR27, UR29, UR27, URZ ;  /* 0x0000001b1d1b7290 */ /* 0x000fe2000fffe03f */
[----:B------:R-:W-:Y:S02]  /*4e50*/  IMAD.U32 R6, RZ, RZ, UR28 ;  /* 0x0000001cff067e24 */ /* 0x000fe4000f8e00ff */
[----:B------:R-:W-:-:S03]  /*4e60*/  IMAD.U32 R7, RZ, RZ, UR29 ;  /* 0x0000001dff077e24 */ /* 0x000fc6000f8e00ff */
[----:B------:R-:W-:Y:S01]  /*4e70*/  IMAD.U32 R0, RZ, RZ, UR27 ;  /* 0x0000001bff007e24 */ /* 0x000fe2000f8e00ff */
[----:B------:R-:W-:Y:S01]  /*4e80*/  BAR.SYNC.DEFER_BLOCKING 0x0 ;  /* 0x0000000000007b1d */ /* 0x000fe20000010000 */
[----:B------:R-:W-:Y:S01]  /*4e90*/  LEA R2, P0, R6, R218, 0x6 ;  /* 0x000000da06027211 */ /* 0x000fe200078030ff */
[----:B------:R-:W-:Y:S02]  /*4ea0*/  USHF.L.U32 UR27, UR4, 0x5, URZ ;  /* 0x00000005041b7899 */ /* 0x000fe4000800063f */
[----:B------:R-:W-:Y:S01]  /*4eb0*/  USHF.L.U64.HI UR4, UR4, 0x5, UR5 ;  /* 0x0000000504047899 */ /* 0x000fe20008010205 */
[----:B------:R-:W-:Y:S02]  /*4ec0*/  LEA R4, P1, R2, c[0x0][0x170], 0x1 ;  /* 0x00005c0002047a11 */ /* 0x000fe400078208ff */
[----:B------:R-:W-:Y:S02]  /*4ed0*/  LEA.HI.X R0, R6, R201, R0, 0x6, P0 ;  /* 0x000000c906007211 */ /* 0x000fe400000f3400 */
[----:B------:R-:W-:-:S02]  /*4ee0*/  IADD3 R6, P0, R4, UR27, RZ ;  /* 0x0000001b04067c10 */ /* 0x000fc4000ff1e0ff */
[----:B------:R-:W-:Y:S01]  /*4ef0*/  LEA.HI.X R5, R2, c[0x0][0x174], R0, 0x1, P1 ;  /* 0x00005d0002057a11 */ /* 0x000fe200008f0c00 */
[----:B------:R-:W-:Y:S01]  /*4f00*/  IMAD.U32 R0, RZ, RZ, UR26 ;  /* 0x0000001aff007e24 */ /* 0x000fe2000f8e00ff */
[----:B------:R-:W-:Y:S02]  /*4f10*/  IADD3 R10, P1, R6, UR27, RZ ;  /* 0x0000001b060a7c10 */ /* 0x000fe4000ff3e0ff */
[----:B------:R-:W-:Y:S01]  /*4f20*/  IADD3.X R7, R5, UR4, RZ, P0, !PT ;  /* 0x0000000405077c10 */ /* 0x000fe200087fe4ff */
[----:B------:R-:W-:Y:S01]  /*4f30*/  IMAD R222, R0, 0x40, R222 ;  /* 0x0000004000de7824 */ /* 0x000fe200078e02de */
[----:B------:R-:W-:Y:S02]  /*4f40*/  IADD3 R8, P0, R10, UR27, RZ ;  /* 0x0000001b0a087c10 */ /* 0x000fe4000ff1e0ff */
[----:B------:R-:W-:Y:S02]  /*4f50*/  IADD3.X R11, R7, UR4, RZ, P1, !PT ;  /* 0x00000004070b7c10 */ /* 0x000fe40008ffe4ff */
[----:B------:R-:W-:-:S02]  /*4f60*/  IADD3 R0, R222, 0x1, RZ ;  /* 0x00000001de007810 */ /* 0x000fc40007ffe0ff */
[----:B------:R-:W-:Y:S01]  /*4f70*/  IADD3.X R9, R11, UR4, RZ, P0, !PT ;  /* 0x000000040b097c10 */ /* 0x000fe200087fe4ff */
[----:B------:R-:W-:Y:S01]  /*4f80*/  @!PT LDS RZ, [RZ] ;  /* 0x00000000fffff984 */ /* 0x000fe20000000800 */
[----:B------:R-:W-:Y:S01]  /*4f90*/  @!PT LDS RZ, [RZ] ;  /* 0x00000000fffff984 */ /* 0x000fe20000000800 */
[----:B------:R-:W-:Y:S01]  /*4fa0*/  @!PT LDS RZ, [RZ] ;  /* 0x00000000fffff984 */ /* 0x000fe20000000800 */
[----:B------:R1:W-:Y:S01]  /*4fb0*/  LDGSTS.E.BYPASS.LTC128B.128 [R197+0xc000], [R4.64] ;  /* 0x0c00000004c57fae */ /* 0x0003e2000b901d56 */
[----:B------:R-:W-:Y:S02]  /*4fc0*/  IADD3 R2, R222, 0x8, RZ ;  /* 0x00000008de027810 */ /* 0x000fe40007ffe0ff */
[C---:B------:R-:W-:Y:S01]  /*4fd0*/  ISETP.GE.AND P6, PT, R0.reuse, R205, PT ;  /* 0x000000cd0000720c */ /* 0x040fe20003fc6270 */
[----:B------:R1:W-:Y:S01]  /*4fe0*/  LDGSTS.E.BYPASS.LTC128B.128 [R197+0xe000], [R4.64+0x80] ;  /* 0x0e00008004c57fae */ /* 0x0003e2000b901d56 */
[----:B------:R-:W-:Y:S02]  /*4ff0*/  ISETP.GE.AND P4, PT, R0, R133, PT ;  /* 0x000000850000720c */ /* 0x000fe40003f86270 */
[----:B------:R-:W-:Y:S01]  /*5000*/  IADD3 R0, R222, 0x9, RZ ;  /* 0x00000009de007810 */ /* 0x000fe20007ffe0ff */
[----:B------:R1:W-:Y:S01]  /*5010*/  LDGSTS.E.BYPASS.LTC128B.128 [R197+0x10000], [R4.64+0x100] ;  /* 0x1000010004c57fae */ /* 0x0003e2000b901d56 */
[----:B------:R-:W-:-:S02]  /*5020*/  ISETP.GE.AND P2, PT, R2, R205, PT ;  /* 0x000000cd0200720c */ /* 0x000fc40003f46270 */
[C---:B------:R-:W-:Y:S01]  /*5030*/  ISETP.GE.AND P1, PT, R0.reuse, R205, PT ;  /* 0x000000cd0000720c */ /* 0x040fe20003f26270 */
[----:B------:R1:W-:Y:S01]  /*5040*/  LDGSTS.E.BYPASS.LTC128B.128 [R197+0xc800], [R6.64] ;  /* 0x0c80000006c57fae */ /* 0x0003e2000b901d56 */
[-C--:B------:R-:W-:Y:S02]  /*5050*/  ISETP.GE.AND P3, PT, R0, R133.reuse, PT ;  /* 0x000000850000720c */ /* 0x080fe40003f66270 */
[----:B------:R-:W-:Y:S01]  /*5060*/  ISETP.GE.AND P5, PT, R2, R133, PT ;  /* 0x000000850200720c */ /* 0x000fe20003fa6270 */
[----:B------:R1:W-:Y:S01]  /*5070*/  LDGSTS.E.BYPASS.LTC128B.128 [R197+0xe800], [R6.64+0x80] ;  /* 0x0e80008006c57fae */ /* 0x0003e2000b901d56 */
[----:B------:R-:W-:-:S03]  /*5080*/  IADD3 R2, R222, 0x11, RZ ;  /* 0x00000011de027810 */ /* 0x000fc60007ffe0ff */
[----:B------:R1:W-:Y:S04]  /*5090*/  LDGSTS.E.BYPASS.LTC128B.128 [R197+0x10800], [R6.64+0x100] ;  /* 0x1080010006c57fae */ /* 0x0003e8000b901d56 */
        /* <DEDUP_REMOVED lines=10> */
[----:B------:R-:W4:Y:S04]  /*5140*/  LDSM.16.M88.4 R12, [R193+0x7800] ;  /* 0x00780000c10c783b */ /* 0x000f280000000200 */
[----:B------:R-:W-:Y:S04]  /*5150*/  LDSM.16.M88.4 R152, [R192] ;  /* 0x00000000c098783b */ /* 0x000fe80000000200 */
[----:B--2---:R-:W2:Y:S04]  /*5160*/  LDSM.16.M88.4 R8, [R191] ;  /* 0x00000000bf08783b */ /* 0x004ea80000000200 */
[----:B------:R-:W2:Y:S04]  /*5170*/  LDSM.16.M88.4 R144, [R183] ;  /* 0x00000000b790783b */ /* 0x000ea80000000200 */
[----:B-1----:R-:W1:Y:S04]  /*5180*/  LDSM.16.M88.4 R4, [R182] ;  /* 0x00000000b604783b */ /* 0x002e680000000200 */
        /* <DEDUP_REMOVED lines=12> */
[C---:B------:R-:W-:Y:S08]  /*5250*/  HMMA.16816.F32 R16, R164.reuse, R12, RZ ;  /* 0x0000000ca410723c */ /* 0x040ff000000018ff */
[----:B------:R-:W-:Y:S01]  /*5260*/  HMMA.16816.F32 R164, R164, R14, RZ ;  /* 0x0000000ea4a4723c */ /* 0x000fe200000018ff */
[----:B------:R-:W-:Y:S07]  /*5270*/  LDSM.16.M88.4 R12, [R187+0x6000] ;  /* 0x00600000bb0c783b */ /* 0x000fee0000000200 */
[C---:B--2---:R-:W-:Y:S08]  /*5280*/  HMMA.16816.F32 R140, R152.reuse, R8, R140 ;  /* 0x00000008988c723c */ /* 0x044ff0000000188c */
[C---:B------:R-:W-:Y:S01]  /*5290*/  HMMA.16816.F32 R136, R152.reuse, R10, R136 ;  /* 0x0000000a9888723c */ /* 0x040fe20000001888 */
[----:B------:R-:W2:Y:S07]  /*52a0*/  LDSM.16.M88.4 R8, [R190] ;  /* 0x00000000be08783b */ /* 0x000eae0000000200 */
[C---:B------:R-:W-:Y:S08]  /*52b0*/  HMMA.16816.F32 R32, R152.reuse, R144, R32 ;  /* 0x000000909820723c */ /* 0x040ff00000001820 */
[C---:B------:R-:W-:Y:S01]  /*52c0*/  HMMA.16816.F32 R28, R152.reuse, R146, R28 ;  /* 0x00000092981c723c */ /* 0x040fe2000000181c */
[----:B------:R-:W-:Y:S07]  /*52d0*/  LDSM.16.M88.4 R144, [R180] ;  /* 0x00000000b490783b */ /* 0x000fee0000000200 */
[C---:B-1----:R-:W-:Y:S08]  /*52e0*/  HMMA.16816.F32 R24, R152.reuse, R4, R24 ;  /* 0x000000049818723c */ /* 0x042ff00000001818 */
[C---:B------:R-:W-:Y:S01]  /*52f0*/  HMMA.16816.F32 R20, R152.reuse, R6, R20 ;  /* 0x000000069814723c */ /* 0x040fe20000001814 */
[----:B------:R-:W1:Y:S07]  /*5300*/  LDSM.16.M88.4 R4, [R189] ;  /* 0x00000000bd04783b */ /* 0x000e6e0000000200 */
[C---:B------:R-:W-:Y:S08]  /*5310*/  HMMA.16816.F32 R16, R152.reuse, R156, R16 ;  /* 0x0000009c9810723c */ /* 0x040ff00000001810 */
[----:B------:R-:W-:Y:S01]  /*5320*/  HMMA.16816.F32 R164, R152, R158, R164 ;  /* 0x0000009e98a4723c */ /* 0x000fe200000018a4 */
[----:B------:R-:W3:Y:S04]  /*5330*/  LDSM.16.M88.4 R156, [R180+0x800] ;  /* 0x00080000b49c783b */ /* 0x000ee80000000200 */
[----:B------:R-:W4:Y:S03]  /*5340*/  LDSM.16.M88.4 R152, [R180+0x1000] ;  /* 0x00100000b498783b */ /* 0x000f260000000200 */
        /* <DEDUP_REMOVED lines=13> */
[C---:B-1----:R-:W-:Y:S08]  /*5420*/  HMMA.16816.F32 R140, R4.reuse, R144, R140 ;  /* 0x00000090048c723c */ /* 0x042ff0000000188c */
[C---:B------:R-:W-:Y:S01]  /*5430*/  HMMA.16816.F32 R136, R4.reuse, R146, R136 ;  /* 0x000000920488723c */ /* 0x040fe20000001888 */
[----:B------:R-:W1:Y:S07]  /*5440*/  LDSM.16.M88.4 R144, [R193+0x9000] ;  /* 0x00900000c190783b */ /* 0x000e6e0000000200 */
[C---:B---3--:R-:W-:Y:S08]  /*5450*/  HMMA.16816.F32 R32, R4.reuse, R156, R32 ;  /* 0x0000009c0420723c */ /* 0x048ff00000001820 */
[C---:B------:R-:W-:Y:S01]  /*5460*/  HMMA.16816.F32 R28, R4.reuse, R158, R28 ;  /* 0x0000009e041c723c */ /* 0x040fe2000000181c */
[----:B------:R-:W3:Y:S07]  /*5470*/  LDSM.16.M88.4 R156, [R193+0x9800] ;  /* 0x00980000c19c783b */ /* 0x000eee0000000200 */
[C---:B----4-:R-:W-:Y:S08]  /*5480*/  HMMA.16816.F32 R24, R4.reuse, R152, R24 ;  /* 0x000000980418723c */ /* 0x050ff00000001818 */
[C---:B------:R-:W-:Y:S01]  /*5490*/  HMMA.16816.F32 R20, R4.reuse, R154, R20 ;  /* 0x0000009a0414723c */ /* 0x040fe20000001814 */
[----:B------:R-:W-:Y:S07]  /*54a0*/  LDSM.16.M88.4 R152, [R179] ;  /* 0x00000000b398783b */ /* 0x000fee0000000200 */
[C---:B--2---:R-:W-:Y:S08]  /*54b0*/  HMMA.16816.F32 R16, R4.reuse, R12, R16 ;  /* 0x0000000c0410723c */ /* 0x044ff00000001810 */
[----:B------:R-:W-:Y:S01]  /*54c0*/  HMMA.16816.F32 R164, R4, R14, R164 ;  /* 0x0000000e04a4723c */ /* 0x000fe200000018a4 */
[----:B------:R-:W-:Y:S04]  /*54d0*/  LDSM.16.M88.4 R12, [R192+0x2000] ;  /* 0x00200000c00c783b */ /* 0x000fe80000000200 */
[----:B------:R-:W2:Y:S03]  /*54e0*/  LDSM.16.M88.4 R4, [R178] ;  /* 0x00000000b204783b */ /* 0x000ea60000000200 */
[C---:B-----5:R-:W-:Y:S08]  /*54f0*/  HMMA.16816.F32 R32, R8.reuse, R148, R32 ;  /* 0x000000940820723c */ /* 0x060ff00000001820 */
[C---:B------:R-:W-:Y:S01]  /*5500*/  HMMA.16816.F32 R28, R8.reuse, R150, R28 ;  /* 0x00000096081c723c */ /* 0x040fe2000000181c */
[----:B------:R-:W4:Y:S07]  /*5510*/  LDSM.16.M88.4 R148, [R176] ;  /* 0x00000000b094783b */ /* 0x000f2e0000000200 */
[C---:B------:R-:W-:Y:S08]  /*5520*/  HMMA.16816.F32 R136, R8.reuse, R162, R136 ;  /* 0x000000a20888723c */ /* 0x040ff00000001888 */
[C---:B------:R-:W-:Y:S01]  /*5530*/  HMMA.16816.F32 R140, R8.reuse, R160, R140 ;  /* 0x000000a0088c723c */ /* 0x040fe2000000188c */
[----:B------:R-:W-:Y:S07]  /*5540*/  LDSM.16.M88.4 R160, [R187+0x9000] ;  /* 0x00900000bba0783b */ /* 0x000fee0000000200 */
[C---:B-1----:R-:W-:Y:S08]  /*5550*/  HMMA.16816.F32 R24, R8.reuse, R144, R24 ;  /* 0x000000900818723c */ /* 0x042ff00000001818 */
[C---:B------:R-:W-:Y:S01]  /*5560*/  HMMA.16816.F32 R20, R8.reuse, R146, R20 ;  /* 0x000000920814723c */ /* 0x040fe20000001814 */
[----:B------:R-:W-:Y:S07]  /*5570*/  LDSM.16.M88.4 R144, [R190+0x2000] ;  /* 0x00200000be90783b */ /* 0x000fee0000000200 */
[C---:B---3--:R-:W-:Y:S08]  /*5580*/  HMMA.16816.F32 R16, R8.reuse, R156, R16 ;  /* 0x0000009c0810723c */ /* 0x048ff00000001810 */
[----:B------:R-:W-:Y:S01]  /*5590*/  HMMA.16816.F32 R164, R8, R158, R164 ;  /* 0x0000009e08a4723c */ /* 0x000fe200000018a4 */
[----:B------:R-:W1:Y:S04]  /*55a0*/  LDSM.16.M88.4 R8, [R187+0x8800] ;  /* 0x00880000bb08783b */ /* 0x000e680000000200 */
[----:B------:R-:W3:Y:S03]  /*55b0*/  LDSM.16.M88.4 R156, [R187+0x9800] ;  /* 0x00980000bb9c783b */ /* 0x000ee60000000200 */
[C---:B--2---:R-:W-:Y:S08]  /*55c0*/  HMMA.16816.F32 R32, R12.reuse, R4, R32 ;  /* 0x000000040c20723c */ /* 0x044ff00000001820 */
[C---:B------:R-:W-:Y:S01]  /*55d0*/  HMMA.16816.F32 R28, R12.reuse, R6, R28 ;  /* 0x000000060c1c723c */ /* 0x040fe2000000181c */
[----:B------:R-:W-:Y:S07]  /*55e0*/  LDSM.16.M88.4 R4, [R189+0x2000] ;  /* 0x00200000bd04783b */ /* 0x000fee0000000200 */
[C---:B------:R-:W-:Y:S08]  /*55f0*/  HMMA.16816.F32 R136, R12.reuse, R154, R136 ;  /* 0x0000009a0c88723c */ /* 0x040ff00000001888 */
[C---:B------:R-:W-:Y:S01]  /*5600*/  HMMA.16816.F32 R140, R12.reuse, R152, R140 ;  /* 0x000000980c8c723c */ /* 0x040fe2000000188c */
[----:B------:R-:W2:Y:S07]  /*5610*/  LDSM.16.M88.4 R152, [R180+0x2000] ;  /* 0x00200000b498783b */ /* 0x000eae0000000200 */
[C---:B------:R-:W-:Y:S08]  /*5620*/  HMMA.16816.F32 R24, R12.reuse, R212, R24 ;  /* 0x000000d40c18723c */ /* 0x040ff00000001818 */
[C---:B------:R-:W-:Y:S01]  /*5630*/  HMMA.16816.F32 R20, R12.reuse, R214, R20 ;  /* 0x000000d60c14723c */ /* 0x040fe20000001814 */
[----:B------:R-:W-:Y:S07]  /*5640*/  LDSM.16.M88.4 R212, [R172] ;  /* 0x00000000acd4783b */ /* 0x000fee0000000200 */
[C---:B----4-:R-:W-:Y:S08]  /*5650*/  HMMA.16816.F32 R16, R12.reuse, R148, R16 ;  /* 0x000000940c10723c */ /* 0x050ff00000001810 */
[----:B------:R-:W-:Y:S01]  /*5660*/  HMMA.16816.F32 R164, R12, R150, R164 ;  /* 0x000000960ca4723c */ /* 0x000fe200000018a4 */
[----:B------:R-:W4:Y:S04]  /*5670*/  LDSM.16.M88.4 R148, [R180+0x2800] ;  /* 0x00280000b494783b */ /* 0x000f280000000200 */
[----:B------:R-:W5:Y:S03]  /*5680*/  LDSM.16.M88.4 R12, [R180+0x3000] ;  /* 0x00300000b40c783b */ /* 0x000f660000000200 */
        /* <DEDUP_REMOVED lines=12> */
[----:B------:R-:W1:Y:S03]  /*5750*/  LDSM.16.M88.4 R156, [R193+0xa800] ;  /* 0x00a80000c19c783b */ /* 0x000e660000000200 */
[C---:B--2---:R-:W-:Y:S08]  /*5760*/  HMMA.16816.F32 R136, R4.reuse, R154, R136 ;  /* 0x0000009a0488723c */ /* 0x044ff00000001888 */
[C---:B------:R-:W-:Y:S01]  /*5770*/  HMMA.16816.F32 R140, R4.reuse, R152, R140 ;  /* 0x00000098048c723c */ /* 0x040fe2000000188c */
[----:B------:R-:W-:Y:S07]  /*5780*/  LDSM.16.M88.4 R152, [R193+0xb000] ;  /* 0x00b00000c198783b */ /* 0x000fee0000000200 */
[C---:B----4-:R-:W-:Y:S08]  /*5790*/  HMMA.16816.F32 R32, R4.reuse, R148, R32 ;  /* 0x000000940420723c */ /* 0x050ff00000001820 */
[C---:B------:R-:W-:Y:S01]  /*57a0*/  HMMA.16816.F32 R28, R4.reuse, R150, R28 ;  /* 0x00000096041c723c */ /* 0x040fe2000000181c */
[----:B------:R-:W-:Y:S07]  /*57b0*/  LDSM.16.M88.4 R148, [R193+0xb800] ;  /* 0x00b80000c194783b */ /* 0x000fee0000000200 */
[C---:B-----5:R-:W-:Y:S08]  /*57c0*/  HMMA.16816.F32 R24, R4.reuse, R12, R24 ;  /* 0x0000000c0418723c */ /* 0x060ff00000001818 */
[C---:B------:R-:W-:Y:S01]  /*57d0*/  HMMA.16816.F32 R20, R4.reuse, R14, R20 ;  /* 0x0000000e0414723c */ /* 0x040fe20000001814 */
[----:B------:R-:W2:Y:S07]  /*57e0*/  LDSM.16.M88.4 R12, [R175] ;  /* 0x00000000af0c783b */ /* 0x000eae0000000200 */
[C---:B-1----:R-:W-:Y:S08]  /*57f0*/  HMMA.16816.F32 R16, R4.reuse, R8, R16 ;  /* 0x000000080410723c */ /* 0x042ff00000001810 */
[----:B------:R-:W-:Y:S01]  /*5800*/  HMMA.16816.F32 R164, R4, R10, R164 ;  /* 0x0000000a04a4723c */ /* 0x000fe200000018a4 */
[----:B------:R-:W1:Y:S04]  /*5810*/  LDSM.16.M88.4 R8, [R174] ;  /* 0x00000000ae08783b */ /* 0x000e680000000200 */
[----:B------:R-:W-:Y:S03]  /*5820*/  LDSM.16.M88.4 R4, [R173] ;  /* 0x00000000ad04783b */ /* 0x000fe60000000200 */
[C---:B---3--:R-:W-:Y:S08]  /*5830*/  HMMA.16816.F32 R136, R144.reuse, R162, R136 ;  /* 0x000000a29088723c */ /* 0x048ff00000001888 */
[C---:B------:R-:W-:Y:S01]  /*5840*/  HMMA.16816.F32 R140, R144.reuse, R160, R140 ;  /* 0x000000a0908c723c */ /* 0x040fe2000000188c */
[----:B------:R-:W-:Y:S07]  /*5850*/  LDSM.16.M88.4 R160, [R190+0x4000] ;  /* 0x00400000bea0783b */ /* 0x000fee0000000200 */
[C---:B------:R-:W-:Y:S08]  /*5860*/  HMMA.16816.F32 R32, R144.reuse, R156, R32 ;  /* 0x0000009c9020723c */ /* 0x040ff00000001820 */
[----:B------:R-:W-:Y:S01]  /*5870*/  HMMA.16816.F32 R28, R144, R158, R28 ;  /* 0x0000009e901c723c */ /* 0x000fe2000000181c */
[----:B------:R-:W3:Y:S07]  /*5880*/  LDSM.16.M88.4 R156, [R187+0xa000] ;  /* 0x00a00000bb9c783b */ /* 0x000eee0000000200 */
[----:B--2---:R-:W-:Y:S08]  /*5890*/  HMMA.16816.F32 R136, R168, R14, R136 ;  /* 0x0000000ea888723c */ /* 0x004ff00000001888 */
[C---:B------:R-:W-:Y:S08]  /*58a0*/  HMMA.16816.F32 R24, R144.reuse, R152, R24 ;  /* 0x000000989018723c */ /* 0x040ff00000001818 */
[----:B------:R-:W-:Y:S01]  /*58b0*/  HMMA.16816.F32 R20, R144, R154, R20 ;  /* 0x0000009a9014723c */ /* 0x000fe20000001814 */
[----:B------:R-:W2:Y:S07]  /*58c0*/  LDSM.16.M88.4 R152, [R187+0xa800] ;  /* 0x00a80000bb98783b */ /* 0x000eae0000000200 */
[C---:B------:R-:W-:Y:S01]  /*58d0*/  HMMA.16816.F32 R140, R168.reuse, R12, R140 ;  /* 0x0000000ca88c723c */ /* 0x040fe2000000188c */
        /* <DEDUP_REMOVED lines=8> */
[----:B---3--:R-:W-:Y:S08]  /*5960*/  HMMA.16816.F32 R136, R160, R158, R136 ;  /* 0x0000009ea088723c */ /* 0x008ff00000001888 */
[C---:B------:R-:W-:Y:S08]  /*5970*/  HMMA.16816.F32 R24, R168.reuse, R4, R24 ;  /* 0x00000004a818723c */ /* 0x040ff00000001818 */
[----:B------:R-:W-:Y:S01]  /*5980*/  HMMA.16816.F32 R20, R168, R6, R20 ;  /* 0x00000006a814723c */ /* 0x000fe20000001814 */
[----:B------:R-:W3:Y:S07]  /*5990*/  LDSM.16.M88.4 R4, [R180+0x4800] ;  /* 0x00480000b404783b */ /* 0x000eee0000000200 */
[----:B--2---:R-:W-:Y:S08]  /*59a0*/  HMMA.16816.F32 R32, R160, R152, R32 ;  /* 0x00000098a020723c */ /* 0x004ff00000001820 */
[----:B-1----:R-:W-:Y:S08]  /*59b0*/  HMMA.16816.F32 R136, R12, R10, R136 ;  /* 0x0000000a0c88723c */ /* 0x002ff00000001888 */
[C---:B------:R-:W-:Y:S08]  /*59c0*/  HMMA.16816.F32 R28, R160.reuse, R154, R28 ;  /* 0x0000009aa01c723c */ /* 0x040ff0000000181c */
[C---:B----4-:R-:W-:Y:S08]  /*59d0*/  HMMA.16816.F32 R24, R160.reuse, R148, R24 ;  /* 0x00000094a018723c */ /* 0x050ff00000001818 */
[----:B------:R-:W-:Y:S01]  /*59e0*/  HMMA.16816.F32 R20, R160, R150, R20 ;  /* 0x00000096a014723c */ /* 0x000fe20000001814 */
[----:B------:R-:W1:Y:S01]  /*59f0*/  LDSM.16.M88.4 R148, [R180+0x5000] ;  /* 0x00500000b494783b */ /* 0x000e620000000200 */
[----:B------:R-:W-:-:S02]  /*5a00*/  FSEL R0, R136, -INF , !P2 ;  /* 0xff80000088007808 */ /* 0x000fc40005000000 */
[----:B------:R-:W-:Y:S02]  /*5a10*/  FSEL R10, R138, -INF , !P5 ;  /* 0xff8000008a0a7808 */ /* 0x000fe40006800000 */
[----:B------:R-:W-:Y:S02]  /*5a20*/  ISETP.GE.AND P5, PT, R2, R205, PT ;  /* 0x000000cd0200720c */ /* 0x000fe40003fa6270 */
[----:B------:R-:W-:Y:S01]  /*5a30*/  HMMA.16816.F32 R16, R168, R212, R16 ;  /* 0x000000d4a810723c */ /* 0x000fe20000001810 */
[----:B------:R-:W-:-:S07]  /*5a40*/  FSEL R11, R139, -INF , !P3 ;  /* 0xff8000008b0b7808 */ /* 0x000fce0005800000 */
[----:B---3--:R-:W-:Y:S07]  /*5a50*/  HMMA.16816.F32 R32, R12, R4, R32 ;  /* 0x000000040c20723c */ /* 0x008fee0000001820 */
[----:B------:R-:W-:Y:S01]  /*5a60*/  IADD3 R4, R222, 0x10, RZ ;  /* 0x00000010de047810 */ /* 0x000fe20007ffe0ff */
[----:B------:R-:W-:Y:S03]  /*5a70*/  HMMA.16816.F32 R164, R168, R214, R164 ;  /* 0x000000d6a8a4723c */ /* 0x000fe600000018a4 */
[----:B------:R-:W-:-:S02]  /*5a80*/  ISETP.GE.AND P0, PT, R4, R205, PT ;  /* 0x000000cd0400720c */ /* 0x000fc40003f06270 */
[----:B------:R-:W-:-:S03]  /*5a90*/  ISETP.GE.AND P2, PT, R4, R133, PT ;  /* 0x000000850400720c */ /* 0x000fc60003f46270 */
[----:B------:R-:W-:Y:S01]  /*5aa0*/  HMMA.16816.F32 R28, R12, R6, R28 ;  /* 0x000000060c1c723c */ /* 0x000fe2000000181c */
[----:B------:R-:W2:Y:S01]  /*5ab0*/  LDSM.16.M88.4 R4, [R180+0x5800] ;  /* 0x00580000b404783b */ /* 0x000ea20000000200 */
[----:B------:R-:W-:-:S06]  /*5ac0*/  DEPBAR.LE SB0, 0x0 ;  /* 0x000080000000791a */ /* 0x000fcc0000000000 */
[----:B------:R-:W-:Y:S01]  /*5ad0*/  HMMA.16816.F32 R140, R160, R156, R140 ;  /* 0x0000009ca08c723c */ /* 0x000fe2000000188c */
[----:B------:R-:W-:Y:S02]  /*5ae0*/  FSEL R136, R34, -INF , !P2 ;  /* 0xff80000022887808 */ /* 0x000fe40005000000 */
[----:B------:R-:W-:-:S04]  /*5af0*/  FSEL R139, R33, -INF , !P5 ;  /* 0xff800000218b7808 */ /* 0x000fc80006800000 */
[----:B------:R-:W-:Y:S01]  /*5b00*/  FSEL R157, R32, -INF , !P0 ;  /* 0xff800000209d7808 */ /* 0x000fe20004000000 */
[----:B------:R-:W-:Y:S01]  /*5b10*/  HMMA.16816.F32 R16, R160, R144, R16 ;  /* 0x00000090a010723c */ /* 0x000fe20000001810 */
[----:B------:R-:W-:-:S07]  /*5b20*/  IADD3 R32, R222, 0x21, RZ ;  /* 0x00000021de207810 */ /* 0x000fce0007ffe0ff */
[----:B-1----:R-:W-:Y:S08]  /*5b30*/  HMMA.16816.F32 R24, R12, R148, R24 ;  /* 0x000000940c18723c */ /* 0x002ff00000001818 */
[----:B------:R-:W-:Y:S07]  /*5b40*/  HMMA.16816.F32 R164, R160, R146, R164 ;  /* 0x00000092a0a4723c */ /* 0x000fee00000018a4 */
[----:B------:R-:W-:Y:S01]  /*5b50*/  FSEL R160, R137, -INF , !P1 ;  /* 0xff80000089a07808 */ /* 0x000fe20004800000 */
[----:B------:R-:W-:Y:S01]  /*5b60*/  HMMA.16816.F32 R20, R12, R150, R20 ;  /* 0x000000960c14723c */ /* 0x000fe20000001814 */
[----:B------:R-:W-:Y:S01]  /*5b70*/  BAR.SYNC.DEFER_BLOCKING 0x0 ;  /* 0x0000000000007b1d */ /* 0x000fe20000010000 */
[----:B------:R-:W-:-:S02]  /*5b80*/  ISETP.GE.AND P1, PT, R2, R133, PT ;  /* 0x000000850200720c */ /* 0x000fc40003f26270 */
[C---:B------:R-:W-:Y:S02]  /*5b90*/  IADD3 R2, R222.reuse, 0x18, RZ ;  /* 0x00000018de027810 */ /* 0x040fe40007ffe0ff */
[----:B------:R-:W-:Y:S02]  /*5ba0*/  IADD3 R137, R222, 0x19, RZ ;  /* 0x00000019de897810 */ /* 0x000fe40007ffe0ff */
[C---:B------:R-:W-:Y:S01]  /*5bb0*/  HMMA.16816.F32 R140, R12.reuse, R8, R140 ;  /* 0x000000080c8c723c */ /* 0x040fe2000000188c */
[C---:B------:R-:W-:Y:S02]  /*5bc0*/  ISETP.GE.AND P0, PT, R2.reuse, R133, PT ;  /* 0x000000850200720c */ /* 0x040fe40003f06270 */
[-C--:B------:R-:W-:Y:S02]  /*5bd0*/  ISETP.GE.AND P3, PT, R2, R205.reuse, PT ;  /* 0x000000cd0200720c */ /* 0x080fe40003f66270 */
[----:B------:R-:W-:Y:S02]  /*5be0*/  FSEL R154, R30, -INF , !P0 ;  /* 0xff8000001e9a7808 */ /* 0x000fe40004000000 */
[----:B------:R-:W-:Y:S01]  /*5bf0*/  ISETP.GE.AND P0, PT, R32, R205, PT ;  /* 0x000000cd2000720c */ /* 0x000fe20003f06270 */
[----:B--2---:R-:W-:Y:S01]  /*5c00*/  HMMA.16816.F32 R16, R12, R4, R16 ;  /* 0x000000040c10723c */ /* 0x004fe20000001810 */
[----:B------:R-:W-:-:S02]  /*5c10*/  IADD3 R8, R222, 0x29, RZ ;  /* 0x00000029de087810 */ /* 0x000fc40007ffe0ff */
[----:B------:R-:W-:Y:S02]  /*5c20*/  FSEL R149, R25, -INF , !P0 ;  /* 0xff80000019957808 */ /* 0x000fe40004000000 */
[----:B------:R-:W-:Y:S02]  /*5c30*/  IADD3 R2, R222, 0x20, RZ ;  /* 0x00000020de027810 */ /* 0x000fe40007ffe0ff */
[----:B------:R-:W-:Y:S01]  /*5c40*/  ISETP.GE.AND P0, PT, R8, R133, PT ;  /* 0x000000850800720c */ /* 0x000fe20003f06270 */
[----:B------:R-:W-:Y:S01]  /*5c50*/  HMMA.16816.F32 R164, R12, R6, R164 ;  /* 0x000000060ca4723c */ /* 0x000fe200000018a4 */
[C---:B------:R-:W-:Y:S02]  /*5c60*/  ISETP.GE.AND P2, PT, R137.reuse, R205, PT ;  /* 0x000000cd8900720c */ /* 0x040fe40003f46270 */
[----:B------:R-:W-:Y:S02]  /*5c70*/  ISETP.GE.AND P5, PT, R137, R133, PT ;  /* 0x000000858900720c */ /* 0x000fe40003fa6270 */
[----:B------:R-:W-:-:S02]  /*5c80*/  FSEL R137, R35, -INF , !P1 ;  /* 0xff80000023897808 */ /* 0x000fc40004800000 */
[----:B------:R-:W-:Y:S02]  /*5c90*/  FSEL R156, R28, -INF , !P3 ;  /* 0xff8000001c9c7808 */ /* 0x000fe40005800000 */
[C---:B------:R-:W-:Y:S02]  /*5ca0*/  ISETP.GE.AND P1, PT, R2.reuse, R205, PT ;  /* 0x000000cd0200720c */ /* 0x040fe40003f26270 */
[----:B------:R-:W-:Y:S02]  /*5cb0*/  ISETP.GE.AND P3, PT, R2, R133, PT ;  /* 0x000000850200720c */ /* 0x000fe40003f66270 */
[----:B------:R-:W-:Y:S02]  /*5cc0*/  FSEL R147, R23, -INF , !P0 ;  /* 0xff80000017937808 */ /* 0x000fe40004000000 */
[C---:B------:R-:W-:Y:S02]  /*5cd0*/  IADD3 R2, R222.reuse, 0x28, RZ ;  /* 0x00000028de027810 */ /* 0x040fe40007ffe0ff */
[----:B------:R-:W-:-:S02]  /*5ce0*/  ISETP.GE.AND P0, PT, R222, R205, PT ;  /* 0x000000cdde00720c */ /* 0x000fc40003f06270 */
[----:B------:R-:W-:Y:S02]  /*5cf0*/  FSEL R150, R24, -INF , !P1 ;  /* 0xff80000018967808 */ /* 0x000fe40004800000 */
[----:B------:R-:W-:Y:S02]  /*5d00*/  FSEL R145, R26, -INF , !P3 ;  /* 0xff8000001a917808 */ /* 0x000fe40005800000 */
[----:B------:R-:W-:Y:S02]  /*5d10*/  FSEL R138, R29, -INF , !P2 ;  /* 0xff8000001d8a7808 */ /* 0x000fe40005000000 */
[----:B------:R-:W-:Y:S02]  /*5d20*/  FSEL R155, R31, -INF , !P5 ;  /* 0xff8000001f9b7808 */ /* 0x000fe40006800000 */
[----:B------:R-:W-:Y:S02]  /*5d30*/  ISETP.GE.AND P1, PT, R2, R133, PT ;  /* 0x000000850200720c */ /* 0x000fe40003f26270 */
[----:B------:R-:W-:-:S02]  /*5d40*/  ISETP.GE.AND P3, PT, R8, R205, PT ;  /* 0x000000cd0800720c */ /* 0x000fc40003f66270 */
[----:B------:R-:W-:Y:S02]  /*5d50*/  FSEL R140, R140, -INF , !P0 ;  /* 0xff8000008c8c7808 */ /* 0x000fe40004000000 */
[----:B------:R-:W-:Y:S02]  /*5d60*/  ISETP.GE.AND P2, PT, R32, R133, PT ;  /* 0x000000852000720c */ /* 0x000fe40003f46270 */
[----:B------:R-:W-:Y:S02]  /*5d70*/  ISETP.GE.AND P5, PT, R2, R205, PT ;  /* 0x000000cd0200720c */ /* 0x000fe40003fa6270 */
[C---:B------:R-:W-:Y:S02]  /*5d80*/  IADD3 R4, R222.reuse, 0x31, RZ ;  /* 0x00000031de047810 */ /* 0x040fe40007ffe0ff */
[----:B------:R-:W-:Y:S02]  /*5d90*/  PLOP3.LUT P0, PT, PT, PT, UP0, 0x80, 0x0 ;  /* 0x000000000000781c */ /* 0x000fe40003f0f008 */
[----:B------:R-:W-:-:S02]  /*5da0*/  IADD3 R2, R222, 0x30, RZ ;  /* 0x00000030de027810 */ /* 0x000fc40007ffe0ff */
        /* <DEDUP_REMOVED lines=8> */
[----:B------:R-:W-:Y:S02]  /*5e30*/  FSEL R4, R143, -INF , !P4 ;  /* 0xff8000008f047808 */ /* 0x000fe40006000000 */
[C---:B------:R-:W-:Y:S02]  /*5e40*/  ISETP.GE.AND P4, PT, R222.reuse, R133, PT ;  /* 0x00000085de00720c */ /* 0x040fe40003f86270 */
[C---:B------:R-:W-:Y:S02]  /*5e50*/  IADD3 R2, R222.reuse, 0x38, RZ ;  /* 0x00000038de027810 */ /* 0x040fe40007ffe0ff */
        /* <DEDUP_REMOVED lines=8> */
[----:B------:R-:W-:Y:S02]  /*5ee0*/  ISETP.GE.AND P1, PT, R222, R133, PT ;  /* 0x00000085de00720c */ /* 0x000fe40003f26270 */
[----:B------:R-:W-:Y:S02]  /*5ef0*/  FSEL R142, R142, -INF , !P4 ;  /* 0xff8000008e8e7808 */ /* 0x000fe40006000000 */
[----:B------:R-:W-:Y:S02]  /*5f00*/  FSEL R230, R19, -INF , !P3 ;  /* 0xff80000013e67808 */ /* 0x000fe40005800000 */
[----:B------:R-:W-:Y:S02]  /*5f10*/  FSEL R233, R164, -INF , !P6 ;  /* 0xff800000a4e97808 */ /* 0x000fe40007000000 */
[----:B------:R-:W-:-:S02]  /*5f20*/  FSEL R231, R165, -INF , !P5 ;  /* 0xff800000a5e77808 */ /* 0x000fc40006800000 */
[----:B------:R-:W-:Y:S02]  /*5f30*/  FSEL R228, R166, -INF , !P2 ;  /* 0xff800000a6e47808 */ /* 0x000fe40005000000 */
[----:B------:R-:W-:Y:S01]  /*5f40*/  FSEL R226, R167, -INF , !P1 ;  /* 0xff800000a7e27808 */ /* 0x000fe20004800000 */
[----:B------:R-:W-:Y:S05]  /*5f50*/  @!P0 BRA `(.L_x_339) ;  /* 0x0000026000008947 */ /* 0x000fea0003800000 */
[----:B------:R-:W-:Y:S02]  /*5f60*/  UIADD3 UR28, UR21, -0x3, URZ ;  /* 0xfffffffd151c7890 */ /* 0x000fe4000fffe03f */
[----:B------:R-:W-:Y:S02]  /*5f70*/  ULDC.64 UR4, c[0x0][0x198] ;  /* 0x0000660000047ab9 */ /* 0x000fe40000000a00 */
        /* <DEDUP_REMOVED lines=9> */
[----:B------:R-:W-:Y:S01]  /*6010*/  USHF.L.U32 UR27, UR4, 0x5, URZ ;  /* 0x00000005041b7899 */ /* 0x000fe2000800063f */
[----:B------:R-:W-:Y:S01]  /*6020*/  LEA R8, P1, R6, c[0x0][0x168], 0x1 ;  /* 0x00005a0006087a11 */ /* 0x000fe200078208ff */
[----:B------:R-:W-:Y:S02]  /*6030*/  USHF.L.U64.HI UR4, UR4, 0x5, UR5 ;  /* 0x0000000504047899 */ /* 0x000fe40008010205 */
[----:B------:R-:W-:Y:S02]  /*6040*/  LEA.HI.X R2, R5, R203, R2, 0x6, P0 ;  /* 0x000000cb05027211 */ /* 0x000fe400000f3402 */
[----:B------:R-:W-:Y:S02]  /*6050*/  IADD3 R12, P0, R8, UR27, RZ ;  /* 0x0000001b080c7c10 */ /* 0x000fe4000ff1e0ff */
[----:B------:R-:W-:Y:S02]  /*6060*/  LEA.HI.X R9, R6, c[0x0][0x16c], R2, 0x1, P1 ;  /* 0x00005b0006097a11 */ /* 0x000fe400008f0c02 */
[----:B------:R-:W-:-:S02]  /*6070*/  IADD3 R14, P1, R12, UR27, RZ ;  /* 0x0000001b0c0e7c10 */ /* 0x000fc4000ff3e0ff */
[----:B------:R-:W-:Y:S01]  /*6080*/  IADD3.X R13, R9, UR4, RZ, P0, !PT ;  /* 0x00000004090d7c10 */ /* 0x000fe200087fe4ff */
[----:B------:R-:W-:Y:S01]  /*6090*/  @!PT LDS RZ, [RZ] ;  /* 0x00000000fffff984 */ /* 0x000fe20000000800 */
[----:B------:R-:W-:Y:S01]  /*60a0*/  @!PT LDS RZ, [RZ] ;  /* 0x00000000fffff984 */ /* 0x000fe20000000800 */
[----:B------:R-:W-:Y:S01]  /*60b0*/  @!PT LDS RZ, [RZ] ;  /* 0x00000000fffff984 */ /* 0x000fe20000000800 */
[----:B------:R1:W-:Y:S01]  /*60c0*/  LDGSTS.E.BYPASS.LTC128B.128 [R197+0x6000], [R8.64] ;  /* 0x0600000008c57fae */ /* 0x0003e2000b901d56 */
[----:B------:R-:W-:Y:S02]  /*60d0*/  IADD3 R6, P0, R14, UR27, RZ ;  /* 0x0000001b0e067c10 */ /* 0x000fe4000ff1e0ff */
[----:B------:R-:W-:Y:S01]  /*60e0*/  IADD3.X R15, R13, UR4, RZ, P1, !PT ;  /* 0x000000040d0f7c10 */ /* 0x000fe20008ffe4ff */
[----:B------:R1:W-:Y:S03]  /*60f0*/  LDGSTS.E.BYPASS.LTC128B.128 [R197+0x8000], [R8.64+0x80] ;  /* 0x0800008008c57fae */ /* 0x0003e6000b901d56 */
[----:B------:R-:W-:Y:S01]  /*6100*/  IADD3.X R7, R15, UR4, RZ, P0, !PT ;  /* 0x000000040f077c10 */ /* 0x000fe200087fe4ff */
[----:B------:R1:W-:Y:S04]  /*6110*/  LDGSTS.E.BYPASS.LTC128B.128 [R197+0xa000], [R8.64+0x100] ;  /* 0x0a00010008c57fae */ /* 0x0003e8000b901d56 */
        /* <DEDUP_REMOVED lines=10> */
.L_x_339:
[----:B------:R-:W-:Y:S01]  /*61c0*/  FMNMX.FTZ R2, R132, R140, !PT ;  /* 0x0000008c84027209 */ /* 0x000fe20007810000 */
[----:B------:R-:W-:Y:S01]  /*61d0*/  USHF.L.U32 UR4, UR26, 0x1, URZ ;  /* 0x000000011a047899 */ /* 0x000fe2000800063f */
[----:B-1----:R-:W-:Y:S01]  /*61e0*/  FMNMX.FTZ R8, R3, R142, !PT ;  /* 0x0000008e03087209 */ /* 0x002fe20007810000 */
[----:B------:R-:W-:Y:S01]  /*61f0*/  IMAD.WIDE.U32 R152, R200, -0x2daee0ad, RZ ;  /* 0xd2511f53c8987825 */ /* 0x000fe200078e00ff */
[----:B------:R-:W-:Y:S01]  /*6200*/  FMNMX.FTZ R2, R141, R2, !PT ;  /* 0x000000028d027209 */ /* 0x000fe20007810000 */
[----:B------:R-:W1:Y:S01]  /*6210*/  LDC.U8 R225, c[0x0][0x2d8] ;  /* 0x0000b600ffe17b82 */ /* 0x000e620000000000 */
[----:B------:R-:W-:Y:S01]  /*6220*/  FMNMX.FTZ R8, R4, R8, !PT ;  /* 0x0000000804087209 */ /* 0x000fe20007810000 */
[----:B------:R-:W-:Y:S01]  /*6230*/  IMAD R133, R217, -0x326172a9, RZ ;  /* 0xcd9e8d57d9857824 */ /* 0x000fe200078e02ff */
[----:B------:R-:W-:Y:S01]  /*6240*/  FMNMX.FTZ R2, R0, R2, !PT ;  /* 0x0000000200027209 */ /* 0x000fe20007810000 */
[----:B------:R-:W-:Y:S01]  /*6250*/  LDSM.16.MT88.4 R20, [R186+0xc000] ;  /* 0x00c00000ba14783b */ /* 0x000fe20000004200 */
[----:B------:R-:W-:Y:S01]  /*6260*/  FMNMX.FTZ R8, R10, R8, !PT ;  /* 0x000000080a087209 */ /* 0x000fe20007810000 */
[----:B------:R-:W-:Y:S01]  /*6270*/  UISETP.GE.AND UP0, UPT, UR21, 0x3, UPT ;  /* 0x000000031500788c */ /* 0x000fe2000bf06270 */
        /* <DEDUP_REMOVED lines=8> */
[----:B------:R-:W-:Y:S01]  /*6300*/  FMNMX.FTZ R8, R137, R8, !PT ;  /* 0x0000000889087209 */ /* 0x000fe20007810000 */
[----:B------:R-:W-:Y:S01]  /*6310*/  @UP0 UIADD3 UR21, UR21, -0x3, URZ ;  /* 0xfffffffd15150890 */ /* 0x000fe2000fffe03f */
        /* <DEDUP_REMOVED lines=20> */
[----:B------:R-:W-:Y:S01]  /*6460*/  MOV R5, UR25 ;  /* 0x0000001900057c02 */ /* 0x000fe20008000f00 */
[----:B------:R-:W2:Y:S01]  /*6470*/  SHFL.BFLY PT, R7, R2, 0x2, 0x1f ;  /* 0x0c401f0002077f89 */ /* 0x000ea200000e0000 */
[----:B-1----:R-:W-:Y:S02]  /*6480*/  PRMT R225, R225, 0x7054, R225 ;  /* 0x00007054e1e17816 */ /* 0x002fe400000000e1 */
[----:B------:R-:W-:Y:S01]  /*6490*/  LOP3.LUT R5, R153, UR4, R5, 0x96, !PT ;  /* 0x0000000499057c12 */ /* 0x000fe2000f8e9605 */
[----:B------:R-:W1:Y:S01]  /*64a0*/  SHFL.BFLY PT, R6, R8, 0x2, 0x1f ;  /* 0x0c401f0008067f89 */ /* 0x000e6200000e0000 */
[----:B------:R-:W-:-:S06]  /*64b0*/  UIADD3 UR4, UR4, 0x1, URZ ;  /* 0x0000000104047890 */ /* 0x000fcc000fffe03f */
[----:B------:R-:W-:-:S04]  /*64c0*/  MOV R152, UR4 ;  /* 0x0000000400987c02 */ /* 0x000fc80008000f00 */
[----:B------:R-:W-:-:S05]  /*64d0*/  LOP3.LUT R152, R153, UR25, R152, 0x96, !PT ;  /* 0x0000001999987c12 */ /* 0x000fca000f8e9698 */
[----:B------:R-:W-:Y:S01]  /*64e0*/  IMAD.WIDE.U32 R152, R152, -0x326172a9, RZ ;  /* 0xcd9e8d5798987825 */ /* 0x000fe200078e00ff */
[----:B--2---:R-:W-:Y:S02]  /*64f0*/  FMNMX.FTZ R7, R2, R7, !PT ;  /* 0x0000000702077209 */ /* 0x004fe40007810000 */
[----:B-1----:R-:W-:-:S03]  /*6500*/  FMNMX.FTZ R6, R8, R6, !PT ;  /* 0x0000000608067209 */ /* 0x002fc60007810000 */
[----:B------:R-:W1:Y:S01]  /*6510*/  SHFL.BFLY PT, R2, R7, 0x1, 0x1f ;  /* 0x0c201f0007027f89 */ /* 0x000e6200000e0000 */
[----:B------:R-:W-:-:S03]  /*6520*/  IMAD.WIDE.U32 R8, R5, -0x326172a9, RZ ;  /* 0xcd9e8d5705087825 */ /* 0x000fc600078e00ff */
[----:B------:R-:W2:Y:S02]  /*6530*/  SHFL.BFLY PT, R5, R6, 0x1, 0x1f ;  /* 0x0c201f0006057f89 */ /* 0x000ea400000e0000 */
[----:B------:R-:W-:Y:S02]  /*6540*/  LOP3.LUT R8, R135, UR13, R8, 0x96, !PT ;  /* 0x0000000d87087c12 */ /* 0x000fe4000f8e9608 */
[----:B-1----:R-:W-:Y:S02]  /*6550*/  FMNMX.FTZ R2, R7, R2, !PT ;  /* 0x0000000207027209 */ /* 0x002fe40007810000 */
[--C-:B------:R-:W-:Y:S01]  /*6560*/  LOP3.LUT R7, R9, UR15, R133.reuse, 0x96, !PT ;  /* 0x0000000f09077c12 */ /* 0x100fe2000f8e9685 */
[----:B------:R-:W-:Y:S01]  /*6570*/  IMAD.WIDE.U32 R8, R8, -0x2daee0ad, RZ ;  /* 0xd2511f5308087825 */ /* 0x000fe200078e00ff */
[C---:B------:R-:W-:Y:S02]  /*6580*/  FSETP.NEU.FTZ.AND P1, PT, R2.reuse, -INF , PT ;  /* 0xff8000000200780b */ /* 0x040fe40003f3d000 */
[----:B------:R-:W-:Y:S01]  /*6590*/  LOP3.LUT R133, R153, UR15, R133, 0x96, !PT ;  /* 0x0000000f99857c12 */ /* 0x000fe2000f8e9685 */
[C---:B------:R-:W-:Y:S01]  /*65a0*/  FMUL.FTZ R232, R2.reuse, c[0x0][0x23c] ;  /* 0x00008f0002e87a20 */ /* 0x040fe20000410000 */
[----:B------:R-:W-:Y:S01]  /*65b0*/  FSEL R224, R2, RZ, P1 ;  /* 0x000000ff02e07208 */ /* 0x000fe20000800000 */
[----:B------:R-:W-:-:S03]  /*65c0*/  IMAD.WIDE.U32 R158, R7, -0x2daee0ad, RZ ;  /* 0xd2511f53079e7825 */ /* 0x000fc600078e00ff */
[----:B------:R-:W-:Y:S01]  /*65d0*/  FSEL R232, R232, RZ, P1 ;  /* 0x000000ffe8e87208 */ /* 0x000fe20000800000 */
[----:B------:R-:W-:Y:S01]  /*65e0*/  FADD.FTZ R224, R132, -R224 ;  /* 0x800000e084e07221 */ /* 0x000fe20000010000 */
[----:B------:R-:W-:Y:S02]  /*65f0*/  LOP3.LUT R7, R159, UR12, R220, 0x96, !PT ;  /* 0x0000000c9f077c12 */ /* 0x000fe4000f8e96dc */
[----:B------:R-:W-:Y:S01]  /*6600*/  LOP3.LUT R158, R9, UR10, R158, 0x96, !PT ;  /* 0x0000000a099e7c12 */ /* 0x000fe2000f8e969e */
[--C-:B------:R-:W-:Y:S02]  /*6610*/  FFMA.FTZ R223, R140, c[0x0][0x23c], -R232.reuse ;  /* 0x00008f008cdf7a23 */ /* 0x100fe400000108e8 */
[----:B------:R-:W-:Y:S02]  /*6620*/  FFMA.FTZ R221, R141, c[0x0][0x23c], -R232 ;  /* 0x00008f008ddd7a23 */ /* 0x000fe400000108e8 */
[----:B------:R-:W-:Y:S02]  /*6630*/  IMAD.WIDE.U32 R140, R7, -0x326172a9, RZ ;  /* 0xcd9e8d57078c7825 */ /* 0x000fe400078e00ff */
[----:B------:R-:W-:Y:S02]  /*6640*/  MUFU.EX2 R223, R223 ;  /* 0x000000df00df7308 */ /* 0x000fe40000000800 */
[----:B------:R-:W-:-:S04]  /*6650*/  IMAD.WIDE.U32 R158, R158, -0x326172a9, RZ ;  /* 0xcd9e8d579e9e7825 */ /* 0x000fc800078e00ff */
[----:B------:R-:W-:Y:S01]  /*6660*/  FFMA.FTZ R215, R0, c[0x0][0x23c], -R232 ;  /* 0x00008f0000d77a23 */ /* 0x000fe200000108e8 */
[----:B--2---:R-:W-:Y:S01]  /*6670*/  FMNMX.FTZ R0, R6, R5, !PT ;  /* 0x0000000506007209 */ /* 0x004fe20007810000 */
[----:B------:R-:W-:Y:S01]  /*6680*/  FMUL.FTZ R224, R224, c[0x0][0x23c] ;  /* 0x00008f00e0e07a20 */ /* 0x000fe20000410000 */
[----:B------:R-:W-:Y:S01]  /*6690*/  LOP3.LUT R5, R141, UR11, R134, 0x96, !PT ;  /* 0x0000000b8d057c12 */ /* 0x000fe2000f8e9686 */
[----:B------:R-:W-:Y:S01]  /*66a0*/  FFMA.FTZ R214, R160, c[0x0][0x23c], -R232 ;  /* 0x00008f00a0d67a23 */ /* 0x000fe200000108e8 */
[----:B------:R-:W-:Y:S01]  /*66b0*/  LOP3.LUT R140, R159, UR9, R140, 0x96, !PT ;  /* 0x000000099f8c7c12 */ /* 0x000fe2000f8e968c */
[C---:B------:R-:W-:Y:S01]  /*66c0*/  FMUL.FTZ R227, R0.reuse, c[0x0][0x23c] ;  /* 0x00008f0000e37a20 */ /* 0x040fe20000410000 */
[----:B------:R-:W-:Y:S01]  /*66d0*/  FSETP.NEU.FTZ.AND P0, PT, R0, -INF , PT ;  /* 0xff8000000000780b */ /* 0x000fe20003f1d000 */
[----:B------:R-:W-:Y:S01]  /*66e0*/  IMAD.WIDE.U32 R6, R5, -0x2daee0ad, RZ ;  /* 0xd2511f5305067825 */ /* 0x000fe200078e00ff */
[----:B------:R-:W1:Y:S02]  /*66f0*/  MUFU.EX2 R224, R224 ;  /* 0x000000e000e07308 */ /* 0x000e640000000800 */
[----:B------:R-:W-:Y:S01]  /*6700*/  FSEL R227, R227, RZ, P0 ;  /* 0x000000ffe3e37208 */ /* 0x000fe20000000000 */
[----:B------:R-:W-:Y:S01]  /*6710*/  IMAD.WIDE.U32 R140, R140, -0x2daee0ad, RZ ;  /* 0xd2511f538c8c7825 */ /* 0x000fe200078e00ff */
[----:B------:R-:W-:-:S03]  /*6720*/  LOP3.LUT R143, R7, UR8, R8, 0x96, !PT ;  /* 0x00000008078f7c12 */ /* 0x000fc6000f8e9608 */
[--C-:B------:R-:W-:Y:S01]  /*6730*/  FFMA.FTZ R213, R142, c[0x0][0x23c], -R227.reuse ;  /* 0x00008f008ed57a23 */ /* 0x100fe200000108e3 */
[----:B------:R-:W-:Y:S01]  /*6740*/  LOP3.LUT R5, R141, UR6, R6, 0x96, !PT ;  /* 0x000000068d057c12 */ /* 0x000fe2000f8e9606 */
[----:B------:R-:W-:Y:S01]  /*6750*/  FFMA.FTZ R212, R4, c[0x0][0x23c], -R227 ;  /* 0x00008f0004d47a23 */ /* 0x000fe200000108e3 */
[----:B------:R-:W-:Y:S01]  /*6760*/  MUFU.EX2 R221, R221 ;  /* 0x000000dd00dd7308 */ /* 0x000fe20000000800 */
[----:B------:R-:W-:-:S04]  /*6770*/  IMAD.WIDE.U32 R142, R143, -0x326172a9, RZ ;  /* 0xcd9e8d578f8e7825 */ /* 0x000fc800078e00ff */
[----:B------:R-:W-:-:S03]  /*6780*/  IMAD.WIDE.U32 R4, R5, -0x326172a9, RZ ;  /* 0xcd9e8d5705047825 */ /* 0x000fc600078e00ff */
[----:B------:R-:W-:Y:S01]  /*6790*/  MUFU.EX2 R215, R215 ;  /* 0x000000d700d77308 */ /* 0x000fe20000000800 */
[--C-:B------:R-:W-:Y:S01]  /*67a0*/  FFMA.FTZ R205, R10, c[0x0][0x23c], -R227.reuse ;  /* 0x00008f000acd7a23 */ /* 0x100fe200000108e3 */
[----:B------:R-:W-:Y:S01]  /*67b0*/  LOP3.LUT R8, R5, UR16, R142, 0x96, !PT ;  /* 0x0000001005087c12 */ /* 0x000fe2000f8e968e */
[-C--:B-1----:R-:W-:Y:S01]  /*67c0*/  FMUL.FTZ R16, R36, R224.reuse ;  /* 0x000000e024107220 */ /* 0x082fe20000410000 */
[C---:B------:R-:W-:Y:S01]  /*67d0*/  LOP3.LUT R5, R4.reuse, 0xffff, RZ, 0xc0, !PT ;  /* 0x0000ffff04057812 */ /* 0x040fe200078ec0ff */
[-C--:B------:R-:W-:Y:S01]  /*67e0*/  FMUL.FTZ R17, R37, R224.reuse ;  /* 0x000000e025117220 */ /* 0x080fe20000410000 */
[----:B------:R-:W-:Y:S01]  /*67f0*/  LOP3.LUT R6, R4, 0xff, RZ, 0xc0, !PT ;  /* 0x000000ff04067812 */ /* 0x000fe200078ec0ff */
[----:B------:R-:W-:Y:S01]  /*6800*/  FFMA.FTZ R222, R11, c[0x0][0x23c], -R227 ;  /* 0x00008f000bde7a23 */ /* 0x000fe200000108e3 */
[--C-:B------:R-:W-:Y:S01]  /*6810*/  SHF.R.U32.HI R10, RZ, 0x10, R4.reuse ;  /* 0x00000010ff0a7819 */ /* 0x100fe20000011604 */
[----:B------:R-:W1:Y:S01]  /*6820*/  MUFU.EX2 R214, R214 ;  /* 0x000000d600d67308 */ /* 0x000e620000000800 */
[----:B------:R-:W-:Y:S01]  /*6830*/  SHF.R.U32.HI R7, RZ, 0x18, R4 ;  /* 0x00000018ff077819 */ /* 0x000fe20000011604 */
[-C--:B------:R-:W-:Y:S01]  /*6840*/  FMUL.FTZ R32, R52, R224.reuse ;  /* 0x000000e034207220 */ /* 0x080fe20000410000 */
[----:B------:R-:W-:Y:S01]  /*6850*/  FSEL R4, R0, RZ, P0 ;  /* 0x000000ff00047208 */ /* 0x000fe20000000000 */
[-C--:B------:R-:W-:Y:S01]  /*6860*/  FMUL.FTZ R33, R53, R224.reuse ;  /* 0x000000e035217220 */ /* 0x080fe20000410000 */
[----:B------:R-:W-:Y:S01]  /*6870*/  SHF.R.U32.HI R5, RZ, 0x8, R5 ;  /* 0x00000008ff057819 */ /* 0x000fe20000011605 */
[-C--:B------:R-:W-:Y:S01]  /*6880*/  FMUL.FTZ R40, R40, R224.reuse ;  /* 0x000000e028287220 */ /* 0x080fe20000410000 */
[----:B------:R-:W-:Y:S01]  /*6890*/  LOP3.LUT R9, R8, 0xffff, RZ, 0xc0, !PT ;  /* 0x0000ffff08097812 */ /* 0x000fe200078ec0ff */
[----:B------:R-:W-:Y:S01]  /*68a0*/  FADD.FTZ R3, R3, -R4 ;  /* 0x8000000403037221 */ /* 0x000fe20000010000 */
[----:B------:R-:W-:Y:S01]  /*68b0*/  MUFU.EX2 R213, R213 ;  /* 0x000000d500d57308 */ /* 0x000fe20000000800 */
[----:B------:R-:W-:Y:S01]  /*68c0*/  PRMT R6, R6, 0x5410, R5 ;  /* 0x0000541006067816 */ /* 0x000fe20000000005 */
[-C--:B------:R-:W-:Y:S01]  /*68d0*/  FMUL.FTZ R41, R41, R224.reuse ;  /* 0x000000e029297220 */ /* 0x080fe20000410000 */
[--C-:B------:R-:W-:Y:S01]  /*68e0*/  SHF.R.U32.HI R5, RZ, 0x10, R8.reuse ;  /* 0x00000010ff057819 */ /* 0x100fe20000011608 */
[----:B------:R-:W-:Y:S01]  /*68f0*/  FMUL.FTZ R3, R3, c[0x0][0x23c] ;  /* 0x00008f0003037a20 */ /* 0x000fe20000410000 */
[----:B------:R-:W-:Y:S01]  /*6900*/  LOP3.LUT R4, R8, 0xff, RZ, 0xc0, !PT ;  /* 0x000000ff08047812 */ /* 0x000fe200078ec0ff */
[--C-:B------:R-:W-:Y:S01]  /*6910*/  HSET2.LE.AND R6, R6, R225.reuse, PT ;  /* 0x000000e106067233 */ /* 0x100fe20003803000 */
[----:B------:R-:W-:Y:S01]  /*6920*/  LOP3.LUT R10, R10, 0xff, RZ, 0xc0, !PT ;  /* 0x000000ff0a0a7812 */ /* 0x000fe200078ec0ff */
[----:B------:R-:W2:Y:S01]  /*6930*/  MUFU.EX2 R212, R212 ;  /* 0x000000d400d47308 */ /* 0x000ea20000000800 */
[----:B------:R-:W-:Y:S01]  /*6940*/  SHF.R.U32.HI R8, RZ, 0x18, R8 ;  /* 0x00000018ff087819 */ /* 0x000fe20000011608 */
[-C--:B------:R-:W-:Y:S01]  /*6950*/  FMUL.FTZ R56, R56, R224.reuse ;  /* 0x000000e038387220 */ /* 0x080fe20000410000 */
[----:B------:R-:W-:Y:S01]  /*6960*/  SHF.R.U32.HI R9, RZ, 0x8, R9 ;  /* 0x00000008ff097819 */ /* 0x000fe20000011609 */
[-C--:B------:R-:W-:Y:S01]  /*6970*/  FMUL.FTZ R57, R57, R224.reuse ;  /* 0x000000e039397220 */ /* 0x080fe20000410000 */
[----:B------:R-:W-:Y:S01]  /*6980*/  LOP3.LUT R5, R5, 0xff, RZ, 0xc0, !PT ;  /* 0x000000ff05057812 */ /* 0x000fe200078ec0ff */
[-C--:B------:R-:W-:Y:S01]  /*6990*/  FMUL.FTZ R24, R44, R224.reuse ;  /* 0x000000e02c187220 */ /* 0x080fe20000410000 */
[----:B------:R-:W-:Y:S01]  /*69a0*/  PRMT R7, R10, 0x5410, R7 ;  /* 0x000054100a077816 */ /* 0x000fe20000000007 */
[----:B------:R-:W3:Y:S01]  /*69b0*/  MUFU.EX2 R3, R3 ;  /* 0x0000000300037308 */ /* 0x000ee20000000800 */
[----:B------:R-:W-:Y:S01]  /*69c0*/  PRMT R4, R4, 0x5410, R9 ;  /* 0x0000541004047816 */ /* 0x000fe20000000009 */
[-C--:B------:R-:W-:Y:S01]  /*69d0*/  FMUL.FTZ R25, R45, R224.reuse ;  /* 0x000000e02d197220 */ /* 0x080fe20000410000 */
[----:B------:R-:W-:Y:S01]  /*69e0*/  PRMT R5, R5, 0x5410, R8 ;  /* 0x0000541005057816 */ /* 0x000fe20000000008 */
[--C-:B------:R-:W-:Y:S01]  /*69f0*/  HSET2.LE.AND R7, R7, R225.reuse, PT ;  /* 0x000000e107077233 */ /* 0x100fe20003803000 */
[----:B-1----:R-:W-:Y:S01]  /*6a00*/  F2FP.PACK_AB R11, R214, R215 ;  /* 0x000000d7d60b723e */ /* 0x002fe200000000ff */
[--C-:B------:R-:W-:Y:S01]  /*6a10*/  HSET2.LE.AND R4, R4, R225.reuse, PT ;  /* 0x000000e104047233 */ /* 0x100fe20003803000 */
[----:B------:R-:W-:Y:S01]  /*6a20*/  F2FP.PACK_AB R9, R221, R223 ;  /* 0x000000dfdd09723e */ /* 0x000fe200000000ff */
[----:B------:R-:W-:Y:S01]  /*6a30*/  MUFU.EX2 R205, R205 ;  /* 0x000000cd00cd7308 */ /* 0x000fe20000000800 */
[----:B------:R-:W-:Y:S01]  /*6a40*/  HSET2.LE.AND R5, R5, R225, PT ;  /* 0x000000e105057233 */ /* 0x000fe20003803000 */
[----:B--2---:R-:W-:Y:S01]  /*6a50*/  F2FP.PACK_AB R8, R212, R213 ;  /* 0x000000d5d408723e */ /* 0x004fe200000000ff */
[-C--:B------:R-:W-:Y:S01]  /*6a60*/  FMUL.FTZ R48, R48, R224.reuse ;  /* 0x000000e030307220 */ /* 0x080fe20000410000 */
[----:B------:R-:W-:Y:S01]  /*6a70*/  LOP3.LUT R6, R6, R11, RZ, 0xc0, !PT ;  /* 0x0000000b06067212 */ /* 0x000fe200078ec0ff */
[-C--:B------:R-:W-:Y:S01]  /*6a80*/  FMUL.FTZ R49, R49, R224.reuse ;  /* 0x000000e031317220 */ /* 0x080fe20000410000 */
[----:B------:R-:W-:Y:S01]  /*6a90*/  LOP3.LUT R4, R4, R9, RZ, 0xc0, !PT ;  /* 0x0000000904047212 */ /* 0x000fe200078ec0ff */
[----:B------:R-:W-:Y:S01]  /*6aa0*/  FMUL.FTZ R72, R72, R224 ;  /* 0x000000e048487220 */ /* 0x000fe20000410000 */
[----:B------:R-:W1:Y:S01]  /*6ab0*/  MUFU.EX2 R222, R222 ;  /* 0x000000de00de7308 */ /* 0x000e620000000800 */
[-C--:B---3--:R-:W-:Y:S01]  /*6ac0*/  FMUL.FTZ R18, R38, R3.reuse ;  /* 0x0000000326127220 */ /* 0x088fe20000410000 */
[----:B------:R-:W-:Y:S01]  /*6ad0*/  LOP3.LUT R5, R5, R8, RZ, 0xc0, !PT ;  /* 0x0000000805057212 */ /* 0x000fe200078ec0ff */
[-C--:B------:R-:W-:Y:S01]  /*6ae0*/  FMUL.FTZ R19, R39, R3.reuse ;  /* 0x0000000327137220 */ /* 0x080fe20000410000 */
[----:B------:R-:W-:Y:S01]  /*6af0*/  LOP3.LUT R142, R143, UR7, R158, 0x96, !PT ;  /* 0x000000078f8e7c12 */ /* 0x000fe2000f8e969e */
[----:B------:R-:W2:Y:S01]  /*6b00*/  LDSM.16.MT88.4 R36, [R184+0xc000] ;  /* 0x00c00000b824783b */ /* 0x000ea20000004200 */
[-C--:B------:R-:W-:Y:S01]  /*6b10*/  FMUL.FTZ R34, R54, R3.reuse ;  /* 0x0000000336227220 */ /* 0x080fe20000410000 */
[----:B------:R-:W-:Y:S01]  /*6b20*/  PLOP3.LUT P0, PT, PT, PT, UP0, 0x80, 0x0 ;  /* 0x000000000000781c */ /* 0x000fe20003f0f008 */
[----:B------:R-:W-:-:S02]  /*6b30*/  FMUL.FTZ R35, R55, R3 ;  /* 0x0000000337237220 */ /* 0x000fc40000410000 */
[----:B------:R-:W-:Y:S01]  /*6b40*/  LDSM.16.MT88.4 R52, [R186+0xe000] ;  /* 0x00e00000ba34783b */ /* 0x000fe20000004200 */
[-C--:B------:R-:W-:Y:S02]  /*6b50*/  FMUL.FTZ R42, R42, R3.reuse ;  /* 0x000000032a2a7220 */ /* 0x080fe40000410000 */
[-C--:B------:R-:W-:Y:S02]  /*6b60*/  FMUL.FTZ R43, R43, R3.reuse ;  /* 0x000000032b2b7220 */ /* 0x080fe40000410000 */
[----:B------:R-:W-:Y:S01]  /*6b70*/  FMUL.FTZ R58, R58, R3 ;  /* 0x000000033a3a7220 */ /* 0x000fe20000410000 */
[----:B-1----:R-:W-:Y:S01]  /*6b80*/  F2FP.PACK_AB R10, R222, R205 ;  /* 0x000000cdde0a723e */ /* 0x002fe200000000ff */
[-C--:B------:R-:W-:Y:S02]  /*6b90*/  FMUL.FTZ R59, R59, R3.reuse ;  /* 0x000000033b3b7220 */ /* 0x080fe40000410000 */
[-C--:B------:R-:W-:Y:S01]  /*6ba0*/  FMUL.FTZ R26, R46, R3.reuse ;  /* 0x000000032e1a7220 */ /* 0x080fe20000410000 */
[----:B------:R-:W-:Y:S01]  /*6bb0*/  LOP3.LUT R7, R7, R10, RZ, 0xc0, !PT ;  /* 0x0000000a07077212 */ /* 0x000fe200078ec0ff */
[----:B------:R-:W-:-:S02]  /*6bc0*/  FMUL.FTZ R27, R47, R3 ;  /* 0x000000032f1b7220 */ /* 0x000fc40000410000 */
[-C--:B------:R-:W-:Y:S01]  /*6bd0*/  FMUL.FTZ R50, R50, R3.reuse ;  /* 0x0000000332327220 */ /* 0x080fe20000410000 */
[----:B------:R-:W1:Y:S01]  /*6be0*/  LDSM.16.MT88.4 R44, [R188+0xe000] ;  /* 0x00e00000bc2c783b */ /* 0x000e620000004200 */
[-C--:B------:R-:W-:Y:S02]  /*6bf0*/  FMUL.FTZ R51, R51, R3.reuse ;  /* 0x0000000333337220 */ /* 0x080fe40000410000 */
[C---:B------:R-:W-:Y:S01]  /*6c00*/  HMMA.16816.F32 R16, R4.reuse, R20, R16 ;  /* 0x000000140410723c */ /* 0x040fe20000001810 */
[-C--:B------:R-:W-:Y:S02]  /*6c10*/  FMUL.FTZ R73, R73, R224.reuse ;  /* 0x000000e049497220 */ /* 0x080fe40000410000 */
[-C--:B------:R-:W-:Y:S02]  /*6c20*/  FMUL.FTZ R74, R74, R3.reuse ;  /* 0x000000034a4a7220 */ /* 0x080fe40000410000 */
[----:B------:R-:W-:Y:S02]  /*6c30*/  FMUL.FTZ R75, R75, R3 ;  /* 0x000000034b4b7220 */ /* 0x000fe40000410000 */
[-C--:B------:R-:W-:Y:S01]  /*6c40*/  FMUL.FTZ R80, R80, R224.reuse ;  /* 0x000000e050507220 */ /* 0x080fe20000410000 */
[----:B------:R-:W-:Y:S01]  /*6c50*/  HMMA.16816.F32 R20, R4, R22, R40 ;  /* 0x000000160414723c */ /* 0x000fe20000001828 */
[----:B------:R-:W-:-:S02]  /*6c60*/  FMUL.FTZ R81, R81, R224 ;  /* 0x000000e051517220 */ /* 0x000fc40000410000 */
[-C--:B------:R-:W-:Y:S02]  /*6c70*/  FMUL.FTZ R82, R82, R3.reuse ;  /* 0x0000000352527220 */ /* 0x080fe40000410000 */
[-C--:B------:R-:W-:Y:S02]  /*6c80*/  FMUL.FTZ R83, R83, R3.reuse ;  /* 0x0000000353537220 */ /* 0x080fe40000410000 */
[-C--:B------:R-:W-:Y:S01]  /*6c90*/  FMUL.FTZ R40, R60, R224.reuse ;  /* 0x000000e03c287220 */ /* 0x080fe20000410000 */
[----:B------:R-:W-:Y:S01]  /*6ca0*/  HMMA.16816.F32 R24, R4, R28, R24 ;  /* 0x0000001c0418723c */ /* 0x000fe20000001818 */
[----:B------:R-:W-:Y:S02]  /*6cb0*/  FMUL.FTZ R41, R61, R224 ;  /* 0x000000e03d297220 */ /* 0x000fe40000410000 */
[-C--:B------:R-:W-:Y:S02]  /*6cc0*/  FMUL.FTZ R42, R62, R3.reuse ;  /* 0x000000033e2a7220 */ /* 0x080fe40000410000 */
[----:B------:R-:W-:-:S02]  /*6cd0*/  FMUL.FTZ R43, R63, R3 ;  /* 0x000000033f2b7220 */ /* 0x000fc40000410000 */
[----:B------:R-:W3:Y:S01]  /*6ce0*/  LDSM.16.MT88.4 R60, [R185+0xe000] ;  /* 0x00e00000b93c783b */ /* 0x000ee20000004200 */
[C---:B--2---:R-:W-:Y:S01]  /*6cf0*/  HMMA.16816.F32 R32, R4.reuse, R36, R32 ;  /* 0x000000240420723c */ /* 0x044fe20000001820 */
[-C--:B------:R-:W-:Y:S02]  /*6d00*/  FMUL.FTZ R64, R64, R224.reuse ;  /* 0x000000e040407220 */ /* 0x080fe40000410000 */
[-C--:B------:R-:W-:Y:S02]  /*6d10*/  FMUL.FTZ R65, R65, R224.reuse ;  /* 0x000000e041417220 */ /* 0x080fe40000410000 */
[-C--:B------:R-:W-:Y:S02]  /*6d20*/  FMUL.FTZ R66, R66, R3.reuse ;  /* 0x0000000342427220 */ /* 0x080fe40000410000 */
[----:B------:R-:W-:Y:S01]  /*6d30*/  FMUL.FTZ R67, R67, R3 ;  /* 0x0000000343437220 */ /* 0x000fe20000410000 */
        /* <DEDUP_REMOVED lines=9> */
[----:B------:R-:W2:Y:S01]  /*6dd0*/  LDSM.16.MT88.4 R76, [R188+0x10000] ;  /* 0x01000000bc4c783b */ /* 0x000ea20000004200 */
[-C--:B------:R-:W-:Y:S01]  /*6de0*/  FMUL.FTZ R48, R68, R224.reuse ;  /* 0x000000e044307220 */ /* 0x080fe20000410000 */
[C---:B-1----:R-:W-:Y:S01]  /*6df0*/  HMMA.16816.F32 R40, R4.reuse, R44, R40 ;  /* 0x0000002c0428723c */ /* 0x042fe20000001828 */
[-C--:B------:R-:W-:Y:S02]  /*6e00*/  FMUL.FTZ R49, R69, R224.reuse ;  /* 0x000000e045317220 */ /* 0x080fe40000410000 */
[-C--:B------:R-:W-:Y:S02]  /*6e10*/  FMUL.FTZ R50, R70, R3.reuse ;  /* 0x0000000346327220 */ /* 0x080fe40000410000 */
[-C--:B------:R-:W-:Y:S02]  /*6e20*/  FMUL.FTZ R51, R71, R3.reuse ;  /* 0x0000000347337220 */ /* 0x080fe40000410000 */
[----:B------:R-:W1:Y:S01]  /*6e30*/  LDSM.16.MT88.4 R68, [R184+0xe000] ;  /* 0x00e00000b844783b */ /* 0x000e620000004200 */
        /* <DEDUP_REMOVED lines=10> */
[-C--:B------:R-:W-:Y:S01]  /*6ee0*/  FMUL.FTZ R91, R91, R3.reuse ;  /* 0x000000035b5b7220 */ /* 0x080fe20000410000 */
[C---:B------:R-:W-:Y:S01]  /*6ef0*/  HMMA.16816.F32 R52, R4.reuse, R54, R72 ;  /* 0x000000360434723c */ /* 0x040fe20000001848 */
[----:B------:R-:W-:Y:S01]  /*6f00*/  LDSM.16.MT88.4 R84, [R186+0x10000] ;  /* 0x01000000ba54783b */ /* 0x000fe20000004200 */
[--C-:B------:R-:W-:Y:S02]  /*6f10*/  FFMA.FTZ R237, R157, c[0x0][0x23c], -R232.reuse ;  /* 0x00008f009ded7a23 */ /* 0x100fe400000108e8 */
[--C-:B------:R-:W-:Y:S02]  /*6f20*/  FFMA.FTZ R236, R139, c[0x0][0x23c], -R232.reuse ;  /* 0x00008f008bec7a23 */ /* 0x100fe400000108e8 */
[----:B------:R-:W-:Y:S02]  /*6f30*/  FFMA.FTZ R239, R156, c[0x0][0x23c], -R232 ;  /* 0x00008f009cef7a23 */ /* 0x000fe400000108e8 */
[-C--:B------:R-:W-:Y:S01]  /*6f40*/  FMUL.FTZ R72, R92, R224.reuse ;  /* 0x000000e05c487220 */ /* 0x080fe20000410000 */
[----:B---3--:R-:W-:Y:S01]  /*6f50*/  HMMA.16816.F32 R56, R4, R60, R56 ;  /* 0x0000003c0438723c */ /* 0x008fe20000001838 */
[----:B------:R-:W-:Y:S01]  /*6f60*/  FMUL.FTZ R73, R93, R224 ;  /* 0x000000e05d497220 */ /* 0x000fe20000410000 */
[----:B------:R-:W-:Y:S01]  /*6f70*/  MUFU.EX2 R237, R237 ;  /* 0x000000ed00ed7308 */ /* 0x000fe20000000800 */
[-C--:B------:R-:W-:Y:S01]  /*6f80*/  FMUL.FTZ R74, R94, R3.reuse ;  /* 0x000000035e4a7220 */ /* 0x080fe20000410000 */
[----:B------:R-:W-:Y:S01]  /*6f90*/  LDSM.16.MT88.4 R156, [R185+0xd000] ;  /* 0x00d00000b99c783b */ /* 0x000fe20000004200 */
[----:B------:R-:W-:-:S02]  /*6fa0*/  FMUL.FTZ R75, R95, R3 ;  /* 0x000000035f4b7220 */ /* 0x000fc40000410000 */
[----:B------:R-:W-:Y:S01]  /*6fb0*/  FFMA.FTZ R238, R138, c[0x0][0x23c], -R232 ;  /* 0x00008f008aee7a23 */ /* 0x000fe200000108e8 */
[----:B------:R-:W3:Y:S01]  /*6fc0*/  LDSM.16.MT88.4 R92, [R185+0x10000] ;  /* 0x01000000b95c783b */ /* 0x000ee20000004200 */
[C---:B------:R-:W-:Y:S01]  /*6fd0*/  HMMA.16816.F32 R60, R4.reuse, R62, R80 ;  /* 0x0000003e043c723c */ /* 0x040fe20000001850 */
[----:B------:R-:W4:Y:S01]  /*6fe0*/  MUFU.EX2 R236, R236 ;  /* 0x000000ec00ec7308 */ /* 0x000f220000000800 */
[--C-:B------:R-:W-:Y:S02]  /*6ff0*/  FFMA.FTZ R240, R136, c[0x0][0x23c], -R227.reuse ;  /* 0x00008f0088f07a23 */ /* 0x100fe400000108e3 */
[--C-:B------:R-:W-:Y:S02]  /*7000*/  FFMA.FTZ R243, R137, c[0x0][0x23c], -R227.reuse ;  /* 0x00008f0089f37a23 */ /* 0x100fe400000108e3 */
[----:B------:R-:W-:Y:S01]  /*7010*/  FFMA.FTZ R241, R154, c[0x0][0x23c], -R227 ;  /* 0x00008f009af17a23 */ /* 0x000fe200000108e3 */
[----:B------:R-:W-:Y:S01]  /*7020*/  LDSM.16.MT88.4 R136, [R188+0xc800] ;  /* 0x00c80000bc88783b */ /* 0x000fe20000004200 */
[-C--:B------:R-:W-:Y:S01]  /*7030*/  FMUL.FTZ R80, R100, R224.reuse ;  /* 0x000000e064507220 */ /* 0x080fe20000410000 */
[----:B--2---:R-:W-:Y:S01]  /*7040*/  HMMA.16816.F32 R72, R4, R76, R72 ;  /* 0x0000004c0448723c */ /* 0x004fe20000001848 */
[----:B------:R-:W-:Y:S01]  /*7050*/  FMUL.FTZ R81, R101, R224 ;  /* 0x000000e065517220 */ /* 0x000fe20000410000 */
[----:B------:R-:W-:Y:S01]  /*7060*/  MUFU.EX2 R239, R239 ;  /* 0x000000ef00ef7308 */ /* 0x000fe20000000800 */
[----:B------:R-:W-:-:S04]  /*7070*/  IMAD.WIDE.U32 R100, R142, -0x2daee0ad, RZ ;  /* 0xd2511f538e647825 */ /* 0x000fc800078e00ff */
[-C--:B------:R-:W-:Y:S01]  /*7080*/  FMUL.FTZ R82, R102, R3.reuse ;  /* 0x0000000366527220 */ /* 0x080fe20000410000 */
[C---:B------:R-:W-:Y:S01]  /*7090*/  HMMA.16816.F32 R76, R4.reuse, R78, R96 ;  /* 0x0000004e044c723c */ /* 0x040fe20000001860 */
[----:B------:R-:W-:Y:S01]  /*70a0*/  LOP3.LUT R102, R100, 0xff, RZ, 0xc0, !PT ;  /* 0x000000ff64667812 */ /* 0x000fe200078ec0ff */
[-C--:B------:R-:W-:Y:S01]  /*70b0*/  FMUL.FTZ R83, R103, R3.reuse ;  /* 0x0000000367537220 */ /* 0x080fe20000410000 */
[----:B------:R-:W-:Y:S01]  /*70c0*/  MUFU.EX2 R238, R238 ;  /* 0x000000ee00ee7308 */ /* 0x000fe20000000800 */
[----:B------:R-:W-:Y:S02]  /*70d0*/  FFMA.FTZ R242, R155, c[0x0][0x23c], -R227 ;  /* 0x00008f009bf27a23 */ /* 0x000fe400000108e3 */
[-C--:B------:R-:W-:Y:S01]  /*70e0*/  FMUL.FTZ R108, R108, R224.reuse ;  /* 0x000000e06c6c7220 */ /* 0x080fe20000410000 */
[----:B------:R-:W-:Y:S01]  /*70f0*/  LOP3.LUT R96, R101, UR17, R140, 0x96, !PT ;  /* 0x0000001165607c12 */ /* 0x000fe2000f8e968c */
[C---:B-1----:R-:W-:Y:S01]  /*7100*/  HMMA.16816.F32 R64, R4.reuse, R68, R64 ;  /* 0x000000440440723c */ /* 0x042fe20000001840 */
[----:B------:R-:W1:Y:S01]  /*7110*/  LDSM.16.MT88.4 R140, [R184+0x10000] ;  /* 0x01000000b88c783b */ /* 0x000e620000004200 */
[----:B------:R-:W-:Y:S01]  /*7120*/  LOP3.LUT R98, R100, 0xffff, RZ, 0xc0, !PT ;  /* 0x0000ffff64627812 */ /* 0x000fe200078ec0ff */
[-C--:B------:R-:W-:Y:S01]  /*7130*/  FMUL.FTZ R99, R119, R3.reuse ;  /* 0x0000000377637220 */ /* 0x080fe20000410000 */
[--C-:B------:R-:W-:Y:S01]  /*7140*/  SHF.R.U32.HI R97, RZ, 0x10, R100.reuse ;  /* 0x00000010ff617819 */ /* 0x100fe20000011664 */
[----:B------:R-:W-:Y:S01]  /*7150*/  MUFU.EX2 R240, R240 ;  /* 0x000000f000f07308 */ /* 0x000fe20000000800 */
[----:B------:R-:W-:Y:S01]  /*7160*/  SHF.R.U32.HI R101, RZ, 0x18, R100 ;  /* 0x00000018ff657819 */ /* 0x000fe20000011664 */
[-C--:B------:R-:W-:Y:S01]  /*7170*/  FMUL.FTZ R109, R109, R224.reuse ;  /* 0x000000e06d6d7220 */ /* 0x080fe20000410000 */
[C---:B------:R-:W-:Y:S01]  /*7180*/  HMMA.16816.F32 R68, R4.reuse, R70, R88 ;  /* 0x000000460444723c */ /* 0x040fe20000001858 */
[----:B------:R-:W-:Y:S01]  /*7190*/  SHF.R.U32.HI R98, RZ, 0x8, R98 ;  /* 0x00000008ff627819 */ /* 0x000fe20000011662 */
[-C--:B------:R-:W-:Y:S01]  /*71a0*/  FMUL.FTZ R110, R110, R3.reuse ;  /* 0x000000036e6e7220 */ /* 0x080fe20000410000 */
[----:B------:R-:W-:Y:S01]  /*71b0*/  LOP3.LUT R97, R97, 0xff, RZ, 0xc0, !PT ;  /* 0x000000ff61617812 */ /* 0x000fe200078ec0ff */
[-C--:B------:R-:W-:Y:S01]  /*71c0*/  FMUL.FTZ R111, R111, R3.reuse ;  /* 0x000000036f6f7220 */ /* 0x080fe20000410000 */
[----:B------:R-:W-:Y:S01]  /*71d0*/  LOP3.LUT R100, R96, 0xff, RZ, 0xc0, !PT ;  /* 0x000000ff60647812 */ /* 0x000fe200078ec0ff */
[----:B------:R-:W2:Y:S01]  /*71e0*/  MUFU.EX2 R243, R243 ;  /* 0x000000f300f37308 */ /* 0x000ea20000000800 */
[-C--:B------:R-:W-:Y:S01]  /*71f0*/  FMUL.FTZ R88, R104, R224.reuse ;  /* 0x000000e068587220 */ /* 0x080fe20000410000 */
[----:B------:R-:W-:Y:S01]  /*7200*/  PRMT R102, R102, 0x5410, R98 ;  /* 0x0000541066667816 */ /* 0x000fe20000000062 */
[-C--:B------:R-:W-:Y:S01]  /*7210*/  FMUL.FTZ R89, R105, R224.reuse ;  /* 0x000000e069597220 */ /* 0x080fe20000410000 */
[----:B------:R-:W-:Y:S01]  /*7220*/  PRMT R101, R97, 0x5410, R101 ;  /* 0x0000541061657816 */ /* 0x000fe20000000065 */
[-C--:B------:R-:W-:Y:S01]  /*7230*/  FMUL.FTZ R90, R106, R3.reuse ;  /* 0x000000036a5a7220 */ /* 0x080fe20000410000 */
[--C-:B------:R-:W-:Y:S01]  /*7240*/  SHF.R.U32.HI R103, RZ, 0x10, R96.reuse ;  /* 0x00000010ff677819 */ /* 0x100fe20000011660 */
[-C--:B------:R-:W-:Y:S01]  /*7250*/  FMUL.FTZ R91, R107, R3.reuse ;  /* 0x000000036b5b7220 */ /* 0x080fe20000410000 */
[----:B------:R-:W-:Y:S01]  /*7260*/  SHF.R.U32.HI R104, RZ, 0x18, R96 ;  /* 0x00000018ff687819 */ /* 0x000fe20000011660 */
[-C--:B------:R-:W-:Y:S01]  /*7270*/  FMUL.FTZ R97, R117, R224.reuse ;  /* 0x000000e075617220 */ /* 0x080fe20000410000 */
[----:B------:R-:W-:Y:S01]  /*7280*/  MUFU.EX2 R241, R241 ;  /* 0x000000f100f17308 */ /* 0x000fe20000000800 */
[----:B------:R-:W-:Y:S01]  /*7290*/  FMUL.FTZ R98, R118, R3 ;  /* 0x0000000376627220 */ /* 0x000fe20000410000 */
[----:B------:R-:W-:Y:S01]  /*72a0*/  LOP3.LUT R103, R103, 0xff, RZ, 0xc0, !PT ;  /* 0x000000ff67677812 */ /* 0x000fe200078ec0ff */
[-C--:B------:R-:W-:Y:S01]  /*72b0*/  FMUL.FTZ R8, R128, R224.reuse ;  /* 0x000000e080087220 */ /* 0x080fe20000410000 */
[C---:B---3--:R-:W-:Y:S01]  /*72c0*/  HMMA.16816.F32 R88, R4.reuse, R92, R88 ;  /* 0x0000005c0458723c */ /* 0x048fe20000001858 */
[----:B----4-:R-:W-:Y:S01]  /*72d0*/  F2FP.PACK_AB R105, R236, R237 ;  /* 0x000000edec69723e */ /* 0x010fe200000000ff */
[-C--:B------:R-:W-:Y:S01]  /*72e0*/  FMUL.FTZ R9, R129, R224.reuse ;  /* 0x000000e081097220 */ /* 0x080fe20000410000 */
[----:B------:R-:W-:Y:S01]  /*72f0*/  PRMT R103, R103, 0x5410, R104 ;  /* 0x0000541067677816 */ /* 0x000fe20000000068 */
[----:B------:R-:W3:Y:S01]  /*7300*/  MUFU.EX2 R242, R242 ;  /* 0x000000f200f27308 */ /* 0x000ee20000000800 */
[-C--:B------:R-:W-:Y:S01]  /*7310*/  FMUL.FTZ R10, R130, R3.reuse ;  /* 0x00000003820a7220 */ /* 0x080fe20000410000 */
[----:B------:R-:W-:Y:S01]  /*7320*/  HSET2.LE.AND R102, R102, R225, PT ;  /* 0x000000e166667233 */ /* 0x000fe20003803000 */
[----:B------:R-:W-:Y:S01]  /*7330*/  LOP3.LUT R92, R96, 0xffff, RZ, 0xc0, !PT ;  /* 0x0000ffff605c7812 */ /* 0x000fe200078ec0ff */
[----:B------:R-:W-:Y:S01]  /*7340*/  FMUL.FTZ R96, R116, R224 ;  /* 0x000000e074607220 */ /* 0x000fe20000410000 */
[----:B------:R-:W-:Y:S01]  /*7350*/  HMMA.16816.F32 R80, R4, R84, R80 ;  /* 0x000000540450723c */ /* 0x000fe20000001850 */
[----:B------:R-:W4:Y:S01]  /*7360*/  LDSM.16.MT88.4 R116, [R188+0xe800] ;  /* 0x00e80000bc74783b */ /* 0x000f220000004200 */
[----:B------:R-:W-:Y:S01]  /*7370*/  SHF.R.U32.HI R92, RZ, 0x8, R92 ;  /* 0x00000008ff5c7819 */ /* 0x000fe2000001165c */
[----:B------:R-:W-:-:S02]  /*7380*/  FMUL.FTZ R11, R131, R3 ;  /* 0x00000003830b7220 */ /* 0x000fc40000410000 */
[-C--:B------:R-:W-:Y:S01]  /*7390*/  FMUL.FTZ R124, R124, R224.reuse ;  /* 0x000000e07c7c7220 */ /* 0x080fe20000410000 */
[----:B------:R-:W-:Y:S01]  /*73a0*/  PRMT R100, R100, 0x5410, R92 ;  /* 0x0000541064647816 */ /* 0x000fe2000000005c */
[-C--:B------:R-:W-:Y:S01]  /*73b0*/  FMUL.FTZ R125, R125, R224.reuse ;  /* 0x000000e07d7d7220 */ /* 0x080fe20000410000 */
[C---:B------:R-:W-:Y:S01]  /*73c0*/  HMMA.16816.F32 R92, R4.reuse, R94, R108 ;  /* 0x0000005e045c723c */ /* 0x040fe2000000186c */
[-C--:B------:R-:W-:Y:S01]  /*73d0*/  FMUL.FTZ R126, R126, R3.reuse ;  /* 0x000000037e7e7220 */ /* 0x080fe20000410000 */
[----:B------:R-:W-:Y:S01]  /*73e0*/  LDSM.16.MT88.4 R128, [R186+0xc800] ;  /* 0x00c80000ba80783b */ /* 0x000fe20000004200 */
[--C-:B------:R-:W-:Y:S01]  /*73f0*/  HSET2.LE.AND R100, R100, R225.reuse, PT ;  /* 0x000000e164647233 */ /* 0x100fe20003803000 */
[----:B------:R-:W-:Y:S02]  /*7400*/  FMUL.FTZ R127, R127, R3 ;  /* 0x000000037f7f7220 */ /* 0x000fe40000410000 */
[-C--:B------:R-:W-:Y:S01]  /*7410*/  FMUL.FTZ R120, R120, R224.reuse ;  /* 0x000000e078787220 */ /* 0x080fe20000410000 */
[--C-:B------:R-:W-:Y:S01]  /*7420*/  HSET2.LE.AND R109, R103, R225.reuse, PT ;  /* 0x000000e1676d7233 */ /* 0x100fe20003803000 */
[----:B------:R-:W-:Y:S01]  /*7430*/  LOP3.LUT R100, R100, R105, RZ, 0xc0, !PT ;  /* 0x0000006964647212 */ /* 0x000fe200078ec0ff */
[----:B------:R-:W-:Y:S01]  /*7440*/  FMUL.FTZ R121, R121, R224 ;  /* 0x000000e079797220 */ /* 0x000fe20000410000 */
[----:B------:R-:W5:Y:S01]  /*7450*/  LDSM.16.MT88.4 R104, [R186+0xe800] ;  /* 0x00e80000ba68783b */ /* 0x000f620000004200 */
[-C--:B------:R-:W-:Y:S01]  /*7460*/  FMUL.FTZ R122, R122, R3.reuse ;  /* 0x000000037a7a7220 */ /* 0x080fe20000410000 */
[----:B--2---:R-:W-:Y:S01]  /*7470*/  F2FP.PACK_AB R111, R243, R240 ;  /* 0x000000f0f36f723e */ /* 0x004fe200000000ff */
[----:B------:R-:W-:Y:S01]  /*7480*/  FMUL.FTZ R123, R123, R3 ;  /* 0x000000037b7b7220 */ /* 0x000fe20000410000 */
[----:B------:R-:W-:Y:S01]  /*7490*/  F2FP.PACK_AB R110, R238, R239 ;  /* 0x000000efee6e723e */ /* 0x000fe200000000ff */
[-C--:B------:R-:W-:Y:S01]  /*74a0*/  FMUL.FTZ R112, R112, R224.reuse ;  /* 0x000000e070707220 */ /* 0x080fe20000410000 */
[----:B------:R-:W-:Y:S01]  /*74b0*/  HSET2.LE.AND R103, R101, R225, PT ;  /* 0x000000e165677233 */ /* 0x000fe20003803000 */
[----:B------:R-:W-:Y:S01]  /*74c0*/  FMUL.FTZ R113, R113, R224 ;  /* 0x000000e071717220 */ /* 0x000fe20000410000 */
[----:B---3--:R-:W-:Y:S01]  /*74d0*/  F2FP.PACK_AB R108, R242, R241 ;  /* 0x000000f1f26c723e */ /* 0x008fe200000000ff */
[-C--:B------:R-:W-:Y:S01]  /*74e0*/  FMUL.FTZ R114, R114, R3.reuse ;  /* 0x0000000372727220 */ /* 0x080fe20000410000 */
[C---:B------:R-:W-:Y:S01]  /*74f0*/  HMMA.16816.F32 R8, R4.reuse, R12, R8 ;  /* 0x0000000c0408723c */ /* 0x040fe20000001808 */
[----:B------:R-:W-:Y:S01]  /*7500*/  FMUL.FTZ R115, R115, R3 ;  /* 0x0000000373737220 */ /* 0x000fe20000410000 */
[----:B------:R-:W-:Y:S01]  /*7510*/  LOP3.LUT R101, R109, R111, RZ, 0xc0, !PT ;  /* 0x0000006f6d657212 */ /* 0x000fe200078ec0ff */
[--C-:B------:R-:W-:Y:S01]  /*7520*/  FFMA.FTZ R244, R149, c[0x0][0x23c], -R232.reuse ;  /* 0x00008f0095f47a23 */ /* 0x100fe200000108e8 */
[----:B------:R-:W-:Y:S01]  /*7530*/  LOP3.LUT R102, R102, R110, RZ, 0xc0, !PT ;  /* 0x0000006e66667212 */ /* 0x000fe200078ec0ff */
[--C-:B------:R-:W-:Y:S01]  /*7540*/  FFMA.FTZ R150, R150, c[0x0][0x23c], -R232.reuse ;  /* 0x00008f0096967a23 */ /* 0x100fe200000108e8 */
[----:B------:R-:W-:Y:S01]  /*7550*/  LOP3.LUT R103, R103, R108, RZ, 0xc0, !PT ;  /* 0x0000006c67677212 */ /* 0x000fe200078ec0ff */
[----:B------:R-:W-:Y:S01]  /*7560*/  FFMA.FTZ R247, R145, c[0x0][0x23c], -R227 ;  /* 0x00008f0091f77a23 */ /* 0x000fe200000108e3 */
[----:B------:R-:W-:Y:S01]  /*7570*/  HMMA.16816.F32 R12, R4, R14, R124 ;  /* 0x0000000e040c723c */ /* 0x000fe2000000187c */
[----:B------:R-:W2:Y:S01]  /*7580*/  LDSM.16.MT88.4 R108, [R185+0xe800] ;  /* 0x00e80000b96c783b */ /* 0x000ea20000004200 */
[----:B------:R-:W-:Y:S01]  /*7590*/  MUFU.EX2 R244, R244 ;  /* 0x000000f400f47308 */ /* 0x000fe20000000800 */
[----:B------:R-:W-:-:S02]  /*75a0*/  FFMA.FTZ R245, R151, c[0x0][0x23c], -R232 ;  /* 0x00008f0097f57a23 */ /* 0x000fc400000108e8 */
[----:B------:R-:W-:Y:S01]  /*75b0*/  LDSM.16.MT88.4 R124, [R185+0xc800] ;  /* 0x00c80000b97c783b */ /* 0x000fe20000004200 */
[--C-:B------:R-:W-:Y:S02]  /*75c0*/  FFMA.FTZ R246, R148, c[0x0][0x23c], -R232.reuse ;  /* 0x00008f0094f67a23 */ /* 0x100fe400000108e8 */
[C---:B------:R-:W-:Y:S01]  /*75d0*/  HMMA.16816.F32 R84, R4.reuse, R86, R120 ;  /* 0x000000560454723c */ /* 0x040fe20000001878 */
[----:B------:R-:W-:Y:S01]  /*75e0*/  LDSM.16.MT88.4 R120, [R184+0xc800] ;  /* 0x00c80000b878783b */ /* 0x000fe20000004200 */
[--C-:B------:R-:W-:Y:S01]  /*75f0*/  FFMA.FTZ R248, R144, c[0x0][0x23c], -R227.reuse ;  /* 0x00008f0090f87a23 */ /* 0x100fe200000108e3 */
[----:B------:R-:W3:Y:S01]  /*7600*/  MUFU.EX2 R247, R247 ;  /* 0x000000f700f77308 */ /* 0x000ee20000000800 */
[----:B------:R-:W-:Y:S02]  /*7610*/  FFMA.FTZ R249, R147, c[0x0][0x23c], -R227 ;  /* 0x00008f0093f97a23 */ /* 0x000fe400000108e3 */
[--C-:B------:R-:W-:Y:S02]  /*7620*/  FFMA.FTZ R235, R235, c[0x0][0x23c], -R232.reuse ;  /* 0x00008f00ebeb7a23 */ /* 0x100fe400000108e8 */
[----:B-1----:R-:W-:Y:S01]  /*7630*/  HMMA.16816.F32 R96, R4, R140, R96 ;  /* 0x0000008c0460723c */ /* 0x002fe20000001860 */
[----:B------:R-:W-:-:S02]  /*7640*/  FFMA.FTZ R234, R234, c[0x0][0x23c], -R232 ;  /* 0x00008f00eaea7a23 */ /* 0x000fc400000108e8 */
[----:B------:R-:W-:Y:S01]  /*7650*/  MUFU.EX2 R245, R245 ;  /* 0x000000f500f57308 */ /* 0x000fe20000000800 */
[--C-:B------:R-:W-:Y:S02]  /*7660*/  FFMA.FTZ R233, R233, c[0x0][0x23c], -R232.reuse ;  /* 0x00008f00e9e97a23 */ /* 0x100fe400000108e8 */
[----:B------:R-:W-:Y:S02]  /*7670*/  FFMA.FTZ R231, R231, c[0x0][0x23c], -R232 ;  /* 0x00008f00e7e77a23 */ /* 0x000fe400000108e8 */
[----:B------:R-:W-:Y:S01]  /*7680*/  HMMA.16816.F32 R4, R4, R142, R112 ;  /* 0x0000008e0404723c */ /* 0x000fe20000001870 */
[----:B------:R-:W1:Y:S01]  /*7690*/  LDSM.16.MT88.4 R112, [R184+0xe800] ;  /* 0x00e80000b870783b */ /* 0x000e620000004200 */
[--C-:B------:R-:W-:Y:S01]  /*76a0*/  FFMA.FTZ R229, R229, c[0x0][0x23c], -R227.reuse ;  /* 0x00008f00e5e57a23 */ /* 0x100fe200000108e3 */
[----:B------:R-:W-:Y:S01]  /*76b0*/  MUFU.EX2 R246, R246 ;  /* 0x000000f600f67308 */ /* 0x000fe20000000800 */
[--C-:B------:R-:W-:Y:S01]  /*76c0*/  FFMA.FTZ R230, R230, c[0x0][0x23c], -R227.reuse ;  /* 0x00008f00e6e67a23 */ /* 0x100fe200000108e3 */
[----:B------:R-:W-:Y:S01]  /*76d0*/  LDSM.16.MT88.4 R140, [R188+0xf000] ;  /* 0x00f00000bc8c783b */ /* 0x000fe20000004200 */
[----:B------:R-:W-:-:S02]  /*76e0*/  FFMA.FTZ R228, R228, c[0x0][0x23c], -R227 ;  /* 0x00008f00e4e47a23 */ /* 0x000fc400000108e3 */
[C---:B----4-:R-:W-:Y:S01]  /*76f0*/  HMMA.16816.F32 R40, R100.reuse, R116, R40 ;  /* 0x000000746428723c */ /* 0x050fe20000001828 */
[----:B------:R-:W-:Y:S02]  /*7700*/  FFMA.FTZ R226, R226, c[0x0][0x23c], -R227 ;  /* 0x00008f00e2e27a23 */ /* 0x000fe400000108e3 */
[----:B------:R-:W-:Y:S01]  /*7710*/  MUFU.EX2 R248, R248 ;  /* 0x000000f800f87308 */ /* 0x000fe20000000800 */
[----:B------:R-:W-:Y:S02]  /*7720*/  FFMA.FTZ R211, R211, R224, R223 ;  /* 0x000000e0d3d37223 */ /* 0x000fe400000100df */
[----:B------:R-:W-:Y:S02]  /*7730*/  FFMA.FTZ R3, R210, R3, R213 ;  /* 0x00000003d2037223 */ /* 0x000fe400000100d5 */
[C---:B------:R-:W-:Y:S01]  /*7740*/  HMMA.16816.F32 R44, R100.reuse, R118, R44 ;  /* 0x00000076642c723c */ /* 0x040fe2000000182c */
[----:B------:R-:W4:Y:S01]  /*7750*/  LDSM.16.MT88.4 R116, [R188+0x10800] ;  /* 0x01080000bc74783b */ /* 0x000f220000004200 */
[----:B------:R-:W-:Y:S01]  /*7760*/  FADD.FTZ R211, R221, R211 ;  /* 0x000000d3ddd37221 */ /* 0x000fe20000010000 */
[----:B------:R-:W-:Y:S01]  /*7770*/  MUFU.EX2 R249, R249 ;  /* 0x000000f900f97308 */ /* 0x000fe20000000800 */
[----:B------:R-:W-:Y:S01]  /*7780*/  FADD.FTZ R212, R212, R3 ;  /* 0x00000003d4d47221 */ /* 0x000fe20000010000 */
[-C--:B------:R-:W-:Y:S01]  /*7790*/  MOV R3, R0.reuse ;  /* 0x0000000000037202 */ /* 0x080fe20000000f00 */
[----:B------:R-:W-:Y:S01]  /*77a0*/  FADD.FTZ R215, R215, R211 ;  /* 0x000000d3d7d77221 */ /* 0x000fe20000010000 */
[----:B------:R-:W-:Y:S01]  /*77b0*/  @P0 MOV R3, R0 ;  /* 0x0000000000030202 */ /* 0x000fe20000000f00 */
[----:B-----5:R-:W-:Y:S01]  /*77c0*/  HMMA.16816.F32 R48, R100, R104, R48 ;  /* 0x000000686430723c */ /* 0x020fe20000001830 */
[----:B------:R-:W-:-:S02]  /*77d0*/  FADD.FTZ R212, R205, R212 ;  /* 0x000000d4cdd47221 */ /* 0x000fc40000010000 */
[----:B------:R-:W-:Y:S01]  /*77e0*/  MUFU.EX2 R235, R235 ;  /* 0x000000eb00eb7308 */ /* 0x000fe20000000800 */
[----:B------:R-:W-:Y:S02]  /*77f0*/  FADD.FTZ R215, R214, R215 ;  /* 0x000000d7d6d77221 */ /* 0x000fe40000010000 */
[----:B------:R-:W-:Y:S02]  /*7800*/  FADD.FTZ R222, R222, R212 ;  /* 0x000000d4dede7221 */ /* 0x000fe40000010000 */
[----:B------:R-:W-:Y:S01]  /*7810*/  HMMA.16816.F32 R52, R100, R106, R52 ;  /* 0x0000006a6434723c */ /* 0x000fe20000001834 */
[----:B------:R-:W5:Y:S01]  /*7820*/  LDSM.16.MT88.4 R104, [R186+0x10800] ;  /* 0x01080000ba68783b */ /* 0x000f620000004200 */
[----:B------:R-:W-:Y:S01]  /*7830*/  FADD.FTZ R237, R237, R215 ;  /* 0x000000d7eded7221 */ /* 0x000fe20000010000 */
[----:B------:R-:W-:Y:S01]  /*7840*/  MUFU.EX2 R234, R234 ;  /* 0x000000ea00ea7308 */ /* 0x000fe20000000800 */
[----:B------:R-:W-:Y:S02]  /*7850*/  FADD.FTZ R222, R240, R222 ;  /* 0x000000def0de7221 */ /* 0x000fe40000010000 */
[----:B------:R-:W-:-:S02]  /*7860*/  FADD.FTZ R237, R236, R237 ;  /* 0x000000edeced7221 */ /* 0x000fc40000010000 */
[C---:B--2---:R-:W-:Y:S01]  /*7870*/  HMMA.16816.F32 R56, R100.reuse, R108, R56 ;  /* 0x0000006c6438723c */ /* 0x044fe20000001838 */
[----:B------:R-:W-:Y:S02]  /*7880*/  FADD.FTZ R243, R243, R222 ;  /* 0x000000def3f37221 */ /* 0x000fe40000010000 */
[----:B------:R-:W-:Y:S01]  /*7890*/  MUFU.EX2 R233, R233 ;  /* 0x000000e900e97308 */ /* 0x000fe20000000800 */
[----:B------:R-:W-:Y:S02]  /*78a0*/  FADD.FTZ R239, R239, R237 ;  /* 0x000000edefef7221 */ /* 0x000fe40000010000 */
[----:B------:R-:W-:Y:S02]  /*78b0*/  FADD.FTZ R243, R241, R243 ;  /* 0x000000f3f1f37221 */ /* 0x000fe40000010000 */
[----:B------:R-:W-:Y:S01]  /*78c0*/  HMMA.16816.F32 R60, R100, R110, R60 ;  /* 0x0000006e643c723c */ /* 0x000fe2000000183c */
[----:B------:R-:W2:Y:S01]  /*78d0*/  LDSM.16.MT88.4 R108, [R185+0x10800] ;  /* 0x01080000b96c783b */ /* 0x000ea20000004200 */
[----:B------:R-:W-:Y:S01]  /*78e0*/  FADD.FTZ R239, R238, R239 ;  /* 0x000000efeeef7221 */ /* 0x000fe20000010000 */
[----:B------:R-:W-:Y:S01]  /*78f0*/  MUFU.EX2 R231, R231 ;  /* 0x000000e700e77308 */ /* 0x000fe20000000800 */
[----:B------:R-:W-:-:S04]  /*7900*/  FADD.FTZ R242, R242, R243 ;  /* 0x000000f3f2f27221 */ /* 0x000fc80000010000 */
[C---:B-1----:R-:W-:Y:S01]  /*7910*/  HMMA.16816.F32 R64, R100.reuse, R112, R64 ;  /* 0x000000706440723c */ /* 0x042fe20000001840 */
[----:B---3--:R-:W-:Y:S02]  /*7920*/  FADD.FTZ R242, R247, R242 ;  /* 0x000000f2f7f27221 */ /* 0x008fe40000010000 */
[----:B------:R-:W-:Y:S04]  /*7930*/  MUFU.EX2 R229, R229 ;  /* 0x000000e500e57308 */ /* 0x000fe80000000800 */
[----:B------:R-:W-:Y:S01]  /*7940*/  LOP3.LUT R112, R135, UR13, R152, 0x96, !PT ;  /* 0x0000000d87707c12 */ /* 0x000fe2000f8e9698 */
[----:B------:R-:W-:Y:S03]  /*7950*/  HMMA.16816.F32 R68, R100, R114, R68 ;  /* 0x000000726444723c */ /* 0x000fe60000001844 */
[----:B------:R-:W-:Y:S01]  /*7960*/  MUFU.EX2 R230, R230 ;  /* 0x000000e600e67308 */ /* 0x000fe20000000800 */
[----:B------:R-:W-:-:S04]  /*7970*/  IMAD.WIDE.U32 R112, R112, -0x2daee0ad, RZ ;  /* 0xd2511f5370707825 */ /* 0x000fc800078e00ff */
[----:B------:R-:W-:Y:S01]  /*7980*/  IMAD.WIDE.U32 R114, R133, -0x2daee0ad, RZ ;  /* 0xd2511f5385727825 */ /* 0x000fe200078e00ff */
[C---:B----4-:R-:W-:Y:S02]  /*7990*/  HMMA.16816.F32 R72, R100.reuse, R116, R72 ;  /* 0x000000746448723c */ /* 0x050fe40000001848 */
[----:B------:R-:W-:Y:S02]  /*79a0*/  MUFU.EX2 R228, R228 ;  /* 0x000000e400e47308 */ /* 0x000fe40000000800 */
[----:B------:R-:W-:Y:S02]  /*79b0*/  LOP3.LUT R220, R115, UR12, R220, 0x96, !PT ;  /* 0x0000000c73dc7c12 */ /* 0x000fe4000f8e96dc */
[----:B------:R-:W-:Y:S02]  /*79c0*/  LOP3.LUT R113, R113, UR10, R114, 0x96, !PT ;  /* 0x0000000a71717c12 */ /* 0x000fe4000f8e9672 */
[----:B------:R-:W-:Y:S01]  /*79d0*/  HMMA.16816.F32 R76, R100, R118, R76 ;  /* 0x00000076644c723c */ /* 0x000fe2000000184c */
[----:B------:R-:W-:Y:S01]  /*79e0*/  IMAD.WIDE.U32 R116, R220, -0x326172a9, RZ ;  /* 0xcd9e8d57dc747825 */ /* 0x000fe200078e00ff */
[----:B------:R-:W-:Y:S03]  /*79f0*/  MUFU.EX2 R226, R226 ;  /* 0x000000e200e27308 */ /* 0x000fe60000000800 */
[----:B------:R-:W-:Y:S01]  /*7a00*/  IMAD.WIDE.U32 R162, R113, -0x326172a9, RZ ;  /* 0xcd9e8d5771a27825 */ /* 0x000fe200078e00ff */
[----:B------:R-:W-:-:S02]  /*7a10*/  LOP3.LUT R114, R117, UR11, R134, 0x96, !PT ;  /* 0x0000000b75727c12 */ /* 0x000fc4000f8e9686 */
[C---:B-----5:R-:W-:Y:S01]  /*7a20*/  HMMA.16816.F32 R80, R100.reuse, R104, R80 ;  /* 0x000000686450723c */ /* 0x060fe20000001850 */
[----:B------:R-:W-:Y:S01]  /*7a30*/  LDSM.16.MT88.4 R132, [R186+0xf000] ;  /* 0x00f00000ba84783b */ /* 0x000fe20000004200 */
[----:B------:R-:W-:Y:S01]  /*7a40*/  LOP3.LUT R113, R163, UR9, R116, 0x96, !PT ;  /* 0x00000009a3717c12 */ /* 0x000fe2000f8e9674 */
[----:B------:R-:W-:Y:S01]  /*7a50*/  IMAD.WIDE.U32 R114, R114, -0x2daee0ad, RZ ;  /* 0xd2511f5372727825 */ /* 0x000fe200078e00ff */
[----:B------:R1:W-:Y:S01]  /*7a60*/  MUFU.EX2 R220, R150 ;  /* 0x0000009600dc7308 */ /* 0x0003e20000000800 */
[----:B------:R-:W3:Y:S02]  /*7a70*/  LDSM.16.MT88.4 R116, [R184+0x10800] ;  /* 0x01080000b874783b */ /* 0x000ee40000004200 */
[----:B------:R-:W-:Y:S01]  /*7a80*/  IMAD.WIDE.U32 R168, R113, -0x2daee0ad, RZ ;  /* 0xd2511f5371a87825 */ /* 0x000fe200078e00ff */
[----:B------:R-:W-:Y:S01]  /*7a90*/  LOP3.LUT R250, R115, UR8, R112, 0x96, !PT ;  /* 0x0000000873fa7c12 */ /* 0x000fe2000f8e9670 */
[----:B--2---:R-:W-:Y:S03]  /*7aa0*/  HMMA.16816.F32 R88, R100, R108, R88 ;  /* 0x0000006c6458723c */ /* 0x004fe60000001858 */
[----:B------:R-:W-:Y:S01]  /*7ab0*/  LOP3.LUT R104, R169, UR6, R114, 0x96, !PT ;  /* 0x00000006a9687c12 */ /* 0x000fe2000f8e9672 */
[----:B------:R-:W-:-:S04]  /*7ac0*/  IMAD.WIDE.U32 R250, R250, -0x326172a9, RZ ;  /* 0xcd9e8d57fafa7825 */ /* 0x000fc800078e00ff */
[----:B------:R-:W-:Y:S01]  /*7ad0*/  IMAD.WIDE.U32 R112, R104, -0x326172a9, RZ ;  /* 0xcd9e8d5768707825 */ /* 0x000fe200078e00ff */
[C---:B------:R-:W-:Y:S01]  /*7ae0*/  HMMA.16816.F32 R84, R100.reuse, R106, R84 ;  /* 0x0000006a6454723c */ /* 0x040fe20000001854 */
[----:B-1----:R-:W-:Y:S03]  /*7af0*/  LDSM.16.MT88.4 R148, [R184+0xd000] ;  /* 0x00d00000b894783b */ /* 0x002fe60000004200 */
[----:B------:R-:W-:Y:S01]  /*7b00*/  LOP3.LUT R108, R113, UR16, R250, 0x96, !PT ;  /* 0x00000010716c7c12 */ /* 0x000fe2000f8e96fa */
[----:B------:R-:W-:Y:S01]  /*7b10*/  FFMA.FTZ R250, R146, c[0x0][0x23c], -R227 ;  /* 0x00008f0092fa7a23 */ /* 0x000fe200000108e3 */
[----:B------:R-:W-:Y:S02]  /*7b20*/  SHF.R.U32.HI R104, RZ, 0x10, R112 ;  /* 0x00000010ff687819 */ /* 0x000fe40000011670 */
[C---:B------:R-:W-:Y:S01]  /*7b30*/  LOP3.LUT R106, R112.reuse, 0xffff, RZ, 0xc0, !PT ;  /* 0x0000ffff706a7812 */ /* 0x040fe200078ec0ff */
[----:B------:R-:W-:Y:S01]  /*7b40*/  HMMA.16816.F32 R92, R100, R110, R92 ;  /* 0x0000006e645c723c */ /* 0x000fe2000000185c */
[----:B------:R-:W-:Y:S01]  /*7b50*/  LOP3.LUT R105, R112, 0xff, RZ, 0xc0, !PT ;  /* 0x000000ff70697812 */ /* 0x000fe200078ec0ff */
[----:B------:R-:W1:Y:S01]  /*7b60*/  MUFU.EX2 R250, R250 ;  /* 0x000000fa00fa7308 */ /* 0x000e620000000800 */
[----:B------:R-:W-:-:S02]  /*7b70*/  SHF.R.U32.HI R106, RZ, 0x8, R106 ;  /* 0x00000008ff6a7819 */ /* 0x000fc4000001166a */
[C---:B------:R-:W-:Y:S02]  /*7b80*/  LOP3.LUT R109, R108.reuse, 0xff, RZ, 0xc0, !PT ;  /* 0x000000ff6c6d7812 */ /* 0x040fe400078ec0ff */
[----:B------:R-:W-:Y:S01]  /*7b90*/  LOP3.LUT R111, R108, 0xffff, RZ, 0xc0, !PT ;  /* 0x0000ffff6c6f7812 */ /* 0x000fe200078ec0ff */
[C---:B------:R-:W-:Y:S01]  /*7ba0*/  HMMA.16816.F32 R32, R100.reuse, R120, R32 ;  /* 0x000000786420723c */ /* 0x040fe20000001820 */
[----:B------:R-:W-:Y:S02]  /*7bb0*/  SHF.R.U32.HI R110, RZ, 0x10, R108 ;  /* 0x00000010ff6e7819 */ /* 0x000fe4000001166c */
[----:B------:R-:W-:Y:S02]  /*7bc0*/  SHF.R.U32.HI R111, RZ, 0x8, R111 ;  /* 0x00000008ff6f7819 */ /* 0x000fe4000001166f */
[----:B------:R-:W-:Y:S02]  /*7bd0*/  SHF.R.U32.HI R107, RZ, 0x18, R112 ;  /* 0x00000018ff6b7819 */ /* 0x000fe40000011670 */
[----:B------:R-:W-:Y:S01]  /*7be0*/  LOP3.LUT R104, R104, 0xff, RZ, 0xc0, !PT ;  /* 0x000000ff68687812 */ /* 0x000fe200078ec0ff */
[----:B------:R-:W-:Y:S01]  /*7bf0*/  HMMA.16816.F32 R24, R100, R124, R24 ;  /* 0x0000007c6418723c */ /* 0x000fe20000001818 */
[----:B------:R-:W-:Y:S01]  /*7c00*/  SHF.R.U32.HI R108, RZ, 0x18, R108 ;  /* 0x00000018ff6c7819 */ /* 0x000fe2000001166c */
[----:B------:R-:W-:Y:S01]  /*7c10*/  LDSM.16.MT88.4 R112, [R185+0xf000] ;  /* 0x00f00000b970783b */ /* 0x000fe20000004200 */
[----:B------:R-:W-:-:S02]  /*7c20*/  LOP3.LUT R110, R110, 0xff, RZ, 0xc0, !PT ;  /* 0x000000ff6e6e7812 */ /* 0x000fc400078ec0ff */
[----:B------:R-:W-:Y:S02]  /*7c30*/  PRMT R105, R105, 0x5410, R106 ;  /* 0x0000541069697816 */ /* 0x000fe4000000006a */
[----:B------:R-:W-:Y:S01]  /*7c40*/  PRMT R106, R109, 0x5410, R111 ;  /* 0x000054106d6a7816 */ /* 0x000fe2000000006f */
[C---:B---3--:R-:W-:Y:S01]  /*7c50*/  HMMA.16816.F32 R96, R100.reuse, R116, R96 ;  /* 0x000000746460723c */ /* 0x048fe20000001860 */
[----:B------:R-:W-:Y:S02]  /*7c60*/  PRMT R107, R104, 0x5410, R107 ;  /* 0x00005410686b7816 */ /* 0x000fe4000000006b */
[----:B------:R-:W-:Y:S01]  /*7c70*/  PRMT R104, R110, 0x5410, R108 ;  /* 0x000054106e687816 */ /* 0x000fe2000000006c */
[--C-:B------:R-:W-:Y:S01]  /*7c80*/  HSET2.LE.AND R106, R106, R225.reuse, PT ;  /* 0x000000e16a6a7233 */ /* 0x100fe20003803000 */
[----:B-1----:R-:W-:Y:S01]  /*7c90*/  F2FP.PACK_AB R120, R250, R247 ;  /* 0x000000f7fa78723e */ /* 0x002fe200000000ff */
[--C-:B------:R-:W-:Y:S01]  /*7ca0*/  HSET2.LE.AND R107, R107, R225.reuse, PT ;  /* 0x000000e16b6b7233 */ /* 0x100fe20003803000 */
[----:B------:R-:W-:Y:S01]  /*7cb0*/  F2FP.PACK_AB R117, R244, R220 ;  /* 0x000000dcf475723e */ /* 0x000fe200000000ff */
[--C-:B------:R-:W-:Y:S01]  /*7cc0*/  HSET2.LE.AND R116, R104, R225.reuse, PT ;  /* 0x000000e168747233 */ /* 0x100fe20003803000 */
[C---:B------:R-:W-:Y:S01]  /*7cd0*/  HMMA.16816.F32 R28, R100.reuse, R126, R28 ;  /* 0x0000007e641c723c */ /* 0x040fe2000000181c */
[----:B------:R-:W1:Y:S01]  /*7ce0*/  LDSM.16.MT88.4 R124, [R188+0xd000] ;  /* 0x00d00000bc7c783b */ /* 0x000e620000004200 */
[----:B------:R-:W-:Y:S01]  /*7cf0*/  LOP3.LUT R104, R106, R117, RZ, 0xc0, !PT ;  /* 0x000000756a687212 */ /* 0x000fe200078ec0ff */
[----:B------:R-:W-:Y:S01]  /*7d00*/  HSET2.LE.AND R106, R105, R225, PT ;  /* 0x000000e1696a7233 */ /* 0x000fe20003803000 */
[----:B------:R-:W-:Y:S01]  /*7d10*/  LOP3.LUT R105, R116, R120, RZ, 0xc0, !PT ;  /* 0x0000007874697212 */ /* 0x000fe200078ec0ff */
[----:B------:R-:W-:Y:S01]  /*7d20*/  LDSM.16.MT88.4 R108, [R184+0xf000] ;  /* 0x00f00000b86c783b */ /* 0x000fe20000004200 */
[----:B------:R-:W-:Y:S01]  /*7d30*/  F2FP.PACK_AB R117, R246, R245 ;  /* 0x000000f5f675723e */ /* 0x000fe200000000ff */
[----:B------:R-:W-:Y:S01]  /*7d40*/  FADD.FTZ R220, R220, R239 ;  /* 0x000000efdcdc7221 */ /* 0x000fe20000010000 */
[----:B------:R-:W-:Y:S01]  /*7d50*/  F2FP.PACK_AB R116, R249, R248 ;  /* 0x000000f8f974723e */ /* 0x000fe200000000ff */
[C---:B------:R-:W-:Y:S01]  /*7d60*/  HMMA.16816.F32 R8, R100.reuse, R136, R8 ;  /* 0x000000886408723c */ /* 0x040fe20000001808 */
[----:B------:R-:W-:Y:S01]  /*7d70*/  LOP3.LUT R106, R106, R117, RZ, 0xc0, !PT ;  /* 0x000000756a6a7212 */ /* 0x000fe200078ec0ff */
[----:B------:R-:W-:Y:S01]  /*7d80*/  FADD.FTZ R220, R244, R220 ;  /* 0x000000dcf4dc7221 */ /* 0x000fe20000010000 */
[----:B------:R-:W-:Y:S01]  /*7d90*/  LOP3.LUT R107, R107, R116, RZ, 0xc0, !PT ;  /* 0x000000746b6b7212 */ /* 0x000fe200078ec0ff */
[----:B------:R-:W-:Y:S01]  /*7da0*/  FADD.FTZ R250, R250, R242 ;  /* 0x000000f2fafa7221 */ /* 0x000fe20000010000 */
[----:B------:R-:W-:Y:S01]  /*7db0*/  MOV R116, R162 ;  /* 0x000000a200747202 */ /* 0x000fe20000000f00 */
[----:B------:R-:W-:Y:S01]  /*7dc0*/  FADD.FTZ R245, R245, R220 ;  /* 0x000000dcf5f57221 */ /* 0x000fe20000010000 */
[----:B------:R-:W-:Y:S01]  /*7dd0*/  MOV R117, R163 ;  /* 0x000000a300757202 */ /* 0x000fe20000000f00 */
[----:B------:R-:W-:Y:S01]  /*7de0*/  HMMA.16816.F32 R12, R100, R138, R12 ;  /* 0x0000008a640c723c */ /* 0x000fe2000000180c */
[----:B------:R-:W-:Y:S01]  /*7df0*/  LOP3.LUT R251, R251, UR7, R116, 0x96, !PT ;  /* 0x00000007fbfb7c12 */ /* 0x000fe2000f8e9674 */
[----:B------:R-:W-:-:S02]  /*7e00*/  FADD.FTZ R250, R248, R250 ;  /* 0x000000faf8fa7221 */ /* 0x000fc40000010000 */
[----:B------:R-:W-:Y:S02]  /*7e10*/  FADD.FTZ R245, R246, R245 ;  /* 0x000000f5f6f57221 */ /* 0x000fe40000010000 */
[----:B------:R-:W-:Y:S02]  /*7e20*/  FADD.FTZ R249, R249, R250 ;  /* 0x000000faf9f97221 */ /* 0x000fe40000010000 */
[----:B------:R-:W-:Y:S01]  /*7e30*/  HMMA.16816.F32 R144, R104, R140, R40 ;  /* 0x0000008c6890723c */ /* 0x000fe20000001828 */
[----:B------:R-:W-:Y:S01]  /*7e40*/  LDSM.16.MT88.4 R40, [R186+0xd800] ;  /* 0x00d80000ba28783b */ /* 0x000fe20000004200 */
[----:B------:R-:W-:-:S04]  /*7e50*/  FADD.FTZ R249, R229, R249 ;  /* 0x000000f9e5f97221 */ /* 0x000fc80000010000 */
[----:B------:R-:W-:Y:S02]  /*7e60*/  FADD.FTZ R249, R230, R249 ;  /* 0x000000f9e6f97221 */ /* 0x000fe40000010000 */
[----:B------:R-:W-:Y:S01]  /*7e70*/  HMMA.16816.F32 R140, R104, R142, R44 ;  /* 0x0000008e688c723c */ /* 0x000fe2000000182c */
[----:B------:R-:W2:Y:S01]  /*7e80*/  LDSM.16.MT88.4 R44, [R184+0x11000] ;  /* 0x01100000b82c783b */ /* 0x000ea20000004200 */
[----:B------:R-:W-:-:S04]  /*7e90*/  FADD.FTZ R249, R228, R249 ;  /* 0x000000f9e4f97221 */ /* 0x000fc80000010000 */
[----:B------:R-:W-:Y:S02]  /*7ea0*/  FADD.FTZ R210, R226, R249 ;  /* 0x000000f9e2d27221 */ /* 0x000fe40000010000 */
[C---:B------:R-:W-:Y:S08]  /*7eb0*/  HMMA.16816.F32 R16, R100.reuse, R128, R16 ;  /* 0x000000806410723c */ /* 0x040ff00000001810 */
[C---:B------:R-:W-:Y:S08]  /*7ec0*/  HMMA.16816.F32 R20, R100.reuse, R130, R20 ;  /* 0x000000826414723c */ /* 0x040ff00000001814 */
[C---:B------:R-:W-:Y:S01]  /*7ed0*/  HMMA.16816.F32 R36, R100.reuse, R122, R36 ;  /* 0x0000007a6424723c */ /* 0x040fe20000001824 */
[----:B------:R-:W-:Y:S07]  /*7ee0*/  LDSM.16.MT88.4 R120, [R186+0x11000] ;  /* 0x01100000ba78783b */ /* 0x000fee0000004200 */
[----:B------:R-:W-:Y:S01]  /*7ef0*/  HMMA.16816.F32 R4, R100, R118, R4 ;  /* 0x000000766404723c */ /* 0x000fe20000001804 */
[----:B------:R-:W3:Y:S06]  /*7f00*/  LDSM.16.MT88.4 R100, [R188+0x11000] ;  /* 0x01100000bc64783b */ /* 0x000eec0000004200 */
[----:B------:R-:W-:Y:S01]  /*7f10*/  MOV R118, R168 ;  /* 0x000000a800767202 */ /* 0x000fe20000000f00 */
[----:B------:R-:W-:Y:S01]  /*7f20*/  HMMA.16816.F32 R136, R104, R132, R48 ;  /* 0x000000846888723c */ /* 0x000fe20000001830 */
[----:B------:R-:W4:Y:S01]  /*7f30*/  LDSM.16.MT88.4 R48, [R185+0x11000] ;  /* 0x01100000b930783b */ /* 0x000f220000004200 */
[----:B------:R-:W-:-:S06]  /*7f40*/  MOV R119, R169 ;  /* 0x000000a900777202 */ /* 0x000fcc0000000f00 */
[C---:B-1----:R-:W-:Y:S07]  /*7f50*/  HMMA.16816.F32 R128, R104.reuse, R124, R8 ;  /* 0x0000007c6880723c */ /* 0x042fee0000001808 */
[----:B------:R-:W-:Y:S01]  /*7f60*/  IMAD.WIDE.U32 R10, R251, -0x2daee0ad, RZ ;  /* 0xd2511f53fb0a7825 */ /* 0x000fe200078e00ff */
[----:B------:R-:W-:Y:S04]  /*7f70*/  HMMA.16816.F32 R132, R104, R134, R52 ;  /* 0x000000866884723c */ /* 0x000fe80000001834 */
[----:B------:R-:W-:-:S03]  /*7f80*/  LOP3.LUT R8, R10, 0xffff, RZ, 0xc0, !PT ;  /* 0x0000ffff0a087812 */ /* 0x000fc600078ec0ff */
[----:B------:R-:W-:Y:S01]  /*7f90*/  LOP3.LUT R54, R11, UR17, R118, 0x96, !PT ;  /* 0x000000110b367c12 */ /* 0x000fe2000f8e9676 */
[C---:B------:R-:W-:Y:S01]  /*7fa0*/  HMMA.16816.F32 R168, R104.reuse, R164, R16 ;  /* 0x000000a468a8723c */ /* 0x040fe20000001810 */
[----:B------:R-:W-:Y:S02]  /*7fb0*/  LOP3.LUT R52, R10, 0xff, RZ, 0xc0, !PT ;  /* 0x000000ff0a347812 */ /* 0x000fe400078ec0ff */
[----:B------:R-:W-:Y:S02]  /*7fc0*/  SHF.R.U32.HI R8, RZ, 0x8, R8 ;  /* 0x00000008ff087819 */ /* 0x000fe40000011608 */
[----:B------:R-:W-:Y:S02]  /*7fd0*/  SHF.R.U32.HI R53, RZ, 0x10, R10 ;  /* 0x00000010ff357819 */ /* 0x000fe4000001160a */
[----:B------:R-:W-:Y:S01]  /*7fe0*/  PRMT R52, R52, 0x5410, R8 ;  /* 0x0000541034347816 */ /* 0x000fe20000000008 */
[----:B--2---:R-:W-:Y:S01]  /*7ff0*/  HMMA.16816.F32 R116, R104, R44, R96 ;  /* 0x0000002c6874723c */ /* 0x004fe20000001860 */
[----:B------:R-:W1:Y:S01]  /*8000*/  LDSM.16.MT88.4 R96, [R188+0x11800] ;  /* 0x01180000bc60783b */ /* 0x000e620000004200 */
[----:B------:R-:W-:-:S02]  /*8010*/  LOP3.LUT R55, R53, 0xff, RZ, 0xc0, !PT ;  /* 0x000000ff35377812 */ /* 0x000fc400078ec0ff */
[----:B------:R-:W-:-:S03]  /*8020*/  HSET2.LE.AND R52, R52, R225, PT ;  /* 0x000000e134347233 */ /* 0x000fc60003803000 */
[----:B------:R-:W-:Y:S01]  /*8030*/  F2FP.PACK_AB R44, R226, R228 ;  /* 0x000000e4e22c723e */ /* 0x000fe200000000ff */
[C---:B---3--:R-:W-:Y:S01]  /*8040*/  HMMA.16816.F32 R16, R104.reuse, R100, R72 ;  /* 0x000000646810723c */ /* 0x048fe20000001848 */
[----:B------:R-:W2:Y:S07]  /*8050*/  LDSM.16.MT88.4 R72, [R186+0xf800] ;  /* 0x00f80000ba48783b */ /* 0x000eae0000004200 */
[C---:B------:R-:W-:Y:S08]  /*8060*/  HMMA.16816.F32 R160, R104.reuse, R156, R24 ;  /* 0x0000009c68a0723c */ /* 0x040ff00000001818 */
[C---:B------:R-:W-:Y:S08]  /*8070*/  HMMA.16816.F32 R152, R104.reuse, R148, R32 ;  /* 0x000000946898723c */ /* 0x040ff00000001820 */
[C---:B------:R-:W-:Y:S08]  /*8080*/  HMMA.16816.F32 R156, R104.reuse, R158, R28 ;  /* 0x0000009e689c723c */ /* 0x040ff0000000181c */
[C---:B------:R-:W-:Y:S07]  /*8090*/  HMMA.16816.F32 R32, R104.reuse, R112, R56 ;  /* 0x000000706820723c */ /* 0x040fee0000001838 */
[----:B------:R-:W-:Y:S01]  /*80a0*/  LOP3.LUT R57, R54, 0xffff, RZ, 0xc0, !PT ;  /* 0x0000ffff36397812 */ /* 0x000fe200078ec0ff */
[----:B------:R-:W-:Y:S01]  /*80b0*/  HMMA.16816.F32 R28, R104, R114, R60 ;  /* 0x00000072681c723c */ /* 0x000fe2000000183c */
[----:B------:R-:W-:-:S02]  /*80c0*/  SHF.R.U32.HI R56, RZ, 0x10, R54 ;  /* 0x00000010ff387819 */ /* 0x000fc40000011636 */
[----:B------:R-:W-:Y:S01]  /*80d0*/  F2FP.PACK_AB R112, R234, R235 ;  /* 0x000000ebea70723e */ /* 0x000fe200000000ff */
[----:B------:R-:W-:Y:S01]  /*80e0*/  FADD.FTZ R235, R235, R245 ;  /* 0x000000f5ebeb7221 */ /* 0x000fe20000010000 */
[----:B------:R-:W-:Y:S02]  /*80f0*/  LOP3.LUT R53, R56, 0xff, RZ, 0xc0, !PT ;  /* 0x000000ff38357812 */ /* 0x000fe400078ec0ff */
[----:B------:R-:W-:Y:S01]  /*8100*/  SHF.R.U32.HI R115, RZ, 0x18, R10 ;  /* 0x00000018ff737819 */ /* 0x000fe2000001160a */
[----:B------:R-:W-:Y:S01]  /*8110*/  HMMA.16816.F32 R124, R104, R126, R12 ;  /* 0x0000007e687c723c */ /* 0x000fe2000000180c */
[----:B------:R-:W-:Y:S01]  /*8120*/  F2FP.PACK_AB R113, R230, R229 ;  /* 0x000000e5e671723e */ /* 0x000fe200000000ff */
[----:B------:R-:W-:Y:S01]  /*8130*/  FADD.FTZ R235, R234, R235 ;  /* 0x000000ebeaeb7221 */ /* 0x000fe20000010000 */
[----:B------:R-:W-:Y:S02]  /*8140*/  PRMT R115, R55, 0x5410, R115 ;  /* 0x0000541037737816 */ /* 0x000fe40000000073 */
[----:B------:R-:W-:Y:S01]  /*8150*/  F2FP.PACK_AB R114, R231, R233 ;  /* 0x000000e9e772723e */ /* 0x000fe200000000ff */
[----:B------:R-:W-:-:S02]  /*8160*/  FADD.FTZ R235, R233, R235 ;  /* 0x000000ebe9eb7221 */ /* 0x000fc40000010000 */
[----:B------:R-:W-:Y:S01]  /*8170*/  HMMA.16816.F32 R12, R104, R102, R76 ;  /* 0x00000066680c723c */ /* 0x000fe2000000184c */
[----:B------:R-:W-:Y:S01]  /*8180*/  HSET2.LE.AND R115, R115, R225, PT ;  /* 0x000000e173737233 */ /* 0x000fe20003803000 */
[----:B------:R-:W-:Y:S01]  /*8190*/  LOP3.LUT R114, R52, R114, RZ, 0xc0, !PT ;  /* 0x0000007234727212 */ /* 0x000fe200078ec0ff */
[----:B------:R-:W-:-:S03]  /*81a0*/  FADD.FTZ R211, R231, R235 ;  /* 0x000000ebe7d37221 */ /* 0x000fc60000010000 */
[----:B------:R-:W-:Y:S02]  /*81b0*/  LOP3.LUT R115, R115, R44, RZ, 0xc0, !PT ;  /* 0x0000002c73737212 */ /* 0x000fe400078ec0ff */
[C---:B----4-:R-:W-:Y:S01]  /*81c0*/  HMMA.16816.F32 R8, R104.reuse, R48, R88 ;  /* 0x000000306808723c */ /* 0x050fe20000001858 */
[----:B------:R-:W-:Y:S06]  /*81d0*/  LDSM.16.MT88.4 R88, [R184+0xf800] ;  /* 0x00f80000b858783b */ /* 0x000fec0000004200 */
[----:B------:R-:W-:Y:S01]  /*81e0*/  LOP3.LUT R48, R54, 0xff, RZ, 0xc0, !PT ;  /* 0x000000ff36307812 */ /* 0x000fe200078ec0ff */
[----:B------:R-:W-:Y:S01]  /*81f0*/  HMMA.16816.F32 R164, R104, R166, R20 ;  /* 0x000000a668a4723c */ /* 0x000fe20000001814 */
[----:B------:R-:W-:-:S02]  /*8200*/  SHF.R.U32.HI R49, RZ, 0x18, R54 ;  /* 0x00000018ff317819 */ /* 0x000fc40000011636 */
[----:B------:R-:W-:Y:S02]  /*8210*/  SHF.R.U32.HI R54, RZ, 0x8, R57 ;  /* 0x00000008ff367819 */ /* 0x000fe40000011639 */
[----:B------:R-:W-:Y:S01]  /*8220*/  PRMT R53, R53, 0x5410, R49 ;  /* 0x0000541035357816 */ /* 0x000fe20000000031 */
[----:B------:R-:W-:Y:S01]  /*8230*/  LDSM.16.MT88.4 R56, [R184+0xd800] ;  /* 0x00d80000b838783b */ /* 0x000fe20000004200 */
[----:B------:R-:W-:Y:S01]  /*8240*/  PRMT R54, R48, 0x5410, R54 ;  /* 0x0000541030367816 */ /* 0x000fe20000000036 */
[----:B------:R-:W-:Y:S02]  /*8250*/  HMMA.16816.F32 R24, R104, R108, R64 ;  /* 0x0000006c6818723c */ /* 0x000fe40000001840 */
[--C-:B------:R-:W-:Y:S01]  /*8260*/  HSET2.LE.AND R53, R53, R225.reuse, PT ;  /* 0x000000e135357233 */ /* 0x100fe20003803000 */
[----:B------:R-:W-:Y:S01]  /*8270*/  LDSM.16.MT88.4 R64, [R188+0xf800] ;  /* 0x00f80000bc40783b */ /* 0x000fe20000004200 */
[----:B------:R-:W-:-:S03]  /*8280*/  HSET2.LE.AND R54, R54, R225, PT ;  /* 0x000000e136367233 */ /* 0x000fc60003803000 */
[----:B------:R-:W-:Y:S01]  /*8290*/  LOP3.LUT R113, R53, R113, RZ, 0xc0, !PT ;  /* 0x0000007135717212 */ /* 0x000fe200078ec0ff */
[----:B------:R-:W-:Y:S01]  /*82a0*/  HMMA.16816.F32 R20, R104, R110, R68 ;  /* 0x0000006e6814723c */ /* 0x000fe20000001844 */
[----:B------:R-:W-:-:S07]  /*82b0*/  LOP3.LUT R112, R54, R112, RZ, 0xc0, !PT ;  /* 0x0000007036707212 */ /* 0x000fce00078ec0ff */
[C---:B------:R-:W-:Y:S01]  /*82c0*/  HMMA.16816.F32 R148, R104.reuse, R150, R36 ;  /* 0x000000966894723c */ /* 0x040fe20000001824 */
[----:B------:R-:W3:Y:S07]  /*82d0*/  LDSM.16.MT88.4 R36, [R188+0xd800] ;  /* 0x00d80000bc24783b */ /* 0x000eee0000004200 */
[C---:B------:R-:W-:Y:S01]  /*82e0*/  HMMA.16816.F32 R100, R104.reuse, R120, R80 ;  /* 0x000000786864723c */ /* 0x040fe20000001850 */
[----:B------:R-:W-:Y:S07]  /*82f0*/  LDSM.16.MT88.4 R80, [R185+0xf800] ;  /* 0x00f80000b950783b */ /* 0x000fee0000004200 */
[C---:B------:R-:W-:Y:S01]  /*8300*/  HMMA.16816.F32 R108, R104.reuse, R50, R92 ;  /* 0x00000032686c723c */ /* 0x040fe2000000185c */
[----:B------:R-:W4:Y:S07]  /*8310*/  LDSM.16.MT88.4 R48, [R185+0xd800] ;  /* 0x00d80000b930783b */ /* 0x000f2e0000004200 */
[C---:B------:R-:W-:Y:S08]  /*8320*/  HMMA.16816.F32 R120, R104.reuse, R122, R84 ;  /* 0x0000007a6878723c */ /* 0x040ff00000001854 */
[----:B------:R-:W-:Y:S01]  /*8330*/  HMMA.16816.F32 R4, R104, R46, R4 ;  /* 0x0000002e6804723c */ /* 0x000fe20000001804 */
[----:B------:R-:W5:Y:S07]  /*8340*/  LDSM.16.MT88.4 R104, [R186+0x11800] ;  /* 0x01180000ba68783b */ /* 0x000f6e0000004200 */
[C---:B-1----:R-:W-:Y:S08]  /*8350*/  HMMA.16816.F32 R92, R112.reuse, R96, R16 ;  /* 0x00000060705c723c */ /* 0x042ff00000001810 */
[C---:B--2---:R-:W-:Y:S01]  /*8360*/  HMMA.16816.F32 R68, R112.reuse, R72, R136 ;  /* 0x000000487044723c */ /* 0x044fe20000001888 */
[----:B------:R-:W1:Y:S07]  /*8370*/  LDSM.16.MT88.4 R136, [R185+0x11800] ;  /* 0x01180000b988783b */ /* 0x000e6e0000004200 */
[C---:B------:R-:W-:Y:S01]  /*8380*/  HMMA.16816.F32 R96, R112.reuse, R98, R12 ;  /* 0x000000627060723c */ /* 0x040fe2000000180c */
[----:B------:R-:W2:Y:S07]  /*8390*/  LDSM.16.MT88.4 R12, [R184+0x11800] ;  /* 0x01180000b80c783b */ /* 0x000eae0000004200 */
[C---:B---3--:R-:W-:Y:S08]  /*83a0*/  HMMA.16816.F32 R128, R112.reuse, R36, R128 ;  /* 0x000000247080723c */ /* 0x048ff00000001880 */
[C---:B------:R-:W-:Y:S08]  /*83b0*/  HMMA.16816.F32 R124, R112.reuse, R38, R124 ;  /* 0x00000026707c723c */ /* 0x040ff0000000187c */
[C---:B------:R-:W-:Y:S08]  /*83c0*/  HMMA.16816.F32 R36, R112.reuse, R40, R168 ;  /* 0x000000287024723c */ /* 0x040ff000000018a8 */
[C---:B----4-:R-:W-:Y:S08]  /*83d0*/  HMMA.16816.F32 R44, R112.reuse, R48, R160 ;  /* 0x00000030702c723c */ /* 0x050ff000000018a0 */
        /* <DEDUP_REMOVED lines=17> */
[C---:B--2---:R-:W-:Y:S08]  /*84f0*/  HMMA.16816.F32 R116, R112.reuse, R12, R116 ;  /* 0x0000000c7074723c */ /* 0x044ff00000001874 */
[----:B------:R-:W-:Y:S01]  /*8500*/  HMMA.16816.F32 R112, R112, R14, R4 ;  /* 0x0000000e7070723c */ /* 0x000fe20000001804 */
[----:B------:R-:W-:Y:S11]  /*8510*/  @P0 BRA `(.L_x_340) ;  /* 0x0000001000000947 */ /* 0x000ff60003800000 */
.L_x_338:
[----:B------:R-:W-:-:S12]  /*8520*/  UIADD3 UR21, UR26, -0x1, URZ ;  /* 0xffffffff1a157890 */ /* 0x000fd8000fffe03f */
.L_x_340:
[----:B------:R-:W-:-:S13]  /*8530*/  ISETP.LE.AND P0, PT, RZ, UR21, PT ;  /* 0x00000015ff007c0c */ /* 0x000fda000bf03270 */
[----:B------:R-:W-:Y:S05]  /*8540*/  @!P0 BRA `(.L_x_341) ;  /* 0x0000323000008947 */ /* 0x000fea0003800000 */
[----:B------:R-:W1:Y:S01]  /*8550*/  LDC.U8 R205, c[0x0][0x2d8] ;  /* 0x0000b600ffcd7b82 */ /* 0x000e620000000000 */
[----:B------:R-:W-:Y:S01]  /*8560*/  IMAD.WIDE.U32 R214, R217, -0x326172a9, RZ ;  /* 0xcd9e8d57d9d67825 */ /* 0x000fe200078e00ff */
[----:B------:R-:W-:Y:S01]  /*8570*/  UMOV UR29, 0x5 ;  /* 0x00000005001d7882 */ /* 0x000fe20000000000 */
[----:B------:R-:W-:Y:S01]  /*8580*/  MOV R0, R3 ;  /* 0x0000000300007202 */ /* 0x000fe20000000f00 */
[----:B------:R-:W-:Y:S01]  /*8590*/  ULDC.64 UR4, c[0x0][0x198] ;  /* 0x0000660000047ab9 */ /* 0x000fe20000000a00 */
[----:B------:R-:W-:Y:S01]  /*85a0*/  MOV R2, R132 ;  /* 0x0000008400027202 */ /* 0x000fe20000000f00 */
[----:B------:R-:W-:Y:S01]  /*85b0*/  USHF.L.U64.HI UR26, UR4, UR29, UR5 ;  /* 0x0000001d041a7299 */ /* 0x000fe20008010205 */
[----:B------:R-:W-:Y:S01]  /*85c0*/  LOP3.LUT R212, R215, R216, RZ, 0x3c, !PT ;  /* 0x000000d8d7d47212 */ /* 0x000fe200078e3cff */
[----:B------:R-:W-:Y:S01]  /*85d0*/  IMAD.WIDE.U32 R216, R200, -0x2daee0ad, RZ ;  /* 0xd2511f53c8d87825 */ /* 0x000fe200078e00ff */
[----:B------:R-:W-:Y:S01]  /*85e0*/  USHF.L.U32 UR27, UR4, 0x5, URZ ;  /* 0x00000005041b7899 */ /* 0x000fe2000800063f */
[----:B------:R-:W-:Y:S01]  /*85f0*/  MOV R200, R218 ;  /* 0x000000da00c87202 */ /* 0x000fe20000000f00 */
[----:B------:R-:W-:Y:S01]  /*8600*/  UMOV UR30, 0x6 ;  /* 0x00000006001e7882 */ /* 0x000fe20000000000 */
[----:B------:R-:W-:Y:S01]  /*8610*/  IMAD.WIDE.U32 R212, R212, -0x2daee0ad, RZ ;  /* 0xd2511f53d4d47825 */ /* 0x000fe200078e00ff */
[----:B------:R-:W-:-:S02]  /*8620*/  ULDC.64 UR4, c[0x0][0x1a0] ;  /* 0x0000680000047ab9 */ /* 0x000fc40000000a00 */
[----:B------:R-:W-:Y:S02]  /*8630*/  USHF.L.U64.HI UR29, UR4, UR29, UR5 ;  /* 0x0000001d041d7299 */ /* 0x000fe40008010205 */
[----:B------:R-:W-:Y:S02]  /*8640*/  USHF.L.U32 UR28, UR4, 0x5, URZ ;  /* 0x00000005041c7899 */ /* 0x000fe4000800063f */
[----:B------:R-:W-:Y:S02]  /*8650*/  USHF.L.U64.HI UR30, UR4, UR30, UR5 ;  /* 0x0000001e041e7299 */ /* 0x000fe40008010205 */
[----:B------:R-:W-:Y:S01]  /*8660*/  USHF.L.U32 UR32, UR4, 0x6, URZ ;  /* 0x0000000604207899 */ /* 0x000fe2000800063f */
[----:B-1----:R-:W-:Y:S01]  /*8670*/  PRMT R205, R205, 0x7054, R205 ;  /* 0x00007054cdcd7816 */ /* 0x002fe200000000cd */
[----:B------:R-:W-:Y:S05]  /*8680*/  BRA `(.L_x_342) ;  /* 0x0000025000007947 */ /* 0x000fea0003800000 */
.L_x_344:
        /* <DEDUP_REMOVED lines=11> */
[C---:B------:R-:W-:Y:S04]  /*8740*/  LEA R134, P2, R133.reuse, c[0x0][0x168], 0x1 ;  /* 0x00005a0085867a11 */ /* 0x040fe800078408ff */
[----:B------:R-:W-:Y:S02]  /*8750*/  LEA.HI.X R3, R132, R203, R3, 0x6, P1 ;  /* 0x000000cb84037211 */ /* 0x000fe400008f3403 */
[----:B------:R-:W-:Y:S02]  /*8760*/  IADD3 R132, P1, R134, UR27, RZ ;  /* 0x0000001b86847c10 */ /* 0x000fe4000ff3e0ff */
[----:B------:R-:W-:Y:S02]  /*8770*/  LEA.HI.X R135, R133, c[0x0][0x16c], R3, 0x1, P2 ;  /* 0x00005b0085877a11 */ /* 0x000fe400010f0c03 */
[----:B------:R-:W-:Y:S02]  /*8780*/  IADD3 R138, P2, R132, UR27, RZ ;  /* 0x0000001b848a7c10 */ /* 0x000fe4000ff5e0ff */
        /* <DEDUP_REMOVED lines=19> */
[----:B------:R-:W0:Y:S01]  /*88c0*/  LDGDEPBAR ;  /* 0x00000000000079af */ /* 0x000e220000000000 */
[----:B------:R-:W-:-:S05]  /*88d0*/  BRA `(.L_x_343) ;  /* 0x00000c0000007947 */ /* 0x000fca0003800000 */
.L_x_342:
[----:B------:R-:W-:Y:S04]  /*88e0*/  DEPBAR.LE SB0, 0x0 ;  /* 0x000080000000791a */ /* 0x000fe80000000000 */
[----:B------:R-:W-:Y:S01]  /*88f0*/  BAR.SYNC.DEFER_BLOCKING 0x0 ;  /* 0x0000000000007b1d */ /* 0x000fe20000010000 */
[----:B------:R-:W-:Y:S01]  /*8900*/  USHF.R.S32.HI UR5, URZ, 0x1f, UR21 ;  /* 0x0000001f3f057899 */ /* 0x000fe20008011415 */
[----:B------:R-:W-:Y:S01]  /*8910*/  IMAD.U32 R3, RZ, RZ, UR32 ;  /* 0x00000020ff037e24 */ /* 0x000fe2000f8e00ff */
[----:B------:R-:W-:Y:S03]  /*8920*/  UIMAD UR4, UR30, UR21, URZ ;  /* 0x000000151e0472a4 */ /* 0x000fe6000f8e023f */
[----:B------:R-:W-:Y:S01]  /*8930*/  IMAD.WIDE.U32 R6, R3, UR21, R200 ;  /* 0x0000001503067c25 */ /* 0x000fe2000f8e00c8 */
[----:B------:R-:W-:Y:S04]  /*8940*/  UIMAD UR4, UR5, UR32, UR4 ;  /* 0x00000020050472a4 */ /* 0x000fe8000f8e0204 */
[C---:B------:R-:W-:Y:S02]  /*8950*/  LEA R4, P0, R6.reuse, c[0x0][0x170], 0x1 ;  /* 0x00005c0006047a11 */ /* 0x040fe400078008ff */
[----:B------:R-:W-:Y:S04]  /*8960*/  IADD3 R3, R7, UR4, RZ ;  /* 0x0000000407037c10 */ /* 0x000fe8000fffe0ff */
[----:B------:R-:W-:Y:S02]  /*8970*/  LEA.HI.X R5, R6, c[0x0][0x174], R3, 0x1, P0 ;  /* 0x00005d0006057a11 */ /* 0x000fe400000f0c03 */
[----:B------:R-:W-:Y:S04]  /*8980*/  IADD3 R10, P0, R4, UR28, RZ ;  /* 0x0000001c040a7c10 */ /* 0x000fe8000ff1e0ff */
[----:B------:R-:W-:Y:S01]  /*8990*/  IADD3.X R11, R5, UR29, RZ, P0, !PT ;  /* 0x0000001d050b7c10 */ /* 0x000fe200087fe4ff */
[----:B------:R-:W-:Y:S01]  /*89a0*/  @!PT LDS RZ, [RZ] ;  /* 0x00000000fffff984 */ /* 0x000fe20000000800 */
[----:B------:R-:W-:Y:S01]  /*89b0*/  @!PT LDS RZ, [RZ] ;  /* 0x00000000fffff984 */ /* 0x000fe20000000800 */
[----:B------:R-:W-:Y:S01]  /*89c0*/  @!PT LDS RZ, [RZ] ;  /* 0x00000000fffff984 */ /* 0x000fe20000000800 */
[----:B------:R1:W-:Y:S01]  /*89d0*/  LDGSTS.E.BYPASS.LTC128B.128 [R197+0xc000], [R4.64] ;  /* 0x0c00000004c57fae */ /* 0x0003e2000b901d56 */
[----:B------:R-:W-:Y:S03]  /*89e0*/  IADD3 R8, P0, R10, UR28, RZ ;  /* 0x0000001c0a087c10 */ /* 0x000fe6000ff1e0ff */
[----:B------:R1:W-:Y:S01]  /*89f0*/  LDGSTS.E.BYPASS.LTC128B.128 [R197+0xe000], [R4.64+0x80] ;  /* 0x0e00008004c57fae */ /* 0x0003e2000b901d56 */
[----:B------:R-:W-:Y:S02]  /*8a00*/  IADD3.X R9, R11, UR29, RZ, P0, !PT ;  /* 0x0000001d0b097c10 */ /* 0x000fe400087fe4ff */
[----:B------:R-:W-:Y:S01]  /*8a10*/  IADD3 R6, P0, R8, UR28, RZ ;  /* 0x0000001c08067c10 */ /* 0x000fe2000ff1e0ff */
[----:B------:R1:W-:Y:S03]  /*8a20*/  LDGSTS.E.BYPASS.LTC128B.128 [R197+0x10000], [R4.64+0x100] ;  /* 0x1000010004c57fae */ /* 0x0003e6000b901d56 */
[----:B------:R-:W-:Y:S01]  /*8a30*/  IADD3.X R7, R9, UR29, RZ, P0, !PT ;  /* 0x0000001d09077c10 */ /* 0x000fe200087fe4ff */
[----:B------:R2:W-:Y:S01]  /*8a40*/  LDGSTS.E.BYPASS.LTC128B.128 [R197+0xc800], [R10.64] ;  /* 0x0c8000000ac57fae */ /* 0x0005e2000b901d56 */
[----:B------:R-:W-:Y:S03]  /*8a50*/  ISETP.LT.AND P0, PT, RZ, UR21, PT ;  /* 0x00000015ff007c0c */ /* 0x000fe6000bf01270 */
        /* <DEDUP_REMOVED lines=9> */
[----:B------:R-:W-:Y:S04]  /*8af0*/  LDSM.16.M88.4 R16, [R193+0x6800] ;  /* 0x00680000c110783b */ /* 0x000fe80000000200 */
[----:B------:R-:W-:Y:S04]  /*8b00*/  LDSM.16.M88.4 R24, [R193+0x7000] ;  /* 0x00700000c118783b */ /* 0x000fe80000000200 */
[----:B--2---:R-:W1:Y:S04]  /*8b10*/  LDSM.16.M88.4 R8, [R193+0x6000] ;  /* 0x00600000c108783b */ /* 0x004e680000000200 */
[----:B------:R-:W0:Y:S04]  /*8b20*/  LDGDEPBAR ;  /* 0x00000000000079af */ /* 0x000e280000000000 */
[----:B------:R-:W2:Y:S04]  /*8b30*/  LDSM.16.M88.4 R132, [R193+0x7800] ;  /* 0x00780000c184783b */ /* 0x000ea80000000200 */
[----:B------:R-:W-:Y:S04]  /*8b40*/  LDSM.16.M88.4 R136, [R192] ;  /* 0x00000000c088783b */ /* 0x000fe80000000200 */
[----:B------:R-:W3:Y:S04]  /*8b50*/  LDSM.16.M88.4 R140, [R191] ;  /* 0x00000000bf8c783b */ /* 0x000ee80000000200 */
[----:B------:R-:W4:Y:S04]  /*8b60*/  LDSM.16.M88.4 R144, [R183] ;  /* 0x00000000b790783b */ /* 0x000f280000000200 */
[----:B------:R-:W5:Y:S04]  /*8b70*/  LDSM.16.M88.4 R148, [R182] ;  /* 0x00000000b694783b */ /* 0x000f680000000200 */
[----:B------:R-:W2:Y:S04]  /*8b80*/  LDSM.16.M88.4 R152, [R181] ;  /* 0x00000000b598783b */ /* 0x000ea80000000200 */
[----:B------:R-:W-:Y:S04]  /*8b90*/  LDSM.16.M88.4 R156, [R190] ;  /* 0x00000000be9c783b */ /* 0x000fe80000000200 */
[----:B------:R-:W2:Y:S01]  /*8ba0*/  LDSM.16.M88.4 R160, [R187+0x6000] ;  /* 0x00600000bba0783b */ /* 0x000ea20000000200 */
[C---:B-1----:R-:W-:Y:S03]  /*8bb0*/  HMMA.16816.F32 R4, R32.reuse, R8, RZ ;  /* 0x000000082004723c */ /* 0x042fe600000018ff */
[----:B------:R-:W1:Y:S04]  /*8bc0*/  LDSM.16.M88.4 R164, [R187+0x6800] ;  /* 0x00680000bba4783b */ /* 0x000e680000000200 */
[----:B------:R-:W-:Y:S01]  /*8bd0*/  LDSM.16.M88.4 R168, [R187+0x7800] ;  /* 0x00780000bba8783b */ /* 0x000fe20000000200 */
[C---:B------:R-:W-:Y:S08]  /*8be0*/  HMMA.16816.F32 R8, R32.reuse, R10, RZ ;  /* 0x0000000a2008723c */ /* 0x040ff000000018ff */
[C---:B------:R-:W-:Y:S08]  /*8bf0*/  HMMA.16816.F32 R12, R32.reuse, R16, RZ ;  /* 0x00000010200c723c */ /* 0x040ff000000018ff */
[C---:B------:R-:W-:Y:S08]  /*8c00*/  HMMA.16816.F32 R16, R32.reuse, R18, RZ ;  /* 0x000000122010723c */ /* 0x040ff000000018ff */
[C---:B------:R-:W-:Y:S08]  /*8c10*/  HMMA.16816.F32 R20, R32.reuse, R24, RZ ;  /* 0x000000182014723c */ /* 0x040ff000000018ff */
[C---:B------:R-:W-:Y:S08]  /*8c20*/  HMMA.16816.F32 R24, R32.reuse, R26, RZ ;  /* 0x0000001a2018723c */ /* 0x040ff000000018ff */
[C---:B--2---:R-:W-:Y:S08]  /*8c30*/  HMMA.16816.F32 R28, R32.reuse, R132, RZ ;  /* 0x00000084201c723c */ /* 0x044ff000000018ff */
[----:B------:R-:W-:Y:S01]  /*8c40*/  HMMA.16816.F32 R32, R32, R134, RZ ;  /* 0x000000862020723c */ /* 0x000fe200000018ff */
[----:B------:R-:W2:Y:S07]  /*8c50*/  LDSM.16.M88.4 R132, [R187+0x7000] ;  /* 0x00700000bb84783b */ /* 0x000eae0000000200 */
[C---:B---3--:R-:W-:Y:S08]  /*8c60*/  HMMA.16816.F32 R4, R136.reuse, R140, R4 ;  /* 0x0000008c8804723c */ /* 0x048ff00000001804 */
[C---:B------:R-:W-:Y:S01]  /*8c70*/  HMMA.16816.F32 R8, R136.reuse, R142, R8 ;  /* 0x0000008e8808723c */ /* 0x040fe20000001808 */
[----:B------:R-:W-:Y:S07]  /*8c80*/  LDSM.16.M88.4 R140, [R189] ;  /* 0x00000000bd8c783b */ /* 0x000fee0000000200 */
[C---:B----4-:R-:W-:Y:S08]  /*8c90*/  HMMA.16816.F32 R12, R136.reuse, R144, R12 ;  /* 0x00000090880c723c */ /* 0x050ff0000000180c */
[C---:B------:R-:W-:Y:S01]  /*8ca0*/  HMMA.16816.F32 R16, R136.reuse, R146, R16 ;  /* 0x000000928810723c */ /* 0x040fe20000001810 */
[----:B------:R-:W3:Y:S07]  /*8cb0*/  LDSM.16.M88.4 R144, [R180] ;  /* 0x00000000b490783b */ /* 0x000eee0000000200 */
[C---:B-----5:R-:W-:Y:S08]  /*8cc0*/  HMMA.16816.F32 R20, R136.reuse, R148, R20 ;  /* 0x000000948814723c */ /* 0x060ff00000001814 */
[C---:B------:R-:W-:Y:S01]  /*8cd0*/  HMMA.16816.F32 R24, R136.reuse, R150, R24 ;  /* 0x000000968818723c */ /* 0x040fe20000001818 */
[----:B------:R-:W4:Y:S07]  /*8ce0*/  LDSM.16.M88.4 R148, [R180+0x800] ;  /* 0x00080000b494783b */ /* 0x000f2e0000000200 */
        /* <DEDUP_REMOVED lines=127> */
.L_x_343:
[----:B-1----:R-:W-:Y:S01]  /*94e0*/  FMNMX.FTZ R132, R4, R2, !PT ;  /* 0x0000000204847209 */ /* 0x002fe20007810000 */
[----:B------:R-:W-:Y:S01]  /*94f0*/  USHF.L.U32 UR4, UR21, 0x1, URZ ;  /* 0x0000000115047899 */ /* 0x000fe2000800063f */
[----:B------:R-:W-:Y:S01]  /*9500*/  FMNMX.FTZ R3, R6, R0, !PT ;  /* 0x0000000006037209 */ /* 0x000fe20007810000 */
[----:B------:R-:W-:Y:S01]  /*9510*/  LDSM.16.MT88.4 R140, [R188+0xc000] ;  /* 0x00c00000bc8c783b */ /* 0x000fe20000004200 */
[----:B------:R-:W-:Y:S01]  /*9520*/  FMNMX.FTZ R132, R5, R132, !PT ;  /* 0x0000008405847209 */ /* 0x000fe20007810000 */
[----:B------:R-:W-:Y:S01]  /*9530*/  UIADD3 UR21, UR21, -0x1, URZ ;  /* 0xffffffff15157890 */ /* 0x000fe2000fffe03f */
        /* <DEDUP_REMOVED lines=246> */
[----:B------:R-:W-:Y:S01]  /*a4a0*/  FFMA.FTZ R218, R12, c[0x0][0x23c], -R167 ;  /* 0x00008f000cda7a23 */ /* 0x000fe200000108a7 */
        /* <DEDUP_REMOVED lines=22> */
[----:B------:R-:W-:Y:S01]  /*a610*/  FMUL.FTZ R110, R0, R110 ;  /* 0x0000006e006e7220 */ /* 0x000fe20000410000 */
        /* <DEDUP_REMOVED lines=26> */
[--C-:B------:R-:W-:Y:S02]  /*a7c0*/  FFMA.FTZ R224, R22, c[0x0][0x23c], -R166.reuse ;  /* 0x00008f0016e07a23 */ /* 0x100fe400000108a6 */
[----:B------:R-:W-:Y:S01]  /*a7d0*/  FFMA.FTZ R225, R23, c[0x0][0x23c], -R166 ;  /* 0x00008f0017e17a23 */ /* 0x000fe200000108a6 */
[----:B------:R-:W-:Y:S01]  /*a7e0*/  LOP3.LUT R116, R116, R121, RZ, 0xc0, !PT ;  /* 0x0000007974747212 */ /* 0x000fe200078ec0ff */
[----:B------:R-:W-:Y:S01]  /*a7f0*/  FFMA.FTZ R162, R2, R211, R162 ;  /* 0x000000d302a27223 */ /* 0x000fe200000100a2 */
[----:B--2---:R-:W-:Y:S01]  /*a800*/  F2FP.PACK_AB R120, R221, R220 ;  /* 0x000000dcdd78723e */ /* 0x004fe200000000ff */
[----:B------:R-:W1:Y:S02]  /*a810*/  MUFU.EX2 R224, R224 ;  /* 0x000000e000e07308 */ /* 0x000e640000000800 */
[----:B------:R-:W-:Y:S01]  /*a820*/  MOV R2, R132 ;  /* 0x0000008400027202 */ /* 0x000fe20000000f00 */
[----:B------:R-:W-:Y:S01]  /*a830*/  FFMA.FTZ R164, R0, R210, R164 ;  /* 0x000000d200a47223 */ /* 0x000fe200000100a4 */
[----:B------:R-:W-:Y:S01]  /*a840*/  LOP3.LUT R117, R117, R120, RZ, 0xc0, !PT ;  /* 0x0000007875757212 */ /* 0x000fe200078ec0ff */
[----:B------:R-:W-:Y:S01]  /*a850*/  FADD.FTZ R162, R163, R162 ;  /* 0x000000a2a3a27221 */ /* 0x000fe20000010000 */
[----:B------:R-:W2:Y:S01]  /*a860*/  LDSM.16.MT88.4 R120, [R184+0xe800] ;  /* 0x00e80000b878783b */ /* 0x000ea20000004200 */
[----:B------:R-:W-:Y:S01]  /*a870*/  MOV R0, R3 ;  /* 0x0000000300007202 */ /* 0x000fe20000000f00 */
[----:B------:R-:W-:Y:S01]  /*a880*/  FADD.FTZ R164, R165, R164 ;  /* 0x000000a4a5a47221 */ /* 0x000fe20000010000 */
[----:B---3--:R-:W-:Y:S01]  /*a890*/  F2FP.PACK_AB R133, R171, R170 ;  /* 0x000000aaab85723e */ /* 0x008fe200000000ff */
[----:B------:R-:W-:Y:S01]  /*a8a0*/  MUFU.EX2 R225, R225 ;  /* 0x000000e100e17308 */ /* 0x000fe20000000800 */
[----:B------:R-:W-:Y:S02]  /*a8b0*/  FADD.FTZ R162, R134, R162 ;  /* 0x000000a286a27221 */ /* 0x000fe40000010000 */
        /* <DEDUP_REMOVED lines=16> */
[----:B------:R-:W-:Y:S02]  /*a9c0*/  FADD.FTZ R169, R169, R219 ;  /* 0x000000dba9a97221 */ /* 0x000fe40000010000 */
[----:B------:R-:W-:Y:S02]  /*a9d0*/  FADD.FTZ R171, R171, R221 ;  /* 0x000000ddabab7221 */ /* 0x000fe40000010000 */
[C---:B------:R-:W-:Y:S04]  /*a9e0*/  HMMA.16816.F32 R44, R116.reuse, R140, R44 ;  /* 0x0000008c742c723c */ /* 0x040fe8000000182c */
[----:B-1----:R-:W-:Y:S04]  /*a9f0*/  FADD.FTZ R171, R224, R171 ;  /* 0x000000abe0ab7221 */ /* 0x002fe80000010000 */
        /* <DEDUP_REMOVED lines=24> */
[----:B------:R-:W-:Y:S01]  /*ab80*/  LOP3.LUT R136, R223, UR13, R136, 0x96, !PT ;  /* 0x0000000ddf887c12 */ /* 0x000fe2000f8e9688 */
[--C-:B------:R-:W-:Y:S01]  /*ab90*/  FFMA.FTZ R223, R21, c[0x0][0x23c], -R167.reuse ;  /* 0x00008f0015df7a23 */ /* 0x100fe200000108a7 */
        /* <DEDUP_REMOVED lines=9> */
[----:B------:R-:W-:Y:S01]  /*ac30*/  IMAD.WIDE.U32 R24, R24, -0x326172a9, RZ ;  /* 0xcd9e8d5718187825 */ /* 0x000fe200078e00ff */
[----:B------:R-:W-:Y:S03]  /*ac40*/  MUFU.EX2 R223, R223 ;  /* 0x000000df00df7308 */ /* 0x000fe60000000800 */
[----:B------:R-:W-:Y:S01]  /*ac50*/  IMAD.WIDE.U32 R228, R228, -0x326172a9, RZ ;  /* 0xcd9e8d57e4e47825 */ /* 0x000fe200078e00ff */
[C---:B------:R-:W-:Y:S01]  /*ac60*/  HMMA.16816.F32 R16, R116.reuse, R130, R16 ;  /* 0x000000827410723c */ /* 0x040fe20000001810 */
[----:B------:R-:W-:Y:S02]  /*ac70*/  LDSM.16.MT88.4 R128, [R186+0xd000] ;  /* 0x00d00000ba80783b */ /* 0x000fe40000004200 */
[----:B------:R-:W-:Y:S02]  /*ac80*/  LOP3.LUT R222, R25, UR11, R222, 0x96, !PT ;  /* 0x0000000b19de7c12 */ /* 0x000fe4000f8e96de */
[----:B------:R-:W-:Y:S03]  /*ac90*/  LOP3.LUT R226, R229, UR9, R24, 0x96, !PT ;  /* 0x00000009e5e27c12 */ /* 0x000fe6000f8e9618 */
[C---:B--2---:R-:W-:Y:S04]  /*aca0*/  HMMA.16816.F32 R104, R116.reuse, R120, R104 ;  /* 0x000000787468723c */ /* 0x044fe80000001868 */
        /* <DEDUP_REMOVED lines=8> */
[----:B------:R-:W1:Y:S01]  /*ad30*/  MUFU.EX2 R222, R222 ;  /* 0x000000de00de7308 */ /* 0x000e620000000800 */
[----:B------:R-:W2:Y:S01]  /*ad40*/  LDSM.16.MT88.4 R24, [R184+0x10800] ;  /* 0x01080000b818783b */ /* 0x000ea20000004200 */
[----:B------:R-:W-:Y:S01]  /*ad50*/  IMAD.WIDE.U32 R124, R20, -0x326172a9, RZ ;  /* 0xcd9e8d57147c7825 */ /* 0x000fe200078e00ff */
[----:B------:R-:W-:Y:S04]  /*ad60*/  LOP3.LUT R228, R231, UR7, R228, 0x96, !PT ;  /* 0x00000007e7e47c12 */ /* 0x000fe8000f8e96e4 */
[----:B------:R-:W-:Y:S01]  /*ad70*/  LOP3.LUT R20, R125, UR16, R230, 0x96, !PT ;  /* 0x000000107d147c12 */ /* 0x000fe2000f8e96e6 */
[----:B------:R-:W-:Y:S01]  /*ad80*/  IMAD.WIDE.U32 R228, R228, -0x2daee0ad, RZ ;  /* 0xd2511f53e4e47825 */ /* 0x000fe200078e00ff */
[C---:B------:R-:W-:Y:S02]  /*ad90*/  LOP3.LUT R133, R124.reuse, 0xffff, RZ, 0xc0, !PT ;  /* 0x0000ffff7c857812 */ /* 0x040fe400078ec0ff */
[--C-:B------:R-:W-:Y:S02]  /*ada0*/  SHF.R.U32.HI R140, RZ, 0x10, R124.reuse ;  /* 0x00000010ff8c7819 */ /* 0x100fe4000001167c */
[----:B------:R-:W-:Y:S02]  /*adb0*/  LOP3.LUT R22, R124, 0xff, RZ, 0xc0, !PT ;  /* 0x000000ff7c167812 */ /* 0x000fe400078ec0ff */
[----:B------:R-:W-:Y:S02]  /*adc0*/  SHF.R.U32.HI R21, RZ, 0x18, R124 ;  /* 0x00000018ff157819 */ /* 0x000fe4000001167c */
[----:B------:R-:W3:Y:S01]  /*add0*/  LDSM.16.MT88.4 R124, [R188+0xd000] ;  /* 0x00d00000bc7c783b */ /* 0x000ee20000004200 */
[----:B------:R-:W-:Y:S02]  /*ade0*/  LOP3.LUT R121, R20, 0xffff, RZ, 0xc0, !PT ;  /* 0x0000ffff14797812 */ /* 0x000fe400078ec0ff */
[----:B------:R-:W-:Y:S02]  /*adf0*/  SHF.R.U32.HI R133, RZ, 0x8, R133 ;  /* 0x00000008ff857819 */ /* 0x000fe40000011685 */
[--C-:B------:R-:W-:Y:S02]  /*ae00*/  SHF.R.U32.HI R152, RZ, 0x10, R20.reuse ;  /* 0x00000010ff987819 */ /* 0x100fe40000011614 */
[----:B------:R-:W-:Y:S01]  /*ae10*/  LOP3.LUT R23, R140, 0xff, RZ, 0xc0, !PT ;  /* 0x000000ff8c177812 */ /* 0x000fe200078ec0ff */
[----:B-1----:R-:W-:Y:S01]  /*ae20*/  FADD.FTZ R169, R222, R169 ;  /* 0x000000a9dea97221 */ /* 0x002fe20000010000 */
[----:B------:R-:W-:Y:S01]  /*ae30*/  LOP3.LUT R120, R20, 0xff, RZ, 0xc0, !PT ;  /* 0x000000ff14787812 */ /* 0x000fe200078ec0ff */
[----:B------:R-:W-:Y:S01]  /*ae40*/  LDSM.16.MT88.4 R140, [R188+0xf000] ;  /* 0x00f00000bc8c783b */ /* 0x000fe20000004200 */
[----:B------:R-:W-:Y:S02]  /*ae50*/  SHF.R.U32.HI R121, RZ, 0x8, R121 ;  /* 0x00000008ff797819 */ /* 0x000fe40000011679 */
[----:B------:R-:W-:Y:S02]  /*ae60*/  LOP3.LUT R152, R152, 0xff, RZ, 0xc0, !PT ;  /* 0x000000ff98987812 */ /* 0x000fe400078ec0ff */
[----:B------:R-:W-:Y:S02]  /*ae70*/  PRMT R22, R22, 0x5410, R133 ;  /* 0x0000541016167816 */ /* 0x000fe40000000085 */
[----:B------:R-:W-:Y:S02]  /*ae80*/  SHF.R.U32.HI R133, RZ, 0x18, R20 ;  /* 0x00000018ff857819 */ /* 0x000fe40000011614 */
[----:B------:R-:W-:Y:S01]  /*ae90*/  PRMT R23, R23, 0x5410, R21 ;  /* 0x0000541017177816 */ /* 0x000fe20000000015 */
[--C-:B------:R-:W-:Y:S01]  /*aea0*/  HSET2.LE.AND R22, R22, R205.reuse, PT ;  /* 0x000000cd16167233 */ /* 0x100fe20003803000 */
[----:B------:R-:W-:Y:S02]  /*aeb0*/  PRMT R21, R120, 0x5410, R121 ;  /* 0x0000541078157816 */ /* 0x000fe40000000079 */
[----:B------:R-:W1:Y:S01]  /*aec0*/  LDSM.16.MT88.4 R120, [R184+0xd000] ;  /* 0x00d00000b878783b */ /* 0x000e620000004200 */
[C---:B--2---:R-:W-:Y:S03]  /*aed0*/  HMMA.16816.F32 R12, R116.reuse, R24, R12 ;  /* 0x00000018740c723c */ /* 0x044fe6000000180c */
[----:B------:R-:W-:Y:S01]  /*aee0*/  PRMT R152, R152, 0x5410, R133 ;  /* 0x0000541098987816 */ /* 0x000fe20000000085 */
[--C-:B------:R-:W-:Y:S01]  /*aef0*/  HSET2.LE.AND R23, R23, R205.reuse, PT ;  /* 0x000000cd17177233 */ /* 0x100fe20003803000 */
[----:B------:R-:W-:Y:S02]  /*af00*/  F2FP.PACK_AB R20, R157, R156 ;  /* 0x0000009c9d14723e */ /* 0x000fe400000000ff */
[--C-:B------:R-:W-:Y:S01]  /*af10*/  HSET2.LE.AND R25, R21, R205.reuse, PT ;  /* 0x000000cd15197233 */ /* 0x100fe20003803000 */
[----:B------:R-:W-:Y:S01]  /*af20*/  HMMA.16816.F32 R112, R116, R26, R112 ;  /* 0x0000001a7470723c */ /* 0x000fe20000001870 */
[----:B------:R-:W-:Y:S03]  /*af30*/  LDSM.16.MT88.4 R116, [R186+0x11000] ;  /* 0x01100000ba74783b */ /* 0x000fe60000004200 */
[--C-:B------:R-:W-:Y:S01]  /*af40*/  HSET2.LE.AND R21, R152, R205.reuse, PT ;  /* 0x000000cd98157233 */ /* 0x100fe20003803000 */
[----:B------:R-:W-:Y:S02]  /*af50*/  LOP3.LUT R22, R22, R20, RZ, 0xc0, !PT ;  /* 0x0000001416167212 */ /* 0x000fe400078ec0ff */
[C---:B------:R-:W-:Y:S01]  /*af60*/  F2FP.PACK_AB R24, R225.reuse, R224 ;  /* 0x000000e0e118723e */ /* 0x040fe200000000ff */
[----:B------:R-:W-:Y:S01]  /*af70*/  FADD.FTZ R225, R225, R171 ;  /* 0x000000abe1e17221 */ /* 0x000fe20000010000 */
[----:B------:R-:W-:Y:S01]  /*af80*/  F2FP.PACK_AB R20, R159, R158 ;  /* 0x0000009e9f14723e */ /* 0x000fe200000000ff */
[----:B------:R-:W2:Y:S02]  /*af90*/  LDSM.16.MT88.4 R152, [R184+0xf000] ;  /* 0x00f00000b898783b */ /* 0x000ea40000004200 */
[C---:B------:R-:W-:Y:S01]  /*afa0*/  F2FP.PACK_AB R133, R223.reuse, R222 ;  /* 0x000000dedf85723e */ /* 0x040fe200000000ff */
[----:B------:R-:W-:Y:S01]  /*afb0*/  FADD.FTZ R223, R223, R169 ;  /* 0x000000a9dfdf7221 */ /* 0x000fe20000010000 */
[----:B------:R-:W-:Y:S01]  /*afc0*/  LOP3.LUT R23, R23, R20, RZ, 0xc0, !PT ;  /* 0x0000001417177212 */ /* 0x000fe200078ec0ff */
[----:B------:R-:W-:Y:S01]  /*afd0*/  FADD.FTZ R225, R158, R225 ;  /* 0x000000e19ee17221 */ /* 0x000fe20000010000 */
[----:B------:R-:W-:Y:S01]  /*afe0*/  LOP3.LUT R20, R25, R133, RZ, 0xc0, !PT ;  /* 0x0000008519147212 */ /* 0x000fe200078ec0ff */
[----:B------:R-:W-:Y:S01]  /*aff0*/  FFMA.FTZ R133, R28, c[0x0][0x23c], -R167 ;  /* 0x00008f001c857a23 */ /* 0x000fe200000108a7 */
[----:B------:R-:W-:Y:S01]  /*b000*/  LOP3.LUT R21, R21, R24, RZ, 0xc0, !PT ;  /* 0x0000001815157212 */ /* 0x000fe200078ec0ff */
[----:B------:R-:W-:Y:S01]  /*b010*/  FADD.FTZ R223, R156, R223 ;  /* 0x000000df9cdf7221 */ /* 0x000fe20000010000 */
[----:B------:R-:W4:Y:S01]  /*b020*/  LDSM.16.MT88.4 R24, [R188+0x11000] ;  /* 0x01100000bc18783b */ /* 0x000f220000004200 */
[----:B------:R-:W-:Y:S01]  /*b030*/  LOP3.LUT R28, R228, 0xffff, RZ, 0xc0, !PT ;  /* 0x0000ffffe41c7812 */ /* 0x000fe200078ec0ff */
[----:B------:R-:W-:Y:S01]  /*b040*/  FADD.FTZ R159, R159, R225 ;  /* 0x000000e19f9f7221 */ /* 0x000fe20000010000 */
[----:B------:R-:W-:Y:S01]  /*b050*/  LOP3.LUT R227, R229, UR17, R226, 0x96, !PT ;  /* 0x00000011e5e37c12 */ /* 0x000fe2000f8e96e2 */
[----:B------:R-:W-:Y:S01]  /*b060*/  FFMA.FTZ R226, R34, c[0x0][0x23c], -R166 ;  /* 0x00008f0022e27a23 */ /* 0x000fe200000108a6 */
[C---:B---3--:R-:W-:Y:S01]  /*b070*/  HMMA.16816.F32 R4, R20.reuse, R124, R4 ;  /* 0x0000007c1404723c */ /* 0x048fe20000001804 */
[----:B------:R-:W3:Y:S04]  /*b080*/  MUFU.EX2 R133, R133 ;  /* 0x0000008500857308 */ /* 0x000ee80000000800 */
[----:B------:R-:W-:Y:S01]  /*b090*/  LOP3.LUT R34, R227, 0xffff, RZ, 0xc0, !PT ;  /* 0x0000ffffe3227812 */ /* 0x000fe200078ec0ff */
[----:B------:R-:W-:Y:S02]  /*b0a0*/  FADD.FTZ R157, R157, R223 ;  /* 0x000000df9d9d7221 */ /* 0x000fe40000010000 */
[C---:B------:R-:W-:Y:S01]  /*b0b0*/  HMMA.16816.F32 R8, R20.reuse, R126, R8 ;  /* 0x0000007e1408723c */ /* 0x040fe20000001808 */
[----:B------:R-:W-:Y:S02]  /*b0c0*/  LDSM.16.MT88.4 R124, [R188+0xd800] ;  /* 0x00d80000bc7c783b */ /* 0x000fe40000004200 */
[----:B------:R-:W-:Y:S01]  /*b0d0*/  MUFU.EX2 R226, R226 ;  /* 0x000000e200e27308 */ /* 0x000fe20000000800 */
[----:B------:R-:W-:Y:S04]  /*b0e0*/  SHF.R.U32.HI R34, RZ, 0x8, R34 ;  /* 0x00000008ff227819 */ /* 0x000fe80000011622 */
[C---:B------:R-:W-:Y:S08]  /*b0f0*/  HMMA.16816.F32 R36, R20.reuse, R128, R36 ;  /* 0x000000801424723c */ /* 0x040ff00000001824 */
[C---:B------:R-:W-:Y:S04]  /*b100*/  HMMA.16816.F32 R40, R20.reuse, R130, R40 ;  /* 0x000000821428723c */ /* 0x040fe80000001828 */
[----:B---3--:R-:W-:Y:S03]  /*b110*/  FADD.FTZ R157, R133, R157 ;  /* 0x0000009d859d7221 */ /* 0x008fe60000010000 */
[----:B------:R-:W-:Y:S01]  /*b120*/  SHF.R.U32.HI R130, RZ, 0x18, R228 ;  /* 0x00000018ff827819 */ /* 0x000fe200000116e4 */
[C---:B------:R-:W-:Y:S08]  /*b130*/  HMMA.16816.F32 R44, R20.reuse, R136, R44 ;  /* 0x00000088142c723c */ /* 0x040ff0000000182c */
[C---:B------:R-:W-:Y:S01]  /*b140*/  HMMA.16816.F32 R48, R20.reuse, R138, R48 ;  /* 0x0000008a1430723c */ /* 0x040fe20000001830 */
[----:B------:R-:W-:Y:S07]  /*b150*/  LDSM.16.MT88.4 R136, [R188+0xf800] ;  /* 0x00f80000bc88783b */ /* 0x000fee0000004200 */
        /* <DEDUP_REMOVED lines=19> */
[C---:B----4-:R-:W-:Y:S01]  /*b290*/  HMMA.16816.F32 R92, R20.reuse, R24, R92 ;  /* 0x00000018145c723c */ /* 0x050fe2000000185c */
        /* <DEDUP_REMOVED lines=10> */
[----:B------:R-:W-:Y:S01]  /*b340*/  PRMT R130, R32, 0x5410, R130 ;  /* 0x0000541020827816 */ /* 0x000fe20000000082 */
[C---:B------:R-:W-:Y:S04]  /*b350*/  HMMA.16816.F32 R100, R20.reuse, R116, R100 ;  /* 0x000000741464723c */ /* 0x040fe80000001864 */
[----:B------:R-:W-:Y:S01]  /*b360*/  LOP3.LUT R28, R227, 0xff, RZ, 0xc0, !PT ;  /* 0x000000ffe31c7812 */ /* 0x000fe200078ec0ff */
[----:B------:R-:W5:Y:S01]  /*b370*/  MUFU.EX2 R154, R154 ;  /* 0x0000009a009a7308 */ /* 0x000f620000000800 */
[--C-:B------:R-:W-:Y:S01]  /*b380*/  HSET2.LE.AND R30, R30, R205.reuse, PT ;  /* 0x000000cd1e1e7233 */ /* 0x100fe20003803000 */
[----:B------:R-:W-:Y:S01]  /*b390*/  SHF.R.U32.HI R31, RZ, 0x10, R227 ;  /* 0x00000010ff1f7819 */ /* 0x000fe200000116e3 */
[C---:B------:R-:W-:Y:S01]  /*b3a0*/  HMMA.16816.F32 R16, R20.reuse, R118, R16 ;  /* 0x000000761410723c */ /* 0x040fe20000001810 */
[----:B------:R-:W-:Y:S03]  /*b3b0*/  LDSM.16.MT88.4 R116, [R185+0xd800] ;  /* 0x00d80000b974783b */ /* 0x000fe60000004200 */
[----:B------:R-:W-:Y:S01]  /*b3c0*/  PRMT R28, R28, 0x5410, R34 ;  /* 0x000054101c1c7816 */ /* 0x000fe20000000022 */
[----:B--2---:R-:W-:Y:S01]  /*b3d0*/  FADD.FTZ R159, R153, R159 ;  /* 0x0000009f999f7221 */ /* 0x004fe20000010000 */
[----:B------:R-:W-:Y:S01]  /*b3e0*/  LOP3.LUT R31, R31, 0xff, RZ, 0xc0, !PT ;  /* 0x000000ff1f1f7812 */ /* 0x000fe200078ec0ff */
[----:B------:R-:W2:Y:S01]  /*b3f0*/  MUFU.EX2 R155, R155 ;  /* 0x0000009b009b7308 */ /* 0x000ea20000000800 */
[C---:B-1----:R-:W-:Y:S01]  /*b400*/  HMMA.16816.F32 R104, R20.reuse, R120, R104 ;  /* 0x000000781468723c */ /* 0x042fe20000001868 */
[----:B------:R-:W1:Y:S03]  /*b410*/  LDSM.16.MT88.4 R32, [R186+0xd800] ;  /* 0x00d80000ba20783b */ /* 0x000e660000004200 */
[C---:B----4-:R-:W-:Y:S01]  /*b420*/  F2FP.PACK_AB R129, R152.reuse, R133 ;  /* 0x000000859881723e */ /* 0x050fe200000000ff */
[--C-:B------:R-:W-:Y:S01]  /*b430*/  HSET2.LE.AND R28, R28, R205.reuse, PT ;  /* 0x000000cd1c1c7233 */ /* 0x100fe20003803000 */
[----:B------:R-:W-:Y:S01]  /*b440*/  SHF.R.U32.HI R29, RZ, 0x18, R227 ;  /* 0x00000018ff1d7819 */ /* 0x000fe200000116e3 */
[----:B------:R-:W-:Y:S01]  /*b450*/  FADD.FTZ R157, R152, R157 ;  /* 0x0000009d989d7221 */ /* 0x000fe20000010000 */
[C---:B------:R-:W-:Y:S01]  /*b460*/  HMMA.16816.F32 R108, R20.reuse, R122, R108 ;  /* 0x0000007a146c723c */ /* 0x040fe2000000186c */
[----:B------:R-:W4:Y:S01]  /*b470*/  MUFU.EX2 R167, R167 ;  /* 0x000000a700a77308 */ /* 0x000f220000000800 */
[----:B------:R-:W1:Y:S02]  /*b480*/  LDSM.16.MT88.4 R120, [R184+0xd800] ;  /* 0x00d80000b878783b */ /* 0x000e640000004200 */
[----:B------:R-:W-:Y:S01]  /*b490*/  LOP3.LUT R28, R28, R129, RZ, 0xc0, !PT ;  /* 0x000000811c1c7212 */ /* 0x000fe200078ec0ff */
[C---:B-----5:R-:W-:Y:S01]  /*b4a0*/  FADD.FTZ R159, R154.reuse, R159 ;  /* 0x0000009f9a9f7221 */ /* 0x060fe20000010000 */
[----:B------:R-:W-:Y:S02]  /*b4b0*/  F2FP.PACK_AB R128, R154, R153 ;  /* 0x000000999a80723e */ /* 0x000fe400000000ff */
[----:B------:R-:W-:Y:S01]  /*b4c0*/  PRMT R29, R31, 0x5410, R29 ;  /* 0x000054101f1d7816 */ /* 0x000fe2000000001d */
[C---:B---3--:R-:W-:Y:S02]  /*b4d0*/  HMMA.16816.F32 R12, R20.reuse, R24, R12 ;  /* 0x00000018140c723c */ /* 0x048fe4000000180c */
[----:B------:R-:W3:Y:S01]  /*b4e0*/  MUFU.EX2 R166, R166 ;  /* 0x000000a600a67308 */ /* 0x000ee20000000800 */
[----:B------:R-:W-:Y:S01]  /*b4f0*/  FADD.FTZ R159, R226, R159 ;  /* 0x0000009fe29f7221 */ /* 0x000fe20000010000 */
[--C-:B------:R-:W-:Y:S01]  /*b500*/  HSET2.LE.AND R29, R29, R205.reuse, PT ;  /* 0x000000cd1d1d7233 */ /* 0x100fe20003803000 */
[----:B--2---:R-:W-:Y:S03]  /*b510*/  FADD.FTZ R157, R155, R157 ;  /* 0x0000009d9b9d7221 */ /* 0x004fe60000010000 */
[----:B------:R-:W-:Y:S01]  /*b520*/  HMMA.16816.F32 R112, R20, R26, R112 ;  /* 0x0000001a1470723c */ /* 0x000fe20000001870 */
[----:B------:R-:W2:Y:S03]  /*b530*/  LDSM.16.MT88.4 R20, [R188+0x11800] ;  /* 0x01180000bc14783b */ /* 0x000ea60000004200 */
[----:B------:R-:W-:Y:S02]  /*b540*/  LOP3.LUT R29, R29, R128, RZ, 0xc0, !PT ;  /* 0x000000801d1d7212 */ /* 0x000fe400078ec0ff */
[C---:B----4-:R-:W-:Y:S01]  /*b550*/  F2FP.PACK_AB R31, R167.reuse, R155 ;  /* 0x0000009ba71f723e */ /* 0x050fe200000000ff */
[----:B------:R-:W-:Y:S05]  /*b560*/  FADD.FTZ R211, R167, R157 ;  /* 0x0000009da7d37221 */ /* 0x000fea0000010000 */
[----:B------:R-:W-:Y:S01]  /*b570*/  LOP3.LUT R30, R30, R31, RZ, 0xc0, !PT ;  /* 0x0000001f1e1e7212 */ /* 0x000fe200078ec0ff */
[----:B------:R-:W-:Y:S01]  /*b580*/  HSET2.LE.AND R31, R130, R205, PT ;  /* 0x000000cd821f7233 */ /* 0x000fe20003803000 */
        /* <DEDUP_REMOVED lines=31> */
.L_x_341:
        /* <DEDUP_REMOVED lines=36> */
[CC--:B------:R-:W-:Y:S01]  /*b9c0*/  LEA.HI R8, R0.reuse, R2.reuse, RZ, 0x2 ;  /* 0x0000000200087211 */ /* 0x0c0fe200078f10ff */
[----:B------:R-:W-:Y:S01]  /*b9d0*/  @UP2 UIMAD UR14, UR14, UR8, URZ ;  /* 0x000000080e0e22a4 */ /* 0x000fe2000f8e023f */
[----:B------:R-:W-:Y:S01]  /*b9e0*/  LEA.HI R0, R0, R2, RZ, 0x5 ;  /* 0x0000000200007211 */ /* 0x000fe200078f28ff */
[----:B---3--:R-:W-:Y:S01]  /*b9f0*/  FADD.FTZ R4, R210, R4 ;  /* 0x00000004d2047221 */ /* 0x008fe20000010000 */
        /* <DEDUP_REMOVED lines=19> */
[----:B------:R-:W-:Y:S01]  /*bb30*/  SHF.R.S32.HI R7, RZ, 0x5, R0 ;  /* 0x00000005ff077819 */ /* 0x000fe20000011400 */
[----:B------:R-:W1:Y:S01]  /*bb40*/  @P3 MUFU.RCP R10, R4 ;  /* 0x00000004000a3308 */ /* 0x000e620000001000 */
[C---:B------:R-:W-:Y:S01]  /*bb50*/  SHF.L.U32 R11, R6.reuse, 0x6, RZ ;  /* 0x00000006060b7819 */ /* 0x040fe200000006ff */
[----:B------:R-:W-:Y:S01]  /*bb60*/  USEL UR5, UR5, URZ, !UP3 ;  /* 0x0000003f05057287 */ /* 0x000fe2000d800000 */
[C---:B------:R-:W-:Y:S01]  /*bb70*/  R2P PR, R6.reuse, 0x6 ;  /* 0x0000000606007804 */ /* 0x040fe20000000000 */
[----:B------:R-:W-:Y:S01]  /*bb80*/  USHF.L.U32 UR4, UR4, 0x6, URZ ;  /* 0x0000000604047899 */ /* 0x000fe2000800063f */
[----:B------:R-:W-:Y:S01]  /*bb90*/  LOP3.LUT R11, R11, 0x1c0, RZ, 0xc0, !PT ;  /* 0x000001c00b0b7812 */ /* 0x000fe200078ec0ff */
[----:B----4-:R-:W-:Y:S01]  /*bba0*/  UIMAD UR14, UR10, UR14, UR5 ;  /* 0x0000000e0a0e72a4 */ /* 0x010fe2000f8e0205 */
[----:B------:R-:W-:Y:S01]  /*bbb0*/  LOP3.LUT R6, R6, 0x1, RZ, 0xc0, !PT ;  /* 0x0000000106067812 */ /* 0x000fe200078ec0ff */
[----:B--2---:R-:W-:Y:S01]  /*bbc0*/  FMUL.FTZ R9, R9, c[0x0][0x2dc] ;  /* 0x0000b70009097a20 */ /* 0x004fe20000410000 */
[----:B------:R-:W-:Y:S01]  /*bbd0*/  LEA R8, R7, R8, 0x9 ;  /* 0x0000000807087211 */ /* 0x000fe200078e48ff */
[----:B------:R-:W2:Y:S01]  /*bbe0*/  @P4 MUFU.LG2 R5, R5 ;  /* 0x0000000500054308 */ /* 0x000ea20000000c00 */
[----:B------:R-:W-:Y:S01]  /*bbf0*/  LEA.HI R11, R11, R11, RZ, 0x1d ;  /* 0x0000000b0b0b7211 */ /* 0x000fe200078fe8ff */
[C---:B------:R-:W-:Y:S01]  /*bc00*/  FMUL.FTZ R128, R9.reuse, R128 ;  /* 0x0000008009807220 */ /* 0x040fe20000410000 */
[----:B------:R-:W-:Y:S01]  /*bc10*/  ISETP.NE.U32.AND P0, PT, R6, 0x1, PT ;  /* 0x000000010600780c */ /* 0x000fe20003f05070 */
[C---:B------:R-:W-:Y:S01]  /*bc20*/  FMUL.FTZ R129, R9.reuse, R129 ;  /* 0x0000008109817220 */ /* 0x040fe20000410000 */
[----:B------:R-:W-:Y:S01]  /*bc30*/  LEA R8, R8, R11, 0x1 ;  /* 0x0000000b08087211 */ /* 0x000fe200078e08ff */
[----:B-1----:R-:W-:Y:S01]  /*bc40*/  FMUL.FTZ R10, R10, c[0x0][0x2dc] ;  /* 0x0000b7000a0a7a20 */ /* 0x002fe20000410000 */
[----:B------:R-:W-:Y:S01]  /*bc50*/  MOV R6, 0x20 ;  /* 0x0000002000067802 */ /* 0x000fe20000000f00 */
[C---:B------:R-:W-:Y:S01]  /*bc60*/  FMUL.FTZ R124, R9.reuse, R124 ;  /* 0x0000007c097c7220 */ /* 0x040fe20000410000 */
[----:B------:R-:W-:Y:S01]  /*bc70*/  SHF.L.U32 R8, R8, 0x1, RZ ;  /* 0x0000000108087819 */ /* 0x000fe200000006ff */
[----:B------:R-:W-:Y:S01]  /*bc80*/  FMUL.FTZ R130, R10, R130 ;  /* 0x000000820a827220 */ /* 0x000fe20000410000 */
[----:B------:R-:W-:Y:S01]  /*bc90*/  SEL R6, R6, 0xffffffe0, !P1 ;  /* 0xffffffe006067807 */ /* 0x000fe20004800000 */
[----:B------:R-:W-:Y:S01]  /*bca0*/  FMUL.FTZ R131, R10, R131 ;  /* 0x000000830a837220 */ /* 0x000fe20000410000 */
[----:B------:R-:W-:Y:S01]  /*bcb0*/  IADD3 R11, R8, -0x10, RZ ;  /* 0xfffffff0080b7810 */ /* 0x000fe20007ffe0ff */
[----:B------:R-:W-:Y:S01]  /*bcc0*/  FMUL.FTZ R125, R9, R125 ;  /* 0x0000007d097d7220 */ /* 0x000fe20000410000 */
[----:B------:R-:W-:Y:S01]  /*bcd0*/  F2FP.PACK_AB R128, R129, R128 ;  /* 0x000000808180723e */ /* 0x000fe200000000ff */
[----:B------:R-:W-:Y:S01]  /*bce0*/  FMUL.FTZ R126, R10, R126 ;  /* 0x0000007e0a7e7220 */ /* 0x000fe20000410000 */
[----:B------:R-:W-:Y:S01]  /*bcf0*/  @P0 IADD3 R11, R8, 0x10, RZ ;  /* 0x00000010080b0810 */ /* 0x000fe20007ffe0ff */
[----:B------:R-:W-:Y:S01]  /*bd00*/  FMUL.FTZ R127, R10, R127 ;  /* 0x0000007f0a7f7220 */ /* 0x000fe20000410000 */
[----:B------:R-:W-:Y:S01]  /*bd10*/  F2FP.PACK_AB R130, R131, R130 ;  /* 0x000000828382723e */ /* 0x000fe200000000ff */
[C---:B------:R-:W-:Y:S01]  /*bd20*/  FMUL.FTZ R36, R9.reuse, R36 ;  /* 0x0000002409247220 */ /* 0x040fe20000410000 */
[----:B------:R-:W-:Y:S01]  /*bd30*/  SEL R12, R12, 0xffffffc0, !P2 ;  /* 0xffffffc00c0c7807 */ /* 0x000fe20005000000 */
[----:B------:R-:W-:Y:S01]  /*bd40*/  FMUL.FTZ R37, R9, R37 ;  /* 0x0000002509257220 */ /* 0x000fe20000410000 */
[----:B------:R-:W-:Y:S01]  /*bd50*/  F2FP.PACK_AB R124, R125, R124 ;  /* 0x0000007c7d7c723e */ /* 0x000fe200000000ff */
[C---:B------:R-:W-:Y:S01]  /*bd60*/  FMUL.FTZ R38, R10.reuse, R38 ;  /* 0x000000260a267220 */ /* 0x040fe20000410000 */
[----:B------:R-:W-:Y:S01]  /*bd70*/  F2FP.PACK_AB R126, R127, R126 ;  /* 0x0000007e7f7e723e */ /* 0x000fe200000000ff */
        /* <DEDUP_REMOVED lines=164> */
[----:B------:R-:W-:Y:S01]  /*c7c0*/  FMUL.FTZ R114, R10, R114 ;  /* 0x000000720a727220 */ /* 0x000fe20000410000 */
[----:B------:R-:W-:Y:S01]  /*c7d0*/  LOP3.LUT R0, R0, 0xffffffe0, RZ, 0xc0, !PT ;  /* 0xffffffe000007812 */ /* 0x000fe200078ec0ff */
[----:B------:R-:W-:Y:S01]  /*c7e0*/  FMUL.FTZ R9, R9, R113 ;  /* 0x0000007109097220 */ /* 0x000fe20000410000 */
[----:B------:R-:W-:Y:S01]  /*c7f0*/  F2FP.PACK_AB R118, R119, R118 ;  /* 0x000000767776723e */ /* 0x000fe200000000ff */
[----:B------:R-:W-:Y:S01]  /*c800*/  FMUL.FTZ R10, R10, R115 ;  /* 0x000000730a0a7220 */ /* 0x000fe20000410000 */
[----:B------:R-:W-:Y:S01]  /*c810*/  STS [R11+0x4400], R98 ;  /* 0x004400620b007388 */ /* 0x000fe20000000800 */
[----:B------:R-:W1:Y:S01]  /*c820*/  @P3 MUFU.LG2 R4, R4 ;  /* 0x0000000400043308 */ /* 0x000e620000000c00 */
[----:B------:R-:W-:Y:S01]  /*c830*/  F2FP.PACK_AB R9, R9, R112 ;  /* 0x000000700909723e */ /* 0x000fe200000000ff */
[----:B------:R-:W-:Y:S01]  /*c840*/  @!UP3 UMOV UR26, URZ ;  /* 0x0000003f001abc82 */ /* 0x000fe20008000000 */
[----:B------:R-:W-:Y:S01]  /*c850*/  F2FP.PACK_AB R10, R10, R114 ;  /* 0x000000720a0a723e */ /* 0x000fe200000000ff */
[----:B------:R-:W-:Y:S01]  /*c860*/  STS [R13+0x4000], R100 ;  /* 0x004000640d007388 */ /* 0x000fe20000000800 */
[----:B------:R-:W-:Y:S01]  /*c870*/  IADD3 R0, -R0, R2, RZ ;  /* 0x0000000200007210 */ /* 0x000fe20007ffe1ff */
[----:B------:R-:W-:Y:S01]  /*c880*/  @UP3 UMOV UR26, UR16 ;  /* 0x00000010001a3c82 */ /* 0x000fe20008000000 */
[----:B--2---:R-:W-:Y:S01]  /*c890*/  @P4 FMUL.FTZ R5, R5, 0.69314718246459960938 ;  /* 0x3f31721805054820 */ /* 0x004fe20000410000 */
[----:B------:R-:W-:Y:S01]  /*c8a0*/  STS [R13+0x4400], R102 ;  /* 0x004400660d007388 */ /* 0x000fe20000000800 */
[----:B------:R-:W-:Y:S01]  /*c8b0*/  LOP3.LUT P0, RZ, R0, 0x3, RZ, 0xc0, !PT ;  /* 0x0000000300ff7812 */ /* 0x000fe2000780c0ff */
[----:B------:R-:W-:Y:S01]  /*c8c0*/  @!UP3 UMOV UR27, URZ ;  /* 0x0000003f001bbc82 */ /* 0x000fe20008000000 */
[----:B------:R-:W-:Y:S01]  /*c8d0*/  MOV R0, 0x7f800000 ;  /* 0x7f80000000007802 */ /* 0x000fe20000000f00 */
[----:B------:R-:W-:Y:S01]  /*c8e0*/  STS [R6+0x4000], R120 ;  /* 0x0040007806007388 */ /* 0x000fe20000000800 */
[----:B------:R-:W-:Y:S01]  /*c8f0*/  USHF.R.S32.HI UR5, URZ, 0x1f, UR4 ;  /* 0x0000001f3f057899 */ /* 0x000fe20008011404 */
[----:B------:R-:W-:Y:S01]  /*c900*/  MOV R2, 0x7f800000 ;  /* 0x7f80000000027802 */ /* 0x000fe20000000f00 */
[----:B------:R-:W-:Y:S01]  /*c910*/  @UP3 USHF.R.S32.HI UR27, URZ, 0x1f, UR16 ;  /* 0x0000001f3f1b3899 */ /* 0x000fe20008011410 */
[----:B------:R2:W-:Y:S01]  /*c920*/  STS [R6+0x4400], R122 ;  /* 0x0044007a06007388 */ /* 0x0005e20000000800 */
[----:B------:R-:W-:Y:S01]  /*c930*/  USHF.R.S32.HI UR6, URZ, 0x1f, UR14 ;  /* 0x0000001f3f067899 */ /* 0x000fe2000801140e */
[----:B-1----:R-:W-:Y:S01]  /*c940*/  @P3 FMUL.FTZ R4, R4, 0.69314718246459960938 ;  /* 0x3f31721804043820 */ /* 0x002fe20000410000 */
[----:B------:R-:W-:Y:S01]  /*c950*/  UIADD3 UR4, UP2, UP1, UR4, UR26, UR14 ;  /* 0x0000001a04047290 */ /* 0x000fe2000f95e00e */
[----:B------:R1:W-:Y:S01]  /*c960*/  STS [R14+0x4000], R104 ;  /* 0x004000680e007388 */ /* 0x0003e20000000800 */
[----:B------:R-:W-:Y:S01]  /*c970*/  @!UP0 UMOV UR12, UR24 ;  /* 0x00000018000c8c82 */ /* 0x000fe20008000000 */
[----:B------:R-:W-:Y:S01]  /*c980*/  @P4 FFMA.FTZ R0, R132, c[0x0][0x238], R5 ;  /* 0x00008e0084004a23 */ /* 0x000fe20000010005 */
[----:B------:R-:W-:Y:S01]  /*c990*/  UIADD3.X UR5, UR5, UR27, UR6, UP2, UP1 ;  /* 0x0000001b05057290 */ /* 0x000fe200097e2406 */
[----:B------:R1:W-:Y:S01]  /*c9a0*/  STS [R14+0x4400], R106 ;  /* 0x0044006a0e007388 */ /* 0x0003e20000000800 */
[----:B------:R-:W-:-:S03]  /*c9b0*/  @P3 FFMA.FTZ R2, R3, c[0x0][0x238], R4 ;  /* 0x00008e0003023a23 */ /* 0x000fc60000010004 */
[----:B------:R1:W-:Y:S04]  /*c9c0*/  STS [R15+0x4000], R108 ;  /* 0x0040006c0f007388 */ /* 0x0003e80000000800 */
[----:B------:R1:W-:Y:S04]  /*c9d0*/  STS [R15+0x4400], R110 ;  /* 0x0044006e0f007388 */ /* 0x0003e80000000800 */
[----:B------:R1:W-:Y:S04]  /*c9e0*/  STS [R16+0x4000], R116 ;  /* 0x0040007410007388 */ /* 0x0003e80000000800 */
[----:B------:R1:W-:Y:S01]  /*c9f0*/  STS [R16+0x4400], R118 ;  /* 0x0044007610007388 */ /* 0x0003e20000000800 */
[----:B--2---:R-:W-:-:S03]  /*ca00*/  SHF.R.S32.HI R6, RZ, 0x1f, R7 ;  /* 0x0000001fff067819 */ /* 0x004fc60000011407 */
[----:B------:R1:W-:Y:S01]  /*ca10*/  STS [R12+0x4000], R9 ;  /* 0x004000090c007388 */ /* 0x0003e20000000800 */
[----:B------:R-:W-:-:S03]  /*ca20*/  LEA.HI R6, R6, R7, RZ, 0x2 ;  /* 0x0000000706067211 */ /* 0x000fc600078f10ff */
[----:B------:R1:W-:Y:S01]  /*ca30*/  STS [R12+0x4400], R10 ;  /* 0x0044000a0c007388 */ /* 0x0003e20000000800 */
[----:B------:R-:W-:-:S03]  /*ca40*/  LOP3.LUT R6, R6, 0xffffffc, RZ, 0xc0, !PT ;  /* 0x0ffffffc06067812 */ /* 0x000fc600078ec0ff */
[----:B------:R-:W-:Y:S01]  /*ca50*/  BAR.SYNC.DEFER_BLOCKING 0x0 ;  /* 0x0000000000007b1d */ /* 0x000fe20000010000 */
[----:B------:R-:W-:-:S04]  /*ca60*/  IADD3 R6, R7, -R6, RZ ;  /* 0x8000000607067210 */ /* 0x000fc80007ffe0ff */
[----:B------:R-:W-:Y:S01]  /*ca70*/  LEA R6, R6, R204, 0x4 ;  /* 0x000000cc06067211 */ /* 0x000fe200078e20ff */
[----:B------:R1:W2:Y:S04]  /*ca80*/  LDS.128 R48, [R197] ;  /* 0x00000000c5307984 */ /* 0x0002a80000000c00 */
[----:B------:R1:W3:Y:S04]  /*ca90*/  LDS.128 R44, [R197+0x800] ;  /* 0x00080000c52c7984 */ /* 0x0002e80000000c00 */
[----:B------:R1:W4:Y:S04]  /*caa0*/  LDS.128 R40, [R197+0x1000] ;  /* 0x00100000c5287984 */ /* 0x0003280000000c00 */
[----:B------:R1:W1:Y:S04]  /*cab0*/  LDS.128 R36, [R197+0x1800] ;  /* 0x00180000c5247984 */ /* 0x0002680000000c00 */
[----:B------:R1:W1:Y:S04]  /*cac0*/  LDS.128 R32, [R197+0x2000] ;  /* 0x00200000c5207984 */ /* 0x0002680000000c00 */
[----:B------:R1:W1:Y:S04]  /*cad0*/  LDS.128 R28, [R197+0x2800] ;  /* 0x00280000c51c7984 */ /* 0x0002680000000c00 */
[----:B------:R1:W1:Y:S04]  /*cae0*/  LDS.128 R24, [R197+0x3000] ;  /* 0x00300000c5187984 */ /* 0x0002680000000c00 */
[----:B------:R1:W1:Y:S04]  /*caf0*/  LDS.128 R20, [R197+0x3800] ;  /* 0x00380000c5147984 */ /* 0x0002680000000c00 */
[----:B------:R1:W1:Y:S04]  /*cb00*/  LDS.128 R16, [R197+0x4000] ;  /* 0x00400000c5107984 */ /* 0x0002680000000c00 */
[----:B------:R1:W1:Y:S04]  /*cb10*/  LDS.128 R12, [R197+0x4800] ;  /* 0x00480000c50c7984 */ /* 0x0002680000000c00 */
[----:B------:R1:W1:Y:S04]  /*cb20*/  LDS.128 R8, [R197+0x5000] ;  /* 0x00500000c5087984 */ /* 0x0002680000000c00 */
[----:B------:R1:W1:Y:S01]  /*cb30*/  LDS.128 R52, [R197+0x5800] ;  /* 0x00580000c5347984 */ /* 0x0002620000000c00 */
[----:B------:R-:W-:Y:S05]  /*cb40*/  @P0 BRA `(.L_x_346) ;  /* 0x0000010000000947 */ /* 0x000fea0003800000 */
[----:B--23--:R-:W-:Y:S01]  /*cb50*/  UIMAD UR6, UR9, -0x40, UR20 ;  /* 0xffffffc0090678a4 */ /* 0x00cfe2000f8e0214 */
        /* <DEDUP_REMOVED lines=15> */
.L_x_346:
[----:B--23--:R-:W-:Y:S05]  /*cc50*/  BSYNC B0 ;  /* 0x0000000000007941 */ /* 0x00cfea0003800000 */
.L_x_345:
[----:B------:R-:W2:Y:S01]  /*cc60*/  S2R R3, SR_TID.X ;  /* 0x0000000000037919 */ /* 0x000ea20000002100 */
[----:B------:R-:W-:Y:S01]  /*cc70*/  IADD3 R4, P0, R206, UR12, RZ ;  /* 0x0000000cce047c10 */ /* 0x000fe2000ff1e0ff */
[----:B------:R-:W-:Y:S01]  /*cc80*/  USHF.R.S32.HI UR6, URZ, 0x1f, UR10 ;  /* 0x0000001f3f067899 */ /* 0x000fe2000801140a */
[----:B------:R-:W-:Y:S01]  /*cc90*/  BSSY B0, `(.L_x_347) ;  /* 0x0000017000007945 */ /* 0x000fe20003800000 */
[----:B------:R-:W3:Y:S01]  /*cca0*/  S2R R0, SR_CTAID.Z ;  /* 0x0000000000007919 */ /* 0x000ee20000002700 */
[----:B------:R-:W-:Y:S01]  /*ccb0*/  IADD3.X R5, R207, UR7, RZ, P0, !PT ;  /* 0x00000007cf057c10 */ /* 0x000fe200087fe4ff */
[----:B------:R-:W-:-:S02]  /*ccc0*/  ULDC.64 UR4, c[0x0][0x1f0] ;  /* 0x00007c0000047ab9 */ /* 0x000fc40000000a00 */
[----:B------:R-:W-:-:S04]  /*ccd0*/  UIMAD UR4, UR6, UR4, URZ ;  /* 0x00000004060472a4 */ /* 0x000fc8000f8e023f */
[----:B------:R-:W-:Y:S01]  /*cce0*/  UIMAD UR4, UR10, UR5, UR4 ;  /* 0x000000050a0472a4 */ /* 0x000fe2000f8e0204 */
[----:B--2---:R-:W-:-:S04]  /*ccf0*/  SHF.R.S32.HI R2, RZ, 0x1f, R3 ;  /* 0x0000001fff027819 */ /* 0x004fc80000011403 */
[----:B------:R-:W-:Y:S01]  /*cd00*/  LEA.HI R2, R2, R3, RZ, 0x3 ;  /* 0x0000000302027211 */ /* 0x000fe200078f18ff */
[----:B---3--:R-:W-:-:S03]  /*cd10*/  IMAD.WIDE.U32 R4, R0, c[0x0][0x1f0], R4 ;  /* 0x00007c0000047a25 */ /* 0x008fc600078e0004 */
[----:B------:R-:W-:Y:S02]  /*cd20*/  SHF.R.S32.HI R2, RZ, 0x3, R2 ;  /* 0x00000003ff027819 */ /* 0x000fe40000011402 */
[----:B------:R-:W-:Y:S02]  /*cd30*/  IADD3 R7, R5, UR4, RZ ;  /* 0x0000000405077c10 */ /* 0x000fe4000fffe0ff */
[----:B------:R-:W-:-:S13]  /*cd40*/  ISETP.GE.AND P0, PT, R2, UR18, PT ;  /* 0x0000001202007c0c */ /* 0x000fda000bf06270 */
        /* <DEDUP_REMOVED lines=11> */
.L_x_348:
[----:B------:R-:W-:Y:S05]  /*ce00*/  BSYNC B0 ;  /* 0x0000000000007941 */ /* 0x000fea0003800000 */
.L_x_347:
[----:B------:R-:W-:Y:S01]  /*ce10*/  IADD3 R2, R2, 0x10, RZ ;  /* 0x0000001002027810 */ /* 0x000fe20007ffe0ff */
[----:B------:R-:W-:Y:S03]  /*ce20*/  BSSY B0, `(.L_x_349) ;  /* 0x0000010000007945 */ /* 0x000fe60003800000 */
[----:B------:R-:W-:-:S13]  /*ce30*/  ISETP.GE.AND P0, PT, R2, UR18, PT ;  /* 0x0000001202007c0c */ /* 0x000fda000bf06270 */
[----:B------:R-:W-:Y:S05]  /*ce40*/  @P0 BRA `(.L_x_350) ;  /* 0x000000d000000947 */ /* 0x000fea0003800000 */
[----:B------:R-:W-:Y:S01]  /*ce50*/  IADD3 R2, P0, R208, 0x10, RZ ;  /* 0x00000010d0027810 */ /* 0x000fe20007f1e0ff */
[----:B-12---:R-:W-:Y:S01]  /*ce60*/  IMAD.MOV.U32 R16, RZ, RZ, R4 ;  /* 0x000000ffff107224 */ /* 0x006fe200078e0004 */
        /* <DEDUP_REMOVED lines=8> */
[----:B------:R1:W-:Y:S04]  /*cef0*/  STG.E.128 [R2.64], R44 ;  /* 0x0000002c02007986 */ /* 0x0003e8000c101d16 */
[----:B------:R1:W-:Y:S04]  /*cf00*/  STG.E.128 [R2.64+0x80], R28 ;  /* 0x0000801c02007986 */ /* 0x0003e8000c101d16 */
[----:B------:R1:W-:Y:S02]  /*cf10*/  STG.E.128 [R2.64+0x100], R12 ;  /* 0x0001000c02007986 */ /* 0x0003e4000c101d16 */
.L_x_350:
[----:B------:R-:W-:Y:S05]  /*cf20*/  BSYNC B0 ;  /* 0x0000000000007941 */ /* 0x000fea0003800000 */
.L_x_349:
[----:B------:R-:W-:Y:S01]  /*cf30*/  ISETP.GE.AND P0, PT, R196, UR18, PT ;  /* 0x00000012c4007c0c */ /* 0x000fe2000bf06270 */
[----:B------:R-:W-:-:S12]  /*cf40*/  BSSY B0, `(.L_x_351) ;  /* 0x000000f000007945 */ /* 0x000fd80003800000 */
[----:B------:R-:W-:Y:S05]  /*cf50*/  @P0 BRA `(.L_x_352) ;  /* 0x000000d000000947 */ /* 0x000fea0003800000 */
[----:B-1----:R-:W-:Y:S01]  /*cf60*/  IADD3 R2, P0, R208, 0x20, RZ ;  /* 0x00000020d0027810 */ /* 0x002fe20007f1e0ff */
        /* <DEDUP_REMOVED lines=9> */
[----:B----4-:R1:W-:Y:S04]  /*d000*/  STG.E.128 [R2.64], R40 ;  /* 0x0000002802007986 */ /* 0x0103e8000c101d16 */
[----:B------:R1:W-:Y:S04]  /*d010*/  STG.E.128 [R2.64+0x80], R24 ;  /* 0x0000801802007986 */ /* 0x0003e8000c101d16 */
[----:B------:R1:W-:Y:S02]  /*d020*/  STG.E.128 [R2.64+0x100], R8 ;  /* 0x0001000802007986 */ /* 0x0003e4000c101d16 */
.L_x_352:
[----:B------:R-:W-:Y:S05]  /*d030*/  BSYNC B0 ;  /* 0x0000000000007941 */ /* 0x000fea0003800000 */
.L_x_351:
[----:B------:R-:W-:-:S13]  /*d040*/  ISETP.GE.AND P0, PT, R195, UR18, PT ;  /* 0x00000012c3007c0c */ /* 0x000fda000bf06270 */
[----:B------:R-:W-:Y:S05]  /*d050*/  @P0 EXIT ;  /* 0x000000000000094d */ /* 0x000fea0003800000 */
[----:B------:R-:W-:Y:S01]  /*d060*/  IADD3 R0, P0, R208, 0x30, RZ ;  /* 0x00000030d0007810 */ /* 0x000fe20007f1e0ff */
[----:B-1----:R-:W-:Y:S01]  /*d070*/  IMAD.MOV.U32 R2, RZ, RZ, R4 ;  /* 0x000000ffff027224 */ /* 0x002fe200078e0004 */
        /* <DEDUP_REMOVED lines=12> */
.L_x_334:
[----:B------:R-:W-:Y:S01]  /*d140*/  UISETP.NE.AND UP4, UPT, UR19, -0x1, UPT ;  /* 0xffffffff1300788c */ /* 0x000fe2000bf85270 */
[----:B------:R-:W-:Y:S01]  /*d150*/  LEA.HI R7, R7, R86, RZ, 0x3 ;  /* 0x0000005607077211 */ /* 0x000fe200078f18ff */
[----:B------:R-:W-:Y:S01]  /*d160*/  ULDC.U8 UR15, c[0x0][0x329] ;  /* 0x0000ca40000f7ab9 */ /* 0x000fe20000000000 */
[----:B------:R-:W1:Y:S01]  /*d170*/  S2R R8, SR_CTAID.Z ;  /* 0x0000000000087919 */ /* 0x000e620000002700 */
[----:B------:R-:W-:Y:S01]  /*d180*/  UISETP.NE.AND UP3, UPT, UR15, URZ, UPT ;  /* 0x0000003f0f00728c */ /* 0x000fe2000bf65270 */
[----:B------:R-:W-:Y:S01]  /*d190*/  LOP3.LUT R0, R7, 0x1ffffff8, RZ, 0xc0, !PT ;  /* 0x1ffffff807007812 */ /* 0x000fe200078ec0ff */
[----:B------:R-:W-:Y:S01]  /*d1a0*/  ULDC.64 UR4, c[0x0][0x1e0] ;  /* 0x0000780000047ab9 */ /* 0x000fe20000000a00 */
[----:B------:R-:W2:Y:S01]  /*d1b0*/  S2R R12, SR_CTAID.X ;  /* 0x00000000000c7919 */ /* 0x000ea20000002500 */
[----:B------:R-:W-:Y:S01]  /*d1c0*/  ULDC.64 UR6, c[0x0][0x1e8] ;  /* 0x00007a0000067ab9 */ /* 0x000fe20000000a00 */
[----:B------:R-:W-:Y:S01]  /*d1d0*/  SHF.R.S32.HI R6, RZ, 0x3, R7 ;  /* 0x00000003ff067819 */ /* 0x000fe20000011407 */
[----:B------:R-:W-:Y:S01]  /*d1e0*/  USHF.R.S32.HI UR14, URZ, 0x1f, UR8 ;  /* 0x0000001f3f0e7899 */ /* 0x000fe20008011408 */
[----:B------:R-:W-:Y:S01]  /*d1f0*/  IMAD.IADD R0, R86, 0x1, -R0 ;  /* 0x0000000156007824 */ /* 0x000fe200078e0a00 */
[----:B------:R-:W-:Y:S01]  /*d200*/  @!UP4 USHF.R.S32.HI UR17, URZ, 0x1f, UR11 ;  /* 0x0000001f3f11c899 */ /* 0x000fe2000801140b */
[----:B------:R-:W-:Y:S01]  /*d210*/  SHF.R.S32.HI R7, RZ, 0x1f, R6 ;  /* 0x0000001fff077819 */ /* 0x000fe20000011406 */
[----:B------:R-:W-:Y:S01]  /*d220*/  @UP4 UIMAD.WIDE.U32 UR12, UR19, UR6, URZ ;  /* 0x00000006130c42a5 */ /* 0x000fe2000f8e003f */
[----:B------:R-:W-:Y:S01]  /*d230*/  IMAD.SHL.U32 R0, R0, 0x8, RZ ;  /* 0x0000000800007824 */ /* 0x000fe200078e00ff */
[----:B------:R-:W-:Y:S01]  /*d240*/  @!UP4 UIMAD UR17, UR17, UR4, URZ ;  /* 0x000000041111c2a4 */ /* 0x000fe2000f8e023f */
[----:B------:R-:W-:Y:S01]  /*d250*/  BSSY B0, `(.L_x_353) ;  /* 0x0000038000007945 */ /* 0x000fe20003800000 */
[----:B------:R-:W-:-:S02]  /*d260*/  ULDC.U8 UR16, c[0x0][0x328] ;  /* 0x0000ca0000107ab9 */ /* 0x000fc40000000000 */
[----:B------:R-:W-:Y:S02]  /*d270*/  @!UP4 UIMAD.WIDE.U32 UR24, UR11, UR4, URZ ;  /* 0x000000040b18c2a5 */ /* 0x000fe4000f8e003f */
[----:B------:R-:W-:Y:S02]  /*d280*/  @!UP4 UIMAD UR17, UR11, UR5, UR17 ;  /* 0x000000050b11c2a4 */ /* 0x000fe4000f8e0211 */
[----:B------:R-:W-:Y:S02]  /*d290*/  UISETP.NE.AND UP2, UPT, UR16, URZ, UPT ;  /* 0x0000003f1000728c */ /* 0x000fe4000bf45270 */
[----:B------:R-:W-:Y:S02]  /*d2a0*/  ULDC.64 UR4, c[0x0][0x1f0] ;  /* 0x00007c0000047ab9 */ /* 0x000fe40000000a00 */
[----:B------:R-:W-:Y:S02]  /*d2b0*/  UIMAD UR4, UR14, UR4, URZ ;  /* 0x000000040e0472a4 */ /* 0x000fe4000f8e023f */
[----:B------:R-:W-:Y:S01]  /*d2c0*/  @UP4 UIMAD UR7, UR19, UR7, UR13 ;  /* 0x00000007130742a4 */ /* 0x000fe2000f8e020d */
[----:B--2---:R-:W-:Y:S01]  /*d2d0*/  IMAD.WIDE R12, R12, 0x40, R6 ;  /* 0x000000400c0c7825 */ /* 0x004fe200078e0206 */
[----:B------:R-:W-:-:S02]  /*d2e0*/  @UP4 UMOV UR14, UR12 ;  /* 0x0000000c000e4c82 */ /* 0x000fc40008000000 */
[----:B------:R-:W-:Y:S02]  /*d2f0*/  UISETP.EQ.AND UP2, UPT, UR15, URZ, UP2 ;  /* 0x0000003f0f00728c */ /* 0x000fe40009742270 */
[----:B------:R-:W-:Y:S02]  /*d300*/  @!UP3 UISETP.NE.AND UP1, UPT, UR16, URZ, UPT ;  /* 0x0000003f1000b28c */ /* 0x000fe4000bf25270 */
[----:B------:R-:W-:Y:S02]  /*d310*/  ULDC UR13, c[0x0][0x214] ;  /* 0x00008500000d7ab9 */ /* 0x000fe40000000800 */
[----:B------:R-:W-:Y:S02]  /*d320*/  @UP3 ULDC UR12, c[0x0][0x210] ;  /* 0x00008400000c3ab9 */ /* 0x000fe40000000800 */
[----:B------:R-:W-:Y:S02]  /*d330*/  ULDC UR10, c[0x0][0x234] ;  /* 0x00008d00000a7ab9 */ /* 0x000fe40000000800 */
[----:B------:R-:W-:-:S02]  /*d340*/  @UP3 UIMAD UR12, UR12, UR13, URZ ;  /* 0x0000000d0c0c32a4 */ /* 0x000fc4000f8e023f */
[----:B------:R-:W-:Y:S02]  /*d350*/  UISETP.NE.OR UP0, UPT, UR19, -0x1, !UP2 ;  /* 0xffffffff1300788c */ /* 0x000fe4000d705670 */
[----:B------:R-:W-:Y:S02]  /*d360*/  @!UP3 USEL UR12, UR13, UR10, !UP1 ;  /* 0x0000000a0d0cb287 */ /* 0x000fe4000c800000 */
        /* <DEDUP_REMOVED lines=10> */
[----:B------:R-:W-:Y:S01]  /*d410*/  @UP3 ULDC UR18, c[0x0][0x210] ;  /* 0x0000840000123ab9 */ /* 0x000fe20000000800 */
[----:B------:R-:W-:Y:S01]  /*d420*/  ISETP.GE.AND P0, PT, R6, UR20, PT ;  /* 0x0000001406007c0c */ /* 0x000fe2000bf06270 */
[----:B------:R-:W-:-:S02]  /*d430*/  USEL UR15, UR15, URZ, !UP2 ;  /* 0x0000003f0f0f7287 */ /* 0x000fc4000d000000 */
[----:B------:R-:W-:Y:S01]  /*d440*/  @!UP3 UMOV UR18, 0x1 ;  /* 0x000000010012b882 */ /* 0x000fe20000000000 */
[----:B-1----:R-:W-:Y:S01]  /*d450*/  IMAD.WIDE.U32 R8, R8, c[0x0][0x1f0], R2 ;  /* 0x00007c0008087a25 */ /* 0x002fe200078e0002 */
[----:B------:R-:W-:Y:S02]  /*d460*/  UIMAD UR9, UR9, UR18, URZ ;  /* 0x00000012090972a4 */ /* 0x000fe4000f8e023f */
[----:B------:R-:W-:Y:S02]  /*d470*/  UIMAD UR15, UR8, UR12, UR15 ;  /* 0x0000000c080f72a4 */ /* 0x000fe4000f8e020f */
        /* <DEDUP_REMOVED lines=21> */
.L_x_354:
[----:B------:R-:W-:Y:S05]  /*d5d0*/  BSYNC B0 ;  /* 0x0000000000007941 */ /* 0x000fea0003800000 */
.L_x_353:
[----:B-1----:R-:W-:Y:S01]  /*d5e0*/  IADD3 R5, R6, 0x10, RZ ;  /* 0x0000001006057810 */ /* 0x002fe20007ffe0ff */
[----:B------:R-:W-:Y:S03]  /*d5f0*/  BSSY B0, `(.L_x_355) ;  /* 0x0000010000007945 */ /* 0x000fe60003800000 */
[----:B------:R-:W-:-:S13]  /*d600*/  ISETP.GE.AND P0, PT, R5, UR20, PT ;  /* 0x0000001405007c0c */ /* 0x000fda000bf06270 */
        /* <DEDUP_REMOVED lines=11> */
[----:B------:R1:W-:Y:S04]  /*d6c0*/  STG.E.128 [R2.64], RZ ;  /* 0x000000ff02007986 */ /* 0x0003e8000c101d16 */
[----:B------:R1:W-:Y:S04]  /*d6d0*/  STG.E.128 [R2.64+0x80], RZ ;  /* 0x000080ff02007986 */ /* 0x0003e8000c101d16 */
[----:B------:R1:W-:Y:S02]  /*d6e0*/  STG.E.128 [R2.64+0x100], RZ ;  /* 0x000100ff02007986 */ /* 0x0003e4000c101d16 */
.L_x_356:
[----:B------:R-:W-:Y:S05]  /*d6f0*/  BSYNC B0 ;  /* 0x0000000000007941 */ /* 0x000fea0003800000 */
.L_x_355:
[----:B------:R-:W-:Y:S01]  /*d700*/  IADD3 R4, R6, 0x20, RZ ;  /* 0x0000002006047810 */ /* 0x000fe20007ffe0ff */
[----:B------:R-:W-:Y:S03]  /*d710*/  BSSY B0, `(.L_x_357) ;  /* 0x0000010000007945 */ /* 0x000fe60003800000 */
[----:B------:R-:W-:-:S13]  /*d720*/  ISETP.GE.AND P0, PT, R4, UR20, PT ;  /* 0x0000001404007c0c */ /* 0x000fda000bf06270 */
        /* <DEDUP_REMOVED lines=14> */
.L_x_358:
[----:B------:R-:W-:Y:S05]  /*d810*/  BSYNC B0 ;  /* 0x0000000000007941 */ /* 0x000fea0003800000 */
.L_x_357:
[----:B-1----:R-:W-:Y:S01]  /*d820*/  IADD3 R3, R6, 0x30, RZ ;  /* 0x0000003006037810 */ /* 0x002fe20007ffe0ff */
[----:B------:R-:W-:Y:S03]  /*d830*/  BSSY B0, `(.L_x_359) ;  /* 0x000000f000007945 */ /* 0x000fe60003800000 */
[----:B------:R-:W-:-:S13]  /*d840*/  ISETP.GE.AND P0, PT, R3, UR20, PT ;  /* 0x0000001403007c0c */ /* 0x000fda000bf06270 */
[----:B------:R-:W-:Y:S05]  /*d850*/  @P0 BRA `(.L_x_360) ;  /* 0x000000c000000947 */ /* 0x000fea0003800000 */
[----:B------:R-:W-:Y:S02]  /*d860*/  IADD3 R2, P0, R12, 0x30, RZ ;  /* 0x000000300c027810 */ /* 0x000fe40007f1e0ff */
[----:B------:R-:W-:Y:S02]  /*d870*/  MOV R9, R11 ;  /* 0x0000000b00097202 */ /* 0x000fe40000000f00 */
[----:B------:R-:W-:-:S03]  /*d880*/  IADD3.X R0, RZ, R13, RZ, P0, !PT ;  /* 0x0000000dff007210 */ /* 0x000fc600007fe4ff */
        /* <DEDUP_REMOVED lines=9> */
.L_x_360:
[----:B------:R-:W-:Y:S05]  /*d920*/  BSYNC B0 ;  /* 0x0000000000007941 */ /* 0x000fea0003800000 */
.L_x_359:
[----:B------:R-:W-:-:S04]  /*d930*/  LOP3.LUT P6, RZ, R86, 0x7, RZ, 0xc0, !PT ;  /* 0x0000000756ff7812 */ /* 0x000fc800078cc0ff */
[----:B------:R-:W-:Y:S02]  /*d940*/  ISETP.GE.OR P5, PT, R6, UR20, P6 ;  /* 0x0000001406007c0c */ /* 0x000fe4000b7a6670 */
[----:B------:R-:W-:Y:S02]  /*d950*/  ISETP.GE.OR P4, PT, R5, UR20, P6 ;  /* 0x0000001405007c0c */ /* 0x000fe4000b786670 */
[----:B------:R-:W-:Y:S02]  /*d960*/  ISETP.GE.OR P3, PT, R4, UR20, P6 ;  /* 0x0000001404007c0c */ /* 0x000fe4000b766670 */
[----:B------:R-:W-:-:S07]  /*d970*/  ISETP.GE.OR P6, PT, R3, UR20, P6 ;  /* 0x0000001403007c0c */ /* 0x000fce000b7c6670 */
[----:B------:R-:W-:Y:S02]  /*d980*/  @!P5 IMAD R7, R6, UR18, RZ ;  /* 0x000000120607dc24 */ /* 0x000fe4000f8e02ff */
[----:B------:R-:W-:Y:S02]  /*d990*/  @!P4 IMAD R0, R5, UR18, RZ ;  /* 0x000000120500cc24 */ /* 0x000fe4000f8e02ff */
[----:B------:R-:W-:Y:S01]  /*d9a0*/  @!P3 IMAD R4, R4, UR18, RZ ;  /* 0x000000120404bc24 */ /* 0x000fe2000f8e02ff */
[C---:B------:R-:W-:Y:S02]  /*d9b0*/  @!P5 IADD3 R6, P0, R7.reuse, UR9, RZ ;  /* 0x000000090706dc10 */ /* 0x040fe4000ff1e0ff */
[----:B------:R-:W-:Y:S02]  /*d9c0*/  @!P4 IADD3 R2, P1, R0, UR9, RZ ;  /* 0x000000090002cc10 */ /* 0x000fe4000ff3e0ff */
[----:B------:R-:W-:Y:S02]  /*d9d0*/  @!P5 LEA.HI.X.SX32 R7, R7, UR6, 0x1, P0 ;  /* 0x000000060707dc11 */ /* 0x000fe400080f0eff */
[----:B-1----:R-:W-:-:S02]  /*d9e0*/  @!P5 LEA R10, P2, R6, c[0x0][0x200], 0x2 ;  /* 0x00008000060ada11 */ /* 0x002fc400078410ff */
        /* <DEDUP_REMOVED lines=15> */
[----:B-1----:R-:W-:-:S05]  /*dae0*/  IMAD R0, R3, UR18, RZ ;  /* 0x0000001203007c24 */ /* 0x002fca000f8e02ff */
[----:B------:R-:W-:-:S04]  /*daf0*/  IADD3 R2, P0, R0, UR9, RZ ;  /* 0x0000000900027c10 */ /* 0x000fc8000ff1e0ff */
[----:B------:R-:W-:Y:S02]  /*db00*/  LEA.HI.X.SX32 R0, R0, UR6, 0x1, P0 ;  /* 0x0000000600007c11 */ /* 0x000fe400080f0eff */
[----:B------:R-:W-:-:S04]  /*db10*/  LEA R4, P0, R2, c[0x0][0x200], 0x2 ;  /* 0x0000800002047a11 */ /* 0x000fc800078010ff */
[----:B------:R-:W-:Y:S01]  /*db20*/  LEA.HI.X R5, R2, c[0x0][0x204], R0, 0x2, P0 ;  /* 0x0000810002057a11 */ /* 0x000fe200000f1400 */
[----:B------:R-:W-:-:S05]  /*db30*/  IMAD.MOV.U32 R0, RZ, RZ, 0x7f800000 ;  /* 0x7f800000ff007424 */ /* 0x000fca00078e00ff */
[----:B------:R-:W-:Y:S01]  /*db40*/  STG.E [R4.64], R0 ;  /* 0x0000000004007986 */ /* 0x000fe2000c101916 */
[----:B------:R-:W-:Y:S05]  /*db50*/  EXIT ;  /* 0x000000000000794d */ /* 0x000fea0003800000 */
.L_x_361:
        /* <DEDUP_REMOVED lines=10> */
.L_x_689:


//--------------------- .text._ZN5flash16flash_fwd_kernelI23Flash_fwd_kernel_traitsILi192ELi64ELi64ELi4ELb0ELb0EN7cutlass6half_tE19Flash_kernel_traitsILi192ELi64ELi64ELi4ES3_EELb0ELb1ELb0ELb0ELb0ELb1ELb1ELb0EEEvNS_16Flash_fwd_paramsE --------------------------
	.section	.text._ZN5flash16flash_fwd_kernelI23Flash_fwd_kernel_traitsILi192ELi64ELi64ELi4ELb0ELb0EN7cutlass6half_tE19Flash_kernel_traitsILi192ELi64ELi64ELi4ES3_EELb0ELb1ELb0ELb0ELb0ELb1ELb1ELb0EEEvNS_16Flash_fwd_paramsE,"ax",@progbits
	.sectioninfo	@"SHI_REGISTERS=254"
	.align	128
        .global         _ZN5flash16flash_fwd_kernelI23Flash_fwd_kernel_traitsILi192ELi64ELi64ELi4ELb0ELb0EN7cutlass6half_tE19Flash_kernel_traitsILi192ELi64ELi64ELi4ES3_EELb0ELb1ELb0ELb0ELb0ELb1ELb1ELb0EEEvNS_16Flash_fwd_paramsE
        .type           _ZN5flash16flash_fwd_kernelI23Flash_fwd_kernel_traitsILi192ELi64ELi64ELi4ELb0ELb0EN7cutlass6half_tE19Flash_kernel_traitsILi192ELi64ELi64ELi4ES3_EELb0ELb1ELb0ELb0ELb0ELb1ELb1ELb0EEEvNS_16Flash_fwd_paramsE,@function
        .size           _ZN5flash16flash_fwd_kernelI23Flash_fwd_kernel_traitsILi192ELi64ELi64ELi4ELb0ELb0EN7cutlass6half_tE19Flash_kernel_traitsILi192ELi64ELi64ELi4ES3_EELb0ELb1ELb0ELb0ELb0ELb1ELb1ELb0EEEvNS_16Flash_fwd_paramsE,(.L_x_690 - _ZN5flash16flash_fwd_kernelI23Flash_fwd_kernel_traitsILi192ELi64ELi64ELi4ELb0ELb0EN7cutlass6half_tE19Flash_kernel_traitsILi192ELi64ELi64ELi4ES3_EELb0ELb1ELb0ELb0ELb0ELb1ELb1ELb0EEEvNS_16Flash_fwd_paramsE)
        .other          _ZN5flash16flash_fwd_kernelI23Flash_fwd_kernel_traitsILi192ELi64ELi64ELi4ELb0ELb0EN7cutlass6half_tE19Flash_kernel_traitsILi192ELi64ELi64ELi4ES3_EELb0ELb1ELb0ELb0ELb0ELb1ELb1ELb0EEEvNS_16Flash_fwd_paramsE,@"STO_CUDA_ENTRY STV_DEFAULT"
_ZN5flash16flash_fwd_kernelI23Flash_fwd_kernel_traitsILi192ELi64ELi64ELi4ELb0ELb0EN7cutlass6half_tE19Flash_kernel_traitsILi192ELi64ELi64ELi4ES3_EELb0ELb1ELb0ELb0ELb0ELb1ELb1ELb0EEEvNS_16Flash_fwd_paramsE:
.text._ZN5flash16flash_fwd_kernelI23Flash_fwd_kernel_traitsILi192ELi64ELi64ELi4ELb0ELb0EN7cutlass6half_tE19Flash_kernel_traitsILi192ELi64ELi64ELi4ES3_EELb0ELb1ELb0ELb0ELb0ELb1ELb1ELb0EEEvNS_16Flash_fwd_paramsE:
[----:B------:R-:W-:Y:S02]  /*0000*/  MOV R1, c[0x0][0x28] ;  /* 0x00000a0000017a02 */ /* 0x000fe40000000f00 */
[----:B------:R-:W1:Y:S01]  /*0010*/  S2UR UR10, SR_CTAID.Y ;  /* 0x00000000000a79c3 */ /* 0x000e620000002600 */
[----:B------:R-:W-:Y:S02]  /*0020*/  ULDC.64 UR4, c[0x0][0x240] ;  /* 0x0000900000047ab9 */ /* 0x000fe40000000a00 */
[----:B------:R-:W-:Y:S02]  /*0030*/  UISETP.NE.U32.AND UP2, UPT, URZ, UR4, UPT ;  /* 0x000000043f00728c */ /* 0x000fe4000bf45070 */
[----:B------:R-:W-:Y:S02]  /*0040*/  UMOV UR7, 0x4 ;  /* 0x0000000400077882 */ /* 0x000fe40000000000 */
[----:B------:R-:W-:Y:S02]  /*0050*/  UISETP.NE.AND.EX UP2, UPT, URZ, UR5, UPT, UP2 ;  /* 0x000000053f00728c */ /* 0x000fe4000bf45320 */
[----:B------:R-:W-:Y:S02]  /*0060*/  ULDC.64 UR12, c[0x0][0x240] ;  /* 0x00009000000c7ab9 */ /* 0x000fe40000000a00 */
[----:B------:R-:W-:-:S02]  /*0070*/  ULDC.64 UR4, c[0x0][0x250] ;  /* 0x0000940000047ab9 */ /* 0x000fc40000000a00 */
[----:B------:R-:W-:Y:S01]  /*0080*/  PLOP3.LUT P2, PT, PT, PT, UP2, 0x80, 0x0 ;  /* 0x000000000000781c */ /* 0x000fe20003f4f028 */
[----:B------:R-:W-:Y:S02]  /*0090*/  UISETP.NE.U32.AND UP0, UPT, URZ, UR4, UPT ;  /* 0x000000043f00728c */ /* 0x000fe4000bf05070 */
[----:B------:R-:W-:Y:S02]  /*00a0*/  ULDC.64 UR16, c[0x0][0x118] ;  /* 0x0000460000107ab9 */ /* 0x000fe40000000a00 */
[----:B------:R-:W-:Y:S02]  /*00b0*/  UISETP.NE.AND.EX UP0, UPT, URZ, UR5, UPT, UP0 ;  /* 0x000000053f00728c */ /* 0x000fe4000bf05300 */
[----:B------:R-:W-:Y:S02]  /*00c0*/  ULDC.U8 UR6, c[0x0][0x312] ;  /* 0x0000c48000067ab9 */ /* 0x000fe40000000000 */
[----:B------:R-:W-:Y:S02]  /*00d0*/  ULDC.64 UR8, c[0x0][0x248] ;  /* 0x0000920000087ab9 */ /* 0x000fe40000000a00 */
[----:B-1----:R-:W-:Y:S01]  /*00e0*/  UIMAD.WIDE UR12, UR10, UR7, UR12 ;  /* 0x000000070a0c72a5 */ /* 0x002fe2000f8e020c */
[----:B------:R-:W-:Y:S01]  /*00f0*/  PLOP3.LUT P0, PT, PT, PT, UP0, 0x80, 0x0 ;  /* 0x000000000000781c */ /* 0x000fe20003f0f008 */
[----:B------:R-:W-:-:S02]  /*0100*/  ULDC.64 UR4, c[0x0][0x250] ;  /* 0x0000940000047ab9 */ /* 0x000fc40000000a00 */
[----:B------:R-:W-:Y:S02]  /*0110*/  UISETP.NE.AND UP3, UPT, UR6, URZ, UPT ;  /* 0x0000003f0600728c */ /* 0x000fe4000bf65270 */
[----:B------:R-:W-:Y:S01]  /*0120*/  IMAD.U32 R8, RZ, RZ, UR12 ;  /* 0x0000000cff087e24 */ /* 0x000fe2000f8e00ff */
[----:B------:R-:W-:Y:S01]  /*0130*/  UISETP.EQ.U32.AND UP1, UPT, URZ, UR8, UPT ;  /* 0x000000083f00728c */ /* 0x000fe2000bf22070 */
[----:B------:R-:W-:Y:S01]  /*0140*/  IMAD.U32 R9, RZ, RZ, UR13 ;  /* 0x0000000dff097e24 */ /* 0x000fe2000f8e00ff */
[----:B------:R-:W-:Y:S02]  /*0150*/  @UP0 UIMAD.WIDE UR4, UR10, UR7, UR4 ;  /* 0x000000070a0402a5 */ /* 0x000fe4000f8e0204 */
[----:B------:R-:W-:Y:S02]  /*0160*/  UISETP.EQ.OR.EX UP1, UPT, URZ, UR9, !UP3, UP1 ;  /* 0x000000093f00728c */ /* 0x000fe4000df22710 */
[----:B------:R-:W2:Y:S01]  /*0170*/  @P2 LDG.E R7, [R8.64] ;  /* 0x0000001008072981 */ /* 0x000ea2000c1e1900 */
[----:B------:R-:W-:-:S03]  /*0180*/  ULDC.64 UR8, c[0x0][0x248] ;  /* 0x0000920000087ab9 */ /* 0x000fc60000000a00 */
[----:B------:R-:W3:Y:S01]  /*0190*/  @P2 LDG.E R0, [R8.64+0x4] ;  /* 0x0000041008002981 */ /* 0x000ee2000c1e1900 */
[----:B------:R-:W-:Y:S01]  /*01a0*/  MOV R5, UR5 ;  /* 0x0000000500057c02 */ /* 0x000fe20008000f00 */
[----:B------:R-:W-:Y:S01]  /*01b0*/  IMAD.U32 R4, RZ, RZ, UR4 ;  /* 0x00000004ff047e24 */ /* 0x000fe2000f8e00ff */
[----:B------:R-:W-:-:S04]  /*01c0*/  PLOP3.LUT P1, PT, PT, PT, UP1, 0x80, 0x0 ;  /* 0x000000000000781c */ /* 0x000fc80003f2f018 */
[----:B------:R1:W4:Y:S01]  /*01d0*/  @P0 LDG.E R5, [R4.64] ;  /* 0x0000001004050981 */ /* 0x000322000c1e1900 */
[----:B------:R-:W-:-:S06]  /*01e0*/  UIMAD.WIDE UR8, UR10, UR7, UR8 ;  /* 0x000000070a0872a5 */ /* 0x000fcc000f8e0208 */
[----:B------:R-:W-:Y:S01]  /*01f0*/  IMAD.U32 R2, RZ, RZ, UR8 ;  /* 0x00000008ff027e24 */ /* 0x000fe2000f8e00ff */
[----:B------:R-:W-:-:S05]  /*0200*/  MOV R3, UR9 ;  /* 0x0000000900037c02 */ /* 0x000fca0008000f00 */
[----:B------:R-:W5:Y:S01]  /*0210*/  @!P1 LDG.E R6, [R2.64] ;  /* 0x0000001002069981 */ /* 0x000f62000c1e1900 */
[----:B------:R-:W-:Y:S02]  /*0220*/  UMOV UR9, 0xffffffff ;  /* 0xffffffff00097882 */ /* 0x000fe40000000000 */
[----:B------:R-:W-:Y:S01]  /*0230*/  UMOV UR14, URZ ;  /* 0x0000003f000e7c82 */ /* 0x000fe20008000000 */
[----:B-1----:R-:W1:Y:S01]  /*0240*/  S2R R4, SR_TID.X ;  /* 0x0000000000047919 */ /* 0x002e620000002100 */
[----:B------:R-:W-:Y:S01]  /*0250*/  UMOV UR19, 0xffffffff ;  /* 0xffffffff00137882 */ /* 0x000fe20000000000 */
[----:B------:R-:W1:Y:S08]  /*0260*/  S2UR UR12, SR_CTAID.X ;  /* 0x00000000000c79c3 */ /* 0x000e700000002500 */
[----:B------:R-:W1:Y:S08]  /*0270*/  S2UR UR11, SR_CTAID.Z ;  /* 0x00000000000b79c3 */ /* 0x000e700000002700 */
[----:B--2---:R-:W2:Y:S08]  /*0280*/  @P2 R2UR UR9, R7 ;  /* 0x00000000070923c2 */ /* 0x004eb000000e0000 */
[----:B---3--:R-:W2:Y:S08]  /*0290*/  @P2 R2UR UR15, R0 ;  /* 0x00000000000f23c2 */ /* 0x008eb000000e0000 */
[----:B----4-:R3:W4:Y:S01]  /*02a0*/  @P0 R2UR UR14, R5 ;  /* 0x00000000050e03c2 */ /* 0x01072200000e0000 */
[----:B------:R-:W-:-:S04]  /*02b0*/  ISETP.NE.U32.AND P0, PT, RZ, c[0x0][0x248], PT ;  /* 0x00009200ff007a0c */ /* 0x000fc80003f05070 */
[----:B------:R-:W-:-:S03]  /*02c0*/  ISETP.NE.AND.EX P0, PT, RZ, c[0x0][0x24c], PT, P0 ;  /* 0x00009300ff007a0c */ /* 0x000fc60003f05300 */
[----:B-----5:R3:W1:Y:S01]  /*02d0*/  @!P1 R2UR UR19, R6 ;  /* 0x00000000061393c2 */ /* 0x02066200000e0000 */
[----:B--2---:R-:W-:-:S07]  /*02e0*/  @UP2 UIADD3 UR15, UR15, -UR9, URZ ;  /* 0x800000090f0f2290 */ /* 0x004fce000fffe03f */
[----:B------:R-:W-:Y:S02]  /*02f0*/  @!UP2 ULDC UR15, c[0x0][0x214] ;  /* 0x00008500000faab9 */ /* 0x000fe40000000800 */
[----:B-1-34-:R-:W-:Y:S05]  /*0300*/  @!P0 BRA `(.L_x_362) ;  /* 0x0000007000008947 */ /* 0x01afea0003800000 */
[----:B------:R-:W-:-:S13]  /*0310*/  PLOP3.LUT P0, PT, PT, PT, UP3, 0x80, 0x0 ;  /* 0x000000000000781c */ /* 0x000fda0003f0f038 */
[----:B------:R-:W2:Y:S04]  /*0320*/  @P0 LDG.E R0, [R2.64+0x4] ;  /* 0x0000041002000981 */ /* 0x000ea8000c1e1900 */
[----:B------:R-:W3:Y:S01]  /*0330*/  @!P0 LDG.E R5, [R2.64] ;  /* 0x0000001002058981 */ /* 0x000ee2000c1e1900 */
[----:B--2---:R-:W1:Y:S02]  /*0340*/  @P0 R2UR UR6, R0 ;  /* 0x00000000000603c2 */ /* 0x004e6400000e0000 */
[----:B-1----:R-:W-:-:S11]  /*0350*/  @UP3 UIADD3 UR6, UR6, -UR19, URZ ;  /* 0x8000001306063290 */ /* 0x002fd6000fffe03f */
[----:B---3--:R1:W2:Y:S02]  /*0360*/  @!P0 R2UR UR6, R5 ;  /* 0x00000000050683c2 */ /* 0x0082a400000e0000 */
[----:B-12---:R-:W-:Y:S05]  /*0370*/  BRA `(.L_x_363) ;  /* 0x0000001000007947 */ /* 0x006fea0003800000 */
.L_x_362:
[----:B------:R-:W-:Y:S02]  /*0380*/  ULDC UR6, c[0x0][0x218] ;  /* 0x0000860000067ab9 */ /* 0x000fe40000000800 */
.L_x_363:
        /* <DEDUP_REMOVED lines=36> */
[----:B------:R-:W-:Y:S02]  /*05d0*/  UISETP.NE.AND UP1, UPT, UR9, -0x1, UPT ;  /* 0xffffffff0900788c */ /* 0x000fe4000bf25270 */
        /* <DEDUP_REMOVED lines=8> */
[----:B------:R-:W-:Y:S02]  /*0660*/  @!UP1 UIMAD.WIDE.U32 UR20, UR10, UR6, URZ ;  /* 0x000000060a1492a5 */ /* 0x000fe4000f8e003f */
[----:B------:R-:W-:-:S02]  /*0670*/  ULDC.64 UR4, c[0x0][0x198] ;  /* 0x0000660000047ab9 */ /* 0x000fc40000000a00 */
[----:B------:R-:W-:Y:S02]  /*0680*/  @!UP1 UIMAD UR22, UR22, UR6, URZ ;  /* 0x00000006161692a4 */ /* 0x000fe4000f8e023f */
[----:B------:R-:W-:Y:S02]  /*0690*/  @UP0 UIMAD.WIDE.U32 UR26, UR23, UR4, URZ ;  /* 0x00000004171a02a5 */ /* 0x000fe4000f8e003f */
[----:B------:R-:W-:Y:S02]  /*06a0*/  @!UP1 UIMAD UR22, UR10, UR7, UR22 ;  /* 0x000000070a1692a4 */ /* 0x000fe4000f8e0216 */
[----:B------:R-:W-:Y:S02]  /*06b0*/  @UP1 UMOV UR6, UR24 ;  /* 0x0000001800061c82 */ /* 0x000fe40008000000 */
[----:B------:R-:W-:Y:S02]  /*06c0*/  @!UP1 UMOV UR6, UR20 ;  /* 0x0000001400069c82 */ /* 0x000fe40008000000 */
[----:B------:R-:W-:-:S02]  /*06d0*/  @UP0 UIMAD UR7, UR23, UR5, UR27 ;  /* 0x00000005170702a4 */ /* 0x000fc4000f8e021b */
[----:B------:R-:W-:Y:S02]  /*06e0*/  @!UP1 UIADD3 UR18, UR21, UR22, URZ ;  /* 0x0000001615129290 */ /* 0x000fe4000fffe03f */
[----:B------:R-:W-:Y:S01]  /*06f0*/  @UP0 UMOV UR20, UR26 ;  /* 0x0000001a00140c82 */ /* 0x000fe20008000000 */
        /* <DEDUP_REMOVED lines=14> */
.L_x_365:
[----:B------:R-:W-:Y:S01]  /*07e0*/  IABS R3, c[0x0][0x1c8] ;  /* 0x0000720000037a13 */ /* 0x000fe20000000000 */
[----:B------:R-:W1:Y:S01]  /*07f0*/  S2R R0, SR_CTAID.Z ;  /* 0x0000000000007919 */ /* 0x000e620000002700 */
[----:B------:R-:W-:Y:S02]  /*0800*/  ULDC UR4, c[0x0][0x1c8] ;  /* 0x0000720000047ab9 */ /* 0x000fe40000000800 */
[----:B------:R-:W2:Y:S01]  /*0810*/  I2F.RP R5, R3 ;  /* 0x0000000300057306 */ /* 0x000ea20000209400 */
[----:B------:R-:W-:Y:S02]  /*0820*/  ULOP3.LUT UR4, UR11, UR4, URZ, 0x3c, !UPT ;  /* 0x000000040b047292 */ /* 0x000fe4000f8e3c3f */
[----:B------:R-:W-:Y:S02]  /*0830*/  @UP0 UIADD3 UR19, UR14, UR19, URZ ;  /* 0x000000130e130290 */ /* 0x000fe4000fffe03f */
[----:B------:R-:W-:Y:S02]  /*0840*/  USHF.R.S32.HI UR21, URZ, 0x1f, UR11 ;  /* 0x0000001f3f157899 */ /* 0x000fe4000801140b */
[----:B------:R-:W-:Y:S01]  /*0850*/  ISETP.LE.AND P1, PT, RZ, UR4, PT ;  /* 0x00000004ff007c0c */ /* 0x000fe2000bf23270 */
[----:B------:R-:W-:-:S02]  /*0860*/  ULDC.64 UR4, c[0x0][0x1a0] ;  /* 0x0000680000047ab9 */ /* 0x000fc40000000a00 */
[----:B------:R-:W-:-:S04]  /*0870*/  @UP0 UIMAD.WIDE.U32 UR22, UR19, UR4, URZ ;  /* 0x00000004131602a5 */ /* 0x000fc8000f8e003f */
[----:B------:R-:W-:Y:S01]  /*0880*/  @UP0 UIMAD UR19, UR19, UR5, UR23 ;  /* 0x00000005131302a4 */ /* 0x000fe2000f8e0217 */
[----:B--2---:R-:W2:Y:S01]  /*0890*/  MUFU.RCP R6, R5 ;  /* 0x0000000500067308 */ /* 0x004ea20000001000 */
[----:B-1----:R-:W-:Y:S02]  /*08a0*/  IABS R0, R0 ;  /* 0x0000000000007213 */ /* 0x002fe40000000000 */
[----:B--2---:R-:W-:-:S05]  /*08b0*/  IADD3 R6, R6, 0xffffffe, RZ ;  /* 0x0ffffffe06067810 */ /* 0x004fca0007ffe0ff */
        /* <DEDUP_REMOVED lines=30> */
.L_x_366:
[----:B------:R-:W-:Y:S01]  /*0aa0*/  SHF.R.S32.HI R7, RZ, 0x1f, R4 ;  /* 0x0000001fff077819 */ /* 0x000fe20000011404 */
[----:B------:R-:W1:Y:S01]  /*0ab0*/  S2R R219, SR_CTAID.X ;  /* 0x0000000000db7919 */ /* 0x000e620000002500 */
[----:B------:R-:W-:Y:S01]  /*0ac0*/  UIADD3 UR10, -UR12, UR15, URZ ;  /* 0x0000000f0c0a7290 */ /* 0x000fe2000fffe13f */
[----:B------:R-:W-:Y:S01]  /*0ad0*/  IMAD.SHL.U32 R134, R4, 0x2, RZ ;  /* 0x0000000204867824 */ /* 0x000fe200078e00ff */
[CC--:B------:R-:W-:Y:S01]  /*0ae0*/  LEA.HI R10, R7.reuse, R4.reuse, RZ, 0x3 ;  /* 0x00000004070a7211 */ /* 0x0c0fe200078f18ff */
[----:B------:R-:W2:Y:S01]  /*0af0*/  S2R R18, SR_CTAID.Z ;  /* 0x0000000000127919 */ /* 0x000ea20000002700 */
[----:B------:R-:W-:Y:S01]  /*0b00*/  ULDC.64 UR4, c[0x0][0x1a8] ;  /* 0x00006a0000047ab9 */ /* 0x000fe20000000a00 */
[-C--:B------:R-:W-:Y:S01]  /*0b10*/  LEA.HI R5, R7, R4.reuse, RZ, 0x6 ;  /* 0x0000000407057211 */ /* 0x080fe200078f30ff */
[----:B------:R-:W-:Y:S01]  /*0b20*/  UIMAD UR4, UR21, UR4, URZ ;  /* 0x00000004150472a4 */ /* 0x000fe2000f8e023f */
[----:B------:R-:W-:Y:S02]  /*0b30*/  LOP3.LUT R3, R10, 0xfffffff8, RZ, 0xc0, !PT ;  /* 0xfffffff80a037812 */ /* 0x000fe400078ec0ff */
[----:B------:R-:W-:Y:S01]  /*0b40*/  SHF.R.S32.HI R10, RZ, 0x3, R10 ;  /* 0x00000003ff0a7819 */ /* 0x000fe2000001140a */
[----:B------:R-:W-:Y:S01]  /*0b50*/  UIMAD UR4, UR11, UR5, UR4 ;  /* 0x000000050b0472a4 */ /* 0x000fe2000f8e0204 */
[----:B------:R-:W-:Y:S01]  /*0b60*/  IMAD.SHL.U32 R5, R5, 0x8, RZ ;  /* 0x0000000805057824 */ /* 0x000fe200078e00ff */
[----:B------:R-:W-:Y:S01]  /*0b70*/  LEA.HI R100, R7, R4, RZ, 0x5 ;  /* 0x0000000407647211 */ /* 0x000fe200078f28ff */
[----:B------:R-:W-:Y:S01]  /*0b80*/  IMAD.IADD R0, R4, 0x1, -R3 ;  /* 0x0000000104007824 */ /* 0x000fe200078e0a03 */
[C---:B------:R-:W-:Y:S01]  /*0b90*/  IADD3 R9, R10.reuse, 0x10, RZ ;  /* 0x000000100a097810 */ /* 0x040fe20007ffe0ff */
[C---:B------:R-:W-:Y:S01]  /*0ba0*/  IMAD.SHL.U32 R3, R10.reuse, 0x40, RZ ;  /* 0x000000400a037824 */ /* 0x040fe200078e00ff */
[----:B------:R-:W-:Y:S01]  /*0bb0*/  IADD3 R207, R10, 0x30, RZ ;  /* 0x000000300acf7810 */ /* 0x000fe20007ffe0ff */
[----:B------:R-:W-:Y:S01]  /*0bc0*/  IMAD.SHL.U32 R216, R0, 0x8, RZ ;  /* 0x0000000800d87824 */ /* 0x000fe200078e00ff */
[----:B------:R-:W-:-:S02]  /*0bd0*/  ISETP.GE.AND P1, PT, R9, UR10, PT ;  /* 0x0000000a09007c0c */ /* 0x000fc4000bf26270 */
[----:B------:R-:W-:Y:S02]  /*0be0*/  SHF.R.S32.HI R11, RZ, 0x1f, R10 ;  /* 0x0000001fff0b7819 */ /* 0x000fe4000001140a */
[----:B------:R-:W-:Y:S02]  /*0bf0*/  SHF.R.S32.HI R217, RZ, 0x1f, R216 ;  /* 0x0000001fffd97819 */ /* 0x000fe400000114d8 */
[----:B------:R-:W-:Y:S01]  /*0c00*/  IADD3 R12, P0, R216, UR6, RZ ;  /* 0x00000006d80c7c10 */ /* 0x000fe2000ff1e0ff */
[----:B-1----:R-:W-:Y:S01]  /*0c10*/  IMAD.WIDE R218, R219, 0x40, R10 ;  /* 0x00000040dbda7825 */ /* 0x002fe200078e020a */
[----:B------:R-:W-:Y:S02]  /*0c20*/  LOP3.LUT R3, R3, 0x1c0, RZ, 0xc0, !PT ;  /* 0x000001c003037812 */ /* 0x000fe400078ec0ff */
[----:B------:R-:W-:Y:S01]  /*0c30*/  IADD3.X R13, R217, UR18, RZ, P0, !PT ;  /* 0x00000012d90d7c10 */ /* 0x000fe200087fe4ff */
[----:B------:R-:W-:Y:S01]  /*0c40*/  UIADD3 UR18, UR8, -0x1, URZ ;  /* 0xffffffff08127890 */ /* 0x000fe2000fffe03f */
[----:B------:R-:W-:-:S02]  /*0c50*/  ISETP.GE.AND P0, PT, R207, UR10, PT ;  /* 0x0000000acf007c0c */ /* 0x000fc4000bf06270 */
[----:B------:R-:W-:Y:S01]  /*0c60*/  SHF.R.U32.HI R208, RZ, 0x3, R3 ;  /* 0x00000003ffd07819 */ /* 0x000fe20000011603 */
[----:B--2---:R-:W-:Y:S01]  /*0c70*/  IMAD.WIDE.U32 R18, R18, c[0x0][0x1a8], R12 ;  /* 0x00006a0012127a25 */ /* 0x004fe200078e000c */
[--C-:B------:R-:W-:Y:S01]  /*0c80*/  LOP3.LUT R3, R3, 0x38, R216.reuse, 0xf8, !PT ;  /* 0x0000003803037812 */ /* 0x100fe200078ef8d8 */
[----:B------:R-:W-:Y:S01]  /*0c90*/  UIMAD UR11, UR18, -0x40, UR13 ;  /* 0xffffffc0120b78a4 */ /* 0x000fe2000f8e020d */
[C---:B------:R-:W-:Y:S01]  /*0ca0*/  IADD3 R2, R10.reuse, 0x20, RZ ;  /* 0x000000200a027810 */ /* 0x040fe20007ffe0ff */
[C---:B------:R-:W-:Y:S01]  /*0cb0*/  IMAD.WIDE.U32 R12, R10.reuse, c[0x0][0x198], R216 ;  /* 0x000066000a0c7a25 */ /* 0x040fe200078e00d8 */
[----:B------:R-:W-:Y:S01]  /*0cc0*/  ISETP.GE.AND P5, PT, R10, UR10, PT ;  /* 0x0000000a0a007c0c */ /* 0x000fe2000bfa6270 */
[----:B------:R-:W-:Y:S01]  /*0cd0*/  USHF.R.S32.HI UR14, URZ, 0x1f, UR18 ;  /* 0x0000001f3f0e7899 */ /* 0x000fe20008011412 */
[----:B------:R-:W-:Y:S01]  /*0ce0*/  LOP3.LUT R208, R3, R208, RZ, 0x3c, !PT ;  /* 0x000000d003d07212 */ /* 0x000fe200078e3cff */
[----:B------:R-:W-:Y:S01]  /*0cf0*/  IMAD R3, R11, c[0x0][0x198], RZ ;  /* 0x000066000b037a24 */ /* 0x000fe200078e02ff */
[----:B------:R-:W-:Y:S01]  /*0d00*/  @!P1 IADD3 R16, P3, R218, 0x10, RZ ;  /* 0x00000010da109810 */ /* 0x000fe20007f7e0ff */
[--C-:B------:R-:W-:Y:S01]  /*0d10*/  @!P1 IMAD.MOV.U32 R24, RZ, RZ, R18.reuse ;  /* 0x000000ffff189224 */ /* 0x100fe200078e0012 */
[----:B------:R-:W-:Y:S01]  /*0d20*/  ISETP.GE.AND P4, PT, R2, UR10, PT ;  /* 0x0000000a02007c0c */ /* 0x000fe2000bf86270 */
[----:B------:R-:W-:Y:S01]  /*0d30*/  IMAD R3, R10, c[0x0][0x19c], R3 ;  /* 0x000067000a037a24 */ /* 0x000fe200078e0203 */
[----:B------:R-:W-:Y:S01]  /*0d40*/  IADD3 R210, P2, R12, UR20, RZ ;  /* 0x000000140cd27c10 */ /* 0x000fe2000ff5e0ff */
[----:B------:R-:W-:Y:S01]  /*0d50*/  @!P1 IMAD.X R15, RZ, RZ, R219, P3 ;  /* 0x000000ffff0f9224 */ /* 0x000fe200018e06db */
[----:B------:R-:W-:Y:S01]  /*0d60*/  @!P0 IADD3 R12, P3, R218, 0x30, RZ ;  /* 0x00000030da0c8810 */ /* 0x000fe20007f7e0ff */
[--C-:B------:R-:W-:Y:S01]  /*0d70*/  @!P0 IMAD.MOV.U32 R20, RZ, RZ, R18.reuse ;  /* 0x000000ffff148224 */ /* 0x100fe200078e0012 */
[----:B------:R-:W-:Y:S01]  /*0d80*/  IADD3 R19, R19, UR4, RZ ;  /* 0x0000000413137c10 */ /* 0x000fe2000fffe0ff */
[----:B------:R-:W-:Y:S01]  /*0d90*/  @!P1 IMAD R15, R15, c[0x0][0x190], RZ ;  /* 0x000064000f0f9a24 */ /* 0x000fe200078e02ff */
[----:B------:R-:W-:Y:S01]  /*0da0*/  IADD3.X R211, R13, UR7, R3, P2, !PT ;  /* 0x000000070dd37c10 */ /* 0x000fe200097fe403 */
[----:B------:R-:W-:Y:S01]  /*0db0*/  @!P0 IMAD.X R13, RZ, RZ, R219, P3 ;  /* 0x000000ffff0d8224 */ /* 0x000fe200018e06db */
[----:B------:R-:W-:Y:S01]  /*0dc0*/  LOP3.LUT R208, R208, 0xfffffe00, R5, 0xf8, !PT ;  /* 0xfffffe00d0d07812 */ /* 0x000fe200078ef805 */
[----:B------:R-:W-:Y:S01]  /*0dd0*/  @!P5 IMAD R5, R219, c[0x0][0x190], RZ ;  /* 0x00006400db05da24 */ /* 0x000fe200078e02ff */
[----:B------:R-:W-:Y:S01]  /*0de0*/  ULDC.64 UR6, c[0x0][0x198] ;  /* 0x0000660000067ab9 */ /* 0x000fe20000000a00 */
[----:B------:R-:W-:Y:S01]  /*0df0*/  @!P4 IADD3 R14, P2, R218, 0x20, RZ ;  /* 0x00000020da0ec810 */ /* 0x000fe20007f5e0ff */
[--C-:B------:R-:W-:Y:S01]  /*0e00*/  @!P1 IMAD.MOV.U32 R25, RZ, RZ, R19.reuse ;  /* 0x000000ffff199224 */ /* 0x100fe200078e0013 */
[----:B------:R-:W-:Y:S01]  /*0e10*/  UMOV UR20, 0x6 ;  /* 0x0000000600147882 */ /* 0x000fe20000000000 */
[--C-:B------:R-:W-:Y:S01]  /*0e20*/  @!P4 IMAD.MOV.U32 R22, RZ, RZ, R18.reuse ;  /* 0x000000ffff16c224 */ /* 0x100fe200078e0012 */
[----:B------:R-:W-:Y:S01]  /*0e30*/  USHF.L.U32 UR21, UR6, 0x6, URZ ;  /* 0x0000000606157899 */ /* 0x000fe2000800063f */
[--C-:B------:R-:W-:Y:S01]  /*0e40*/  @!P4 IMAD.MOV.U32 R23, RZ, RZ, R19.reuse ;  /* 0x000000ffff17c224 */ /* 0x100fe200078e0013 */
[----:B------:R-:W-:Y:S01]  /*0e50*/  USHF.L.U64.HI UR20, UR6, UR20, UR7 ;  /* 0x0000001406147299 */ /* 0x000fe20008010207 */
[----:B------:R-:W-:Y:S01]  /*0e60*/  @!P0 IMAD.MOV.U32 R21, RZ, RZ, R19 ;  /* 0x000000ffff158224 */ /* 0x000fe200078e0013 */
[----:B------:R-:W-:Y:S01]  /*0e70*/  ISETP.GE.AND P6, PT, R10, UR11, PT ;  /* 0x0000000b0a007c0c */ /* 0x000fe2000bfc6270 */
[----:B------:R-:W-:Y:S01]  /*0e80*/  @!P0 IMAD R13, R13, c[0x0][0x190], RZ ;  /* 0x000064000d0d8a24 */ /* 0x000fe200078e02ff */
[----:B------:R-:W-:Y:S01]  /*0e90*/  UIMAD UR4, UR20, UR18, URZ ;  /* 0x00000012140472a4 */ /* 0x000fe2000f8e023f */
[C---:B------:R-:W-:Y:S01]  /*0ea0*/  @!P5 IMAD R5, R218.reuse, c[0x0][0x194], R5 ;  /* 0x00006500da05da24 */ /* 0x040fe200078e0205 */
[----:B------:R-:W-:Y:S01]  /*0eb0*/  UIMAD.WIDE.U32 UR24, UR6, 0x20, URZ ;  /* 0x00000020061878a5 */ /* 0x000fe2000f8e003f */
[----:B------:R-:W-:Y:S01]  /*0ec0*/  @!P5 IMAD.WIDE.U32 R18, R218, c[0x0][0x190], R18 ;  /* 0x00006400da12da25 */ /* 0x000fe200078e0012 */
[----:B------:R-:W-:Y:S01]  /*0ed0*/  UIMAD UR4, UR14, UR21, UR4 ;  /* 0x000000150e0472a4 */ /* 0x000fe2000f8e0204 */
[----:B------:R-:W-:-:S02]  /*0ee0*/  LOP3.LUT R134, R134, 0x6, RZ, 0xc0, !PT ;  /* 0x0000000686867812 */ /* 0x000fc400078ec0ff */
[----:B------:R-:W-:Y:S02]  /*0ef0*/  @!P4 IMAD.X R3, RZ, RZ, R219, P2 ;  /* 0x000000ffff03c224 */ /* 0x000fe400010e06db */
[C---:B------:R-:W-:Y:S02]  /*0f00*/  @!P0 IMAD R6, R12.reuse, c[0x0][0x194], R13 ;  /* 0x000065000c068a24 */ /* 0x040fe400078e020d */
[----:B------:R-:W-:Y:S01]  /*0f10*/  @!P0 IMAD.WIDE.U32 R12, R12, c[0x0][0x190], R20 ;  /* 0x000064000c0c8a25 */ /* 0x000fe200078e0014 */
[----:B------:R-:W-:-:S03]  /*0f20*/  @!P5 LEA R20, P3, R18, c[0x0][0x160], 0x1 ;  /* 0x000058001214da11 */ /* 0x000fc600078608ff */
[----:B------:R-:W-:Y:S02]  /*0f30*/  @!P5 IMAD.IADD R5, R19, 0x1, R5 ;  /* 0x000000011305d824 */ /* 0x000fe400078e0205 */
[C---:B------:R-:W-:Y:S02]  /*0f40*/  @!P1 IMAD R8, R16.reuse, c[0x0][0x194], R15 ;  /* 0x0000650010089a24 */ /* 0x040fe400078e020f */
[----:B------:R-:W-:Y:S01]  /*0f50*/  @!P1 IMAD.WIDE.U32 R16, R16, c[0x0][0x190], R24 ;  /* 0x0000640010109a25 */ /* 0x000fe200078e0018 */
[----:B------:R-:W-:Y:S02]  /*0f60*/  @!P5 LEA.HI.X R21, R18, c[0x0][0x164], R5, 0x1, P3 ;  /* 0x000059001215da11 */ /* 0x000fe400018f0c05 */
[----:B------:R-:W-:Y:S01]  /*0f70*/  SHF.R.S32.HI R5, RZ, 0x1f, R232 ;  /* 0x0000001fff057819 */ /* 0x000fe200000114e8 */
[----:B------:R-:W-:Y:S01]  /*0f80*/  @!P4 IMAD R3, R3, c[0x0][0x190], RZ ;  /* 0x000064000303ca24 */ /* 0x000fe200078e02ff */
[----:B------:R-:W-:Y:S01]  /*0f90*/  @!P1 LEA R26, P2, R16, c[0x0][0x160], 0x1 ;  /* 0x00005800101a9a11 */ /* 0x000fe200078408ff */
[----:B------:R-:W-:Y:S01]  /*0fa0*/  @!P1 IMAD.IADD R8, R17, 0x1, R8 ;  /* 0x0000000111089824 */ /* 0x000fe200078e0208 */
[----:B------:R-:W-:Y:S01]  /*0fb0*/  ISETP.GE.AND P3, PT, R9, UR11, PT ;  /* 0x0000000b09007c0c */ /* 0x000fe2000bf66270 */
[----:B------:R-:W-:-:S02]  /*0fc0*/  @!P4 IMAD R3, R14, c[0x0][0x194], R3 ;  /* 0x000065000e03ca24 */ /* 0x000fc400078e0203 */
[----:B------:R-:W-:Y:S01]  /*0fd0*/  @!P4 IMAD.WIDE.U32 R14, R14, c[0x0][0x190], R22 ;  /* 0x000064000e0eca25 */ /* 0x000fe200078e0016 */
[----:B------:R-:W-:-:S03]  /*0fe0*/  @!P1 LEA.HI.X R27, R16, c[0x0][0x164], R8, 0x1, P2 ;  /* 0x00005900101b9a11 */ /* 0x000fc600010f0c08 */
[----:B------:R-:W-:Y:S01]  /*0ff0*/  IMAD R215, R5, c[0x0][0x1b0], RZ ;  /* 0x00006c0005d77a24 */ /* 0x000fe200078e02ff */
[----:B------:R-:W-:Y:S01]  /*1000*/  @!P4 LEA R16, P2, R14, c[0x0][0x160], 0x1 ;  /* 0x000058000e10ca11 */ /* 0x000fe200078408ff */
[----:B------:R-:W-:Y:S02]  /*1010*/  @!P4 IMAD.IADD R3, R15, 0x1, R3 ;  /* 0x000000010f03c824 */ /* 0x000fe400078e0203 */
[C---:B------:R-:W-:Y:S02]  /*1020*/  IMAD R215, R232.reuse, c[0x0][0x1b4], R215 ;  /* 0x00006d00e8d77a24 */ /* 0x040fe400078e02d7 */
[----:B------:R-:W-:Y:S01]  /*1030*/  IMAD.WIDE.U32 R210, R232, c[0x0][0x1b0], R210 ;  /* 0x00006c00e8d27a25 */ /* 0x000fe200078e00d2 */
[----:B------:R-:W-:Y:S02]  /*1040*/  @!P4 LEA.HI.X R17, R14, c[0x0][0x164], R3, 0x1, P2 ;  /* 0x000059000e11ca11 */ /* 0x000fe400010f0c03 */
[----:B------:R-:W-:Y:S01]  /*1050*/  @!P0 LEA R24, P2, R12, c[0x0][0x160], 0x1 ;  /* 0x000058000c188a11 */ /* 0x000fe200078408ff */
[----:B------:R-:W-:-:S02]  /*1060*/  @!P0 IMAD.IADD R6, R13, 0x1, R6 ;  /* 0x000000010d068824 */ /* 0x000fc400078e0206 */
[----:B------:R-:W-:Y:S02]  /*1070*/  IMAD.IADD R215, R211, 0x1, R215 ;  /* 0x00000001d3d77824 */ /* 0x000fe400078e02d7 */
[----:B------:R-:W-:Y:S01]  /*1080*/  IMAD.U32 R3, RZ, RZ, UR21 ;  /* 0x00000015ff037e24 */ /* 0x000fe2000f8e00ff */
[----:B------:R-:W-:Y:S01]  /*1090*/  @!P0 LEA.HI.X R25, R12, c[0x0][0x164], R6, 0x1, P2 ;  /* 0x000059000c198a11 */ /* 0x000fe200010f0c06 */
[----:B------:R-:W-:Y:S02]  /*10a0*/  IMAD.MOV.U32 R214, RZ, RZ, R210 ;  /* 0x000000ffffd67224 */ /* 0x000fe400078e00d2 */
[----:B------:R-:W-:Y:S02]  /*10b0*/  IMAD.SHL.U32 R208, R208, 0x2, RZ ;  /* 0x00000002d0d07824 */ /* 0x000fe400078e00ff */
[----:B------:R-:W-:-:S03]  /*10c0*/  IMAD.WIDE.U32 R12, R3, UR18, R214 ;  /* 0x00000012030c7c25 */ /* 0x000fc6000f8e00d6 */
[----:B------:R-:W-:Y:S01]  /*10d0*/  @!PT LDS RZ, [RZ] ;  /* 0x00000000fffff984 */ /* 0x000fe20000000800 */
[----:B------:R-:W-:Y:S01]  /*10e0*/  @!PT LDS RZ, [RZ] ;  /* 0x00000000fffff984 */ /* 0x000fe20000000800 */
[----:B------:R-:W-:Y:S01]  /*10f0*/  @!PT LDS RZ, [RZ] ;  /* 0x00000000fffff984 */ /* 0x000fe20000000800 */
[----:B------:R1:W-:Y:S01]  /*1100*/  @!P5 LDGSTS.E.BYPASS.LTC128B.128 [R208], [R20.64] ;  /* 0x0000000014d0dfae */ /* 0x0003e2000b901d50 */
[----:B------:R-:W-:Y:S01]  /*1110*/  IMAD.MOV.U32 R8, RZ, RZ, c[0x0][0x198] ;  /* 0x00006600ff087624 */ /* 0x000fe200078e00ff */
[----:B------:R-:W-:Y:S01]  /*1120*/  IADD3 R19, R13, UR4, RZ ;  /* 0x000000040d137c10 */ /* 0x000fe2000fffe0ff */
[----:B------:R-:W-:Y:S01]  /*1130*/  IMAD.U32 R15, RZ, RZ, UR7 ;  /* 0x00000007ff0f7e24 */ /* 0x000fe2000f8e00ff */
[----:B------:R1:W-:Y:S01]  /*1140*/  @!P5 LDGSTS.E.BYPASS.LTC128B.128 [R208+0x2000], [R20.64+0x80] ;  /* 0x0200008014d0dfae */ /* 0x0003e2000b901d50 */
[----:B------:R-:W-:Y:S01]  /*1150*/  IMAD R11, R11, c[0x0][0x1a0], RZ ;  /* 0x000068000b0b7a24 */ /* 0x000fe200078e02ff */
[C---:B------:R-:W-:Y:S01]  /*1160*/  @!P3 LEA R13, P2, R8.reuse, R12, 0x4 ;  /* 0x0000000c080db211 */ /* 0x040fe200078420ff */
[----:B------:R-:W-:Y:S01]  /*1170*/  IMAD R213, R5, c[0x0][0x1b8], RZ ;  /* 0x00006e0005d57a24 */ /* 0x000fe200078e02ff */
[----:B------:R1:W-:Y:S01]  /*1180*/  @!P5 LDGSTS.E.BYPASS.LTC128B.128 [R208+0x4000], [R20.64+0x100] ;  /* 0x0400010014d0dfae */ /* 0x0003e2000b901d50 */
[----:B------:R-:W-:Y:S01]  /*1190*/  ULDC.64 UR4, c[0x0][0x1a0] ;  /* 0x0000680000047ab9 */ /* 0x000fe20000000a00 */
[----:B------:R-:W-:Y:S01]  /*11a0*/  @!P3 LEA.HI.X R6, R8, R19, R15, 0x4, P2 ;  /* 0x000000130806b211 */ /* 0x000fe200010f240f */
[----:B------:R-:W-:Y:S01]  /*11b0*/  UIMAD UR14, UR14, UR4, URZ ;  /* 0x000000040e0e72a4 */ /* 0x000fe2000f8e023f */
[----:B------:R2:W-:Y:S01]  /*11c0*/  @!P1 LDGSTS.E.BYPASS.LTC128B.128 [R208+0x800], [R26.64] ;  /* 0x008000001ad09fae */ /* 0x0005e2000b901d50 */
[C---:B------:R-:W-:Y:S01]  /*11d0*/  @!P3 LEA R14, P2, R13.reuse, c[0x0][0x168], 0x1 ;  /* 0x00005a000d0eba11 */ /* 0x040fe200078408ff */
[----:B------:R-:W-:Y:S01]  /*11e0*/  IMAD R213, R232, c[0x0][0x1bc], R213 ;  /* 0x00006f00e8d57a24 */ /* 0x000fe200078e02d5 */
[----:B------:R-:W-:Y:S01]  /*11f0*/  UIMAD.WIDE.U32 UR26, UR18, UR4, URZ ;  /* 0x00000004121a72a5 */ /* 0x000fe2000f8e003f */
[----:B------:R2:W-:Y:S01]  /*1200*/  @!P1 LDGSTS.E.BYPASS.LTC128B.128 [R208+0x2800], [R26.64+0x80] ;  /* 0x028000801ad09fae */ /* 0x0005e2000b901d50 */
[----:B------:R-:W-:Y:S01]  /*1210*/  @!P3 LEA.HI.X R15, R13, c[0x0][0x16c], R6, 0x1, P2 ;  /* 0x00005b000d0fba11 */ /* 0x000fe200010f0c06 */
[----:B------:R-:W-:Y:S01]  /*1220*/  IMAD R6, R10, c[0x0][0x1a4], R11 ;  /* 0x000069000a067a24 */ /* 0x000fe200078e020b */
[----:B------:R-:W-:Y:S01]  /*1230*/  ISETP.GE.AND P2, PT, R2, UR11, PT ;  /* 0x0000000b02007c0c */ /* 0x000fe2000bf46270 */
[----:B------:R2:W-:Y:S01]  /*1240*/  @!P1 LDGSTS.E.BYPASS.LTC128B.128 [R208+0x4800], [R26.64+0x100] ;  /* 0x048001001ad09fae */ /* 0x0005e2000b901d50 */
[----:B------:R-:W-:Y:S01]  /*1250*/  @!P6 LEA R22, P1, R12, c[0x0][0x168], 0x1 ;  /* 0x00005a000c16ea11 */ /* 0x000fe200078208ff */
[----:B------:R-:W-:Y:S01]  /*1260*/  UIMAD UR14, UR18, UR5, UR14 ;  /* 0x00000005120e72a4 */ /* 0x000fe2000f8e020e */
[----:B------:R-:W-:Y:S01]  /*1270*/  IMAD.SHL.U32 R11, R10, 0x8, RZ ;  /* 0x000000080a0b7824 */ /* 0x000fe200078e00ff */
[----:B------:R3:W-:Y:S01]  /*1280*/  @!P4 LDGSTS.E.BYPASS.LTC128B.128 [R208+0x1000], [R16.64] ;  /* 0x0100000010d0cfae */ /* 0x0007e2000b901d50 */
[----:B------:R-:W-:Y:S01]  /*1290*/  @!P6 LEA.HI.X R23, R12, c[0x0][0x16c], R19, 0x1, P1 ;  /* 0x00005b000c17ea11 */ /* 0x000fe200008f0c13 */
[----:B------:R-:W-:Y:S01]  /*12a0*/  UIADD3 UR14, UR27, UR14, URZ ;  /* 0x0000000e1b0e7290 */ /* 0x000fe2000fffe03f */
[----:B------:R-:W-:Y:S01]  /*12b0*/  ISETP.GE.AND P1, PT, R207, UR11, PT ;  /* 0x0000000bcf007c0c */ /* 0x000fe2000bf26270 */
[----:B------:R3:W-:Y:S04]  /*12c0*/  @!P4 LDGSTS.E.BYPASS.LTC128B.128 [R208+0x3000], [R16.64+0x80] ;  /* 0x0300008010d0cfae */ /* 0x0007e8000b901d50 */
[----:B------:R3:W-:Y:S01]  /*12d0*/  @!P4 LDGSTS.E.BYPASS.LTC128B.128 [R208+0x5000], [R16.64+0x100] ;  /* 0x0500010010d0cfae */ /* 0x0007e2000b901d50 */
[----:B-1----:R-:W-:-:S03]  /*12e0*/  IMAD.WIDE.U32 R20, R10, c[0x0][0x1a0], R216 ;  /* 0x000068000a147a25 */ /* 0x002fc600078e00d8 */
[----:B------:R1:W-:Y:S02]  /*12f0*/  @!P0 LDGSTS.E.BYPASS.LTC128B.128 [R208+0x1800], [R24.64] ;  /* 0x0180000018d08fae */ /* 0x0003e4000b901d50 */
[----:B------:R-:W-:Y:S01]  /*1300*/  IADD3 R20, P5, R20, UR22, RZ ;  /* 0x0000001614147c10 */ /* 0x000fe2000ffbe0ff */
[----:B------:R-:W-:Y:S01]  /*1310*/  USHF.L.U32 UR22, UR7, 0x5, URZ ;  /* 0x0000000507167899 */ /* 0x000fe2000800063f */
[----:B------:R-:W-:Y:S01]  /*1320*/  @!P1 IMAD.MOV.U32 R18, RZ, RZ, R12 ;  /* 0x000000ffff129224 */ /* 0x000fe200078e000c */
[----:B------:R-:W-:Y:S01]  /*1330*/  VOTEU.ALL UP0, P1 ;  /* 0x00000000003f7886 */ /* 0x000fe20000800000 */
[----:B------:R-:W-:Y:S01]  /*1340*/  IADD3.X R21, R21, UR19, R6, P5, !PT ;  /* 0x0000001315157c10 */ /* 0x000fe2000affe406 */
[----:B------:R1:W-:Y:S01]  /*1350*/  @!P0 LDGSTS.E.BYPASS.LTC128B.128 [R208+0x3800], [R24.64+0x80] ;  /* 0x0380008018d08fae */ /* 0x0003e2000b901d50 */
[----:B------:R-:W-:Y:S01]  /*1360*/  @!P2 IADD3 R6, P5, R12, UR24, RZ ;  /* 0x000000180c06ac10 */ /* 0x000fe2000ffbe0ff */
[----:B------:R-:W-:Y:S01]  /*1370*/  IMAD.U32 R5, RZ, RZ, UR22 ;  /* 0x00000016ff057e24 */ /* 0x000fe2000f8e00ff */
[----:B------:R-:W-:Y:S01]  /*1380*/  @!UP0 UIMAD UR19, UR7, 0x30, URZ ;  /* 0x00000030071388a4 */ /* 0x000fe2000f8e023f */
[----:B------:R-:W-:Y:S01]  /*1390*/  IMAD.WIDE.U32 R232, R232, c[0x0][0x1b8], R20 ;  /* 0x00006e00e8e87a25 */ /* 0x000fe200078e0014 */
[----:B------:R1:W-:Y:S01]  /*13a0*/  @!P0 LDGSTS.E.BYPASS.LTC128B.128 [R208+0x5800], [R24.64+0x100] ;  /* 0x0580010018d08fae */ /* 0x0003e2000b901d50 */
[----:B------:R-:W-:Y:S01]  /*13b0*/  UIMAD.WIDE.U32 UR22, UR4, 0x20, URZ ;  /* 0x00000020041678a5 */ /* 0x000fe2000f8e003f */
[----:B------:R-:W-:Y:S01]  /*13c0*/  @!P2 IADD3.X R5, R19, UR25, R5, P5, !PT ;  /* 0x000000191305ac10 */ /* 0x000fe2000affe405 */
[----:B------:R-:W-:Y:S01]  /*13d0*/  @!P1 IMAD.WIDE.U32 R12, R8, 0x30, R18 ;  /* 0x00000030080c9825 */ /* 0x000fe200078e0012 */
[C---:B------:R-:W-:Y:S01]  /*13e0*/  @!P2 LEA R20, P5, R6.reuse, c[0x0][0x168], 0x1 ;  /* 0x00005a000614aa11 */ /* 0x040fe200078a08ff */
[----:B------:R4:W-:Y:S02]  /*13f0*/  @!P6 LDGSTS.E.BYPASS.LTC128B.128 [R208+0x6000], [R22.64] ;  /* 0x0600000016d0efae */ /* 0x0009e4000b901d50 */
[----:B--2---:R-:W-:Y:S01]  /*1400*/  IMAD.U32 R26, RZ, RZ, UR26 ;  /* 0x0000001aff1a7e24 */ /* 0x004fe2000f8e00ff */
[----:B------:R-:W-:Y:S01]  /*1410*/  @!P2 LEA.HI.X R21, R6, c[0x0][0x16c], R5, 0x1, P5 ;  /* 0x00005b000615aa11 */ /* 0x000fe200028f0c05 */
[----:B------:R4:W-:Y:S01]  /*1420*/  @!P6 LDGSTS.E.BYPASS.LTC128B.128 [R208+0x8000], [R22.64+0x80] ;  /* 0x0800008016d0efae */ /* 0x0009e2000b901d50 */
[----:B------:R-:W-:Y:S01]  /*1430*/  ISETP.GE.AND P5, PT, R9, UR11, PT ;  /* 0x0000000b09007c0c */ /* 0x000fe2000bfa6270 */
[----:B------:R-:W-:Y:S01]  /*1440*/  IMAD.U32 R5, RZ, RZ, UR14 ;  /* 0x0000000eff057e24 */ /* 0x000fe2000f8e00ff */
[----:B------:R-:W-:Y:S01]  /*1450*/  @!P1 IADD3 R8, R13, UR19, RZ ;  /* 0x000000130d089c10 */ /* 0x000fe2000fffe0ff */
[----:B------:R-:W-:Y:S01]  /*1460*/  IMAD.IADD R213, R233, 0x1, R213 ;  /* 0x00000001e9d57824 */ /* 0x000fe200078e02d5 */
[----:B------:R-:W-:Y:S01]  /*1470*/  @!P1 LEA R18, P4, R12, c[0x0][0x168], 0x1 ;  /* 0x00005a000c129a11 */ /* 0x000fe200078808ff */
[----:B------:R4:W-:Y:S01]  /*1480*/  @!P6 LDGSTS.E.BYPASS.LTC128B.128 [R208+0xa000], [R22.64+0x100] ;  /* 0x0a00010016d0efae */ /* 0x0009e2000b901d50 */
[----:B------:R-:W-:Y:S01]  /*1490*/  IMAD.U32 R9, RZ, RZ, UR4 ;  /* 0x00000004ff097e24 */ /* 0x000fe2000f8e00ff */
[----:B------:R-:W-:Y:S01]  /*14a0*/  ISETP.GE.AND P6, PT, R10, UR11, PT ;  /* 0x0000000b0a007c0c */ /* 0x000fe2000bfc6270 */
[----:B------:R-:W-:Y:S01]  /*14b0*/  IMAD.U32 R6, RZ, RZ, UR4 ;  /* 0x00000004ff067e24 */ /* 0x000fe2000f8e00ff */
[----:B------:R-:W-:Y:S01]  /*14c0*/  @!P1 LEA.HI.X R19, R12, c[0x0][0x16c], R8, 0x1, P4 ;  /* 0x00005b000c139a11 */ /* 0x000fe200020f0c08 */
[----:B------:R2:W-:Y:S01]  /*14d0*/  @!P3 LDGSTS.E.BYPASS.LTC128B.128 [R208+0x6800], [R14.64] ;  /* 0x068000000ed0bfae */ /* 0x0005e2000b901d50 */
[----:B---3--:R-:W-:Y:S01]  /*14e0*/  LEA R16, P4, R26, R232, 0x6 ;  /* 0x000000e81a107211 */ /* 0x008fe200078830ff */
[----:B------:R-:W-:-:S02]  /*14f0*/  IMAD.SHL.U32 R8, R0, 0x40, RZ ;  /* 0x0000004000087824 */ /* 0x000fc400078e00ff */
[----:B------:R2:W-:Y:S01]  /*1500*/  @!P3 LDGSTS.E.BYPASS.LTC128B.128 [R208+0x8800], [R14.64+0x80] ;  /* 0x088000800ed0bfae */ /* 0x0005e2000b901d50 */
[----:B------:R-:W-:Y:S01]  /*1510*/  LEA.HI.X R17, R26, R213, R5, 0x6, P4 ;  /* 0x000000d51a117211 */ /* 0x000fe200020f3405 */
[----:B------:R-:W-:Y:S01]  /*1520*/  IMAD.U32 R5, RZ, RZ, UR5 ;  /* 0x00000005ff057e24 */ /* 0x000fe2000f8e00ff */
[----:B------:R-:W-:Y:S01]  /*1530*/  @!P5 LEA R9, P0, R9, R16, 0x4 ;  /* 0x000000100909d211 */ /* 0x000fe200078020ff */
[----:B------:R2:W-:Y:S01]  /*1540*/  @!P3 LDGSTS.E.BYPASS.LTC128B.128 [R208+0xa800], [R14.64+0x100] ;  /* 0x0a8001000ed0bfae */ /* 0x0005e2000b901d50 */
[----:B------:R-:W-:Y:S01]  /*1550*/  ISETP.GE.AND P4, PT, R2, UR11, PT ;  /* 0x0000000b02007c0c */ /* 0x000fe2000bf86270 */
[----:B------:R-:W-:Y:S01]  /*1560*/  IMAD.U32 R27, RZ, RZ, UR27 ;  /* 0x0000001bff1b7e24 */ /* 0x000fe2000f8e00ff */
[----:B------:R-:W-:Y:S01]  /*1570*/  @!P5 LEA.HI.X R6, R6, R17, R5, 0x4, P0 ;  /* 0x000000110606d211 */ /* 0x000fe200000f2405 */
[----:B------:R4:W-:Y:S01]  /*1580*/  @!P2 LDGSTS.E.BYPASS.LTC128B.128 [R208+0x7000], [R20.64] ;  /* 0x0700000014d0afae */ /* 0x0009e2000b901d50 */
[----:B------:R-:W-:Y:S01]  /*1590*/  LEA.HI R5, R7, R4, RZ, 0x4 ;  /* 0x0000000407057211 */ /* 0x000fe200078f20ff */
[----:B------:R-:W-:Y:S01]  /*15a0*/  IMAD.MOV.U32 R7, RZ, RZ, 0x10 ;  /* 0x00000010ff077424 */ /* 0x000fe200078e00ff */
[----:B------:R-:W-:Y:S01]  /*15b0*/  LOP3.LUT R8, R8, 0x1c0, RZ, 0xc0, !PT ;  /* 0x000001c008087812 */ /* 0x000fe200078ec0ff */
[----:B------:R4:W-:Y:S01]  /*15c0*/  @!P2 LDGSTS.E.BYPASS.LTC128B.128 [R208+0x9000], [R20.64+0x80] ;  /* 0x0900008014d0afae */ /* 0x0009e2000b901d50 */
[----:B------:R-:W-:-:S02]  /*15d0*/  LOP3.LUT R13, R5, 0xfffffff0, RZ, 0xc0, !PT ;  /* 0xfffffff0050d7812 */ /* 0x000fc400078ec0ff */
[----:B------:R-:W-:Y:S01]  /*15e0*/  SHF.R.S32.HI R12, RZ, 0x4, R5 ;  /* 0x00000004ff0c7819 */ /* 0x000fe20000011405 */
[----:B------:R4:W-:Y:S01]  /*15f0*/  @!P2 LDGSTS.E.BYPASS.LTC128B.128 [R208+0xb000], [R20.64+0x100] ;  /* 0x0b00010014d0afae */ /* 0x0009e2000b901d50 */
[----:B------:R-:W-:Y:S01]  /*1600*/  ISETP.GE.AND P3, PT, R207, UR11, PT ;  /* 0x0000000bcf007c0c */ /* 0x000fe2000bf66270 */
[----:B------:R-:W-:Y:S01]  /*1610*/  IMAD.IADD R13, R4, 0x1, -R13 ;  /* 0x00000001040d7824 */ /* 0x000fe200078e0a0d */
[----:B------:R-:W-:Y:S01]  /*1620*/  LEA.HI R5, R5, R12, RZ, 0x1 ;  /* 0x0000000c05057211 */ /* 0x000fe200078f08ff */
[----:B------:R3:W-:Y:S01]  /*1630*/  @!P1 LDGSTS.E.BYPASS.LTC128B.128 [R208+0x7800], [R18.64] ;  /* 0x0780000012d09fae */ /* 0x0007e2000b901d50 */
[----:B------:R-:W-:Y:S01]  /*1640*/  LOP3.LUT R11, R8, 0x8, R11, 0xf8, !PT ;  /* 0x00000008080b7812 */ /* 0x000fe200078ef80b */
[----:B------:R-:W-:Y:S01]  /*1650*/  USHF.L.U32 UR11, UR5, 0x5, URZ ;  /* 0x00000005050b7899 */ /* 0x000fe2000800063f */
[----:B------:R-:W-:Y:S01]  /*1660*/  SHF.R.S32.HI R2, RZ, 0x1f, R13 ;  /* 0x0000001fff027819 */ /* 0x000fe2000001140d */
[----:B------:R3:W-:Y:S01]  /*1670*/  @!P1 LDGSTS.E.BYPASS.LTC128B.128 [R208+0x9800], [R18.64+0x80] ;  /* 0x0980008012d09fae */ /* 0x0007e2000b901d50 */
[----:B------:R-:W-:-:S02]  /*1680*/  SHF.R.U32.HI R8, RZ, 0x3, R8 ;  /* 0x00000003ff087819 */ /* 0x000fc40000011608 */
[----:B------:R-:W-:Y:S01]  /*1690*/  LEA.HI R2, R2, R13, RZ, 0x3 ;  /* 0x0000000d02027211 */ /* 0x000fe200078f18ff */
[----:B------:R3:W-:Y:S01]  /*16a0*/  @!P1 LDGSTS.E.BYPASS.LTC128B.128 [R208+0xb800], [R18.64+0x100] ;  /* 0x0b80010012d09fae */ /* 0x0007e2000b901d50 */
[----:B------:R-:W-:Y:S01]  /*16b0*/  LOP3.LUT R5, R5, 0xfffffffe, RZ, 0xc0, !PT ;  /* 0xfffffffe05057812 */ /* 0x000fe200078ec0ff */
[----:B------:R-:W-:Y:S01]  /*16c0*/  VOTEU.ALL UP0, P3 ;  /* 0x00000000003f7886 */ /* 0x000fe20001800000 */
[----:B--2---:R-:W-:Y:S01]  /*16d0*/  @!P5 LEA R14, P0, R9, c[0x0][0x170], 0x1 ;  /* 0x00005c00090eda11 */ /* 0x004fe200078008ff */
[----:B------:R-:W0:Y:S01]  /*16e0*/  LDGDEPBAR ;  /* 0x00000000000079af */ /* 0x000e220000000000 */
[----:B------:R-:W-:Y:S01]  /*16f0*/  LOP3.LUT R10, R2, 0xfffffff8, RZ, 0xc0, !PT ;  /* 0xfffffff8020a7812 */ /* 0x000fe200078ec0ff */
[----:B------:R-:W-:Y:S01]  /*1700*/  IMAD.IADD R5, R12, 0x1, -R5 ;  /* 0x000000010c057824 */ /* 0x000fe200078e0a05 */
[----:B------:R-:W-:Y:S01]  /*1710*/  LOP3.LUT R8, R11, R8, RZ, 0x3c, !PT ;  /* 0x000000080b087212 */ /* 0x000fe200078e3cff */
[----:B------:R-:W-:Y:S01]  /*1720*/  IMAD.U32 R11, RZ, RZ, UR11 ;  /* 0x0000000bff0b7e24 */ /* 0x000fe2000f8e00ff */
[----:B------:R-:W-:Y:S01]  /*1730*/  @!P5 LEA.HI.X R15, R9, c[0x0][0x174], R6, 0x1, P0 ;  /* 0x00005d00090fda11 */ /* 0x000fe200000f0c06 */
[----:B------:R-:W-:Y:S01]  /*1740*/  IMAD.IADD R10, R13, 0x1, -R10 ;  /* 0x000000010d0a7824 */ /* 0x000fe200078e0a0a */
[C---:B------:R-:W-:Y:S01]  /*1750*/  @!P4 IADD3 R6, P0, R16.reuse, UR22, RZ ;  /* 0x000000161006cc10 */ /* 0x040fe2000ff1e0ff */
[----:B------:R-:W-:Y:S01]  /*1760*/  IMAD R205, R5, 0x200, R8 ;  /* 0x0000020005cd7824 */ /* 0x000fe200078e0208 */
[----:B------:R-:W-:Y:S01]  /*1770*/  @!P6 LEA R12, P1, R16, c[0x0][0x170], 0x1 ;  /* 0x00005c00100cea11 */ /* 0x000fe200078208ff */
[----:B------:R-:W-:Y:S01]  /*1780*/  IMAD.SHL.U32 R8, R10, 0x40, RZ ;  /* 0x000000400a087824 */ /* 0x000fe200078e00ff */
[----:B------:R-:W-:Y:S01]  /*1790*/  @!P4 IADD3.X R11, R17, UR23, R11, P0, !PT ;  /* 0x00000017110bcc10 */ /* 0x000fe200087fe40b */
[----:B------:R-:W-:Y:S01]  /*17a0*/  IMAD.U32 R9, RZ, RZ, UR4 ;  /* 0x00000004ff097e24 */ /* 0x000fe2000f8e00ff */
[--C-:B------:R-:W-:Y:S01]  /*17b0*/  @!P6 LEA.HI.X R13, R16, c[0x0][0x174], R17.reuse, 0x1, P1 ;  /* 0x00005d00100dea11 */ /* 0x100fe200008f0c11 */
[----:B------:R-:W-:Y:S01]  /*17c0*/  IMAD.SHL.U32 R5, R5, 0x8, RZ ;  /* 0x0000000805057824 */ /* 0x000fe200078e00ff */
[----:B------:R-:W-:Y:S01]  /*17d0*/  LOP3.LUT R8, R8, 0x1c0, RZ, 0xc0, !PT ;  /* 0x000001c008087812 */ /* 0x000fe200078ec0ff */
[----:B------:R-:W-:Y:S01]  /*17e0*/  @!UP0 UIMAD UR11, UR5, 0x30, URZ ;  /* 0x00000030050b88a4 */ /* 0x000fe2000f8e023f */
[----:B------:R-:W-:Y:S01]  /*17f0*/  @!P3 IMAD.WIDE.U32 R16, R9, 0x30, R16 ;  /* 0x000000300910b825 */ /* 0x000fe200078e0010 */
[----:B------:R-:W-:Y:S01]  /*1800*/  UISETP.GE.AND UP0, UPT, UR8, 0x2, UPT ;  /* 0x000000020800788c */ /* 0x000fe2000bf06270 */
[----:B------:R-:W-:-:S02]  /*1810*/  SHF.R.U32.HI R9, RZ, 0x3, R8 ;  /* 0x00000003ff097819 */ /* 0x000fc40000011608 */
[----:B------:R-:W-:Y:S01]  /*1820*/  IMAD.SHL.U32 R101, R2, 0x40, RZ ;  /* 0x0000004002657824 */ /* 0x000fe200078e00ff */
[----:B---3--:R-:W-:Y:S01]  /*1830*/  @!P4 LEA R18, P0, R6, c[0x0][0x170], 0x1 ;  /* 0x00005c000612ca11 */ /* 0x008fe200078008ff */
[----:B------:R-:W-:-:S04]  /*1840*/  DEPBAR.LE SB0, 0x0 ;  /* 0x000080000000791a */ /* 0x000fc80000000000 */
[----:B------:R-:W-:Y:S01]  /*1850*/  BAR.SYNC.DEFER_BLOCKING 0x0 ;  /* 0x0000000000007b1d */ /* 0x000fe20000010000 */
[----:B------:R-:W-:Y:S01]  /*1860*/  @!P4 LEA.HI.X R19, R6, c[0x0][0x174], R11, 0x1, P0 ;  /* 0x00005d000613ca11 */ /* 0x000fe200000f0c0b */
[----:B------:R-:W-:Y:S01]  /*1870*/  IMAD.SHL.U32 R205, R205, 0x2, RZ ;  /* 0x00000002cdcd7824 */ /* 0x000fe200078e00ff */
[----:B------:R-:W-:Y:S02]  /*1880*/  LOP3.LUT R6, R8, 0x8, R5, 0xf8, !PT ;  /* 0x0000000808067812 */ /* 0x000fe400078ef805 */
[----:B------:R-:W-:Y:S02]  /*1890*/  @!P3 IADD3 R5, R17, UR11, RZ ;  /* 0x0000000b1105bc10 */ /* 0x000fe4000fffe0ff */
[----:B------:R-:W-:Y:S02]  /*18a0*/  LOP3.LUT R2, R6, R9, RZ, 0x3c, !PT ;  /* 0x0000000906027212 */ /* 0x000fe400078e3cff */
[----:B------:R-:W-:Y:S02]  /*18b0*/  R2P PR, R10, 0x6 ;  /* 0x000000060a007804 */ /* 0x000fe40000000000 */
[----:B------:R-:W-:-:S02]  /*18c0*/  @!P3 LEA R8, P0, R16, c[0x0][0x170], 0x1 ;  /* 0x00005c001008ba11 */ /* 0x000fc400078008ff */
[----:B------:R-:W-:Y:S02]  /*18d0*/  SHF.R.S32.HI R6, RZ, 0x5, R100 ;  /* 0x00000005ff067819 */ /* 0x000fe40000011464 */
[----:B------:R-:W-:Y:S02]  /*18e0*/  LOP3.LUT R101, R101, 0xfffffe00, RZ, 0xc0, !PT ;  /* 0xfffffe0065657812 */ /* 0x000fe400078ec0ff */
[----:B------:R-:W-:Y:S02]  /*18f0*/  @!P3 LEA.HI.X R9, R16, c[0x0][0x174], R5, 0x1, P0 ;  /* 0x00005d001009ba11 */ /* 0x000fe400000f0c05 */
[----:B------:R-:W-:Y:S01]  /*1900*/  SEL R7, R7, 0xfffffff0, !P1 ;  /* 0xfffffff007077807 */ /* 0x000fe20004800000 */
[----:B------:R-:W-:Y:S01]  /*1910*/  IMAD R5, R6, 0x400, R101 ;  /* 0x0000040006057824 */ /* 0x000fe200078e0265 */
[----:B------:R-:W-:Y:S01]  /*1920*/  IADD3 R203, R205, 0x6020, RZ ;  /* 0x00006020cdcb7810 */ /* 0x000fe20007ffe0ff */
[----:B------:R-:W-:Y:S02]  /*1930*/  @P6 STS.128 [R208+0xc000], RZ ;  /* 0x00c000ffd0006388 */ /* 0x000fe40000000c00 */
[----:B------:R-:W-:-:S02]  /*1940*/  IMAD.IADD R206, R2, 0x1, R5 ;  /* 0x0000000102ce7824 */ /* 0x000fc400078e0205 */
[----:B------:R-:W-:Y:S01]  /*1950*/  IMAD.MOV.U32 R5, RZ, RZ, 0x20 ;  /* 0x00000020ff057424 */ /* 0x000fe200078e00ff */
[----:B------:R-:W-:Y:S01]  /*1960*/  @P6 STS.128 [R208+0xe000], RZ ;  /* 0x00e000ffd0006388 */ /* 0x000fe20000000c00 */
[----:B------:R-:W-:-:S03]  /*1970*/  IMAD.SHL.U32 R206, R206, 0x2, RZ ;  /* 0x00000002cece7824 */ /* 0x000fc600078e00ff */
[----:B------:R-:W-:Y:S01]  /*1980*/  @P6 STS.128 [R208+0x10000], RZ ;  /* 0x010000ffd0006388 */ /* 0x000fe20000000c00 */
[----:B------:R-:W-:Y:S01]  /*1990*/  SEL R5, R5, 0xffffffe0, !P2 ;  /* 0xffffffe005057807 */ /* 0x000fe20005000000 */
[--C-:B------:R-:W-:Y:S01]  /*19a0*/  IMAD R204, R7, 0x2, R206.reuse ;  /* 0x0000000207cc7824 */ /* 0x100fe200078e02ce */
[----:B------:R-:W-:Y:S01]  /*19b0*/  R2P PR, R0, 0x6 ;  /* 0x0000000600007804 */ /* 0x000fe20000000000 */
[----:B------:R-:W-:Y:S01]  /*19c0*/  @!PT LDS RZ, [RZ] ;  /* 0x00000000fffff984 */ /* 0x000fe20000000800 */
[----:B------:R-:W-:Y:S01]  /*19d0*/  @!PT LDS RZ, [RZ] ;  /* 0x00000000fffff984 */ /* 0x000fe20000000800 */
[----:B------:R-:W-:Y:S01]  /*19e0*/  @!PT LDS RZ, [RZ] ;  /* 0x00000000fffff984 */ /* 0x000fe20000000800 */
[----:B------:R2:W-:Y:S01]  /*19f0*/  @!P6 LDGSTS.E.BYPASS.LTC128B.128 [R208+0xc000], [R12.64] ;  /* 0x0c0000000cd0efae */ /* 0x0005e2000b901d50 */
[----:B------:R-:W-:Y:S01]  /*1a00*/  IADD3 R0, R205, 0x6000, RZ ;  /* 0x00006000cd007810 */ /* 0x000fe20007ffe0ff */
[C---:B------:R-:W-:Y:S02]  /*1a10*/  IMAD R202, R5.reuse, 0x2, R206 ;  /* 0x0000000205ca7824 */ /* 0x040fe400078e02ce */
[----:B------:R2:W-:Y:S01]  /*1a20*/  @!P6 LDGSTS.E.BYPASS.LTC128B.128 [R208+0xe000], [R12.64+0x80] ;  /* 0x0e0000800cd0efae */ /* 0x0005e2000b901d50 */
[----:B------:R-:W-:-:S03]  /*1a30*/  IMAD R201, R5, 0x2, R204 ;  /* 0x0000000205c97824 */ /* 0x000fc600078e02cc */
[----:B------:R2:W-:Y:S04]  /*1a40*/  @!P6 LDGSTS.E.BYPASS.LTC128B.128 [R208+0x10000], [R12.64+0x100] ;  /* 0x100001000cd0efae */ /* 0x0005e8000b901d50 */
[----:B------:R-:W-:Y:S01]  /*1a50*/  @P5 STS.128 [R208+0xc800], RZ ;  /* 0x00c800ffd0005388 */ /* 0x000fe20000000c00 */
[----:B------:R-:W-:Y:S01]  /*1a60*/  @P1 IADD3 R203, R0, -0x20, RZ ;  /* 0xffffffe000cb1810 */ /* 0x000fe20007ffe0ff */
[----:B------:R-:W-:Y:S02]  /*1a70*/  IMAD.MOV.U32 R0, RZ, RZ, 0x40 ;  /* 0x00000040ff007424 */ /* 0x000fe400078e00ff */
[----:B------:R-:W-:Y:S01]  /*1a80*/  @P5 STS.128 [R208+0xe800], RZ ;  /* 0x00e800ffd0005388 */ /* 0x000fe20000000c00 */
[C---:B------:R-:W-:Y:S02]  /*1a90*/  IADD3 R195, R203.reuse, 0x800, RZ ;  /* 0x00000800cbc37810 */ /* 0x040fe40007ffe0ff */
[----:B------:R-:W-:Y:S01]  /*1aa0*/  SEL R0, R0, 0xffffffc0, !P2 ;  /* 0xffffffc000007807 */ /* 0x000fe20005000000 */
[----:B------:R-:W-:Y:S01]  /*1ab0*/  @P5 STS.128 [R208+0x10800], RZ ;  /* 0x010800ffd0005388 */ /* 0x000fe20000000c00 */
[----:B------:R-:W-:-:S02]  /*1ac0*/  IADD3 R194, R203, 0x1000, RZ ;  /* 0x00001000cbc27810 */ /* 0x000fc40007ffe0ff */
[----:B------:R-:W-:Y:S01]  /*1ad0*/  IADD3 R193, R203, 0x1800, RZ ;  /* 0x00001800cbc17810 */ /* 0x000fe20007ffe0ff */
[----:B------:R-:W-:Y:S01]  /*1ae0*/  @!PT LDS RZ, [RZ] ;  /* 0x00000000fffff984 */ /* 0x000fe20000000800 */
[----:B------:R-:W-:Y:S01]  /*1af0*/  @!PT LDS RZ, [RZ] ;  /* 0x00000000fffff984 */ /* 0x000fe20000000800 */
[----:B------:R-:W-:Y:S01]  /*1b00*/  @!PT LDS RZ, [RZ] ;  /* 0x00000000fffff984 */ /* 0x000fe20000000800 */
[----:B------:R2:W-:Y:S01]  /*1b10*/  @!P5 LDGSTS.E.BYPASS.LTC128B.128 [R208+0xc800], [R14.64] ;  /* 0x0c8000000ed0dfae */ /* 0x0005e2000b901d50 */
[----:B------:R-:W-:Y:S01]  /*1b20*/  IMAD.IADD R199, R205, 0x1, R0 ;  /* 0x00000001cdc77824 */ /* 0x000fe200078e0200 */
[C---:B------:R-:W-:Y:S01]  /*1b30*/  IADD3 R191, R203.reuse, 0x2000, RZ ;  /* 0x00002000cbbf7810 */ /* 0x040fe20007ffe0ff */
[----:B------:R-:W-:Y:S01]  /*1b40*/  IMAD.IADD R192, R0, 0x1, R203 ;  /* 0x0000000100c07824 */ /* 0x000fe200078e02cb */
[----:B------:R2:W-:Y:S01]  /*1b50*/  @!P5 LDGSTS.E.BYPASS.LTC128B.128 [R208+0xe800], [R14.64+0x80] ;  /* 0x0e8000800ed0dfae */ /* 0x0005e2000b901d50 */
[C---:B------:R-:W-:Y:S02]  /*1b60*/  IADD3 R190, R203.reuse, 0x2800, RZ ;  /* 0x00002800cbbe7810 */ /* 0x040fe40007ffe0ff */
[C---:B------:R-:W-:Y:S01]  /*1b70*/  IADD3 R189, R203.reuse, 0x3000, RZ ;  /* 0x00003000cbbd7810 */ /* 0x040fe20007ffe0ff */
[----:B------:R2:W-:Y:S01]  /*1b80*/  @!P5 LDGSTS.E.BYPASS.LTC128B.128 [R208+0x10800], [R14.64+0x100] ;  /* 0x108001000ed0dfae */ /* 0x0005e2000b901d50 */
[----:B------:R-:W-:-:S02]  /*1b90*/  IADD3 R188, R203, 0x3800, RZ ;  /* 0x00003800cbbc7810 */ /* 0x000fc40007ffe0ff */
[C---:B------:R-:W-:Y:S01]  /*1ba0*/  IADD3 R187, R203.reuse, 0x4000, RZ ;  /* 0x00004000cbbb7810 */ /* 0x040fe20007ffe0ff */
[----:B------:R-:W-:Y:S01]  /*1bb0*/  @P4 STS.128 [R208+0xd000], RZ ;  /* 0x00d000ffd0004388 */ /* 0x000fe20000000c00 */
[C---:B------:R-:W-:Y:S02]  /*1bc0*/  IADD3 R186, R203.reuse, 0x4800, RZ ;  /* 0x00004800cbba7810 */ /* 0x040fe40007ffe0ff */
[C---:B------:R-:W-:Y:S01]  /*1bd0*/  IADD3 R185, R203.reuse, 0x5000, RZ ;  /* 0x00005000cbb97810 */ /* 0x040fe20007ffe0ff */
[----:B------:R-:W-:Y:S01]  /*1be0*/  @P4 STS.128 [R208+0xf000], RZ ;  /* 0x00f000ffd0004388 */ /* 0x000fe20000000c00 */
[----:B------:R-:W-:-:S03]  /*1bf0*/  IADD3 R184, R203, 0x5800, RZ ;  /* 0x00005800cbb87810 */ /* 0x000fc60007ffe0ff */
        /* <DEDUP_REMOVED lines=16> */
[----:B------:R-:W-:Y:S04]  /*1d00*/  LDSM.16.M88.4 R48, [R206] ;  /* 0x00000000ce30783b */ /* 0x000fe80000000200 */
[----:B-1----:R-:W3:Y:S04]  /*1d10*/  LDSM.16.M88.4 R24, [R205+0x6000] ;  /* 0x00600000cd18783b */ /* 0x002ee80000000200 */
[----:B------:R-:W-:Y:S04]  /*1d20*/  LDSM.16.M88.4 R36, [R204] ;  /* 0x00000000cc24783b */ /* 0x000fe80000000200 */
[----:B------:R-:W-:Y:S04]  /*1d30*/  LDSM.16.M88.4 R76, [R203] ;  /* 0x00000000cb4c783b */ /* 0x000fe80000000200 */
[----:B------:R-:W1:Y:S04]  /*1d40*/  LDSM.16.M88.4 R44, [R205+0x6800] ;  /* 0x00680000cd2c783b */ /* 0x000e680000000200 */
[----:B------:R-:W1:Y:S04]  /*1d50*/  LDSM.16.M88.4 R60, [R205+0x7000] ;  /* 0x00700000cd3c783b */ /* 0x000e680000000200 */
[----:B------:R-:W-:Y:S04]  /*1d60*/  LDSM.16.M88.4 R80, [R202] ;  /* 0x00000000ca50783b */ /* 0x000fe80000000200 */
[----:B------:R-:W1:Y:S04]  /*1d70*/  LDSM.16.M88.4 R72, [R199+0x6000] ;  /* 0x00600000c748783b */ /* 0x000e680000000200 */
[----:B------:R-:W1:Y:S04]  /*1d80*/  LDSM.16.M88.4 R68, [R205+0x7800] ;  /* 0x00780000cd44783b */ /* 0x000e680000000200 */
[----:B----4-:R-:W4:Y:S04]  /*1d90*/  LDSM.16.M88.4 R20, [R203+0x800] ;  /* 0x00080000cb14783b */ /* 0x010f280000000200 */
[----:B--2---:R-:W2:Y:S01]  /*1da0*/  LDSM.16.M88.4 R12, [R203+0x1000] ;  /* 0x00100000cb0c783b */ /* 0x004ea20000000200 */
[C---:B---3--:R-:W-:Y:S03]  /*1db0*/  HMMA.16816.F32 R16, R48.reuse, R24, RZ ;  /* 0x000000183010723c */ /* 0x048fe600000018ff */
[----:B------:R-:W-:Y:S04]  /*1dc0*/  LDSM.16.M88.4 R40, [R201] ;  /* 0x00000000c928783b */ /* 0x000fe80000000200 */
[----:B------:R-:W3:Y:S01]  /*1dd0*/  LDSM.16.M88.4 R88, [R192] ;  /* 0x00000000c058783b */ /* 0x000ee20000000200 */
[C---:B------:R-:W-:Y:S03]  /*1de0*/  HMMA.16816.F32 R24, R48.reuse, R26, RZ ;  /* 0x0000001a3018723c */ /* 0x040fe600000018ff */
[----:B------:R-:W2:Y:S04]  /*1df0*/  LDSM.16.M88.4 R52, [R203+0x1800] ;  /* 0x00180000cb34783b */ /* 0x000ea80000000200 */
[----:B-----5:R-:W5:Y:S01]  /*1e00*/  LDSM.16.M88.4 R8, [R199+0x6800] ;  /* 0x00680000c708783b */ /* 0x020f620000000200 */
[----:B-1----:R-:W-:Y:S03]  /*1e10*/  HMMA.16816.F32 R32, R48, R44, RZ ;  /* 0x0000002c3020723c */ /* 0x002fe600000018ff */
[----:B------:R-:W1:Y:S04]  /*1e20*/  LDSM.16.M88.4 R28, [R199+0x7000] ;  /* 0x00700000c71c783b */ /* 0x000e680000000200 */
[----:B------:R-:W-:Y:S01]  /*1e30*/  LDSM.16.M88.4 R84, [R199+0x7800] ;  /* 0x00780000c754783b */ /* 0x000fe20000000200 */
[----:B------:R-:W-:Y:S03]  /*1e40*/  HMMA.16816.F32 R16, R36, R76, R16 ;  /* 0x0000004c2410723c */ /* 0x000fe60000001810 */
[----:B------:R-:W-:Y:S04]  /*1e50*/  LDSM.16.M88.4 R96, [R205+0xa800] ;  /* 0x00a80000cd60783b */ /* 0x000fe80000000200 */
[----:B------:R-:W-:Y:S01]  /*1e60*/  LDSM.16.M88.4 R92, [R199+0xa000] ;  /* 0x00a00000c75c783b */ /* 0x000fe20000000200 */
[C---:B------:R-:W-:Y:S03]  /*1e70*/  HMMA.16816.F32 R64, R48.reuse, R60, RZ ;  /* 0x0000003c3040723c */ /* 0x040fe600000018ff */
[----:B------:R-:W0:Y:S05]  /*1e80*/  LDGDEPBAR ;  /* 0x00000000000079af */ /* 0x000e2a0000000000 */
[C---:B------:R-:W-:Y:S08]  /*1e90*/  HMMA.16816.F32 R44, R48.reuse, R46, RZ ;  /* 0x0000002e302c723c */ /* 0x040ff000000018ff */
[----:B------:R-:W-:Y:S08]  /*1ea0*/  HMMA.16816.F32 R60, R48, R62, RZ ;  /* 0x0000003e303c723c */ /* 0x000ff000000018ff */
[----:B------:R-:W-:Y:S01]  /*1eb0*/  HMMA.16816.F32 R24, R36, R78, R24 ;  /* 0x0000004e2418723c */ /* 0x000fe20000001818 */
[----:B------:R-:W-:Y:S07]  /*1ec0*/  LDSM.16.M88.4 R76, [R205+0x8000] ;  /* 0x00800000cd4c783b */ /* 0x000fee0000000200 */
[----:B------:R-:W-:Y:S08]  /*1ed0*/  HMMA.16816.F32 R16, R80, R72, R16 ;  /* 0x000000485010723c */ /* 0x000ff00000001810 */
[C---:B------:R-:W-:Y:S08]  /*1ee0*/  HMMA.16816.F32 R56, R48.reuse, R68, RZ ;  /* 0x000000443038723c */ /* 0x040ff000000018ff */
[----:B------:R-:W-:Y:S01]  /*1ef0*/  HMMA.16816.F32 R48, R48, R70, RZ ;  /* 0x000000463030723c */ /* 0x000fe200000018ff */
[----:B------:R-:W-:Y:S07]  /*1f00*/  LDSM.16.M88.4 R68, [R192+0x1000] ;  /* 0x00100000c044783b */ /* 0x000fee0000000200 */
[C---:B----4-:R-:W-:Y:S08]  /*1f10*/  HMMA.16816.F32 R32, R36.reuse, R20, R32 ;  /* 0x000000142420723c */ /* 0x050ff00000001820 */
[C---:B------:R-:W-:Y:S01]  /*1f20*/  HMMA.16816.F32 R44, R36.reuse, R22, R44 ;  /* 0x00000016242c723c */ /* 0x040fe2000000182c */
[----:B------:R-:W-:Y:S07]  /*1f30*/  LDSM.16.M88.4 R20, [R192+0x800] ;  /* 0x00080000c014783b */ /* 0x000fee0000000200 */
[C---:B--2---:R-:W-:Y:S08]  /*1f40*/  HMMA.16816.F32 R64, R36.reuse, R12, R64 ;  /* 0x0000000c2440723c */ /* 0x044ff00000001840 */
[----:B------:R-:W-:Y:S01]  /*1f50*/  HMMA.16816.F32 R60, R36, R14, R60 ;  /* 0x0000000e243c723c */ /* 0x000fe2000000183c */
[----:B------:R-:W2:Y:S07]  /*1f60*/  LDSM.16.M88.4 R12, [R206+0x2000] ;  /* 0x00200000ce0c783b */ /* 0x000eae0000000200 */
[----:B------:R-:W-:Y:S01]  /*1f70*/  HMMA.16816.F32 R24, R80, R74, R24 ;  /* 0x0000004a5018723c */ /* 0x000fe20000001818 */
[----:B------:R-:W-:Y:S07]  /*1f80*/  LDSM.16.M88.4 R72, [R192+0x1800] ;  /* 0x00180000c048783b */ /* 0x000fee0000000200 */
[----:B---3--:R-:W-:Y:S08]  /*1f90*/  HMMA.16816.F32 R16, R40, R88, R16 ;  /* 0x000000582810723c */ /* 0x008ff00000001810 */
[C---:B------:R-:W-:Y:S08]  /*1fa0*/  HMMA.16816.F32 R56, R36.reuse, R52, R56 ;  /* 0x000000342438723c */ /* 0x040ff00000001838 */
[----:B------:R-:W-:Y:S01]  /*1fb0*/  HMMA.16816.F32 R36, R36, R54, R48 ;  /* 0x000000362424723c */ /* 0x000fe20000001830 */
[----:B------:R-:W-:Y:S04]  /*1fc0*/  LDSM.16.M88.4 R52, [R203+0x2000] ;  /* 0x00200000cb34783b */ /* 0x000fe80000000200 */
[----:B------:R-:W-:Y:S03]  /*1fd0*/  LDSM.16.M88.4 R48, [R205+0x9000] ;  /* 0x00900000cd30783b */ /* 0x000fe60000000200 */
[C---:B-----5:R-:W-:Y:S08]  /*1fe0*/  HMMA.16816.F32 R32, R80.reuse, R8, R32 ;  /* 0x000000085020723c */ /* 0x060ff00000001820 */
[C---:B------:R-:W-:Y:S01]  /*1ff0*/  HMMA.16816.F32 R44, R80.reuse, R10, R44 ;  /* 0x0000000a502c723c */ /* 0x040fe2000000182c */
[----:B------:R-:W-:Y:S07]  /*2000*/  LDSM.16.M88.4 R8, [R205+0x8800] ;  /* 0x00880000cd08783b */ /* 0x000fee0000000200 */
[C---:B-1----:R-:W-:Y:S08]  /*2010*/  HMMA.16816.F32 R64, R80.reuse, R28, R64 ;  /* 0x0000001c5040723c */ /* 0x042ff00000001840 */
[----:B------:R-:W-:Y:S01]  /*2020*/  HMMA.16816.F32 R60, R80, R30, R60 ;  /* 0x0000001e503c723c */ /* 0x000fe2000000183c */
[----:B------:R-:W1:Y:S07]  /*2030*/  LDSM.16.M88.4 R28, [R204+0x2000] ;  /* 0x00200000cc1c783b */ /* 0x000e6e0000000200 */
[----:B------:R-:W-:Y:S01]  /*2040*/  HMMA.16816.F32 R24, R40, R90, R24 ;  /* 0x0000005a2818723c */ /* 0x000fe20000001818 */
[----:B------:R-:W-:Y:S07]  /*2050*/  LDSM.16.M88.4 R88, [R199+0x9800] ;  /* 0x00980000c758783b */ /* 0x000fee0000000200 */
        /* <DEDUP_REMOVED lines=8> */
[C---:B------:R-:W-:Y:S08]  /*20e0*/  HMMA.16816.F32 R64, R40.reuse, R68, R64 ;  /* 0x000000442840723c */ /* 0x040ff00000001840 */
[----:B------:R-:W-:Y:S01]  /*20f0*/  HMMA.16816.F32 R60, R40, R70, R60 ;  /* 0x00000046283c723c */ /* 0x000fe2000000183c */
[----:B------:R-:W2:Y:S07]  /*2100*/  LDSM.16.M88.4 R68, [R199+0x8000] ;  /* 0x00800000c744783b */ /* 0x000eae0000000200 */
[----:B------:R-:W-:Y:S01]  /*2110*/  HMMA.16816.F32 R24, R12, R78, R24 ;  /* 0x0000004e0c18723c */ /* 0x000fe20000001818 */
[----:B------:R-:W-:Y:S07]  /*2120*/  LDSM.16.M88.4 R76, [R201+0x2000] ;  /* 0x00200000c94c783b */ /* 0x000fee0000000200 */
        /* <DEDUP_REMOVED lines=10> */
[----:B------:R-:W1:Y:S07]  /*21d0*/  LDSM.16.M88.4 R48, [R192+0x2000] ;  /* 0x00200000c030783b */ /* 0x000e6e0000000200 */
[----:B------:R-:W-:Y:S01]  /*21e0*/  HMMA.16816.F32 R24, R28, R54, R24 ;  /* 0x000000361c18723c */ /* 0x000fe20000001818 */
[----:B------:R-:W-:Y:S07]  /*21f0*/  LDSM.16.M88.4 R52, [R206+0x4000] ;  /* 0x00400000ce34783b */ /* 0x000fee0000000200 */
[----:B--2---:R-:W-:Y:S08]  /*2200*/  HMMA.16816.F32 R16, R84, R68, R16 ;  /* 0x000000445410723c */ /* 0x004ff00000001810 */
[C---:B------:R-:W-:Y:S08]  /*2210*/  HMMA.16816.F32 R56, R12.reuse, R36, R56 ;  /* 0x000000240c38723c */ /* 0x040ff00000001838 */
[----:B------:R-:W-:Y:S01]  /*2220*/  HMMA.16816.F32 R80, R12, R38, R80 ;  /* 0x000000260c50723c */ /* 0x000fe20000001850 */
[----:B------:R-:W2:Y:S04]  /*2230*/  LDSM.16.M88.4 R36, [R199+0x8800] ;  /* 0x00880000c724783b */ /* 0x000ea80000000200 */
[----:B------:R-:W-:Y:S03]  /*2240*/  LDSM.16.M88.4 R12, [R199+0x9000] ;  /* 0x00900000c70c783b */ /* 0x000fe60000000200 */
[C---:B------:R-:W-:Y:S08]  /*2250*/  HMMA.16816.F32 R32, R28.reuse, R20, R32 ;  /* 0x000000141c20723c */ /* 0x040ff00000001820 */
[----:B------:R-:W-:Y:S01]  /*2260*/  HMMA.16816.F32 R44, R28, R22, R44 ;  /* 0x000000161c2c723c */ /* 0x000fe2000000182c */
[----:B------:R-:W3:Y:S07]  /*2270*/  LDSM.16.M88.4 R20, [R205+0xa000] ;  /* 0x00a00000cd14783b */ /* 0x000eee0000000200 */
[----:B------:R-:W-:Y:S01]  /*2280*/  HMMA.16816.F32 R24, R84, R70, R24 ;  /* 0x000000465418723c */ /* 0x000fe20000001818 */
[----:B------:R-:W-:Y:S07]  /*2290*/  LDSM.16.M88.4 R68, [R192+0x3800] ;  /* 0x00380000c044783b */ /* 0x000fee0000000200 */
[----:B-1----:R-:W-:Y:S08]  /*22a0*/  HMMA.16816.F32 R16, R76, R48, R16 ;  /* 0x000000304c10723c */ /* 0x002ff00000001810 */
[C---:B------:R-:W-:Y:S08]  /*22b0*/  HMMA.16816.F32 R64, R28.reuse, R8, R64 ;  /* 0x000000081c40723c */ /* 0x040ff00000001840 */
[C---:B------:R-:W-:Y:S01]  /*22c0*/  HMMA.16816.F32 R60, R28.reuse, R10, R60 ;  /* 0x0000000a1c3c723c */ /* 0x040fe2000000183c */
[----:B------:R-:W1:Y:S07]  /*22d0*/  LDSM.16.M88.4 R8, [R192+0x2800] ;  /* 0x00280000c008783b */ /* 0x000e6e0000000200 */
[C---:B------:R-:W-:Y:S08]  /*22e0*/  HMMA.16816.F32 R56, R28.reuse, R40, R56 ;  /* 0x000000281c38723c */ /* 0x040ff00000001838 */
[----:B------:R-:W-:Y:S01]  /*22f0*/  HMMA.16816.F32 R80, R28, R42, R80 ;  /* 0x0000002a1c50723c */ /* 0x000fe20000001850 */
[----:B------:R-:W-:Y:S04]  /*2300*/  LDSM.16.M88.4 R40, [R204+0x4000] ;  /* 0x00400000cc28783b */ /* 0x000fe80000000200 */
[----:B------:R-:W4:Y:S03]  /*2310*/  LDSM.16.M88.4 R28, [R203+0x4000] ;  /* 0x00400000cb1c783b */ /* 0x000f260000000200 */
[----:B------:R-:W-:Y:S01]  /*2320*/  HMMA.16816.F32 R24, R76, R50, R24 ;  /* 0x000000324c18723c */ /* 0x000fe20000001818 */
[----:B------:R-:W-:Y:S07]  /*2330*/  LDSM.16.M88.4 R48, [R205+0xb000] ;  /* 0x00b00000cd30783b */ /* 0x000fee0000000200 */
[C---:B--2---:R-:W-:Y:S08]  /*2340*/  HMMA.16816.F32 R32, R84.reuse, R36, R32 ;  /* 0x000000245420723c */ /* 0x044ff00000001820 */
[----:B------:R-:W-:Y:S01]  /*2350*/  HMMA.16816.F32 R44, R84, R38, R44 ;  /* 0x00000026542c723c */ /* 0x000fe2000000182c */
[----:B------:R-:W-:Y:S07]  /*2360*/  LDSM.16.M88.4 R36, [R203+0x4800] ;  /* 0x00480000cb24783b */ /* 0x000fee0000000200 */
[----:B---3--:R-:W-:Y:S08]  /*2370*/  HMMA.16816.F32 R16, R52, R20, R16 ;  /* 0x000000143410723c */ /* 0x008ff00000001810 */
[C---:B------:R-:W-:Y:S08]  /*2380*/  HMMA.16816.F32 R64, R84.reuse, R12, R64 ;  /* 0x0000000c5440723c */ /* 0x040ff00000001840 */
[----:B------:R-:W-:Y:S01]  /*2390*/  HMMA.16816.F32 R60, R84, R14, R60 ;  /* 0x0000000e543c723c */ /* 0x000fe2000000183c */
[----:B------:R-:W2:Y:S07]  /*23a0*/  LDSM.16.M88.4 R12, [R202+0x4000] ;  /* 0x00400000ca0c783b */ /* 0x000eae0000000200 */
[----:B------:R-:W-:Y:S01]  /*23b0*/  HMMA.16816.F32 R24, R52, R22, R24 ;  /* 0x000000163418723c */ /* 0x000fe20000001818 */
[----:B------:R-:W-:Y:S07]  /*23c0*/  LDSM.16.M88.4 R20, [R192+0x4000] ;  /* 0x00400000c014783b */ /* 0x000fee0000000200 */
[C---:B-1----:R-:W-:Y:S08]  /*23d0*/  HMMA.16816.F32 R32, R76.reuse, R8, R32 ;  /* 0x000000084c20723c */ /* 0x042ff00000001820 */
[----:B------:R-:W-:Y:S01]  /*23e0*/  HMMA.16816.F32 R44, R76, R10, R44 ;  /* 0x0000000a4c2c723c */ /* 0x000fe2000000182c */
[----:B------:R-:W1:Y:S07]  /*23f0*/  LDSM.16.M88.4 R8, [R201+0x4000] ;  /* 0x00400000c908783b */ /* 0x000e6e0000000200 */
[C---:B----4-:R-:W-:Y:S08]  /*2400*/  HMMA.16816.F32 R16, R40.reuse, R28, R16 ;  /* 0x0000001c2810723c */ /* 0x050ff00000001810 */
[----:B------:R-:W-:Y:S01]  /*2410*/  HMMA.16816.F32 R24, R40, R30, R24 ;  /* 0x0000001e2818723c */ /* 0x000fe20000001818 */
[----:B------:R-:W3:Y:S07]  /*2420*/  LDSM.16.M88.4 R28, [R199+0xa800] ;  /* 0x00a80000c71c783b */ /* 0x000eee0000000200 */
[----:B------:R-:W-:Y:S08]  /*2430*/  HMMA.16816.F32 R32, R52, R96, R32 ;  /* 0x000000603420723c */ /* 0x000ff00000001820 */
[----:B------:R-:W-:Y:S08]  /*2440*/  HMMA.16816.F32 R64, R76, R72, R64 ;  /* 0x000000484c40723c */ /* 0x000ff00000001840 */
[----:B------:R-:W-:Y:S08]  /*2450*/  HMMA.16816.F32 R44, R52, R98, R44 ;  /* 0x00000062342c723c */ /* 0x000ff0000000182c */
[----:B--2---:R-:W-:Y:S08]  /*2460*/  HMMA.16816.F32 R16, R12, R92, R16 ;  /* 0x0000005c0c10723c */ /* 0x004ff00000001810 */
[----:B------:R-:W-:Y:S01]  /*2470*/  HMMA.16816.F32 R60, R76, R74, R60 ;  /* 0x0000004a4c3c723c */ /* 0x000fe2000000183c */
[----:B------:R-:W2:Y:S07]  /*2480*/  LDSM.16.M88.4 R72, [R203+0x5000] ;  /* 0x00500000cb48783b */ /* 0x000eae0000000200 */
[----:B------:R-:W-:Y:S08]  /*2490*/  HMMA.16816.F32 R24, R12, R94, R24 ;  /* 0x0000005e0c18723c */ /* 0x000ff00000001818 */
[----:B------:R-:W-:Y:S08]  /*24a0*/  HMMA.16816.F32 R32, R40, R36, R32 ;  /* 0x000000242820723c */ /* 0x000ff00000001820 */
[----:B------:R-:W-:Y:S08]  /*24b0*/  HMMA.16816.F32 R64, R52, R48, R64 ;  /* 0x000000303440723c */ /* 0x000ff00000001840 */
[----:B------:R-:W-:Y:S01]  /*24c0*/  HMMA.16816.F32 R44, R40, R38, R44 ;  /* 0x00000026282c723c */ /* 0x000fe2000000182c */
[----:B------:R-:W4:Y:S07]  /*24d0*/  LDSM.16.M88.4 R36, [R199+0xb000] ;  /* 0x00b00000c724783b */ /* 0x000f2e0000000200 */
[----:B-1----:R-:W-:Y:S08]  /*24e0*/  HMMA.16816.F32 R16, R8, R20, R16 ;  /* 0x000000140810723c */ /* 0x002ff00000001810 */
[----:B------:R-:W-:Y:S08]  /*24f0*/  HMMA.16816.F32 R56, R84, R88, R56 ;  /* 0x000000585438723c */ /* 0x000ff00000001838 */
[----:B------:R-:W-:Y:S01]  /*2500*/  HMMA.16816.F32 R24, R8, R22, R24 ;  /* 0x000000160818723c */ /* 0x000fe20000001818 */
[----:B------:R-:W1:Y:S07]  /*2510*/  LDSM.16.M88.4 R20, [R192+0x5000] ;  /* 0x00500000c014783b */ /* 0x000e6e0000000200 */
[----:B---3--:R-:W-:Y:S01]  /*2520*/  HMMA.16816.F32 R32, R12, R28, R32 ;  /* 0x0000001c0c20723c */ /* 0x008fe20000001820 */
[----:B------:R-:W-:-:S06]  /*2530*/  FMUL.FTZ R48, R17, c[0x0][0x2ec] ;  /* 0x0000bb0011307a20 */ /* 0x000fcc0000410000 */
[----:B------:R-:W-:Y:S01]  /*2540*/  FMUL.FTZ R28, R16, c[0x0][0x2ec] ;  /* 0x0000bb00101c7a20 */ /* 0x000fe20000410000 */
[----:B--2---:R-:W-:Y:S01]  /*2550*/  HMMA.16816.F32 R64, R40, R72, R64 ;  /* 0x000000482840723c */ /* 0x004fe20000001840 */
[----:B------:R-:W-:Y:S01]  /*2560*/  FMUL.FTZ R29, R18, c[0x0][0x2ec] ;  /* 0x0000bb00121d7a20 */ /* 0x000fe20000410000 */
[----:B------:R-:W2:Y:S06]  /*2570*/  MUFU.TANH R48, R48 ;  /* 0x0000003000307308 */ /* 0x000eac0000002400 */
[----:B------:R-:W-:Y:S01]  /*2580*/  HMMA.16816.F32 R44, R12, R30, R44 ;  /* 0x0000001e0c2c723c */ /* 0x000fe2000000182c */
[----:B------:R-:W-:Y:S01]  /*2590*/  FMUL.FTZ R24, R24, c[0x0][0x2ec] ;  /* 0x0000bb0018187a20 */ /* 0x000fe20000410000 */
[----:B------:R-:W-:Y:S01]  /*25a0*/  MUFU.TANH R28, R28 ;  /* 0x0000001c001c7308 */ /* 0x000fe20000002400 */
[----:B------:R-:W-:-:S04]  /*25b0*/  FMUL.FTZ R49, R25, c[0x0][0x2ec] ;  /* 0x0000bb0019317a20 */ /* 0x000fc80000410000 */
[----:B------:R-:W-:Y:S01]  /*25c0*/  FMUL.FTZ R30, R19, c[0x0][0x2ec] ;  /* 0x0000bb00131e7a20 */ /* 0x000fe20000410000 */
[----:B------:R-:W-:Y:S01]  /*25d0*/  HMMA.16816.F32 R80, R84, R90, R80 ;  /* 0x0000005a5450723c */ /* 0x000fe20000001850 */
[----:B------:R-:W3:Y:S01]  /*25e0*/  LDSM.16.M88.4 R16, [R205+0xb800] ;  /* 0x00b80000cd10783b */ /* 0x000ee20000000200 */
[----:B------:R5:W-:Y:S06]  /*25f0*/  MUFU.TANH R31, R24 ;  /* 0x00000018001f7308 */ /* 0x000bec0000002400 */
[----:B------:R-:W-:Y:S01]  /*2600*/  HMMA.16816.F32 R84, R76, R68, R56 ;  /* 0x000000444c54723c */ /* 0x000fe20000001838 */
[----:B------:R-:W-:Y:S01]  /*2610*/  LDSM.16.M88.4 R56, [R192+0x4800] ;  /* 0x00480000c038783b */ /* 0x000fe20000000200 */
[----:B------:R-:W1:Y:S06]  /*2620*/  MUFU.TANH R30, R30 ;  /* 0x0000001e001e7308 */ /* 0x000e6c0000002400 */
[----:B----4-:R-:W-:Y:S02]  /*2630*/  HMMA.16816.F32 R64, R12, R36, R64 ;  /* 0x000000240c40723c */ /* 0x010fe40000001840 */
[----:B------:R-:W-:Y:S05]  /*2640*/  MUFU.TANH R49, R49 ;  /* 0x0000003100317308 */ /* 0x000fea0000002400 */
[----:B------:R-:W-:Y:S01]  /*2650*/  FMUL.FTZ R36, R26, c[0x0][0x2ec] ;  /* 0x0000bb001a247a20 */ /* 0x000fe20000410000 */
[----:B------:R-:W-:Y:S01]  /*2660*/  HMMA.16816.F32 R80, R76, R70, R80 ;  /* 0x000000464c50723c */ /* 0x000fe20000001850 */
[----:B------:R-:W-:Y:S01]  /*2670*/  FMUL.FTZ R37, R27, c[0x0][0x2ec] ;  /* 0x0000bb001b257a20 */ /* 0x000fe20000410000 */
[----:B------:R-:W-:Y:S01]  /*2680*/  MUFU.TANH R29, R29 ;  /* 0x0000001d001d7308 */ /* 0x000fe20000002400 */
[----:B-----5:R-:W4:Y:S05]  /*2690*/  LDSM.16.M88.4 R24, [R203+0x5800] ;  /* 0x00580000cb18783b */ /* 0x020f2a0000000200 */
[----:B------:R-:W-:Y:S02]  /*26a0*/  HMMA.16816.F32 R60, R52, R50, R60 ;  /* 0x00000032343c723c */ /* 0x000fe4000000183c */
[----:B------:R-:W5:Y:S06]  /*26b0*/  MUFU.TANH R36, R36 ;  /* 0x0000002400247308 */ /* 0x000f6c0000002400 */
[----:B-1----:R-:W-:Y:S02]  /*26c0*/  HMMA.16816.F32 R64, R8, R20, R64 ;  /* 0x000000140840723c */ /* 0x002fe40000001840 */
[----:B------:R-:W1:Y:S06]  /*26d0*/  MUFU.TANH R37, R37 ;  /* 0x0000002500257308 */ /* 0x000e6c0000002400 */
[C---:B---3--:R-:W-:Y:S08]  /*26e0*/  HMMA.16816.F32 R84, R52.reuse, R16, R84 ;  /* 0x000000103454723c */ /* 0x048ff00000001854 */
[----:B------:R-:W-:Y:S01]  /*26f0*/  HMMA.16816.F32 R80, R52, R18, R80 ;  /* 0x000000123450723c */ /* 0x000fe20000001850 */
[----:B------:R-:W3:Y:S07]  /*2700*/  LDSM.16.M88.4 R16, [R199+0xb800] ;  /* 0x00b80000c710783b */ /* 0x000eee0000000200 */
[----:B------:R-:W-:Y:S01]  /*2710*/  HMMA.16816.F32 R60, R40, R74, R60 ;  /* 0x0000004a283c723c */ /* 0x000fe2000000183c */
[----:B------:R-:W-:-:S02]  /*2720*/  FMUL.FTZ R64, R64, c[0x0][0x2ec] ;  /* 0x0000bb0040407a20 */ /* 0x000fc40000410000 */
[----:B------:R-:W-:Y:S02]  /*2730*/  FMUL.FTZ R66, R66, c[0x0][0x2ec] ;  /* 0x0000bb0042427a20 */ /* 0x000fe40000410000 */
[----:B------:R-:W-:Y:S01]  /*2740*/  MUFU.TANH R167, R64 ;  /* 0x0000004000a77308 */ /* 0x000fe20000002400 */
[----:B------:R-:W-:Y:S02]  /*2750*/  FMUL.FTZ R65, R65, c[0x0][0x2ec] ;  /* 0x0000bb0041417a20 */ /* 0x000fe40000410000 */
[----:B----4-:R-:W-:Y:S01]  /*2760*/  HMMA.16816.F32 R84, R40, R24, R84 ;  /* 0x000000182854723c */ /* 0x010fe20000001854 */
[----:B------:R-:W-:-:S04]  /*2770*/  FMUL.FTZ R67, R67, c[0x0][0x2ec] ;  /* 0x0000bb0043437a20 */ /* 0x000fc80000410000 */
[----:B------:R-:W-:Y:S03]  /*2780*/  MUFU.TANH R164, R66 ;  /* 0x0000004200a47308 */ /* 0x000fe60000002400 */
[----:B------:R-:W-:Y:S01]  /*2790*/  HMMA.16816.F32 R80, R40, R26, R80 ;  /* 0x0000001a2850723c */ /* 0x000fe20000001850 */
[----:B------:R-:W4:Y:S01]  /*27a0*/  LDSM.16.M88.4 R24, [R192+0x5800] ;  /* 0x00580000c018783b */ /* 0x000f220000000200 */
[----:B------:R-:W-:-:S04]  /*27b0*/  DEPBAR.LE SB0, 0x0 ;  /* 0x000080000000791a */ /* 0x000fc80000000000 */
[----:B------:R-:W-:Y:S01]  /*27c0*/  MUFU.TANH R161, R65 ;  /* 0x0000004100a17308 */ /* 0x000fe20000002400 */
[----:B------:R-:W-:Y:S01]  /*27d0*/  LEA R40, R6, UR12, 0x4 ;  /* 0x0000000c06287c11 */ /* 0x000fe2000f8e20ff */
[----:B------:R-:W-:Y:S06]  /*27e0*/  HMMA.16816.F32 R60, R12, R38, R60 ;  /* 0x000000260c3c723c */ /* 0x000fec000000183c */
[----:B------:R-:W-:Y:S01]  /*27f0*/  MUFU.TANH R174, R67 ;  /* 0x0000004300ae7308 */ /* 0x000fe20000002400 */
[----:B------:R-:W-:Y:S01]  /*2800*/  LOP3.LUT R39, R100, 0xffffffe0, RZ, 0xc0, !PT ;  /* 0xffffffe064277812 */ /* 0x000fe200078ec0ff */
[----:B------:R-:W-:Y:S04]  /*2810*/  HMMA.16816.F32 R32, R8, R56, R32 ;  /* 0x000000380820723c */ /* 0x000fe80000001820 */
[----:B------:R-:W-:-:S04]  /*2820*/  IMAD.IADD R0, R4, 0x1, -R39 ;  /* 0x0000000104007824 */ /* 0x000fc800078e0a27 */
[----:B---3--:R-:W-:Y:S01]  /*2830*/  HMMA.16816.F32 R84, R12, R16, R84 ;  /* 0x000000100c54723c */ /* 0x008fe20000001854 */
[----:B------:R-:W-:-:S04]  /*2840*/  SHF.R.S32.HI R209, RZ, 0x1f, R0 ;  /* 0x0000001fffd17819 */ /* 0x000fc80000011400 */
[----:B------:R-:W-:Y:S01]  /*2850*/  LEA.HI R209, R209, R0, RZ, 0x2 ;  /* 0x00000000d1d17211 */ /* 0x000fe200078f10ff */
[----:B------:R-:W-:Y:S02]  /*2860*/  IMAD.U32 R0, RZ, RZ, UR13 ;  /* 0x0000000dff007e24 */ /* 0x000fe4000f8e00ff */
[----:B------:R-:W-:Y:S01]  /*2870*/  HMMA.16816.F32 R44, R8, R58, R44 ;  /* 0x0000003a082c723c */ /* 0x000fe2000000182c */
[----:B------:R-:W-:-:S04]  /*2880*/  SHF.R.S32.HI R209, RZ, 0x2, R209 ;  /* 0x00000002ffd17819 */ /* 0x000fc800000114d1 */
[----:B------:R-:W-:-:S03]  /*2890*/  IADD3 R39, R40, 0x1, R209 ;  /* 0x0000000128277810 */ /* 0x000fc60007ffe0d1 */
[----:B------:R-:W-:Y:S01]  /*28a0*/  HMMA.16816.F32 R80, R12, R18, R80 ;  /* 0x000000120c50723c */ /* 0x000fe20000001850 */
[----:B------:R-:W-:Y:S01]  /*28b0*/  IADD3 R4, R0, -UR15, R39 ;  /* 0x8000000f00047c10 */ /* 0x000fe2000fffe027 */
[----:B------:R-:W-:Y:S02]  /*28c0*/  IMAD.IADD R0, R101, 0x1, R2 ;  /* 0x0000000165007824 */ /* 0x000fe400078e0202 */
[----:B------:R-:W-:Y:S01]  /*28d0*/  FMUL.FTZ R32, R32, c[0x0][0x2ec] ;  /* 0x0000bb0020207a20 */ /* 0x000fe20000410000 */
[----:B------:R-:W-:Y:S01]  /*28e0*/  IADD3 R4, R4, c[0x0][0x2e8], RZ ;  /* 0x0000ba0004047a10 */ /* 0x000fe20007ffe0ff */
[----:B------:R-:W-:Y:S02]  /*28f0*/  FMUL.FTZ R34, R34, c[0x0][0x2ec] ;  /* 0x0000bb0022227a20 */ /* 0x000fe40000410000 */
[----:B------:R-:W-:Y:S01]  /*2900*/  HMMA.16816.F32 R60, R8, R22, R60 ;  /* 0x00000016083c723c */ /* 0x000fe2000000183c */
[C---:B------:R-:W-:Y:S01]  /*2910*/  IADD3 R2, R4.reuse, 0x8, RZ ;  /* 0x0000000804027810 */ /* 0x040fe20007ffe0ff */
[----:B------:R-:W3:Y:S01]  /*2920*/  MUFU.TANH R32, R32 ;  /* 0x0000002000207308 */ /* 0x000ee20000002400 */
[----:B------:R-:W-:Y:S01]  /*2930*/  IMNMX R133, R4, UR13, PT ;  /* 0x0000000d04857c17 */ /* 0x000fe2000b800200 */
[----:B------:R-:W-:Y:S01]  /*2940*/  FMUL.FTZ R33, R33, c[0x0][0x2ec] ;  /* 0x0000bb0021217a20 */ /* 0x000fe20000410000 */
[----:B------:R-:W-:Y:S01]  /*2950*/  IMNMX R2, R2, UR13, PT ;  /* 0x0000000d02027c17 */ /* 0x000fe2000b800200 */
[----:B------:R-:W-:-:S02]  /*2960*/  FMUL.FTZ R35, R35, c[0x0][0x2ec] ;  /* 0x0000bb0023237a20 */ /* 0x000fc40000410000 */
[----:B------:R-:W-:Y:S01]  /*2970*/  IMAD.U32 R23, RZ, RZ, UR18 ;  /* 0x00000012ff177e24 */ /* 0x000fe2000f8e00ff */
[C---:B----4-:R-:W-:Y:S01]  /*2980*/  HMMA.16816.F32 R84, R8.reuse, R24, R84 ;  /* 0x000000180854723c */ /* 0x050fe20000001854 */
[----:B------:R-:W-:Y:S01]  /*2990*/  FMUL.FTZ R21, R45, c[0x0][0x2ec] ;  /* 0x0000bb002d157a20 */ /* 0x000fe20000410000 */
[----:B------:R-:W4:Y:S01]  /*29a0*/  MUFU.TANH R34, R34 ;  /* 0x0000002200227308 */ /* 0x000f220000002400 */
[----:B------:R-:W-:Y:S02]  /*29b0*/  IMAD R22, R23, 0x40, R134 ;  /* 0x0000004017167824 */ /* 0x000fe400078e0286 */
[----:B------:R-:W-:Y:S02]  /*29c0*/  FMUL.FTZ R38, R46, c[0x0][0x2ec] ;  /* 0x0000bb002e267a20 */ /* 0x000fe40000410000 */
[----:B------:R-:W-:Y:S01]  /*29d0*/  FMUL.FTZ R47, R47, c[0x0][0x2ec] ;  /* 0x0000bb002f2f7a20 */ /* 0x000fe20000410000 */
[C---:B------:R-:W-:Y:S01]  /*29e0*/  IADD3 R16, R22.reuse, 0x1, RZ ;  /* 0x0000000116107810 */ /* 0x040fe20007ffe0ff */
[----:B------:R-:W-:Y:S01]  /*29f0*/  HMMA.16816.F32 R24, R8, R26, R80 ;  /* 0x0000001a0818723c */ /* 0x000fe20000001850 */
[----:B------:R-:W-:Y:S01]  /*2a00*/  IADD3 R4, R22, 0x8, RZ ;  /* 0x0000000816047810 */ /* 0x000fe20007ffe0ff */
[----:B------:R-:W-:Y:S01]  /*2a10*/  MUFU.TANH R21, R21 ;  /* 0x0000001500157308 */ /* 0x000fe20000002400 */
[-C--:B------:R-:W-:Y:S01]  /*2a20*/  ISETP.GE.AND P6, PT, R16, R133.reuse, PT ;  /* 0x000000851000720c */ /* 0x080fe20003fc6270 */
[----:B------:R-:W-:Y:S01]  /*2a30*/  FMUL.FTZ R20, R44, c[0x0][0x2ec] ;  /* 0x0000bb002c147a20 */ /* 0x000fe20000410000 */
[-C--:B------:R-:W-:Y:S01]  /*2a40*/  ISETP.GE.AND P4, PT, R4, R133.reuse, PT ;  /* 0x000000850400720c */ /* 0x080fe20003f86270 */
[----:B------:R-:W-:Y:S01]  /*2a50*/  FMUL.FTZ R60, R60, c[0x0][0x2ec] ;  /* 0x0000bb003c3c7a20 */ /* 0x000fe20000410000 */
[-C--:B------:R-:W-:Y:S01]  /*2a60*/  ISETP.GE.AND P1, PT, R4, R2.reuse, PT ;  /* 0x000000020400720c */ /* 0x080fe20003f26270 */
[----:B------:R-:W-:Y:S01]  /*2a70*/  FMUL.FTZ R63, R63, c[0x0][0x2ec] ;  /* 0x0000bb003f3f7a20 */ /* 0x000fe20000410000 */
[----:B------:R-:W-:Y:S01]  /*2a80*/  IADD3 R4, R22, 0x10, RZ ;  /* 0x0000001016047810 */ /* 0x000fe20007ffe0ff */
[----:B------:R-:W1:Y:S01]  /*2a90*/  MUFU.TANH R38, R38 ;  /* 0x0000002600267308 */ /* 0x000e620000002400 */
[----:B--2---:R-:W-:Y:S01]  /*2aa0*/  FSEL R23, R48, -INF , !P6 ;  /* 0xff80000030177808 */ /* 0x004fe20007000000 */
[----:B------:R-:W-:Y:S01]  /*2ab0*/  FMUL.FTZ R61, R61, c[0x0][0x2ec] ;  /* 0x0000bb003d3d7a20 */ /* 0x000fe20000410000 */
[-C--:B------:R-:W-:Y:S01]  /*2ac0*/  ISETP.GE.AND P3, PT, R16, R2.reuse, PT ;  /* 0x000000021000720c */ /* 0x080fe20003f66270 */
[----:B------:R-:W-:Y:S01]  /*2ad0*/  FMUL.FTZ R62, R62, c[0x0][0x2ec] ;  /* 0x0000bb003e3e7a20 */ /* 0x000fe20000410000 */
[CC--:B------:R-:W-:Y:S01]  /*2ae0*/  ISETP.GE.AND P2, PT, R4.reuse, R133.reuse, PT ;  /* 0x000000850400720c */ /* 0x0c0fe20003f46270 */
[----:B------:R-:W-:Y:S01]  /*2af0*/  FMUL.FTZ R87, R87, c[0x0][0x2ec] ;  /* 0x0000bb0057577a20 */ /* 0x000fe20000410000 */
[-C--:B------:R-:W-:Y:S01]  /*2b00*/  ISETP.GE.AND P6, PT, R4, R2.reuse, PT ;  /* 0x000000020400720c */ /* 0x080fe20003fc6270 */
[----:B------:R-:W2:Y:S01]  /*2b10*/  MUFU.TANH R6, R47 ;  /* 0x0000002f00067308 */ /* 0x000ea20000002400 */
[----:B------:R-:W-:Y:S01]  /*2b20*/  IADD3 R16, R22, 0x9, RZ ;  /* 0x0000000916107810 */ /* 0x000fe20007ffe0ff */
[----:B------:R-:W-:Y:S01]  /*2b30*/  FMUL.FTZ R84, R84, c[0x0][0x2ec] ;  /* 0x0000bb0054547a20 */ /* 0x000fe20000410000 */
[----:B------:R-:W-:Y:S01]  /*2b40*/  IADD3 R4, R22, 0x11, RZ ;  /* 0x0000001116047810 */ /* 0x000fe20007ffe0ff */
[----:B------:R-:W-:Y:S01]  /*2b50*/  FMUL.FTZ R85, R85, c[0x0][0x2ec] ;  /* 0x0000bb0055557a20 */ /* 0x000fe20000410000 */
[----:B------:R-:W-:Y:S01]  /*2b60*/  FSEL R30, R30, -INF , !P3 ;  /* 0xff8000001e1e7808 */ /* 0x000fe20005800000 */
[----:B------:R-:W-:Y:S01]  /*2b70*/  FMUL.FTZ R86, R86, c[0x0][0x2ec] ;  /* 0x0000bb0056567a20 */ /* 0x000fe20000410000 */
[----:B------:R-:W-:Y:S01]  /*2b80*/  FSEL R31, R31, -INF , !P4 ;  /* 0xff8000001f1f7808 */ /* 0x000fe20006000000 */
[----:B------:R-:W1:Y:S01]  /*2b90*/  MUFU.TANH R159, R60 ;  /* 0x0000003c009f7308 */ /* 0x000e620000002400 */
[-C--:B------:R-:W-:Y:S01]  /*2ba0*/  ISETP.GE.AND P0, PT, R16, R133.reuse, PT ;  /* 0x000000851000720c */ /* 0x080fe20003f06270 */
[----:B------:R-:W-:Y:S01]  /*2bb0*/  FMUL.FTZ R24, R24, c[0x0][0x2ec] ;  /* 0x0000bb0018187a20 */ /* 0x000fe20000410000 */
[C---:B------:R-:W-:Y:S01]  /*2bc0*/  ISETP.GE.AND P3, PT, R4.reuse, R133, PT ;  /* 0x000000850400720c */ /* 0x040fe20003f66270 */
[----:B------:R-:W-:Y:S01]  /*2bd0*/  FMUL.FTZ R25, R25, c[0x0][0x2ec] ;  /* 0x0000bb0019197a20 */ /* 0x000fe20000410000 */
[-C--:B------:R-:W-:Y:S01]  /*2be0*/  ISETP.GE.AND P4, PT, R4, R2.reuse, PT ;  /* 0x000000020400720c */ /* 0x080fe20003f86270 */
[----:B------:R-:W-:Y:S01]  /*2bf0*/  FMUL.FTZ R26, R26, c[0x0][0x2ec] ;  /* 0x0000bb001a1a7a20 */ /* 0x000fe20000410000 */
[----:B------:R-:W-:Y:S01]  /*2c00*/  IADD3 R4, R22, 0x18, RZ ;  /* 0x0000001816047810 */ /* 0x000fe20007ffe0ff */
[----:B------:R-:W2:Y:S01]  /*2c10*/  MUFU.TANH R33, R33 ;  /* 0x0000002100217308 */ /* 0x000ea20000002400 */
[----:B------:R-:W-:Y:S01]  /*2c20*/  ISETP.GE.AND P5, PT, R16, R2, PT ;  /* 0x000000021000720c */ /* 0x000fe20003fa6270 */
[----:B------:R-:W-:Y:S01]  /*2c30*/  FMUL.FTZ R27, R27, c[0x0][0x2ec] ;  /* 0x0000bb001b1b7a20 */ /* 0x000fe20000410000 */
[----:B------:R-:W-:-:S02]  /*2c40*/  IADD3 R12, R22, 0x19, RZ ;  /* 0x00000019160c7810 */ /* 0x000fc40007ffe0ff */
[----:B-----5:R-:W-:Y:S02]  /*2c50*/  FSEL R36, R36, -INF , !P1 ;  /* 0xff80000024247808 */ /* 0x020fe40004800000 */
[----:B------:R-:W-:Y:S01]  /*2c60*/  FSEL R49, R49, -INF , !P0 ;  /* 0xff80000031317808 */ /* 0x000fe20004000000 */
[----:B------:R-:W5:Y:S01]  /*2c70*/  MUFU.TANH R35, R35 ;  /* 0x0000002300237308 */ /* 0x000f620000002400 */
[CC--:B------:R-:W-:Y:S02]  /*2c80*/  ISETP.GE.AND P1, PT, R4.reuse, R133.reuse, PT ;  /* 0x000000850400720c */ /* 0x0c0fe40003f26270 */
[----:B------:R-:W-:Y:S02]  /*2c90*/  ISETP.GE.AND P0, PT, R4, R2, PT ;  /* 0x000000020400720c */ /* 0x000fe40003f06270 */
[----:B-1----:R-:W-:Y:S02]  /*2ca0*/  FSEL R4, R37, -INF , !P5 ;  /* 0xff80000025047808 */ /* 0x002fe40006800000 */
[----:B---3--:R-:W-:Y:S01]  /*2cb0*/  FSEL R17, R32, -INF , !P2 ;  /* 0xff80000020117808 */ /* 0x008fe20005000000 */
[----:B------:R-:W1:Y:S01]  /*2cc0*/  MUFU.TANH R142, R87 ;  /* 0x00000057008e7308 */ /* 0x000e620000002400 */
[----:B------:R-:W-:-:S02]  /*2cd0*/  ISETP.GE.AND P5, PT, R12, R133, PT ;  /* 0x000000850c00720c */ /* 0x000fc40003fa6270 */
[----:B------:R-:W-:Y:S02]  /*2ce0*/  ISETP.GE.AND P2, PT, R12, R2, PT ;  /* 0x000000020c00720c */ /* 0x000fe40003f46270 */
[----:B------:R-:W-:Y:S02]  /*2cf0*/  IADD3 R12, R22, 0x20, RZ ;  /* 0x00000020160c7810 */ /* 0x000fe40007ffe0ff */
[----:B----4-:R-:W-:Y:S01]  /*2d00*/  FSEL R14, R34, -INF , !P6 ;  /* 0xff800000220e7808 */ /* 0x010fe20007000000 */
[----:B------:R-:W3:Y:S01]  /*2d10*/  MUFU.TANH R20, R20 ;  /* 0x0000001400147308 */ /* 0x000ee20000002400 */
[----:B------:R-:W-:Y:S02]  /*2d20*/  IADD3 R8, R22, 0x28, RZ ;  /* 0x0000002816087810 */ /* 0x000fe40007ffe0ff */
[----:B------:R-:W-:Y:S02]  /*2d30*/  ISETP.GE.AND P6, PT, R12, R133, PT ;  /* 0x000000850c00720c */ /* 0x000fe40003fc6270 */
[----:B------:R-:W-:-:S02]  /*2d40*/  IADD3 R11, R22, 0x29, RZ ;  /* 0x00000029160b7810 */ /* 0x000fc40007ffe0ff */
[----:B------:R-:W-:Y:S01]  /*2d50*/  FSEL R10, R38, -INF , !P0 ;  /* 0xff800000260a7808 */ /* 0x000fe20004000000 */
[----:B------:R-:W4:Y:S01]  /*2d60*/  MUFU.TANH R172, R63 ;  /* 0x0000003f00ac7308 */ /* 0x000f220000002400 */
[----:B------:R-:W-:Y:S02]  /*2d70*/  FSEL R9, R21, -INF , !P5 ;  /* 0xff80000015097808 */ /* 0x000fe40006800000 */
[C---:B------:R-:W-:Y:S02]  /*2d80*/  ISETP.GE.AND P0, PT, R8.reuse, R133, PT ;  /* 0x000000850800720c */ /* 0x040fe40003f06270 */
[----:B------:R-:W-:Y:S02]  /*2d90*/  ISETP.GE.AND P5, PT, R8, R2, PT ;  /* 0x000000020800720c */ /* 0x000fe40003fa6270 */
[----:B--2---:R-:W-:Y:S01]  /*2da0*/  FSEL R8, R6, -INF , !P2 ;  /* 0xff80000006087808 */ /* 0x004fe20005000000 */
[----:B------:R-:W2:Y:S01]  /*2db0*/  MUFU.TANH R171, R84 ;  /* 0x0000005400ab7308 */ /* 0x000ea20000002400 */
[----:B------:R-:W-:-:S02]  /*2dc0*/  FSEL R167, R167, -INF , !P6 ;  /* 0xff800000a7a77808 */ /* 0x000fc40007000000 */
[C---:B------:R-:W-:Y:S02]  /*2dd0*/  ISETP.GE.AND P2, PT, R11.reuse, R133, PT ;  /* 0x000000850b00720c */ /* 0x040fe40003f46270 */
[-C--:B------:R-:W-:Y:S02]  /*2de0*/  ISETP.GE.AND P6, PT, R11, R2.reuse, PT ;  /* 0x000000020b00720c */ /* 0x080fe40003fc6270 */
[----:B------:R-:W-:Y:S01]  /*2df0*/  IADD3 R11, R22, 0x31, RZ ;  /* 0x00000031160b7810 */ /* 0x000fe20007ffe0ff */
[----:B------:R-:W-:Y:S01]  /*2e00*/  MUFU.TANH R165, R61 ;  /* 0x0000003d00a57308 */ /* 0x000fe20000002400 */
[----:B------:R-:W-:Y:S02]  /*2e10*/  FSEL R159, R159, -INF , !P0 ;  /* 0xff8000009f9f7808 */ /* 0x000fe40004000000 */
[----:B------:R-:W-:Y:S02]  /*2e20*/  FSEL R15, R33, -INF , !P3 ;  /* 0xff800000210f7808 */ /* 0x000fe40005800000 */
[----:B------:R-:W-:-:S02]  /*2e30*/  ISETP.GE.AND P0, PT, R11, R2, PT ;  /* 0x000000020b00720c */ /* 0x000fc40003f06270 */
[----:B------:R-:W-:Y:S01]  /*2e40*/  IADD3 R16, R22, 0x21, RZ ;  /* 0x0000002116107810 */ /* 0x000fe20007ffe0ff */
[----:B------:R-:W2:Y:S01]  /*2e50*/  MUFU.TANH R166, R62 ;  /* 0x0000003e00a67308 */ /* 0x000ea20000002400 */
[----:B------:R-:W-:Y:S02]  /*2e60*/  ISETP.GE.AND P3, PT, R12, R2, PT ;  /* 0x000000020c00720c */ /* 0x000fe40003f66270 */
[----:B------:R-:W-:Y:S02]  /*2e70*/  IADD3 R6, R22, 0x30, RZ ;  /* 0x0000003016067810 */ /* 0x000fe40007ffe0ff */
[----:B-----5:R-:W-:Y:S02]  /*2e80*/  FSEL R12, R35, -INF , !P4 ;  /* 0xff800000230c7808 */ /* 0x020fe40006000000 */
[----:B-1----:R-:W-:Y:S01]  /*2e90*/  FSEL R142, R142, -INF , !P0 ;  /* 0xff8000008e8e7808 */ /* 0x002fe20004000000 */
[----:B------:R-:W-:Y:S01]  /*2ea0*/  MUFU.TANH R169, R85 ;  /* 0x0000005500a97308 */ /* 0x000fe20000002400 */
[----:B------:R-:W-:-:S02]  /*2eb0*/  ISETP.GE.AND P4, PT, R16, R133, PT ;  /* 0x000000851000720c */ /* 0x000fc40003f86270 */
[----:B---3--:R-:W-:Y:S02]  /*2ec0*/  FSEL R13, R20, -INF , !P1 ;  /* 0xff800000140d7808 */ /* 0x008fe40004800000 */
[----:B------:R-:W-:Y:S02]  /*2ed0*/  FSEL R164, R164, -INF , !P3 ;  /* 0xff800000a4a47808 */ /* 0x000fe40005800000 */
[----:B------:R-:W-:Y:S01]  /*2ee0*/  PLOP3.LUT P0, PT, PT, PT, UP0, 0x80, 0x0 ;  /* 0x000000000000781c */ /* 0x000fe20003f0f008 */
[----:B------:R-:W1:Y:S01]  /*2ef0*/  MUFU.TANH R168, R86 ;  /* 0x0000005600a87308 */ /* 0x000e620000002400 */
[----:B------:R-:W-:Y:S02]  /*2f00*/  ISETP.GE.AND P1, PT, R16, R2, PT ;  /* 0x000000021000720c */ /* 0x000fe40003f26270 */
[----:B------:R-:W-:Y:S02]  /*2f10*/  ISETP.GE.AND P3, PT, R6, R133, PT ;  /* 0x000000850600720c */ /* 0x000fe40003f66270 */
[----:B------:R-:W-:-:S02]  /*2f20*/  FSEL R161, R161, -INF , !P4 ;  /* 0xff800000a1a17808 */ /* 0x000fc40006000000 */
[----:B------:R-:W-:Y:S01]  /*2f30*/  ISETP.GE.AND P4, PT, R6, R2, PT ;  /* 0x000000020600720c */ /* 0x000fe20003f86270 */
[----:B------:R-:W3:Y:S01]  /*2f40*/  MUFU.TANH R143, R24 ;  /* 0x00000018008f7308 */ /* 0x000ee20000002400 */
[----:B------:R-:W-:Y:S02]  /*2f50*/  FSEL R174, R174, -INF , !P1 ;  /* 0xff800000aeae7808 */ /* 0x000fe40004800000 */
[----:B----4-:R-:W-:Y:S02]  /*2f60*/  FSEL R172, R172, -INF , !P6 ;  /* 0xff800000acac7808 */ /* 0x010fe40007000000 */
[----:B--2---:R-:W-:Y:S02]  /*2f70*/  FSEL R171, R171, -INF , !P3 ;  /* 0xff800000abab7808 */ /* 0x004fe40005800000 */
[----:B------:R-:W-:Y:S01]  /*2f80*/  IADD3 R6, R22, 0x38, RZ ;  /* 0x0000003816067810 */ /* 0x000fe20007ffe0ff */
[----:B------:R-:W-:Y:S01]  /*2f90*/  MUFU.TANH R141, R25 ;  /* 0x00000019008d7308 */ /* 0x000fe20000002400 */
[----:B------:R-:W-:-:S02]  /*2fa0*/  ISETP.GE.AND P1, PT, R11, R133, PT ;  /* 0x000000850b00720c */ /* 0x000fc40003f26270 */
[C---:B------:R-:W-:Y:S02]  /*2fb0*/  ISETP.GE.AND P6, PT, R22.reuse, R133, PT ;  /* 0x000000851600720c */ /* 0x040fe40003fc6270 */
[C---:B------:R-:W-:Y:S02]  /*2fc0*/  ISETP.GE.AND P3, PT, R22.reuse, R2, PT ;  /* 0x000000021600720c */ /* 0x040fe40003f66270 */
[----:B------:R-:W-:Y:S01]  /*2fd0*/  IADD3 R22, R22, 0x39, RZ ;  /* 0x0000003916167810 */ /* 0x000fe20007ffe0ff */
[----:B------:R-:W2:Y:S01]  /*2fe0*/  MUFU.TANH R140, R26 ;  /* 0x0000001a008c7308 */ /* 0x000ea20000002400 */
[----:B------:R-:W-:Y:S02]  /*2ff0*/  FSEL R166, R166, -INF , !P5 ;  /* 0xff800000a6a67808 */ /* 0x000fe40006800000 */
[----:B------:R-:W-:Y:S02]  /*3000*/  FSEL R165, R165, -INF , !P2 ;  /* 0xff800000a5a57808 */ /* 0x000fe40005000000 */
[----:B-1----:R-:W-:-:S02]  /*3010*/  FSEL R168, R168, -INF , !P4 ;  /* 0xff800000a8a87808 */ /* 0x002fc40006000000 */
[----:B------:R-:W-:Y:S01]  /*3020*/  FSEL R169, R169, -INF , !P1 ;  /* 0xff800000a9a97808 */ /* 0x000fe20004800000 */
[----:B------:R-:W1:Y:S01]  /*3030*/  MUFU.TANH R162, R27 ;  /* 0x0000001b00a27308 */ /* 0x000e620000002400 */
[----:B------:R-:W-:Y:S01]  /*3040*/  BAR.SYNC.DEFER_BLOCKING 0x0 ;  /* 0x0000000000007b1d */ /* 0x000fe20000010000 */
[CC--:B------:R-:W-:Y:S02]  /*3050*/  ISETP.GE.AND P5, PT, R6.reuse, R133.reuse, PT ;  /* 0x000000850600720c */ /* 0x0c0fe40003fa6270 */
[-C--:B------:R-:W-:Y:S02]  /*3060*/  ISETP.GE.AND P2, PT, R6, R2.reuse, PT ;  /* 0x000000020600720c */ /* 0x080fe40003f46270 */
[C---:B------:R-:W-:Y:S02]  /*3070*/  ISETP.GE.AND P4, PT, R22.reuse, R133, PT ;  /* 0x000000851600720c */ /* 0x040fe40003f86270 */
[----:B------:R-:W-:Y:S02]  /*3080*/  ISETP.GE.AND P1, PT, R22, R2, PT ;  /* 0x000000021600720c */ /* 0x000fe40003f26270 */
[----:B---3--:R-:W-:-:S02]  /*3090*/  FSEL R143, R143, -INF , !P5 ;  /* 0xff8000008f8f7808 */ /* 0x008fc40006800000 */
[----:B--2---:R-:W-:Y:S02]  /*30a0*/  FSEL R140, R140, -INF , !P2 ;  /* 0xff8000008c8c7808 */ /* 0x004fe40005000000 */
[----:B------:R-:W-:Y:S02]  /*30b0*/  FSEL R28, R28, -INF , !P6 ;  /* 0xff8000001c1c7808 */ /* 0x000fe40007000000 */
[----:B------:R-:W-:Y:S02]  /*30c0*/  FSEL R29, R29, -INF , !P3 ;  /* 0xff8000001d1d7808 */ /* 0x000fe40005800000 */
[----:B------:R-:W-:Y:S02]  /*30d0*/  FSEL R141, R141, -INF , !P4 ;  /* 0xff8000008d8d7808 */ /* 0x000fe40006000000 */
[----:B-1----:R-:W-:Y:S01]  /*30e0*/  FSEL R162, R162, -INF , !P1 ;  /* 0xff800000a2a27808 */ /* 0x002fe20004800000 */
[----:B------:R-:W-:Y:S05]  /*30f0*/  @!P0 BRA `(.L_x_367) ;  /* 0x0000020000008947 */ /* 0x000fea0003800000 */
[----:B------:R-:W-:-:S04]  /*3100*/  UIADD3 UR12, UR8, -0x2, URZ ;  /* 0xfffffffe080c7890 */ /* 0x000fc8000fffe03f */
[----:B------:R-:W-:Y:S02]  /*3110*/  USHF.R.S32.HI UR11, URZ, 0x1f, UR12 ;  /* 0x0000001f3f0b7899 */ /* 0x000fe4000801140c */
[----:B------:R-:W-:Y:S01]  /*3120*/  UIMAD UR20, UR20, UR12, URZ ;  /* 0x0000000c141472a4 */ /* 0x000fe2000f8e023f */
[----:B------:R-:W-:Y:S01]  /*3130*/  IMAD.WIDE.U32 R18, R3, UR12, R214 ;  /* 0x0000000c03127c25 */ /* 0x000fe2000f8e00d6 */
[----:B------:R-:W-:Y:S02]  /*3140*/  USHF.L.U32 UR12, UR6, 0x5, URZ ;  /* 0x00000005060c7899 */ /* 0x000fe4000800063f */
[----:B------:R-:W-:Y:S02]  /*3150*/  UIMAD UR11, UR11, UR21, UR20 ;  /* 0x000000150b0b72a4 */ /* 0x000fe4000f8e0214 */
[----:B------:R-:W-:Y:S01]  /*3160*/  LEA R24, P2, R18, c[0x0][0x168], 0x1 ;  /* 0x00005a0012187a11 */ /* 0x000fe200078408ff */
[----:B------:R-:W-:-:S03]  /*3170*/  USHF.L.U64.HI UR6, UR6, 0x5, UR7 ;  /* 0x0000000506067899 */ /* 0x000fc60008010207 */
[----:B------:R-:W-:Y:S02]  /*3180*/  IADD3 R3, R19, UR11, RZ ;  /* 0x0000000b13037c10 */ /* 0x000fe4000fffe0ff */
        /* <DEDUP_REMOVED lines=8> */
[----:B------:R-:W-:-:S02]  /*3210*/  IADD3 R18, P1, R26, UR12, RZ ;  /* 0x0000000c1a127c10 */ /* 0x000fc4000ff3e0ff */
        /* <DEDUP_REMOVED lines=14> */
.L_x_367:
[----:B------:R-:W-:Y:S02]  /*3300*/  FMNMX.FTZ R16, R28, R23, !PT ;  /* 0x000000171c107209 */ /* 0x000fe40007810000 */
[----:B-1----:R-:W-:-:S02]  /*3310*/  FMNMX.FTZ R19, R29, R30, !PT ;  /* 0x0000001e1d137209 */ /* 0x002fc40007810000 */
        /* <DEDUP_REMOVED lines=72> */
[----:B------:R-:W4:Y:S01]  /*37a0*/  LDSM.16.MT88.4 R4, [R196+0x10000] ;  /* 0x01000000c404783b */ /* 0x000f220000004200 */
[--C-:B------:R-:W-:Y:S02]  /*37b0*/  FFMA.FTZ R135, R9, c[0x0][0x23c], -R170.reuse ;  /* 0x00008f0009877a23 */ /* 0x100fe400000108aa */
[--C-:B------:R-:W-:Y:S01]  /*37c0*/  FFMA.FTZ R145, R10, c[0x0][0x23c], -R163.reuse ;  /* 0x00008f000a917a23 */ /* 0x100fe200000108a3 */
[----:B------:R-:W-:Y:S01]  /*37d0*/  LDSM.16.MT88.4 R16, [R197+0xe800] ;  /* 0x00e80000c510783b */ /* 0x000fe20000004200 */
[----:B------:R-:W-:Y:S01]  /*37e0*/  FFMA.FTZ R0, R8, c[0x0][0x23c], -R163 ;  /* 0x00008f0008007a23 */ /* 0x000fe200000108a3 */
[----:B------:R-:W-:Y:S01]  /*37f0*/  MUFU.EX2 R151, R151 ;  /* 0x0000009700977308 */ /* 0x000fe20000000800 */
[--C-:B------:R-:W-:Y:S01]  /*3800*/  FFMA.FTZ R147, R15, c[0x0][0x23c], -R170.reuse ;  /* 0x00008f000f937a23 */ /* 0x100fe200000108aa */
[----:B------:R-:W5:Y:S01]  /*3810*/  LDSM.16.MT88.4 R8, [R200+0xe800] ;  /* 0x00e80000c808783b */ /* 0x000f620000004200 */
[----:B------:R-:W-:-:S02]  /*3820*/  FFMA.FTZ R146, R13, c[0x0][0x23c], -R170 ;  /* 0x00008f000d927a23 */ /* 0x000fc400000108aa */
[--C-:B------:R-:W-:Y:S01]  /*3830*/  FFMA.FTZ R149, R14, c[0x0][0x23c], -R163.reuse ;  /* 0x00008f000e957a23 */ /* 0x100fe200000108a3 */
[----:B------:R-:W-:Y:S01]  /*3840*/  LDSM.16.MT88.4 R28, [R196+0xc800] ;  /* 0x00c80000c41c783b */ /* 0x000fe20000004200 */
[----:B------:R-:W-:Y:S01]  /*3850*/  FFMA.FTZ R144, R12, c[0x0][0x23c], -R163 ;  /* 0x00008f000c907a23 */ /* 0x000fe200000108a3 */
[----:B------:R-:W3:Y:S01]  /*3860*/  MUFU.EX2 R148, R148 ;  /* 0x0000009400947308 */ /* 0x000ee20000000800 */
[----:B--2---:R-:W-:Y:S01]  /*3870*/  F2FP.PACK_AB R96, R153, R154 ;  /* 0x0000009a9960723e */ /* 0x004fe200000000ff */
[----:B------:R-:W2:Y:S01]  /*3880*/  LDSM.16.MT88.4 R12, [R196+0xe800] ;  /* 0x00e80000c40c783b */ /* 0x000ea20000004200 */
        /* <DEDUP_REMOVED lines=8> */
[----:B------:R-:W1:Y:S01]  /*3910*/  MUFU.EX2 R156, R156 ;  /* 0x0000009c009c7308 */ /* 0x000e620000000800 */
        /* <DEDUP_REMOVED lines=30> */
[----:B------:R-:W3:Y:S06]  /*3b00*/  MUFU.EX2 R144, R144 ;  /* 0x0000009000907308 */ /* 0x000eec0000000800 */
        /* <DEDUP_REMOVED lines=35> */
[----:B------:R-:W2:Y:S06]  /*3d40*/  MUFU.EX2 R221, R221 ;  /* 0x000000dd00dd7308 */ /* 0x000eac0000000800 */
[C---:B----4-:R-:W-:Y:S07]  /*3d50*/  HMMA.16816.F32 R92, R96.reuse, R4, RZ ;  /* 0x00000004605c723c */ /* 0x050fee00000018ff */
[----:B-1----:R-:W-:Y:S01]  /*3d60*/  F2FP.PACK_AB R4, R147, R152 ;  /* 0x000000989304723e */ /* 0x002fe200000000ff */
[----:B------:R-:W-:Y:S01]  /*3d70*/  HMMA.16816.F32 R96, R96, R6, RZ ;  /* 0x000000066060723c */ /* 0x000fe200000018ff */
[----:B---3--:R-:W-:Y:S01]  /*3d80*/  F2FP.PACK_AB R5, R144, R149 ;  /* 0x000000959005723e */ /* 0x008fe200000000ff */
        /* <DEDUP_REMOVED lines=9> */
[----:B-----5:R-:W-:Y:S01]  /*3e20*/  HMMA.16816.F32 R36, R4, R8, R36 ;  /* 0x000000080424723c */ /* 0x020fe20000001824 */
        /* <DEDUP_REMOVED lines=131> */
[----:B------:R-:W-:-:S02]  /*4660*/  USHF.L.U32 UR11, UR4, 0x5, URZ ;  /* 0x00000005040b7899 */ /* 0x000fc4000800063f */
[----:B------:R-:W-:Y:S01]  /*4670*/  UIADD3 UR6, UR21, UR6, URZ ;  /* 0x0000000615067290 */ /* 0x000fe2000fffe03f */
[----:B------:R-:W-:Y:S01]  /*4680*/  IMAD.U32 R6, RZ, RZ, UR20 ;  /* 0x00000014ff067e24 */ /* 0x000fe2000f8e00ff */
[----:B------:R-:W-:Y:S01]  /*4690*/  UISETP.NE.AND UP0, UPT, UR8, 0x2, UPT ;  /* 0x000000020800788c */ /* 0x000fe2000bf05270 */
[----:B------:R-:W-:-:S03]  /*46a0*/  IMAD.U32 R7, RZ, RZ, UR21 ;  /* 0x00000015ff077e24 */ /* 0x000fc6000f8e00ff */
[----:B------:R-:W-:Y:S01]  /*46b0*/  IMAD.U32 R5, RZ, RZ, UR6 ;  /* 0x00000006ff057e24 */ /* 0x000fe2000f8e00ff */
[----:B------:R-:W-:Y:S01]  /*46c0*/  BAR.SYNC.DEFER_BLOCKING 0x0 ;  /* 0x0000000000007b1d */ /* 0x000fe20000010000 */
[----:B------:R-:W-:Y:S01]  /*46d0*/  LEA R0, P0, R6, R232, 0x6 ;  /* 0x000000e806007211 */ /* 0x000fe200078030ff */
[----:B------:R-:W-:-:S03]  /*46e0*/  USHF.L.U64.HI UR6, UR4, 0x5, UR5 ;  /* 0x0000000504067899 */ /* 0x000fc60008010205 */
[----:B------:R-:W-:Y:S02]  /*46f0*/  LEA R4, P1, R0, c[0x0][0x170], 0x1 ;  /* 0x00005c0000047a11 */ /* 0x000fe400078208ff */
[----:B------:R-:W-:Y:S02]  /*4700*/  LEA.HI.X R5, R6, R213, R5, 0x6, P0 ;  /* 0x000000d506057211 */ /* 0x000fe400000f3405 */
[----:B------:R-:W-:Y:S02]  /*4710*/  IADD3 R6, P0, R4, UR11, RZ ;  /* 0x0000000b04067c10 */ /* 0x000fe4000ff1e0ff */
[----:B------:R-:W-:Y:S02]  /*4720*/  LEA.HI.X R5, R0, c[0x0][0x174], R5, 0x1, P1 ;  /* 0x00005d0000057a11 */ /* 0x000fe400008f0c05 */
[----:B------:R-:W-:Y:S02]  /*4730*/  IADD3 R10, P1, R6, UR11, RZ ;  /* 0x0000000b060a7c10 */ /* 0x000fe4000ff3e0ff */
[----:B------:R-:W-:-:S02]  /*4740*/  IADD3.X R7, R5, UR6, RZ, P0, !PT ;  /* 0x0000000605077c10 */ /* 0x000fc400087fe4ff */
[----:B------:R-:W-:Y:S02]  /*4750*/  IADD3 R8, P0, R10, UR11, RZ ;  /* 0x0000000b0a087c10 */ /* 0x000fe4000ff1e0ff */
[----:B------:R-:W-:-:S04]  /*4760*/  IADD3.X R11, R7, UR6, RZ, P1, !PT ;  /* 0x00000006070b7c10 */ /* 0x000fc80008ffe4ff */
[----:B------:R-:W-:Y:S01]  /*4770*/  IADD3.X R9, R11, UR6, RZ, P0, !PT ;  /* 0x000000060b097c10 */ /* 0x000fe200087fe4ff */
        /* <DEDUP_REMOVED lines=16> */
[----:B------:R-:W1:Y:S04]  /*4880*/  LDSM.16.M88.4 R16, [R205+0x6000] ;  /* 0x00600000cd10783b */ /* 0x000e680000000200 */
[----:B------:R-:W-:Y:S04]  /*4890*/  LDSM.16.M88.4 R32, [R204] ;  /* 0x00000000cc20783b */ /* 0x000fe80000000200 */
[----:B------:R-:W-:Y:S04]  /*48a0*/  LDSM.16.M88.4 R12, [R203] ;  /* 0x00000000cb0c783b */ /* 0x000fe80000000200 */
[----:B------:R-:W3:Y:S04]  /*48b0*/  LDSM.16.M88.4 R140, [R205+0x6800] ;  /* 0x00680000cd8c783b */ /* 0x000ee80000000200 */
[----:B------:R-:W4:Y:S04]  /*48c0*/  LDSM.16.M88.4 R152, [R205+0x7000] ;  /* 0x00700000cd98783b */ /* 0x000f280000000200 */
[----:B------:R-:W5:Y:S04]  /*48d0*/  LDSM.16.M88.4 R24, [R205+0x7800] ;  /* 0x00780000cd18783b */ /* 0x000f680000000200 */
[----:B--2---:R-:W-:Y:S04]  /*48e0*/  LDSM.16.M88.4 R8, [R202] ;  /* 0x00000000ca08783b */ /* 0x004fe80000000200 */
[----:B------:R-:W2:Y:S04]  /*48f0*/  LDSM.16.M88.4 R20, [R199+0x6000] ;  /* 0x00600000c714783b */ /* 0x000ea80000000200 */
[----:B------:R-:W2:Y:S04]  /*4900*/  LDSM.16.M88.4 R148, [R195] ;  /* 0x00000000c394783b */ /* 0x000ea80000000200 */
[----:B------:R-:W2:Y:S01]  /*4910*/  LDSM.16.M88.4 R144, [R194] ;  /* 0x00000000c290783b */ /* 0x000ea20000000200 */
[C---:B-1----:R-:W-:Y:S03]  /*4920*/  HMMA.16816.F32 R4, R168.reuse, R16, RZ ;  /* 0x00000010a804723c */ /* 0x042fe600000018ff */
[----:B------:R-:W1:Y:S04]  /*4930*/  LDSM.16.M88.4 R136, [R193] ;  /* 0x00000000c188783b */ /* 0x000e680000000200 */
[----:B------:R-:W-:Y:S01]  /*4940*/  LDSM.16.M88.4 R160, [R199+0x7800] ;  /* 0x00780000c7a0783b */ /* 0x000fe20000000200 */
[C---:B------:R-:W-:Y:S03]  /*4950*/  HMMA.16816.F32 R16, R168.reuse, R18, RZ ;  /* 0x00000012a810723c */ /* 0x040fe600000018ff */
[----:B------:R-:W-:Y:S04]  /*4960*/  LDSM.16.M88.4 R176, [R199+0x6800] ;  /* 0x00680000c7b0783b */ /* 0x000fe80000000200 */
[----:B------:R-:W-:Y:S01]  /*4970*/  LDSM.16.M88.4 R164, [R199+0x7000] ;  /* 0x00700000c7a4783b */ /* 0x000fe20000000200 */
[----:B---3--:R-:W-:Y:S03]  /*4980*/  HMMA.16816.F32 R28, R168, R140, RZ ;  /* 0x0000008ca81c723c */ /* 0x008fe600000018ff */
[----:B------:R-:W-:Y:S04]  /*4990*/  LDSM.16.M88.4 R180, [R202+0x2000] ;  /* 0x00200000cab4783b */ /* 0x000fe80000000200 */
[----:B------:R-:W-:Y:S01]  /*49a0*/  LDSM.16.M88.4 R228, [R205+0xa800] ;  /* 0x00a80000cde4783b */ /* 0x000fe20000000200 */
[----:B------:R-:W-:Y:S03]  /*49b0*/  HMMA.16816.F32 R4, R32, R12, R4 ;  /* 0x0000000c2004723c */ /* 0x000fe60000001804 */
[----:B------:R-:W-:Y:S04]  /*49c0*/  LDSM.16.M88.4 R224, [R199+0xa000] ;  /* 0x00a00000c7e0783b */ /* 0x000fe80000000200 */
[----:B------:R-:W0:Y:S01]  /*49d0*/  LDGDEPBAR ;  /* 0x00000000000079af */ /* 0x000e220000000000 */
[C---:B----4-:R-:W-:Y:S08]  /*49e0*/  HMMA.16816.F32 R156, R168.reuse, R152, RZ ;  /* 0x00000098a89c723c */ /* 0x050ff000000018ff */
[C---:B------:R-:W-:Y:S08]  /*49f0*/  HMMA.16816.F32 R140, R168.reuse, R142, RZ ;  /* 0x0000008ea88c723c */ /* 0x040ff000000018ff */
[C---:B------:R-:W-:Y:S08]  /*4a00*/  HMMA.16816.F32 R152, R168.reuse, R154, RZ ;  /* 0x0000009aa898723c */ /* 0x040ff000000018ff */
[C---:B-----5:R-:W-:Y:S08]  /*4a10*/  HMMA.16816.F32 R172, R168.reuse, R24, RZ ;  /* 0x00000018a8ac723c */ /* 0x060ff000000018ff */
[----:B------:R-:W-:Y:S01]  /*4a20*/  HMMA.16816.F32 R168, R168, R26, RZ ;  /* 0x0000001aa8a8723c */ /* 0x000fe200000018ff */
[----:B------:R-:W-:Y:S07]  /*4a30*/  LDSM.16.M88.4 R24, [R201] ;  /* 0x00000000c918783b */ /* 0x000fee0000000200 */
[----:B------:R-:W-:Y:S01]  /*4a40*/  HMMA.16816.F32 R16, R32, R14, R16 ;  /* 0x0000000e2010723c */ /* 0x000fe20000001810 */
[----:B------:R-:W3:Y:S07]  /*4a50*/  LDSM.16.M88.4 R12, [R192] ;  /* 0x00000000c00c783b */ /* 0x000eee0000000200 */
[----:B--2---:R-:W-:Y:S08]  /*4a60*/  HMMA.16816.F32 R4, R8, R20, R4 ;  /* 0x000000140804723c */ /* 0x004ff00000001804 */
        /* <DEDUP_REMOVED lines=8> */
[----:B------:R-:W-:Y:S04]  /*4af0*/  LDSM.16.M88.4 R32, [R206+0x2000] ;  /* 0x00200000ce20783b */ /* 0x000fe80000000200 */
[----:B------:R-:W-:Y:S03]  /*4b00*/  LDSM.16.M88.4 R136, [R192+0x1800] ;  /* 0x00180000c088783b */ /* 0x000fe60000000200 */
[----:B------:R-:W-:Y:S01]  /*4b10*/  HMMA.16816.F32 R16, R8, R22, R16 ;  /* 0x000000160810723c */ /* 0x000fe20000001810 */
[----:B------:R-:W1:Y:S07]  /*4b20*/  LDSM.16.M88.4 R20, [R205+0x8000] ;  /* 0x00800000cd14783b */ /* 0x000e6e0000000200 */
[----:B---3--:R-:W-:Y:S08]  /*4b30*/  HMMA.16816.F32 R4, R24, R12, R4 ;  /* 0x0000000c1804723c */ /* 0x008ff00000001804 */
[C---:B------:R-:W-:Y:S08]  /*4b40*/  HMMA.16816.F32 R172, R8.reuse, R160, R172 ;  /* 0x000000a008ac723c */ /* 0x040ff000000018ac */
[----:B------:R-:W-:Y:S01]  /*4b50*/  HMMA.16816.F32 R168, R8, R162, R168 ;  /* 0x000000a208a8723c */ /* 0x000fe200000018a8 */
[----:B------:R-:W-:Y:S07]  /*4b60*/  LDSM.16.M88.4 R160, [R191] ;  /* 0x00000000bfa0783b */ /* 0x000fee0000000200 */
[----:B------:R-:W-:Y:S01]  /*4b70*/  HMMA.16816.F32 R16, R24, R14, R16 ;  /* 0x0000000e1810723c */ /* 0x000fe20000001810 */
[----:B------:R-:W2:Y:S07]  /*4b80*/  LDSM.16.M88.4 R12, [R204+0x2000] ;  /* 0x00200000cc0c783b */ /* 0x000eae0000000200 */
        /* <DEDUP_REMOVED lines=16> */
[----:B--2---:R-:W-:Y:S08]  /*4c90*/  HMMA.16816.F32 R4, R12, R160, R4 ;  /* 0x000000a00c04723c */ /* 0x004ff00000001804 */
[C---:B------:R-:W-:Y:S08]  /*4ca0*/  HMMA.16816.F32 R172, R24.reuse, R136, R172 ;  /* 0x0000008818ac723c */ /* 0x040ff000000018ac */
[----:B------:R-:W-:Y:S01]  /*4cb0*/  HMMA.16816.F32 R168, R24, R138, R168 ;  /* 0x0000008a18a8723c */ /* 0x000fe200000018a8 */
[----:B------:R-:W2:Y:S04]  /*4cc0*/  LDSM.16.M88.4 R136, [R190] ;  /* 0x00000000be88783b */ /* 0x000ea80000000200 */
[----:B------:R-:W2:Y:S03]  /*4cd0*/  LDSM.16.M88.4 R24, [R192+0x2000] ;  /* 0x00200000c018783b */ /* 0x000ea60000000200 */
[C---:B---3--:R-:W-:Y:S08]  /*4ce0*/  HMMA.16816.F32 R28, R32.reuse, R8, R28 ;  /* 0x00000008201c723c */ /* 0x048ff0000000181c */
[----:B------:R-:W-:Y:S01]  /*4cf0*/  HMMA.16816.F32 R140, R32, R10, R140 ;  /* 0x0000000a208c723c */ /* 0x000fe2000000188c */
[----:B------:R-:W3:Y:S07]  /*4d00*/  LDSM.16.M88.4 R8, [R189] ;  /* 0x00000000bd08783b */ /* 0x000eee0000000200 */
[----:B------:R-:W-:Y:S01]  /*4d10*/  HMMA.16816.F32 R16, R12, R162, R16 ;  /* 0x000000a20c10723c */ /* 0x000fe20000001810 */
[----:B------:R-:W-:Y:S07]  /*4d20*/  LDSM.16.M88.4 R160, [R188] ;  /* 0x00000000bca0783b */ /* 0x000fee0000000200 */
[----:B-1----:R-:W-:Y:S08]  /*4d30*/  HMMA.16816.F32 R4, R180, R20, R4 ;  /* 0x00000014b404723c */ /* 0x002ff00000001804 */
        /* <DEDUP_REMOVED lines=10> */
[----:B------:R-:W-:Y:S01]  /*4de0*/  HMMA.16816.F32 R16, R180, R22, R16 ;  /* 0x00000016b410723c */ /* 0x000fe20000001810 */
[----:B------:R-:W-:Y:S07]  /*4df0*/  LDSM.16.M88.4 R20, [R199+0x9000] ;  /* 0x00900000c714783b */ /* 0x000fee0000000200 */
[----:B------:R-:W-:Y:S08]  /*4e00*/  HMMA.16816.F32 R4, R164, R24, R4 ;  /* 0x00000018a404723c */ /* 0x000ff00000001804 */
[C---:B---3--:R-:W-:Y:S08]  /*4e10*/  HMMA.16816.F32 R156, R12.reuse, R8, R156 ;  /* 0x000000080c9c723c */ /* 0x048ff0000000189c */
[----:B------:R-:W-:Y:S01]  /*4e20*/  HMMA.16816.F32 R152, R12, R10, R152 ;  /* 0x0000000a0c98723c */ /* 0x000fe20000001898 */
[----:B------:R-:W2:Y:S07]  /*4e30*/  LDSM.16.M88.4 R8, [R192+0x2800] ;  /* 0x00280000c008783b */ /* 0x000eae0000000200 */
[----:B------:R-:W-:Y:S08]  /*4e40*/  HMMA.16816.F32 R28, R180, R176, R28 ;  /* 0x000000b0b41c723c */ /* 0x000ff0000000181c */
[----:B------:R-:W-:Y:S01]  /*4e50*/  HMMA.16816.F32 R16, R164, R26, R16 ;  /* 0x0000001aa410723c */ /* 0x000fe20000001810 */
[----:B------:R-:W3:Y:S07]  /*4e60*/  LDSM.16.M88.4 R24, [R202+0x4000] ;  /* 0x00400000ca18783b */ /* 0x000eee0000000200 */
[----:B-1----:R-:W-:Y:S08]  /*4e70*/  HMMA.16816.F32 R4, R148, R32, R4 ;  /* 0x000000209404723c */ /* 0x002ff00000001804 */
[----:B------:R-:W-:Y:S01]  /*4e80*/  HMMA.16816.F32 R140, R180, R178, R140 ;  /* 0x000000b2b48c723c */ /* 0x000fe2000000188c */
[----:B------:R-:W-:Y:S07]  /*4e90*/  LDSM.16.M88.4 R176, [R199+0x9800] ;  /* 0x00980000c7b0783b */ /* 0x000fee0000000200 */
[----:B------:R-:W-:Y:S01]  /*4ea0*/  HMMA.16816.F32 R16, R148, R34, R16 ;  /* 0x000000229410723c */ /* 0x000fe20000001810 */
[----:B------:R-:W-:Y:S07]  /*4eb0*/  LDSM.16.M88.4 R32, [R186] ;  /* 0x00000000ba20783b */ /* 0x000fee0000000200 */
[----:B--2---:R-:W-:Y:S08]  /*4ec0*/  HMMA.16816.F32 R28, R164, R8, R28 ;  /* 0x00000008a41c723c */ /* 0x004ff0000000181c */
[----:B------:R-:W-:Y:S08]  /*4ed0*/  HMMA.16816.F32 R4, R136, R144, R4 ;  /* 0x000000908804723c */ /* 0x000ff00000001804 */
[----:B------:R-:W-:Y:S01]  /*4ee0*/  HMMA.16816.F32 R140, R164, R10, R140 ;  /* 0x0000000aa48c723c */ /* 0x000fe2000000188c */
[----:B------:R-:W-:Y:S07]  /*4ef0*/  LDSM.16.M88.4 R8, [R192+0x4000] ;  /* 0x00400000c008783b */ /* 0x000fee0000000200 */
[C---:B------:R-:W-:Y:S08]  /*4f00*/  HMMA.16816.F32 R172, R12.reuse, R160, R172 ;  /* 0x000000a00cac723c */ /* 0x040ff000000018ac */
[----:B------:R-:W-:Y:S01]  /*4f10*/  HMMA.16816.F32 R168, R12, R162, R168 ;  /* 0x000000a20ca8723c */ /* 0x000fe200000018a8 */
[----:B------:R-:W1:Y:S04]  /*4f20*/  LDSM.16.M88.4 R160, [R192+0x3000] ;  /* 0x00300000c0a0783b */ /* 0x000e680000000200 */
[----:B------:R-:W2:Y:S03]  /*4f30*/  LDSM.16.M88.4 R12, [R201+0x4000] ;  /* 0x00400000c90c783b */ /* 0x000ea60000000200 */
[----:B------:R-:W-:Y:S08]  /*4f40*/  HMMA.16816.F32 R156, R180, R20, R156 ;  /* 0x00000014b49c723c */ /* 0x000ff0000000189c */
[----:B------:R-:W-:Y:S08]  /*4f50*/  HMMA.16816.F32 R28, R148, R228, R28 ;  /* 0x000000e4941c723c */ /* 0x000ff0000000181c */
[----:B------:R-:W-:Y:S01]  /*4f60*/  HMMA.16816.F32 R16, R136, R146, R16 ;  /* 0x000000928810723c */ /* 0x000fe20000001810 */
[----:B------:R-:W4:Y:S07]  /*4f70*/  LDSM.16.M88.4 R144, [R205+0xb000] ;  /* 0x00b00000cd90783b */ /* 0x000f2e0000000200 */
[----:B---3--:R-:W-:Y:S08]  /*4f80*/  HMMA.16816.F32 R4, R24, R224, R4 ;  /* 0x000000e01804723c */ /* 0x008ff00000001804 */
[----:B------:R-:W-:Y:S08]  /*4f90*/  HMMA.16816.F32 R140, R148, R230, R140 ;  /* 0x000000e6948c723c */ /* 0x000ff0000000188c */
[----:B------:R-:W-:Y:S01]  /*4fa0*/  HMMA.16816.F32 R152, R180, R22, R152 ;  /* 0x00000016b498723c */ /* 0x000fe20000001898 */
[----:B------:R-:W3:Y:S07]  /*4fb0*/  LDSM.16.M88.4 R20, [R199+0xa800] ;  /* 0x00a80000c714783b */ /* 0x000eee0000000200 */
[----:B-1----:R-:W-:Y:S08]  /*4fc0*/  HMMA.16816.F32 R156, R164, R160, R156 ;  /* 0x000000a0a49c723c */ /* 0x002ff0000000189c */
[----:B------:R-:W-:Y:S08]  /*4fd0*/  HMMA.16816.F32 R28, R136, R32, R28 ;  /* 0x00000020881c723c */ /* 0x000ff0000000181c */
[----:B------:R-:W-:Y:S01]  /*4fe0*/  HMMA.16816.F32 R16, R24, R226, R16 ;  /* 0x000000e21810723c */ /* 0x000fe20000001810 */
[----:B------:R-:W-:Y:S07]  /*4ff0*/  LDSM.16.M88.4 R224, [R185] ;  /* 0x00000000b9e0783b */ /* 0x000fee0000000200 */
[----:B--2---:R-:W-:Y:S08]  /*5000*/  HMMA.16816.F32 R4, R12, R8, R4 ;  /* 0x000000080c04723c */ /* 0x004ff00000001804 */
[----:B------:R-:W-:Y:S01]  /*5010*/  HMMA.16816.F32 R140, R136, R34, R140 ;  /* 0x00000022888c723c */ /* 0x000fe2000000188c */
[----:B------:R-:W1:Y:S07]  /*5020*/  LDSM.16.M88.4 R32, [R192+0x3800] ;  /* 0x00380000c020783b */ /* 0x000e6e0000000200 */
[C---:B------:R-:W-:Y:S08]  /*5030*/  HMMA.16816.F32 R172, R180.reuse, R176, R172 ;  /* 0x000000b0b4ac723c */ /* 0x040ff000000018ac */
[----:B------:R-:W-:Y:S01]  /*5040*/  HMMA.16816.F32 R176, R180, R178, R168 ;  /* 0x000000b2b4b0723c */ /* 0x000fe200000018a8 */
[----:B------:R-:W2:Y:S01]  /*5050*/  LDSM.16.M88.4 R168, [R192+0x4800] ;  /* 0x00480000c0a8783b */ /* 0x000ea20000000200 */
[----:B------:R-:W-:-:S02]  /*5060*/  FMUL.FTZ R0, R4, c[0x0][0x2ec] ;  /* 0x0000bb0004007a20 */ /* 0x000fc40000410000 */
[----:B------:R-:W-:-:S04]  /*5070*/  FMUL.FTZ R135, R6, c[0x0][0x2ec] ;  /* 0x0000bb0006877a20 */ /* 0x000fc80000410000 */
[----:B----4-:R-:W-:Y:S01]  /*5080*/  HMMA.16816.F32 R156, R148, R144, R156 ;  /* 0x00000090949c723c */ /* 0x010fe2000000189c */
[----:B------:R-:W-:Y:S06]  /*5090*/  MUFU.TANH R0, R0 ;  /* 0x0000000000007308 */ /* 0x000fec0000002400 */
[----:B------:R-:W-:Y:S01]  /*50a0*/  FMUL.FTZ R144, R5, c[0x0][0x2ec] ;  /* 0x0000bb0005907a20 */ /* 0x000fe20000410000 */
[----:B------:R-:W-:Y:S01]  /*50b0*/  HMMA.16816.F32 R152, R164, R162, R152 ;  /* 0x000000a2a498723c */ /* 0x000fe20000001898 */
[----:B------:R-:W-:Y:S01]  /*50c0*/  FMUL.FTZ R145, R7, c[0x0][0x2ec] ;  /* 0x0000bb0007917a20 */ /* 0x000fe20000410000 */
[----:B------:R-:W-:Y:S01]  /*50d0*/  MUFU.TANH R135, R135 ;  /* 0x0000008700877308 */ /* 0x000fe20000002400 */
[----:B------:R-:W4:Y:S05]  /*50e0*/  LDSM.16.M88.4 R4, [R205+0xb800] ;  /* 0x00b80000cd04783b */ /* 0x000f2a0000000200 */
[----:B---3--:R-:W-:Y:S02]  /*50f0*/  HMMA.16816.F32 R28, R24, R20, R28 ;  /* 0x00000014181c723c */ /* 0x008fe4000000181c */
[----:B------:R-:W3:Y:S06]  /*5100*/  MUFU.TANH R144, R144 ;  /* 0x0000009000907308 */ /* 0x000eec0000002400 */
[----:B------:R-:W-:Y:S01]  /*5110*/  HMMA.16816.F32 R16, R12, R10, R16 ;  /* 0x0000000a0c10723c */ /* 0x000fe20000001810 */
[----:B------:R-:W-:Y:S01]  /*5120*/  LDSM.16.M88.4 R8, [R199+0xb000] ;  /* 0x00b00000c708783b */ /* 0x000fe20000000200 */
[----:B------:R-:W-:Y:S06]  /*5130*/  MUFU.TANH R145, R145 ;  /* 0x0000009100917308 */ /* 0x000fec0000002400 */
[----:B-1----:R-:W-:Y:S08]  /*5140*/  HMMA.16816.F32 R172, R164, R32, R172 ;  /* 0x00000020a4ac723c */ /* 0x002ff000000018ac */
[----:B------:R-:W-:Y:S08]  /*5150*/  HMMA.16816.F32 R152, R148, R146, R152 ;  /* 0x000000929498723c */ /* 0x000ff00000001898 */
[----:B--2---:R-:W-:Y:S01]  /*5160*/  HMMA.16816.F32 R28, R12, R168, R28 ;  /* 0x000000a80c1c723c */ /* 0x004fe2000000181c */
[----:B------:R-:W-:-:S02]  /*5170*/  FMUL.FTZ R160, R16, c[0x0][0x2ec] ;  /* 0x0000bb0010a07a20 */ /* 0x000fc40000410000 */
[----:B------:R-:W-:Y:S02]  /*5180*/  FMUL.FTZ R146, R17, c[0x0][0x2ec] ;  /* 0x0000bb0011927a20 */ /* 0x000fe40000410000 */
[----:B------:R-:W-:Y:S02]  /*5190*/  FMUL.FTZ R32, R18, c[0x0][0x2ec] ;  /* 0x0000bb0012207a20 */ /* 0x000fe40000410000 */
[----:B------:R-:W-:Y:S01]  /*51a0*/  FMUL.FTZ R33, R19, c[0x0][0x2ec] ;  /* 0x0000bb0013217a20 */ /* 0x000fe20000410000 */
[----:B------:R-:W-:Y:S01]  /*51b0*/  HMMA.16816.F32 R176, R164, R34, R176 ;  /* 0x00000022a4b0723c */ /* 0x000fe200000018b0 */
[----:B------:R-:W1:Y:S01]  /*51c0*/  LDSM.16.M88.4 R16, [R184] ;  /* 0x00000000b810783b */ /* 0x000e620000000200 */
[----:B------:R-:W2:Y:S06]  /*51d0*/  MUFU.TANH R160, R160 ;  /* 0x000000a000a07308 */ /* 0x000eac0000002400 */
[----:B----4-:R-:W-:Y:S02]  /*51e0*/  HMMA.16816.F32 R172, R148, R4, R172 ;  /* 0x0000000494ac723c */ /* 0x010fe400000018ac */
[----:B------:R-:W-:Y:S06]  /*51f0*/  MUFU.TANH R32, R32 ;  /* 0x0000002000207308 */ /* 0x000fec0000002400 */
[----:B------:R-:W-:Y:S01]  /*5200*/  HMMA.16816.F32 R156, R136, R224, R156 ;  /* 0x000000e0889c723c */ /* 0x000fe2000000189c */
[----:B------:R-:W-:Y:S01]  /*5210*/  FMUL.FTZ R147, R28, c[0x0][0x2ec] ;  /* 0x0000bb001c937a20 */ /* 0x000fe20000410000 */
[----:B------:R-:W-:Y:S01]  /*5220*/  MUFU.TANH R33, R33 ;  /* 0x0000002100217308 */ /* 0x000fe20000002400 */
[----:B------:R-:W-:-:S02]  /*5230*/  FMUL.FTZ R161, R29, c[0x0][0x2ec] ;  /* 0x0000bb001da17a20 */ /* 0x000fc40000410000 */
[----:B------:R-:W-:Y:S02]  /*5240*/  FMUL.FTZ R4, R30, c[0x0][0x2ec] ;  /* 0x0000bb001e047a20 */ /* 0x000fe40000410000 */
[----:B------:R-:W-:Y:S01]  /*5250*/  FMUL.FTZ R5, R31, c[0x0][0x2ec] ;  /* 0x0000bb001f057a20 */ /* 0x000fe20000410000 */
[----:B------:R-:W-:Y:S01]  /*5260*/  HMMA.16816.F32 R152, R136, R226, R152 ;  /* 0x000000e28898723c */ /* 0x000fe20000001898 */
[----:B------:R-:W4:Y:S01]  /*5270*/  LDSM.16.M88.4 R28, [R199+0xb800] ;  /* 0x00b80000c71c783b */ /* 0x000f220000000200 */
[----:B------:R-:W-:Y:S06]  /*5280*/  MUFU.TANH R146, R146 ;  /* 0x0000009200927308 */ /* 0x000fec0000002400 */
[----:B------:R-:W-:Y:S02]  /*5290*/  HMMA.16816.F32 R176, R148, R6, R176 ;  /* 0x0000000694b0723c */ /* 0x000fe400000018b0 */
[----:B------:R-:W5:Y:S05]  /*52a0*/  MUFU.TANH R147, R147 ;  /* 0x0000009300937308 */ /* 0x000f6a0000002400 */
[----:B------:R-:W-:Y:S01]  /*52b0*/  IMAD.U32 R7, RZ, RZ, UR18 ;  /* 0x00000012ff077e24 */ /* 0x000fe2000f8e00ff */
[----:B------:R-:W-:Y:S01]  /*52c0*/  HMMA.16816.F32 R140, R24, R22, R140 ;  /* 0x00000016188c723c */ /* 0x000fe2000000188c */
[----:B------:R-:W5:Y:S01]  /*52d0*/  LDSM.16.M88.4 R20, [R192+0x5000] ;  /* 0x00500000c014783b */ /* 0x000f620000000200 */
[----:B------:R-:W2:Y:S01]  /*52e0*/  MUFU.TANH R4, R4 ;  /* 0x0000000400047308 */ /* 0x000ea20000002400 */
[----:B------:R-:W-:-:S05]  /*52f0*/  IMAD R134, R7, 0x40, R134 ;  /* 0x0000004007867824 */ /* 0x000fca00078e0286 */
[----:B-1----:R-:W-:Y:S01]  /*5300*/  HMMA.16816.F32 R172, R136, R16, R172 ;  /* 0x0000001088ac723c */ /* 0x002fe200000018ac */
[C---:B------:R-:W-:Y:S01]  /*5310*/  IADD3 R7, R134.reuse, 0x1, RZ ;  /* 0x0000000186077810 */ /* 0x040fe20007ffe0ff */
[----:B------:R-:W1:Y:S03]  /*5320*/  MUFU.TANH R5, R5 ;  /* 0x0000000500057308 */ /* 0x000e660000002400 */
[C---:B------:R-:W-:Y:S02]  /*5330*/  ISETP.GE.AND P5, PT, R7.reuse, R133, PT ;  /* 0x000000850700720c */ /* 0x040fe40003fa6270 */
[----:B------:R-:W-:Y:S01]  /*5340*/  ISETP.GE.AND P2, PT, R7, R2, PT ;  /* 0x000000020700720c */ /* 0x000fe20003f46270 */
[----:B------:R-:W-:Y:S01]  /*5350*/  HMMA.16816.F32 R156, R24, R8, R156 ;  /* 0x00000008189c723c */ /* 0x000fe2000000189c */
[----:B------:R-:W-:Y:S01]  /*5360*/  IADD3 R7, R134, 0x8, RZ ;  /* 0x0000000886077810 */ /* 0x000fe20007ffe0ff */
[----:B------:R-:W-:Y:S01]  /*5370*/  MUFU.TANH R161, R161 ;  /* 0x000000a100a17308 */ /* 0x000fe20000002400 */
[----:B---3--:R-:W-:-:S02]  /*5380*/  FSEL R144, R144, -INF , !P5 ;  /* 0xff80000090907808 */ /* 0x008fc40006800000 */
[C---:B------:R-:W-:Y:S02]  /*5390*/  ISETP.GE.AND P4, PT, R7.reuse, R133, PT ;  /* 0x000000850700720c */ /* 0x040fe40003f86270 */
[----:B------:R-:W-:Y:S01]  /*53a0*/  ISETP.GE.AND P1, PT, R7, R2, PT ;  /* 0x000000020700720c */ /* 0x000fe20003f26270 */
[----:B------:R-:W-:Y:S01]  /*53b0*/  HMMA.16816.F32 R152, R24, R10, R152 ;  /* 0x0000000a1898723c */ /* 0x000fe20000001898 */
[----:B------:R-:W3:Y:S01]  /*53c0*/  LDSM.16.M88.4 R8, [R192+0x5800] ;  /* 0x00580000c008783b */ /* 0x000ee20000000200 */
[----:B------:R-:W-:Y:S01]  /*53d0*/  IADD3 R7, R134, 0x10, RZ ;  /* 0x0000001086077810 */ /* 0x000fe20007ffe0ff */
[----:B------:R-:W-:-:S04]  /*53e0*/  DEPBAR.LE SB0, 0x0 ;  /* 0x000080000000791a */ /* 0x000fc80000000000 */
[C---:B------:R-:W-:Y:S01]  /*53f0*/  ISETP.GE.AND P3, PT, R7.reuse, R133, PT ;  /* 0x000000850700720c */ /* 0x040fe20003f66270 */
[----:B------:R-:W-:Y:S01]  /*5400*/  HMMA.16816.F32 R176, R136, R18, R176 ;  /* 0x0000001288b0723c */ /* 0x000fe200000018b0 */
[----:B------:R-:W-:Y:S02]  /*5410*/  ISETP.GE.AND P5, PT, R7, R2, PT ;  /* 0x000000020700720c */ /* 0x000fe40003fa6270 */
[----:B--2---:R-:W-:Y:S02]  /*5420*/  FSEL R160, R160, -INF , !P4 ;  /* 0xff800000a0a07808 */ /* 0x004fe40006000000 */
[C---:B------:R-:W-:Y:S02]  /*5430*/  IADD3 R17, R134.reuse, 0x19, RZ ;  /* 0x0000001986117810 */ /* 0x040fe40007ffe0ff */
[----:B------:R-:W-:Y:S01]  /*5440*/  IADD3 R18, R134, 0x18, RZ ;  /* 0x0000001886127810 */ /* 0x000fe20007ffe0ff */
[----:B----4-:R-:W-:Y:S01]  /*5450*/  HMMA.16816.F32 R172, R24, R28, R172 ;  /* 0x0000001c18ac723c */ /* 0x010fe200000018ac */
[----:B------:R-:W-:-:S07]  /*5460*/  FSEL R7, R145, -INF , !P2 ;  /* 0xff80000091077808 */ /* 0x000fce0005000000 */
[C---:B------:R-:W-:Y:S08]  /*5470*/  HMMA.16816.F32 R140, R12.reuse, R170, R140 ;  /* 0x000000aa0c8c723c */ /* 0x040ff0000000188c */
[----:B-----5:R-:W-:Y:S08]  /*5480*/  HMMA.16816.F32 R156, R12, R20, R156 ;  /* 0x000000140c9c723c */ /* 0x020ff0000000189c */
[----:B------:R-:W-:Y:S07]  /*5490*/  HMMA.16816.F32 R176, R24, R30, R176 ;  /* 0x0000001e18b0723c */ /* 0x000fee00000018b0 */
[----:B------:R-:W-:Y:S01]  /*54a0*/  FSEL R24, R147, -INF , !P3 ;  /* 0xff80000093187808 */ /* 0x000fe20005800000 */
[C---:B------:R-:W-:Y:S01]  /*54b0*/  HMMA.16816.F32 R152, R12.reuse, R22, R152 ;  /* 0x000000160c98723c */ /* 0x040fe20000001898 */
[----:B------:R-:W-:Y:S01]  /*54c0*/  FMUL.FTZ R20, R140, c[0x0][0x2ec] ;  /* 0x0000bb008c147a20 */ /* 0x000fe20000410000 */
[----:B------:R-:W-:Y:S01]  /*54d0*/  FSEL R27, R4, -INF , !P5 ;  /* 0xff800000041b7808 */ /* 0x000fe20006800000 */
[----:B------:R-:W-:Y:S01]  /*54e0*/  FMUL.FTZ R21, R141, c[0x0][0x2ec] ;  /* 0x0000bb008d157a20 */ /* 0x000fe20000410000 */
[----:B------:R-:W-:Y:S01]  /*54f0*/  ISETP.GE.AND P3, PT, R17, R2, PT ;  /* 0x000000021100720c */ /* 0x000fe20003f66270 */
[----:B------:R-:W-:Y:S01]  /*5500*/  FMUL.FTZ R16, R142, c[0x0][0x2ec] ;  /* 0x0000bb008e107a20 */ /* 0x000fe20000410000 */
[----:B------:R-:W-:Y:S01]  /*5510*/  IADD3 R4, R134, 0x29, RZ ;  /* 0x0000002986047810 */ /* 0x000fe20007ffe0ff */
[----:B------:R-:W-:Y:S01]  /*5520*/  FMUL.FTZ R143, R143, c[0x0][0x2ec] ;  /* 0x0000bb008f8f7a20 */ /* 0x000fe20000410000 */
[----:B---3--:R-:W-:Y:S01]  /*5530*/  HMMA.16816.F32 R172, R12, R8, R172 ;  /* 0x000000080cac723c */ /* 0x008fe200000018ac */
[----:B------:R-:W-:Y:S01]  /*5540*/  FMUL.FTZ R156, R156, c[0x0][0x2ec] ;  /* 0x0000bb009c9c7a20 */ /* 0x000fe20000410000 */
[----:B------:R-:W2:Y:S01]  /*5550*/  MUFU.TANH R20, R20 ;  /* 0x0000001400147308 */ /* 0x000ea20000002400 */
[----:B------:R-:W-:-:S02]  /*5560*/  FMUL.FTZ R159, R159, c[0x0][0x2ec] ;  /* 0x0000bb009f9f7a20 */ /* 0x000fc40000410000 */
[----:B------:R-:W-:Y:S02]  /*5570*/  FMUL.FTZ R157, R157, c[0x0][0x2ec] ;  /* 0x0000bb009d9d7a20 */ /* 0x000fe40000410000 */
[----:B------:R-:W-:Y:S01]  /*5580*/  IADD3 R8, R134, 0x9, RZ ;  /* 0x0000000986087810 */ /* 0x000fe20007ffe0ff */
[----:B------:R-:W-:Y:S01]  /*5590*/  HMMA.16816.F32 R176, R12, R10, R176 ;  /* 0x0000000a0cb0723c */ /* 0x000fe200000018b0 */
[----:B------:R-:W-:Y:S01]  /*55a0*/  FSEL R9, R32, -INF , !P1 ;  /* 0xff80000020097808 */ /* 0x000fe20004800000 */
[----:B------:R-:W3:Y:S01]  /*55b0*/  MUFU.TANH R21, R21 ;  /* 0x0000001500157308 */ /* 0x000ee20000002400 */
[-C--:B------:R-:W-:Y:S01]  /*55c0*/  ISETP.GE.AND P0, PT, R8, R133.reuse, PT ;  /* 0x000000850800720c */ /* 0x080fe20003f06270 */
[----:B------:R-:W-:Y:S01]  /*55d0*/  FMUL.FTZ R158, R158, c[0x0][0x2ec] ;  /* 0x0000bb009e9e7a20 */ /* 0x000fe20000410000 */
[-C--:B------:R-:W-:Y:S02]  /*55e0*/  ISETP.GE.AND P6, PT, R8, R2.reuse, PT ;  /* 0x000000020800720c */ /* 0x080fe40003fc6270 */
[----:B------:R-:W-:Y:S01]  /*55f0*/  IADD3 R8, R134, 0x11, RZ ;  /* 0x0000001186087810 */ /* 0x000fe20007ffe0ff */
[----:B------:R-:W-:Y:S01]  /*5600*/  FMUL.FTZ R152, R152, c[0x0][0x2ec] ;  /* 0x0000bb0098987a20 */ /* 0x000fe20000410000 */
[----:B------:R-:W-:Y:S01]  /*5610*/  IADD3 R11, R134, 0x20, RZ ;  /* 0x00000020860b7810 */ /* 0x000fe20007ffe0ff */
[----:B------:R-:W4:Y:S01]  /*5620*/  MUFU.TANH R16, R16 ;  /* 0x0000001000107308 */ /* 0x000f220000002400 */
[-C--:B------:R-:W-:Y:S01]  /*5630*/  ISETP.GE.AND P4, PT, R8, R2.reuse, PT ;  /* 0x000000020800720c */ /* 0x080fe20003f86270 */
[----:B------:R-:W-:Y:S01]  /*5640*/  FMUL.FTZ R154, R154, c[0x0][0x2ec] ;  /* 0x0000bb009a9a7a20 */ /* 0x000fe20000410000 */
[-C--:B------:R-:W-:Y:S01]  /*5650*/  ISETP.GE.AND P2, PT, R8, R133.reuse, PT ;  /* 0x000000850800720c */ /* 0x080fe20003f46270 */
[----:B------:R-:W-:Y:S01]  /*5660*/  FMUL.FTZ R153, R153, c[0x0][0x2ec] ;  /* 0x0000bb0099997a20 */ /* 0x000fe20000410000 */
[-C--:B------:R-:W-:Y:S01]  /*5670*/  ISETP.GE.AND P1, PT, R18, R133.reuse, PT ;  /* 0x000000851200720c */ /* 0x080fe20003f26270 */
[----:B------:R-:W-:Y:S01]  /*5680*/  FMUL.FTZ R139, R175, c[0x0][0x2ec] ;  /* 0x0000bb00af8b7a20 */ /* 0x000fe20000410000 */
[----:B------:R-:W-:Y:S01]  /*5690*/  FSEL R33, R33, -INF , !P6 ;  /* 0xff80000021217808 */ /* 0x000fe20007000000 */
[----:B------:R-:W5:Y:S01]  /*56a0*/  MUFU.TANH R6, R143 ;  /* 0x0000008f00067308 */ /* 0x000f620000002400 */
[----:B------:R-:W-:Y:S01]  /*56b0*/  FSEL R8, R146, -INF , !P0 ;  /* 0xff80000092087808 */ /* 0x000fe20004000000 */
[----:B------:R-:W-:Y:S01]  /*56c0*/  FMUL.FTZ R151, R174, c[0x0][0x2ec] ;  /* 0x0000bb00ae977a20 */ /* 0x000fe20000410000 */
[-C--:B------:R-:W-:Y:S01]  /*56d0*/  ISETP.GE.AND P6, PT, R17, R133.reuse, PT ;  /* 0x000000851100720c */ /* 0x080fe20003fc6270 */
[----:B------:R-:W-:Y:S01]  /*56e0*/  FMUL.FTZ R155, R155, c[0x0][0x2ec] ;  /* 0x0000bb009b9b7a20 */ /* 0x000fe20000410000 */
[----:B------:R-:W-:Y:S01]  /*56f0*/  ISETP.GE.AND P0, PT, R18, R2, PT ;  /* 0x000000021200720c */ /* 0x000fe20003f06270 */
[----:B------:R-:W-:Y:S01]  /*5700*/  FMUL.FTZ R138, R176, c[0x0][0x2ec] ;  /* 0x0000bb00b08a7a20 */ /* 0x000fe20000410000 */
[----:B------:R-:W-:Y:S01]  /*5710*/  ISETP.GE.AND P5, PT, R11, R133, PT ;  /* 0x000000850b00720c */ /* 0x000fe20003fa6270 */
[----:B------:R-:W5:Y:S01]  /*5720*/  MUFU.TANH R168, R156 ;  /* 0x0000009c00a87308 */ /* 0x000f620000002400 */
[----:B-1----:R-:W-:Y:S01]  /*5730*/  FSEL R25, R5, -INF , !P4 ;  /* 0xff80000005197808 */ /* 0x002fe20006000000 */
[----:B------:R-:W-:Y:S01]  /*5740*/  FMUL.FTZ R136, R177, c[0x0][0x2ec] ;  /* 0x0000bb00b1887a20 */ /* 0x000fe20000410000 */
[----:B------:R-:W-:Y:S01]  /*5750*/  IADD3 R5, R134, 0x28, RZ ;  /* 0x0000002886057810 */ /* 0x000fe20007ffe0ff */
[----:B------:R-:W-:Y:S01]  /*5760*/  FMUL.FTZ R137, R178, c[0x0][0x2ec] ;  /* 0x0000bb00b2897a20 */ /* 0x000fe20000410000 */
[----:B--2---:R-:W-:Y:S01]  /*5770*/  FSEL R22, R20, -INF , !P1 ;  /* 0xff80000014167808 */ /* 0x004fe20004800000 */
[----:B------:R-:W-:Y:S01]  /*5780*/  FMUL.FTZ R149, R179, c[0x0][0x2ec] ;  /* 0x0000bb00b3957a20 */ /* 0x000fe20000410000 */
[----:B---3--:R-:W-:Y:S01]  /*5790*/  FSEL R20, R21, -INF , !P6 ;  /* 0xff80000015147808 */ /* 0x008fe20007000000 */
[----:B------:R1:W2:Y:S01]  /*57a0*/  MUFU.TANH R166, R152 ;  /* 0x0000009800a67308 */ /* 0x0002a20000002400 */
[----:B----4-:R-:W-:-:S02]  /*57b0*/  FSEL R23, R16, -INF , !P0 ;  /* 0xff80000010177808 */ /* 0x010fc40004000000 */
[----:B-----5:R-:W-:Y:S02]  /*57c0*/  FSEL R21, R6, -INF , !P3 ;  /* 0xff80000006157808 */ /* 0x020fe40005800000 */
[-C--:B------:R-:W-:Y:S02]  /*57d0*/  ISETP.GE.AND P0, PT, R5, R133.reuse, PT ;  /* 0x000000850500720c */ /* 0x080fe40003f06270 */
[----:B------:R-:W-:Y:S01]  /*57e0*/  ISETP.GE.AND P3, PT, R4, R133, PT ;  /* 0x000000850400720c */ /* 0x000fe20003f66270 */
[----:B------:R-:W3:Y:S01]  /*57f0*/  MUFU.TANH R139, R139 ;  /* 0x0000008b008b7308 */ /* 0x000ee20000002400 */
[----:B------:R-:W-:Y:S02]  /*5800*/  FSEL R168, R168, -INF , !P5 ;  /* 0xff800000a8a87808 */ /* 0x000fe40006800000 */
[----:B------:R-:W-:Y:S02]  /*5810*/  ISETP.GE.AND P5, PT, R4, R2, PT ;  /* 0x000000020400720c */ /* 0x000fe40003fa6270 */
[----:B------:R-:W-:-:S02]  /*5820*/  IADD3 R4, R134, 0x31, RZ ;  /* 0x0000003186047810 */ /* 0x000fc40007ffe0ff */
[----:B------:R-:W-:Y:S01]  /*5830*/  IADD3 R10, R134, 0x21, RZ ;  /* 0x00000021860a7810 */ /* 0x000fe20007ffe0ff */
[----:B------:R4:W-:Y:S01]  /*5840*/  MUFU.TANH R165, R154 ;  /* 0x0000009a00a57308 */ /* 0x0009e20000002400 */
[----:B-1----:R-:W-:Y:S01]  /*5850*/  FMUL.FTZ R152, R173, c[0x0][0x2ec] ;  /* 0x0000bb00ad987a20 */ /* 0x002fe20000410000 */
[----:B--2---:R-:W-:Y:S02]  /*5860*/  FSEL R166, R166, -INF , !P0 ;  /* 0xff800000a6a67808 */ /* 0x004fe40004000000 */
[----:B------:R-:W-:Y:S02]  /*5870*/  ISETP.GE.AND P0, PT, R4, R2, PT ;  /* 0x000000020400720c */ /* 0x000fe40003f06270 */
[----:B------:R-:W-:Y:S02]  /*5880*/  FSEL R26, R161, -INF , !P2 ;  /* 0xff800000a11a7808 */ /* 0x000fe40005000000 */
[----:B------:R-:W1:Y:S01]  /*5890*/  MUFU.TANH R167, R159 ;  /* 0x0000009f00a77308 */ /* 0x000e620000002400 */
[----:B---3--:R-:W-:-:S02]  /*58a0*/  FSEL R139, R139, -INF , !P0 ;  /* 0xff8000008b8b7808 */ /* 0x008fc40004000000 */
[-C--:B------:R-:W-:Y:S02]  /*58b0*/  ISETP.GE.AND P1, PT, R10, R2.reuse, PT ;  /* 0x000000020a00720c */ /* 0x080fe40003f26270 */
[----:B------:R-:W-:Y:S02]  /*58c0*/  PLOP3.LUT P0, PT, PT, PT, UP0, 0x80, 0x0 ;  /* 0x000000000000781c */ /* 0x000fe40003f0f008 */
[-C--:B------:R-:W-:Y:S01]  /*58d0*/  ISETP.GE.AND P2, PT, R11, R2.reuse, PT ;  /* 0x000000020b00720c */ /* 0x080fe20003f46270 */
[----:B----4-:R-:W-:Y:S01]  /*58e0*/  FMUL.FTZ R154, R172, c[0x0][0x2ec] ;  /* 0x0000bb00ac9a7a20 */ /* 0x010fe20000410000 */
[----:B------:R-:W2:Y:S01]  /*58f0*/  MUFU.TANH R170, R157 ;  /* 0x0000009d00aa7308 */ /* 0x000ea20000002400 */
[----:B------:R-:W-:Y:S02]  /*5900*/  ISETP.GE.AND P4, PT, R10, R133, PT ;  /* 0x000000850a00720c */ /* 0x000fe40003f86270 */
[----:B------:R-:W-:Y:S02]  /*5910*/  ISETP.GE.AND P6, PT, R5, R2, PT ;  /* 0x000000020500720c */ /* 0x000fe40003fc6270 */
[----:B------:R-:W-:-:S02]  /*5920*/  IADD3 R5, R134, 0x30, RZ ;  /* 0x0000003086057810 */ /* 0x000fc40007ffe0ff */
[----:B-1----:R-:W-:Y:S01]  /*5930*/  FSEL R167, R167, -INF , !P1 ;  /* 0xff800000a7a77808 */ /* 0x002fe20004800000 */
[----:B------:R-:W1:Y:S01]  /*5940*/  MUFU.TANH R169, R158 ;  /* 0x0000009e00a97308 */ /* 0x000e620000002400 */
[-C--:B------:R-:W-:Y:S02]  /*5950*/  ISETP.GE.AND P1, PT, R4, R133.reuse, PT ;  /* 0x000000850400720c */ /* 0x080fe40003f26270 */
[----:B------:R-:W-:Y:S02]  /*5960*/  FSEL R165, R165, -INF , !P6 ;  /* 0xff800000a5a57808 */ /* 0x000fe40007000000 */
[C---:B------:R-:W-:Y:S02]  /*5970*/  ISETP.GE.AND P6, PT, R134.reuse, R133, PT ;  /* 0x000000858600720c */ /* 0x040fe40003fc6270 */
[----:B------:R-:W-:Y:S01]  /*5980*/  IADD3 R4, R134, 0x38, RZ ;  /* 0x0000003886047810 */ /* 0x000fe20007ffe0ff */
[----:B------:R-:W3:Y:S01]  /*5990*/  MUFU.TANH R164, R153 ;  /* 0x0000009900a47308 */ /* 0x000ee20000002400 */
[----:B--2---:R-:W-:-:S02]  /*59a0*/  FSEL R170, R170, -INF , !P4 ;  /* 0xff800000aaaa7808 */ /* 0x004fc40006000000 */
[----:B------:R-:W-:Y:S02]  /*59b0*/  ISETP.GE.AND P4, PT, R5, R2, PT ;  /* 0x000000020500720c */ /* 0x000fe40003f86270 */
[----:B------:R-:W-:-:S03]  /*59c0*/  FSEL R0, R0, -INF , !P6 ;  /* 0xff80000000007808 */ /* 0x000fc60007000000 */
[----:B------:R-:W2:Y:S01]  /*59d0*/  MUFU.TANH R163, R155 ;  /* 0x0000009b00a37308 */ /* 0x000ea20000002400 */
[----:B-1----:R-:W-:Y:S02]  /*59e0*/  FSEL R169, R169, -INF , !P2 ;  /* 0xff800000a9a97808 */ /* 0x002fe40005000000 */
[----:B------:R-:W-:-:S05]  /*59f0*/  ISETP.GE.AND P2, PT, R5, R133, PT ;  /* 0x000000850500720c */ /* 0x000fca0003f46270 */
[----:B------:R-:W1:Y:S01]  /*5a00*/  MUFU.TANH R154, R154 ;  /* 0x0000009a009a7308 */ /* 0x000e620000002400 */
[----:B---3--:R-:W-:Y:S02]  /*5a10*/  FSEL R164, R164, -INF , !P3 ;  /* 0xff800000a4a47808 */ /* 0x008fe40005800000 */
[C---:B------:R-:W-:Y:S02]  /*5a20*/  ISETP.GE.AND P3, PT, R134.reuse, R2, PT ;  /* 0x000000028600720c */ /* 0x040fe40003f66270 */
[----:B------:R-:W-:Y:S02]  /*5a30*/  IADD3 R134, R134, 0x39, RZ ;  /* 0x0000003986867810 */ /* 0x000fe40007ffe0ff */
[----:B------:R-:W-:Y:S01]  /*5a40*/  FSEL R135, R135, -INF , !P3 ;  /* 0xff80000087877808 */ /* 0x000fe20005800000 */
[----:B------:R-:W3:Y:S01]  /*5a50*/  MUFU.TANH R152, R152 ;  /* 0x0000009800987308 */ /* 0x000ee20000002400 */
[----:B--2---:R-:W-:Y:S02]  /*5a60*/  FSEL R163, R163, -INF , !P5 ;  /* 0xff800000a3a37808 */ /* 0x004fe40006800000 */
[----:B------:R-:W-:-:S05]  /*5a70*/  ISETP.GE.AND P5, PT, R4, R133, PT ;  /* 0x000000850400720c */ /* 0x000fca0003fa6270 */
[----:B------:R-:W2:Y:S01]  /*5a80*/  MUFU.TANH R151, R151 ;  /* 0x0000009700977308 */ /* 0x000ea20000002400 */
[----:B-1----:R-:W-:Y:S01]  /*5a90*/  FSEL R154, R154, -INF , !P2 ;  /* 0xff8000009a9a7808 */ /* 0x002fe20005000000 */
[----:B------:R-:W-:Y:S01]  /*5aa0*/  BAR.SYNC.DEFER_BLOCKING 0x0 ;  /* 0x0000000000007b1d */ /* 0x000fe20000010000 */
[----:B------:R-:W-:-:S05]  /*5ab0*/  ISETP.GE.AND P2, PT, R4, R2, PT ;  /* 0x000000020400720c */ /* 0x000fca0003f46270 */
[----:B------:R-:W1:Y:S01]  /*5ac0*/  MUFU.TANH R138, R138 ;  /* 0x0000008a008a7308 */ /* 0x000e620000002400 */
[----:B---3--:R-:W-:Y:S02]  /*5ad0*/  FSEL R152, R152, -INF , !P1 ;  /* 0xff80000098987808 */ /* 0x008fe40004800000 */
[----:B------:R-:W-:-:S05]  /*5ae0*/  ISETP.GE.AND P1, PT, R134, R2, PT ;  /* 0x000000028600720c */ /* 0x000fca0003f26270 */
[----:B------:R-:W3:Y:S01]  /*5af0*/  MUFU.TANH R136, R136 ;  /* 0x0000008800887308 */ /* 0x000ee20000002400 */
[----:B--2---:R-:W-:Y:S02]  /*5b00*/  FSEL R151, R151, -INF , !P4 ;  /* 0xff80000097977808 */ /* 0x004fe40006000000 */
[----:B------:R-:W-:-:S05]  /*5b10*/  ISETP.GE.AND P4, PT, R134, R133, PT ;  /* 0x000000858600720c */ /* 0x000fca0003f86270 */
[----:B------:R-:W2:Y:S01]  /*5b20*/  MUFU.TANH R137, R137 ;  /* 0x0000008900897308 */ /* 0x000ea20000002400 */
[----:B-1----:R-:W-:-:S07]  /*5b30*/  FSEL R138, R138, -INF , !P5 ;  /* 0xff8000008a8a7808 */ /* 0x002fce0006800000 */
[----:B------:R-:W1:Y:S01]  /*5b40*/  MUFU.TANH R149, R149 ;  /* 0x0000009500957308 */ /* 0x000e620000002400 */
[----:B---3--:R-:W-:Y:S02]  /*5b50*/  FSEL R136, R136, -INF , !P4 ;  /* 0xff80000088887808 */ /* 0x008fe40006000000 */
[----:B--2---:R-:W-:Y:S02]  /*5b60*/  FSEL R137, R137, -INF , !P2 ;  /* 0xff80000089897808 */ /* 0x004fe40005000000 */
[----:B-1----:R-:W-:Y:S01]  /*5b70*/  FSEL R149, R149, -INF , !P1 ;  /* 0xff80000095957808 */ /* 0x002fe20004800000 */
[----:B------:R-:W-:Y:S05]  /*5b80*/  @!P0 BRA `(.L_x_369) ;  /* 0x0000026000008947 */ /* 0x000fea0003800000 */
[----:B------:R-:W-:Y:S02]  /*5b90*/  UIADD3 UR11, UR8, -0x3, URZ ;  /* 0xfffffffd080b7890 */ /* 0x000fe4000fffe03f */
[----:B------:R-:W-:Y:S02]  /*5ba0*/  ULDC.64 UR12, c[0x0][0x198] ;  /* 0x00006600000c7ab9 */ /* 0x000fe40000000a00 */
[----:B------:R-:W-:-:S02]  /*5bb0*/  USHF.R.S32.HI UR6, URZ, 0x1f, UR11 ;  /* 0x0000001f3f067899 */ /* 0x000fc4000801140b */
        /* <DEDUP_REMOVED lines=35> */
.L_x_369:
[----:B-1----:R-:W-:Y:S01]  /*5df0*/  FMNMX.FTZ R5, R132, R0, !PT ;  /* 0x0000000084057209 */ /* 0x002fe20007810000 */
        /* <DEDUP_REMOVED lines=9> */
[----:B------:R-:W-:Y:S02]  /*5e90*/  FMNMX.FTZ R5, R8, R5, !PT ;  /* 0x0000000508057209 */ /* 0x000fe40007810000 */
        /* <DEDUP_REMOVED lines=40> */
[----:B------:R-:W-:Y:S01]  /*6120*/  FFMA.FTZ R144, R160, c[0x0][0x23c], -R153 ;  /* 0x00008f00a0907a23 */ /* 0x000fe20000010899 */
[C---:B------:R-:W-:Y:S01]  /*6130*/  FSETP.NEU.FTZ.AND P0, PT, R0.reuse, -INF , PT ;  /* 0xff8000000000780b */ /* 0x040fe20003f1d000 */
[----:B------:R-:W-:Y:S01]  /*6140*/  FMUL.FTZ R150, R0, c[0x0][0x23c] ;  /* 0x00008f0000967a20 */ /* 0x000fe20000410000 */
[----:B------:R-:W-:Y:S01]  /*6150*/  MUFU.EX2 R146, R146 ;  /* 0x0000009200927308 */ /* 0x000fe20000000800 */
[----:B------:R-:W-:Y:S01]  /*6160*/  FADD.FTZ R4, R132, -R5 ;  /* 0x8000000584047221 */ /* 0x000fe20000010000 */
[----:B------:R-:W-:Y:S01]  /*6170*/  FSEL R6, R0, RZ, P0 ;  /* 0x000000ff00067208 */ /* 0x000fe20000000000 */
[----:B------:R-:W-:Y:S01]  /*6180*/  FFMA.FTZ R143, R8, c[0x0][0x23c], -R153 ;  /* 0x00008f00088f7a23 */ /* 0x000fe20000010899 */
[----:B------:R-:W-:Y:S01]  /*6190*/  FSEL R150, R150, RZ, P0 ;  /* 0x000000ff96967208 */ /* 0x000fe20000000000 */
[----:B------:R-:W-:Y:S01]  /*61a0*/  FMUL.FTZ R148, R4, c[0x0][0x23c] ;  /* 0x00008f0004947a20 */ /* 0x000fe20000410000 */
[----:B------:R-:W-:Y:S01]  /*61b0*/  PLOP3.LUT P0, PT, PT, PT, UP0, 0x80, 0x0 ;  /* 0x000000000000781c */ /* 0x000fe20003f0f008 */
[----:B------:R-:W-:Y:S01]  /*61c0*/  FADD.FTZ R6, R3, -R6 ;  /* 0x8000000603067221 */ /* 0x000fe20000010000 */
[----:B------:R-:W1:Y:S01]  /*61d0*/  MUFU.EX2 R145, R145 ;  /* 0x0000009100917308 */ /* 0x000e620000000800 */
[----:B------:R-:W-:-:S02]  /*61e0*/  FFMA.FTZ R142, R135, c[0x0][0x23c], -R150 ;  /* 0x00008f00878e7a23 */ /* 0x000fc40000010896 */
[--C-:B------:R-:W-:Y:S01]  /*61f0*/  FFMA.FTZ R141, R7, c[0x0][0x23c], -R150.reuse ;  /* 0x00008f00078d7a23 */ /* 0x100fe20000010896 */
[----:B------:R-:W-:Y:S01]  /*6200*/  LDSM.16.MT88.4 R132, [R198+0xc800] ;  /* 0x00c80000c684783b */ /* 0x000fe20000004200 */
[--C-:B------:R-:W-:Y:S02]  /*6210*/  FFMA.FTZ R140, R9, c[0x0][0x23c], -R150.reuse ;  /* 0x00008f00098c7a23 */ /* 0x100fe40000010896 */
[----:B------:R-:W-:Y:S01]  /*6220*/  FFMA.FTZ R147, R33, c[0x0][0x23c], -R150 ;  /* 0x00008f0021937a23 */ /* 0x000fe20000010896 */
[----:B------:R-:W-:Y:S01]  /*6230*/  MUFU.EX2 R144, R144 ;  /* 0x0000009000907308 */ /* 0x000fe20000000800 */
[----:B------:R-:W-:Y:S01]  /*6240*/  FMUL.FTZ R3, R6, c[0x0][0x23c] ;  /* 0x00008f0006037a20 */ /* 0x000fe20000410000 */
[----:B------:R-:W2:Y:S01]  /*6250*/  LDSM.16.MT88.4 R8, [R197+0xc000] ;  /* 0x00c00000c508783b */ /* 0x000ea20000004200 */
[--C-:B------:R-:W-:Y:S02]  /*6260*/  FFMA.FTZ R155, R24, c[0x0][0x23c], -R153.reuse ;  /* 0x00008f00189b7a23 */ /* 0x100fe40000010899 */
[--C-:B------:R-:W-:Y:S01]  /*6270*/  FFMA.FTZ R156, R26, c[0x0][0x23c], -R153.reuse ;  /* 0x00008f001a9c7a23 */ /* 0x100fe20000010899 */
[----:B------:R-:W-:Y:S01]  /*6280*/  LDSM.16.MT88.4 R32, [R197+0xc800] ;  /* 0x00c80000c520783b */ /* 0x000fe20000004200 */
[--C-:B------:R-:W-:Y:S01]  /*6290*/  FFMA.FTZ R157, R22, c[0x0][0x23c], -R153.reuse ;  /* 0x00008f00169d7a23 */ /* 0x100fe20000010899 */
[----:B------:R-:W3:Y:S01]  /*62a0*/  MUFU.EX2 R143, R143 ;  /* 0x0000008f008f7308 */ /* 0x000ee20000000800 */
[----:B-1----:R-:W-:Y:S01]  /*62b0*/  F2FP.PACK_AB R4, R145, R146 ;  /* 0x000000929104723e */ /* 0x002fe200000000ff */
[----:B------:R-:W-:-:S02]  /*62c0*/  FFMA.FTZ R158, R20, c[0x0][0x23c], -R153 ;  /* 0x00008f00149e7a23 */ /* 0x000fc40000010899 */
[--C-:B------:R-:W-:Y:S02]  /*62d0*/  FFMA.FTZ R159, R27, c[0x0][0x23c], -R150.reuse ;  /* 0x00008f001b9f7a23 */ /* 0x100fe40000010896 */
[--C-:B------:R-:W-:Y:S02]  /*62e0*/  FFMA.FTZ R160, R25, c[0x0][0x23c], -R150.reuse ;  /* 0x00008f0019a07a23 */ /* 0x100fe40000010896 */
[----:B------:R-:W-:Y:S01]  /*62f0*/  MUFU.EX2 R142, R142 ;  /* 0x0000008e008e7308 */ /* 0x000fe20000000800 */
[--C-:B------:R-:W-:Y:S01]  /*6300*/  FFMA.FTZ R161, R23, c[0x0][0x23c], -R150.reuse ;  /* 0x00008f0017a17a23 */ /* 0x100fe20000010896 */
[----:B------:R-:W-:Y:S01]  /*6310*/  LDSM.16.MT88.4 R24, [R200+0xe800] ;  /* 0x00e80000c818783b */ /* 0x000fe20000004200 */
[----:B------:R-:W-:Y:S02]  /*6320*/  FFMA.FTZ R162, R21, c[0x0][0x23c], -R150 ;  /* 0x00008f0015a27a23 */ /* 0x000fe40000010896 */
        /* <DEDUP_REMOVED lines=182> */
[----:B------:R-:W-:Y:S02]  /*6e90*/  FADD.FTZ R145, R145, R146 ;  /* 0x0000009291917221 */ /* 0x000fe40000010000 */
[----:B------:R-:W-:-:S03]  /*6ea0*/  FADD.FTZ R141, R141, R142 ;  /* 0x0000008e8d8d7221 */ /* 0x000fc60000010000 */
[----:B------:R-:W-:Y:S01]  /*6eb0*/  HMMA.16816.F32 R96, R4, R10, R96 ;  /* 0x0000000a0460723c */ /* 0x000fe20000001860 */
[----:B------:R-:W-:Y:S01]  /*6ec0*/  LDSM.16.MT88.4 R8, [R196+0xe800] ;  /* 0x00e80000c408783b */ /* 0x000fe20000004200 */
[----:B------:R-:W-:-:S04]  /*6ed0*/  FADD.FTZ R140, R140, R141 ;  /* 0x0000008d8c8c7221 */ /* 0x000fc80000010000 */
[----:B------:R-:W-:Y:S01]  /*6ee0*/  FADD.FTZ R140, R147, R140 ;  /* 0x0000008c938c7221 */ /* 0x000fe20000010000 */
[----:B-1----:R-:W-:Y:S02]  /*6ef0*/  F2FP.PACK_AB R4, R156, R155 ;  /* 0x0000009b9c04723e */ /* 0x002fe400000000ff */
[----:B-----5:R-:W-:Y:S01]  /*6f00*/  F2FP.PACK_AB R5, R160, R159 ;  /* 0x0000009fa005723e */ /* 0x020fe200000000ff */
[----:B------:R-:W-:Y:S01]  /*6f10*/  FADD.FTZ R159, R159, R140 ;  /* 0x0000008c9f9f7221 */ /* 0x000fe20000010000 */
[----:B------:R-:W-:Y:S02]  /*6f20*/  F2FP.PACK_AB R6, R158, R157 ;  /* 0x0000009d9e06723e */ /* 0x000fe400000000ff */
[----:B------:R-:W-:Y:S01]  /*6f30*/  F2FP.PACK_AB R7, R162, R161 ;  /* 0x000000a1a207723e */ /* 0x000fe200000000ff */
[----:B------:R-:W-:-:S04]  /*6f40*/  FADD.FTZ R160, R160, R159 ;  /* 0x0000009fa0a07221 */ /* 0x000fc80000010000 */
[----:B------:R-:W-:Y:S02]  /*6f50*/  FADD.FTZ R161, R161, R160 ;  /* 0x000000a0a1a17221 */ /* 0x000fe40000010000 */
[----:B---3--:R-:W-:Y:S02]  /*6f60*/  HMMA.16816.F32 R128, R4, R12, R128 ;  /* 0x0000000c0480723c */ /* 0x008fe40000001880 */
[----:B------:R-:W-:-:S06]  /*6f70*/  FADD.FTZ R161, R162, R161 ;  /* 0x000000a1a2a17221 */ /* 0x000fcc0000010000 */
        /* <DEDUP_REMOVED lines=36> */
[----:B------:R-:W-:Y:S01]  /*71c0*/  F2FP.PACK_AB R5, R167, R164 ;  /* 0x000000a4a705723e */ /* 0x000fe200000000ff */
[----:B------:R-:W-:Y:S01]  /*71d0*/  FADD.FTZ R164, R164, R161 ;  /* 0x000000a1a4a47221 */ /* 0x000fe20000010000 */
[----:B------:R-:W-:Y:S02]  /*71e0*/  F2FP.PACK_AB R6, R173, R166 ;  /* 0x000000a6ad06723e */ /* 0x000fe400000000ff */
[----:B------:R-:W-:Y:S01]  /*71f0*/  F2FP.PACK_AB R7, R170, R165 ;  /* 0x000000a5aa07723e */ /* 0x000fe200000000ff */
[----:B------:R-:W-:-:S04]  /*7200*/  FADD.FTZ R164, R167, R164 ;  /* 0x000000a4a7a47221 */ /* 0x000fc80000010000 */
[----:B------:R-:W-:Y:S02]  /*7210*/  FADD.FTZ R165, R165, R164 ;  /* 0x000000a4a5a57221 */ /* 0x000fe40000010000 */
[----:B-1----:R-:W-:Y:S02]  /*7220*/  HMMA.16816.F32 R128, R4, R12, R128 ;  /* 0x0000000c0480723c */ /* 0x002fe40000001880 */
[----:B------:R-:W-:-:S06]  /*7230*/  FADD.FTZ R170, R170, R165 ;  /* 0x000000a5aaaa7221 */ /* 0x000fcc0000010000 */
        /* <DEDUP_REMOVED lines=36> */
[----:B------:R-:W-:Y:S01]  /*7480*/  F2FP.PACK_AB R5, R172, R151 ;  /* 0x00000097ac05723e */ /* 0x000fe200000000ff */
[----:B------:R-:W-:Y:S01]  /*7490*/  FADD.FTZ R151, R151, R170 ;  /* 0x000000aa97977221 */ /* 0x000fe20000010000 */
[----:B------:R-:W-:Y:S02]  /*74a0*/  F2FP.PACK_AB R6, R153, R152 ;  /* 0x000000989906723e */ /* 0x000fe400000000ff */
[----:B------:R-:W-:Y:S01]  /*74b0*/  F2FP.PACK_AB R7, R150, R169 ;  /* 0x000000a99607723e */ /* 0x000fe200000000ff */
[----:B------:R-:W-:-:S04]  /*74c0*/  FADD.FTZ R172, R172, R151 ;  /* 0x00000097acac7221 */ /* 0x000fc80000010000 */
[----:B------:R-:W-:Y:S02]  /*74d0*/  FADD.FTZ R169, R169, R172 ;  /* 0x000000aca9a97221 */ /* 0x000fe40000010000 */
[----:B----4-:R-:W-:Y:S02]  /*74e0*/  HMMA.16816.F32 R128, R4, R8, R128 ;  /* 0x000000080480723c */ /* 0x010fe40000001880 */
[----:B------:R-:W-:-:S06]  /*74f0*/  FADD.FTZ R221, R150, R169 ;  /* 0x000000a996dd7221 */ /* 0x000fcc0000010000 */
        /* <DEDUP_REMOVED lines=18> */
[-C--:B------:R-:W-:Y:S02]  /*7620*/  MOV R132, R2.reuse ;  /* 0x0000000200847202 */ /* 0x080fe40000000f00 */
[----:B------:R-:W-:Y:S01]  /*7630*/  FADD.FTZ R3, R158, R3 ;  /* 0x000000039e037221 */ /* 0x000fe20000010000 */
[----:B------:R-:W-:-:S03]  /*7640*/  @P0 MOV R132, R2 ;  /* 0x0000000200840202 */ /* 0x000fc60000000f00 */
[----:B------:R-:W-:Y:S01]  /*7650*/  FADD.FTZ R168, R168, R3 ;  /* 0x00000003a8a87221 */ /* 0x000fe20000010000 */
[----:B------:R-:W-:Y:S01]  /*7660*/  HMMA.16816.F32 R104, R4, R32, R104 ;  /* 0x000000200468723c */ /* 0x000fe20000001868 */
[-C--:B------:R-:W-:Y:S02]  /*7670*/  MOV R3, R0.reuse ;  /* 0x0000000000037202 */ /* 0x080fe40000000f00 */
[----:B------:R-:W-:Y:S01]  /*7680*/  FADD.FTZ R171, R171, R168 ;  /* 0x000000a8abab7221 */ /* 0x000fe20000010000 */
[----:B------:R-:W-:-:S03]  /*7690*/  @P0 MOV R3, R0 ;  /* 0x0000000000030202 */ /* 0x000fc60000000f00 */
[----:B------:R-:W-:Y:S01]  /*76a0*/  FADD.FTZ R166, R166, R171 ;  /* 0x000000aba6a67221 */ /* 0x000fe20000010000 */
[----:B------:R-:W-:Y:S03]  /*76b0*/  HMMA.16816.F32 R100, R4, R34, R100 ;  /* 0x000000220464723c */ /* 0x000fe60000001864 */
[----:B------:R-:W-:-:S04]  /*76c0*/  FADD.FTZ R173, R173, R166 ;  /* 0x000000a6adad7221 */ /* 0x000fc80000010000 */
        /* <DEDUP_REMOVED lines=15> */
[----:B------:R-:W-:Y:S11]  /*77c0*/  @P0 BRA `(.L_x_370) ;  /* 0x0000001000000947 */ /* 0x000ff60003800000 */
.L_x_368:
[----:B------:R-:W-:-:S12]  /*77d0*/  UIADD3 UR11, UR18, -0x1, URZ ;  /* 0xffffffff120b7890 */ /* 0x000fd8000fffe03f */
.L_x_370:
[----:B------:R-:W-:-:S13]  /*77e0*/  ISETP.LE.AND P0, PT, RZ, UR11, PT ;  /* 0x0000000bff007c0c */ /* 0x000fda000bf03270 */
[----:B------:R-:W-:Y:S05]  /*77f0*/  @!P0 BRA `(.L_x_371) ;  /* 0x00002c8000008947 */ /* 0x000fea0003800000 */
[----:B------:R-:W-:Y:S01]  /*7800*/  USHF.L.U64.HI UR8, UR4, 0x5, UR5 ;  /* 0x0000000504087899 */ /* 0x000fe20008010205 */
[----:B------:R-:W-:Y:S01]  /*7810*/  MOV R0, R3 ;  /* 0x0000000300007202 */ /* 0x000fe20000000f00 */
[----:B------:R-:W-:Y:S01]  /*7820*/  USHF.L.U32 UR6, UR4, 0x5, URZ ;  /* 0x0000000504067899 */ /* 0x000fe2000800063f */
[----:B------:R-:W-:Y:S01]  /*7830*/  MOV R135, R132 ;  /* 0x0000008400877202 */ /* 0x000fe20000000f00 */
[----:B------:R-:W-:Y:S01]  /*7840*/  USHF.L.U64.HI UR12, UR4, 0x6, UR5 ;  /* 0x00000006040c7899 */ /* 0x000fe20008010205 */
[----:B------:R-:W-:Y:S01]  /*7850*/  MOV R212, R232 ;  /* 0x000000e800d47202 */ /* 0x000fe20000000f00 */
[----:B------:R-:W-:-:S03]  /*7860*/  USHF.L.U32 UR13, UR4, 0x6, URZ ;  /* 0x00000006040d7899 */ /* 0x000fc6000800063f */
[----:B------:R-:W-:Y:S02]  /*7870*/  ULDC UR4, c[0x0][0x198] ;  /* 0x0000660000047ab9 */ /* 0x000fe40000000800 */
[----:B------:R-:W-:Y:S02]  /*7880*/  USHF.L.U64.HI UR14, UR4, 0x5, UR7 ;  /* 0x00000005040e7899 */ /* 0x000fe40008010207 */
[----:B------:R-:W-:Y:S01]  /*7890*/  USHF.L.U32 UR7, UR4, 0x5, URZ ;  /* 0x0000000504077899 */ /* 0x000fe2000800063f */
[----:B------:R-:W-:Y:S05]  /*78a0*/  BRA `(.L_x_372) ;  /* 0x0000025000007947 */ /* 0x000fea0003800000 */
.L_x_374:
        /* <DEDUP_REMOVED lines=11> */
[----:B------:R-:W-:Y:S04]  /*7960*/  LEA R4, P2, R2, c[0x0][0x168], 0x1 ;  /* 0x00005a0002047a11 */ /* 0x000fe800078408ff */
        /* <DEDUP_REMOVED lines=25> */
.L_x_372:
[----:B------:R-:W-:Y:S04]  /*7b00*/  DEPBAR.LE SB0, 0x0 ;  /* 0x000080000000791a */ /* 0x000fe80000000000 */
[----:B------:R-:W-:Y:S01]  /*7b10*/  BAR.SYNC.DEFER_BLOCKING 0x0 ;  /* 0x0000000000007b1d */ /* 0x000fe20000010000 */
[----:B------:R-:W-:Y:S01]  /*7b20*/  MOV R3, UR11 ;  /* 0x0000000b00037c02 */ /* 0x000fe20008000f00 */
[----:B------:R-:W-:Y:S02]  /*7b30*/  USHF.R.S32.HI UR5, URZ, 0x1f, UR11 ;  /* 0x0000001f3f057899 */ /* 0x000fe4000801140b */
[----:B------:R-:W-:Y:S02]  /*7b40*/  UIMAD UR4, UR12, UR11, URZ ;  /* 0x0000000b0c0472a4 */ /* 0x000fe4000f8e023f */
[----:B------:R-:W-:Y:S02]  /*7b50*/  IMAD.WIDE.U32 R224, R3, UR13, R212 ;  /* 0x0000000d03e07c25 */ /* 0x000fe4000f8e00d4 */
[----:B------:R-:W-:Y:S03]  /*7b60*/  UIMAD UR4, UR5, UR13, UR4 ;  /* 0x0000000d050472a4 */ /* 0x000fe6000f8e0204 */
[C---:B------:R-:W-:Y:S03]  /*7b70*/  LEA R132, P0, R224.reuse, c[0x0][0x170], 0x1 ;  /* 0x00005c00e0847a11 */ /* 0x040fe600078008ff */
[----:B------:R-:W-:Y:S04]  /*7b80*/  IADD3 R2, R225, UR4, RZ ;  /* 0x00000004e1027c10 */ /* 0x000fe8000fffe0ff */
[----:B------:R-:W-:Y:S02]  /*7b90*/  LEA.HI.X R133, R224, c[0x0][0x174], R2, 0x1, P0 ;  /* 0x00005d00e0857a11 */ /* 0x000fe400000f0c02 */
[----:B------:R-:W-:Y:S03]  /*7ba0*/  IADD3 R226, P0, R132, UR6, RZ ;  /* 0x0000000684e27c10 */ /* 0x000fe6000ff1e0ff */
[----:B------:R-:W-:Y:S01]  /*7bb0*/  @!PT LDS RZ, [RZ] ;  /* 0x00000000fffff984 */ /* 0x000fe20000000800 */
[----:B------:R-:W-:Y:S01]  /*7bc0*/  @!PT LDS RZ, [RZ] ;  /* 0x00000000fffff984 */ /* 0x000fe20000000800 */
[----:B------:R-:W-:Y:S01]  /*7bd0*/  @!PT LDS RZ, [RZ] ;  /* 0x00000000fffff984 */ /* 0x000fe20000000800 */
[----:B------:R1:W-:Y:S01]  /*7be0*/  LDGSTS.E.BYPASS.LTC128B.128 [R208+0xc000], [R132.64] ;  /* 0x0c00000084d07fae */ /* 0x0003e2000b901d50 */
[----:B------:R-:W-:Y:S02]  /*7bf0*/  IADD3.X R227, R133, UR8, RZ, P0, !PT ;  /* 0x0000000885e37c10 */ /* 0x000fe400087fe4ff */
[----:B------:R-:W-:Y:S03]  /*7c00*/  IADD3 R224, P0, R226, UR6, RZ ;  /* 0x00000006e2e07c10 */ /* 0x000fe6000ff1e0ff */
[----:B------:R1:W-:Y:S01]  /*7c10*/  LDGSTS.E.BYPASS.LTC128B.128 [R208+0xe000], [R132.64+0x80] ;  /* 0x0e00008084d07fae */ /* 0x0003e2000b901d50 */
[----:B------:R-:W-:Y:S02]  /*7c20*/  IADD3.X R225, R227, UR8, RZ, P0, !PT ;  /* 0x00000008e3e17c10 */ /* 0x000fe400087fe4ff */
[----:B------:R-:W-:Y:S03]  /*7c30*/  IADD3 R2, P0, R224, UR6, RZ ;  /* 0x00000006e0027c10 */ /* 0x000fe6000ff1e0ff */
[----:B------:R1:W-:Y:S01]  /*7c40*/  LDGSTS.E.BYPASS.LTC128B.128 [R208+0x10000], [R132.64+0x100] ;  /* 0x1000010084d07fae */ /* 0x0003e2000b901d50 */
[----:B------:R-:W-:Y:S02]  /*7c50*/  IADD3.X R3, R225, UR8, RZ, P0, !PT ;  /* 0x00000008e1037c10 */ /* 0x000fe400087fe4ff */
[----:B------:R-:W-:Y:S03]  /*7c60*/  ISETP.LT.AND P0, PT, RZ, UR11, PT ;  /* 0x0000000bff007c0c */ /* 0x000fe6000bf01270 */
[----:B------:R2:W-:Y:S06]  /*7c70*/  LDGSTS.E.BYPASS.LTC128B.128 [R208+0xc800], [R226.64] ;  /* 0x0c800000e2d07fae */ /* 0x0005ec000b901d50 */
[----:B------:R2:W-:Y:S06]  /*7c80*/  LDGSTS.E.BYPASS.LTC128B.128 [R208+0xe800], [R226.64+0x80] ;  /* 0x0e800080e2d07fae */ /* 0x0005ec000b901d50 */
[----:B------:R2:W-:Y:S06]  /*7c90*/  LDGSTS.E.BYPASS.LTC128B.128 [R208+0x10800], [R226.64+0x100] ;  /* 0x10800100e2d07fae */ /* 0x0005ec000b901d50 */
[----:B------:R3:W-:Y:S06]  /*7ca0*/  LDGSTS.E.BYPASS.LTC128B.128 [R208+0xd000], [R224.64] ;  /* 0x0d000000e0d07fae */ /* 0x0007ec000b901d50 */
[----:B------:R3:W-:Y:S06]  /*7cb0*/  LDGSTS.E.BYPASS.LTC128B.128 [R208+0xf000], [R224.64+0x80] ;  /* 0x0f000080e0d07fae */ /* 0x0007ec000b901d50 */
[----:B------:R3:W-:Y:S06]  /*7cc0*/  LDGSTS.E.BYPASS.LTC128B.128 [R208+0x11000], [R224.64+0x100] ;  /* 0x11000100e0d07fae */ /* 0x0007ec000b901d50 */
[----:B------:R4:W-:Y:S06]  /*7cd0*/  LDGSTS.E.BYPASS.LTC128B.128 [R208+0xd800], [R2.64] ;  /* 0x0d80000002d07fae */ /* 0x0009ec000b901d50 */
[----:B------:R4:W-:Y:S06]  /*7ce0*/  LDGSTS.E.BYPASS.LTC128B.128 [R208+0xf800], [R2.64+0x80] ;  /* 0x0f80008002d07fae */ /* 0x0009ec000b901d50 */
[----:B------:R4:W-:Y:S06]  /*7cf0*/  LDGSTS.E.BYPASS.LTC128B.128 [R208+0x11800], [R2.64+0x100] ;  /* 0x1180010002d07fae */ /* 0x0009ec000b901d50 */
[----:B------:R-:W-:Y:S06]  /*7d00*/  LDSM.16.M88.4 R136, [R206] ;  /* 0x00000000ce88783b */ /* 0x000fec0000000200 */
[----:B------:R-:W5:Y:S06]  /*7d10*/  LDSM.16.M88.4 R140, [R205+0x6000] ;  /* 0x00600000cd8c783b */ /* 0x000f6c0000000200 */
[----:B------:R-:W1:Y:S06]  /*7d20*/  LDSM.16.M88.4 R144, [R205+0x6800] ;  /* 0x00680000cd90783b */ /* 0x000e6c0000000200 */
[----:B------:R-:W1:Y:S06]  /*7d30*/  LDSM.16.M88.4 R148, [R205+0x7000] ;  /* 0x00700000cd94783b */ /* 0x000e6c0000000200 */
[----:B------:R-:W0:Y:S06]  /*7d40*/  LDGDEPBAR ;  /* 0x00000000000079af */ /* 0x000e2c0000000000 */
[----:B------:R-:W2:Y:S06]  /*7d50*/  LDSM.16.M88.4 R152, [R205+0x7800] ;  /* 0x00780000cd98783b */ /* 0x000eac0000000200 */
[----:B------:R-:W-:Y:S06]  /*7d60*/  LDSM.16.M88.4 R156, [R204] ;  /* 0x00000000cc9c783b */ /* 0x000fec0000000200 */
[----:B------:R-:W2:Y:S01]  /*7d70*/  LDSM.16.M88.4 R160, [R203] ;  /* 0x00000000cba0783b */ /* 0x000ea20000000200 */
[C---:B-----5:R-:W-:Y:S05]  /*7d80*/  HMMA.16816.F32 R4, R136.reuse, R140, RZ ;  /* 0x0000008c8804723c */ /* 0x060fea00000018ff */
[----:B------:R-:W5:Y:S03]  /*7d90*/  LDSM.16.M88.4 R164, [R195] ;  /* 0x00000000c3a4783b */ /* 0x000f660000000200 */
[C---:B------:R-:W-:Y:S03]  /*7da0*/  HMMA.16816.F32 R8, R136.reuse, R142, RZ ;  /* 0x0000008e8808723c */ /* 0x040fe600000018ff */
[----:B------:R-:W3:Y:S06]  /*7db0*/  LDSM.16.M88.4 R168, [R194] ;  /* 0x00000000c2a8783b */ /* 0x000eec0000000200 */
[----:B------:R-:W3:Y:S01]  /*7dc0*/  LDSM.16.M88.4 R172, [R193] ;  /* 0x00000000c1ac783b */ /* 0x000ee20000000200 */
[C---:B-1----:R-:W-:Y:S05]  /*7dd0*/  HMMA.16816.F32 R12, R136.reuse, R144, RZ ;  /* 0x00000090880c723c */ /* 0x042fea00000018ff */
[----:B------:R-:W-:Y:S03]  /*7de0*/  LDSM.16.M88.4 R176, [R202] ;  /* 0x00000000cab0783b */ /* 0x000fe60000000200 */
[C---:B------:R-:W-:Y:S03]  /*7df0*/  HMMA.16816.F32 R16, R136.reuse, R146, RZ ;  /* 0x000000928810723c */ /* 0x040fe600000018ff */
[----:B------:R-:W1:Y:S05]  /*7e00*/  LDSM.16.M88.4 R180, [R199+0x6000] ;  /* 0x00600000c7b4783b */ /* 0x000e6a0000000200 */
[C---:B------:R-:W-:Y:S01]  /*7e10*/  HMMA.16816.F32 R20, R136.reuse, R148, RZ ;  /* 0x000000948814723c */ /* 0x040fe200000018ff */
[----:B------:R-:W-:Y:S06]  /*7e20*/  LDSM.16.M88.4 R140, [R199+0x7000] ;  /* 0x00700000c78c783b */ /* 0x000fec0000000200 */
[----:B------:R-:W-:Y:S01]  /*7e30*/  LDSM.16.M88.4 R144, [R199+0x7800] ;  /* 0x00780000c790783b */ /* 0x000fe20000000200 */
[C---:B------:R-:W-:Y:S05]  /*7e40*/  HMMA.16816.F32 R24, R136.reuse, R150, RZ ;  /* 0x000000968818723c */ /* 0x040fea00000018ff */
[----:B------:R-:W-:Y:S03]  /*7e50*/  LDSM.16.M88.4 R148, [R201] ;  /* 0x00000000c994783b */ /* 0x000fe60000000200 */
[C---:B--2---:R-:W-:Y:S08]  /*7e60*/  HMMA.16816.F32 R28, R136.reuse, R152, RZ ;  /* 0x00000098881c723c */ /* 0x044ff000000018ff */
[----:B------:R-:W-:Y:S01]  /*7e70*/  HMMA.16816.F32 R32, R136, R154, RZ ;  /* 0x0000009a8820723c */ /* 0x000fe200000018ff */
[----:B------:R-:W2:Y:S06]  /*7e80*/  LDSM.16.M88.4 R136, [R199+0x6800] ;  /* 0x00680000c788783b */ /* 0x000eac0000000200 */
[----:B------:R-:W1:Y:S01]  /*7e90*/  LDSM.16.M88.4 R152, [R192] ;  /* 0x00000000c098783b */ /* 0x000e620000000200 */
[C---:B------:R-:W-:Y:S08]  /*7ea0*/  HMMA.16816.F32 R4, R156.reuse, R160, R4 ;  /* 0x000000a09c04723c */ /* 0x040ff00000001804 */
[C---:B------:R-:W-:Y:S01]  /*7eb0*/  HMMA.16816.F32 R8, R156.reuse, R162, R8 ;  /* 0x000000a29c08723c */ /* 0x040fe20000001808 */
[----:B------:R-:W-:Y:S07]  /*7ec0*/  LDSM.16.M88.4 R160, [R192+0x1000] ;  /* 0x00100000c0a0783b */ /* 0x000fee0000000200 */
[C---:B-----5:R-:W-:Y:S08]  /*7ed0*/  HMMA.16816.F32 R12, R156.reuse, R164, R12 ;  /* 0x000000a49c0c723c */ /* 0x060ff0000000180c */
[C---:B------:R-:W-:Y:S01]  /*7ee0*/  HMMA.16816.F32 R16, R156.reuse, R166, R16 ;  /* 0x000000a69c10723c */ /* 0x040fe20000001810 */
[----:B------:R-:W-:Y:S07]  /*7ef0*/  LDSM.16.M88.4 R164, [R192+0x1800] ;  /* 0x00180000c0a4783b */ /* 0x000fee0000000200 */
[C---:B---3--:R-:W-:Y:S08]  /*7f00*/  HMMA.16816.F32 R20, R156.reuse, R168, R20 ;  /* 0x000000a89c14723c */ /* 0x048ff00000001814 */
[C---:B------:R-:W-:Y:S01]  /*7f10*/  HMMA.16816.F32 R24, R156.reuse, R170, R24 ;  /* 0x000000aa9c18723c */ /* 0x040fe20000001818 */
[----:B------:R-:W-:Y:S07]  /*7f20*/  LDSM.16.M88.4 R168, [R206+0x2000] ;  /* 0x00200000cea8783b */ /* 0x000fee0000000200 */
[C---:B------:R-:W-:Y:S08]  /*7f30*/  HMMA.16816.F32 R28, R156.reuse, R172, R28 ;  /* 0x000000ac9c1c723c */ /* 0x040ff0000000181c */
[----:B------:R-:W-:Y:S01]  /*7f40*/  HMMA.16816.F32 R32, R156, R174, R32 ;  /* 0x000000ae9c20723c */ /* 0x000fe20000001820 */
[----:B------:R-:W3:Y:S06]  /*7f50*/  LDSM.16.M88.4 R156, [R192+0x800] ;  /* 0x00080000c09c783b */ /* 0x000eec0000000200 */
[----:B------:R-:W5:Y:S01]  /*7f60*/  LDSM.16.M88.4 R172, [R205+0x8000] ;  /* 0x00800000cdac783b */ /* 0x000f620000000200 */
[C---:B-1----:R-:W-:Y:S08]  /*7f70*/  HMMA.16816.F32 R4, R176.reuse, R180, R4 ;  /* 0x000000b4b004723c */ /* 0x042ff00000001804 */
[C---:B------:R-:W-:Y:S01]  /*7f80*/  HMMA.16816.F32 R8, R176.reuse, R182, R8 ;  /* 0x000000b6b008723c */ /* 0x040fe20000001808 */
[----:B------:R-:W-:Y:S07]  /*7f90*/  LDSM.16.M88.4 R180, [R191] ;  /* 0x00000000bfb4783b */ /* 0x000fee0000000200 */
        /* <DEDUP_REMOVED lines=8> */
[----:B------:R-:W1:Y:S06]  /*8020*/  LDSM.16.M88.4 R144, [R205+0x9800] ;  /* 0x00980000cd90783b */ /* 0x000e6c0000000200 */
[----:B------:R-:W1:Y:S01]  /*8030*/  LDSM.16.M88.4 R176, [R204+0x2000] ;  /* 0x00200000ccb0783b */ /* 0x000e620000000200 */
[C---:B------:R-:W-:Y:S08]  /*8040*/  HMMA.16816.F32 R4, R148.reuse, R152, R4 ;  /* 0x000000989404723c */ /* 0x040ff00000001804 */
[C---:B------:R-:W-:Y:S01]  /*8050*/  HMMA.16816.F32 R8, R148.reuse, R154, R8 ;  /* 0x0000009a9408723c */ /* 0x040fe20000001808 */
[----:B------:R-:W-:Y:S07]  /*8060*/  LDSM.16.M88.4 R152, [R189] ;  /* 0x00000000bd98783b */ /* 0x000fee0000000200 */
[C---:B---3--:R-:W-:Y:S08]  /*8070*/  HMMA.16816.F32 R12, R148.reuse, R156, R12 ;  /* 0x0000009c940c723c */ /* 0x048ff0000000180c */
[C---:B------:R-:W-:Y:S01]  /*8080*/  HMMA.16816.F32 R16, R148.reuse, R158, R16 ;  /* 0x0000009e9410723c */ /* 0x040fe20000001810 */
[----:B------:R-:W-:Y:S07]  /*8090*/  LDSM.16.M88.4 R156, [R188] ;  /* 0x00000000bc9c783b */ /* 0x000fee0000000200 */
[C---:B------:R-:W-:Y:S08]  /*80a0*/  HMMA.16816.F32 R20, R148.reuse, R160, R20 ;  /* 0x000000a09414723c */ /* 0x040ff00000001814 */
[C---:B------:R-:W-:Y:S01]  /*80b0*/  HMMA.16816.F32 R24, R148.reuse, R162, R24 ;  /* 0x000000a29418723c */ /* 0x040fe20000001818 */
[----:B------:R-:W-:Y:S07]  /*80c0*/  LDSM.16.M88.4 R160, [R202+0x2000] ;  /* 0x00200000caa0783b */ /* 0x000fee0000000200 */
[C---:B------:R-:W-:Y:S08]  /*80d0*/  HMMA.16816.F32 R28, R148.reuse, R164, R28 ;  /* 0x000000a4941c723c */ /* 0x040ff0000000181c */
[----:B------:R-:W-:Y:S01]  /*80e0*/  HMMA.16816.F32 R32, R148, R166, R32 ;  /* 0x000000a69420723c */ /* 0x000fe20000001820 */
[----:B------:R-:W3:Y:S06]  /*80f0*/  LDSM.16.M88.4 R148, [R190] ;  /* 0x00000000be94783b */ /* 0x000eec0000000200 */
[----:B------:R-:W3:Y:S01]  /*8100*/  LDSM.16.M88.4 R164, [R199+0x8000] ;  /* 0x00800000c7a4783b */ /* 0x000ee20000000200 */
[C---:B-----5:R-:W-:Y:S08]  /*8110*/  HMMA.16816.F32 R4, R168.reuse, R172, R4 ;  /* 0x000000aca804723c */ /* 0x060ff00000001804 */
[C---:B------:R-:W-:Y:S01]  /*8120*/  HMMA.16816.F32 R8, R168.reuse, R174, R8 ;  /* 0x000000aea808723c */ /* 0x040fe20000001808 */
[----:B------:R-:W-:Y:S07]  /*8130*/  LDSM.16.M88.4 R172, [R192+0x2000] ;  /* 0x00200000c0ac783b */ /* 0x000fee0000000200 */
[C---:B-1----:R-:W-:Y:S08]  /*8140*/  HMMA.16816.F32 R12, R168.reuse, R136, R12 ;  /* 0x00000088a80c723c */ /* 0x042ff0000000180c */
[C---:B------:R-:W-:Y:S01]  /*8150*/  HMMA.16816.F32 R16, R168.reuse, R138, R16 ;  /* 0x0000008aa810723c */ /* 0x040fe20000001810 */
[----:B------:R-:W1:Y:S07]  /*8160*/  LDSM.16.M88.4 R136, [R199+0x8800] ;  /* 0x00880000c788783b */ /* 0x000e6e0000000200 */
[C---:B--2---:R-:W-:Y:S08]  /*8170*/  HMMA.16816.F32 R20, R168.reuse, R140, R20 ;  /* 0x0000008ca814723c */ /* 0x044ff00000001814 */
[C---:B------:R-:W-:Y:S01]  /*8180*/  HMMA.16816.F32 R24, R168.reuse, R142, R24 ;  /* 0x0000008ea818723c */ /* 0x040fe20000001818 */
[----:B------:R-:W2:Y:S07]  /*8190*/  LDSM.16.M88.4 R140, [R199+0x9000] ;  /* 0x00900000c78c783b */ /* 0x000eae0000000200 */
[C---:B------:R-:W-:Y:S08]  /*81a0*/  HMMA.16816.F32 R28, R168.reuse, R144, R28 ;  /* 0x00000090a81c723c */ /* 0x040ff0000000181c */
[----:B------:R-:W-:Y:S01]  /*81b0*/  HMMA.16816.F32 R32, R168, R146, R32 ;  /* 0x00000092a820723c */ /* 0x000fe20000001820 */
[----:B------:R-:W5:Y:S06]  /*81c0*/  LDSM.16.M88.4 R144, [R199+0x9800] ;  /* 0x00980000c790783b */ /* 0x000f6c0000000200 */
[----:B------:R-:W1:Y:S01]  /*81d0*/  LDSM.16.M88.4 R168, [R201+0x2000] ;  /* 0x00200000c9a8783b */ /* 0x000e620000000200 */
[C---:B------:R-:W-:Y:S08]  /*81e0*/  HMMA.16816.F32 R4, R176.reuse, R180, R4 ;  /* 0x000000b4b004723c */ /* 0x040ff00000001804 */
[C---:B------:R-:W-:Y:S01]  /*81f0*/  HMMA.16816.F32 R8, R176.reuse, R182, R8 ;  /* 0x000000b6b008723c */ /* 0x040fe20000001808 */
[----:B------:R-:W-:Y:S07]  /*8200*/  LDSM.16.M88.4 R180, [R205+0xa000] ;  /* 0x00a00000cdb4783b */ /* 0x000fee0000000200 */
[C---:B---3--:R-:W-:Y:S08]  /*8210*/  HMMA.16816.F32 R12, R176.reuse, R148, R12 ;  /* 0x00000094b00c723c */ /* 0x048ff0000000180c */
[C---:B------:R-:W-:Y:S01]  /*8220*/  HMMA.16816.F32 R16, R176.reuse, R150, R16 ;  /* 0x00000096b010723c */ /* 0x040fe20000001810 */
[----:B------:R-:W3:Y:S07]  /*8230*/  LDSM.16.M88.4 R148, [R192+0x2800] ;  /* 0x00280000c094783b */ /* 0x000eee0000000200 */
[C---:B------:R-:W-:Y:S08]  /*8240*/  HMMA.16816.F32 R20, R176.reuse, R152, R20 ;  /* 0x00000098b014723c */ /* 0x040ff00000001814 */
[C---:B------:R-:W-:Y:S01]  /*8250*/  HMMA.16816.F32 R24, R176.reuse, R154, R24 ;  /* 0x0000009ab018723c */ /* 0x040fe20000001818 */
[----:B------:R-:W2:Y:S07]  /*8260*/  LDSM.16.M88.4 R152, [R192+0x3000] ;  /* 0x00300000c098783b */ /* 0x000eae0000000200 */
[C---:B------:R-:W-:Y:S08]  /*8270*/  HMMA.16816.F32 R28, R176.reuse, R156, R28 ;  /* 0x0000009cb01c723c */ /* 0x040ff0000000181c */
[----:B------:R-:W-:Y:S01]  /*8280*/  HMMA.16816.F32 R32, R176, R158, R32 ;  /* 0x0000009eb020723c */ /* 0x000fe20000001820 */
[----:B------:R-:W3:Y:S06]  /*8290*/  LDSM.16.M88.4 R156, [R192+0x3800] ;  /* 0x00380000c09c783b */ /* 0x000eec0000000200 */
[----:B------:R-:W3:Y:S01]  /*82a0*/  LDSM.16.M88.4 R176, [R206+0x4000] ;  /* 0x00400000ceb0783b */ /* 0x000ee20000000200 */
[C---:B------:R-:W-:Y:S08]  /*82b0*/  HMMA.16816.F32 R4, R160.reuse, R164, R4 ;  /* 0x000000a4a004723c */ /* 0x040ff00000001804 */
[C---:B------:R-:W-:Y:S01]  /*82c0*/  HMMA.16816.F32 R8, R160.reuse, R166, R8 ;  /* 0x000000a6a008723c */ /* 0x040fe20000001808 */
[----:B------:R-:W-:Y:S07]  /*82d0*/  LDSM.16.M88.4 R164, [R187] ;  /* 0x00000000bba4783b */ /* 0x000fee0000000200 */
[C---:B-1----:R-:W-:Y:S08]  /*82e0*/  HMMA.16816.F32 R12, R160.reuse, R136, R12 ;  /* 0x00000088a00c723c */ /* 0x042ff0000000180c */
[C---:B------:R-:W-:Y:S01]  /*82f0*/  HMMA.16816.F32 R16, R160.reuse, R138, R16 ;  /* 0x0000008aa010723c */ /* 0x040fe20000001810 */
[----:B------:R-:W1:Y:S07]  /*8300*/  LDSM.16.M88.4 R136, [R205+0xa800] ;  /* 0x00a80000cd88783b */ /* 0x000e6e0000000200 */
[C---:B--2---:R-:W-:Y:S08]  /*8310*/  HMMA.16816.F32 R20, R160.reuse, R140, R20 ;  /* 0x0000008ca014723c */ /* 0x044ff00000001814 */
[C---:B------:R-:W-:Y:S01]  /*8320*/  HMMA.16816.F32 R24, R160.reuse, R142, R24 ;  /* 0x0000008ea018723c */ /* 0x040fe20000001818 */
[----:B------:R-:W2:Y:S07]  /*8330*/  LDSM.16.M88.4 R140, [R205+0xb000] ;  /* 0x00b00000cd8c783b */ /* 0x000eae0000000200 */
[C---:B-----5:R-:W-:Y:S08]  /*8340*/  HMMA.16816.F32 R28, R160.reuse, R144, R28 ;  /* 0x00000090a01c723c */ /* 0x060ff0000000181c */
        /* <DEDUP_REMOVED lines=8> */
[----:B------:R-:W3:Y:S07]  /*83d0*/  LDSM.16.M88.4 R148, [R186] ;  /* 0x00000000ba94783b */ /* 0x000eee0000000200 */
[C---:B------:R-:W-:Y:S08]  /*83e0*/  HMMA.16816.F32 R20, R168.reuse, R152, R20 ;  /* 0x00000098a814723c */ /* 0x040ff00000001814 */
[C---:B------:R-:W-:Y:S01]  /*83f0*/  HMMA.16816.F32 R24, R168.reuse, R154, R24 ;  /* 0x0000009aa818723c */ /* 0x040fe20000001818 */
[----:B------:R-:W2:Y:S07]  /*8400*/  LDSM.16.M88.4 R152, [R185] ;  /* 0x00000000b998783b */ /* 0x000eae0000000200 */
[C---:B------:R-:W-:Y:S08]  /*8410*/  HMMA.16816.F32 R28, R168.reuse, R156, R28 ;  /* 0x0000009ca81c723c */ /* 0x040ff0000000181c */
[----:B------:R-:W-:Y:S01]  /*8420*/  HMMA.16816.F32 R32, R168, R158, R32 ;  /* 0x0000009ea820723c */ /* 0x000fe20000001820 */
[----:B------:R-:W3:Y:S06]  /*8430*/  LDSM.16.M88.4 R156, [R184] ;  /* 0x00000000b89c783b */ /* 0x000eec0000000200 */
[----:B------:R-:W3:Y:S01]  /*8440*/  LDSM.16.M88.4 R168, [R202+0x4000] ;  /* 0x00400000caa8783b */ /* 0x000ee20000000200 */
        /* <DEDUP_REMOVED lines=14> */
[C---:B------:R-:W-:Y:S08]  /*8530*/  HMMA.16816.F32 R8, R160.reuse, R166, R8 ;  /* 0x000000a6a008723c */ /* 0x040ff00000001808 */
[C---:B---3--:R-:W-:Y:S08]  /*8540*/  HMMA.16816.F32 R12, R160.reuse, R148, R12 ;  /* 0x00000094a00c723c */ /* 0x048ff0000000180c */
        /* <DEDUP_REMOVED lines=10> */
[C---:B--2---:R-:W-:Y:S08]  /*85f0*/  HMMA.16816.F32 R20, R168.reuse, R140, R20 ;  /* 0x0000008ca814723c */ /* 0x044ff00000001814 */
[C---:B------:R-:W-:Y:S01]  /*8600*/  HMMA.16816.F32 R24, R168.reuse, R142, R24 ;  /* 0x0000008ea818723c */ /* 0x040fe20000001818 */
[----:B------:R-:W2:Y:S07]  /*8610*/  LDSM.16.M88.4 R140, [R192+0x5000] ;  /* 0x00500000c08c783b */ /* 0x000eae0000000200 */
[C---:B-----5:R-:W-:Y:S08]  /*8620*/  HMMA.16816.F32 R28, R168.reuse, R144, R28 ;  /* 0x00000090a81c723c */ /* 0x060ff0000000181c */
        /* <DEDUP_REMOVED lines=32> */
[----:B------:R-:W-:Y:S02]  /*8830*/  FMUL.FTZ R237, R19, c[0x0][0x2ec] ;  /* 0x0000bb0013ed7a20 */ /* 0x000fe40000410000 */
[----:B------:R-:W-:Y:S03]  /*8840*/  FMUL.FTZ R232, R20, c[0x0][0x2ec] ;  /* 0x0000bb0014e87a20 */ /* 0x000fe60000410000 */
[----:B------:R-:W-:Y:S02]  /*8850*/  FMUL.FTZ R234, R21, c[0x0][0x2ec] ;  /* 0x0000bb0015ea7a20 */ /* 0x000fe40000410000 */
        /* <DEDUP_REMOVED lines=42> */
.L_x_373:
[----:B------:R-:W-:Y:S01]  /*8b00*/  FMNMX.FTZ R11, R248, R135, !PT ;  /* 0x00000087f80b7209 */ /* 0x000fe20007810000 */
[----:B------:R-:W-:Y:S01]  /*8b10*/  LDSM.16.MT88.4 R12, [R200+0xc000] ;  /* 0x00c00000c80c783b */ /* 0x000fe20000004200 */
[----:B-1----:R-:W-:Y:S01]  /*8b20*/  FMNMX.FTZ R2, R247, R0, !PT ;  /* 0x00000000f7027209 */ /* 0x002fe20007810000 */
        /* <DEDUP_REMOVED lines=37> */
[----:B------:R-:W-:Y:S03]  /*8d80*/  FMNMX.FTZ R7, R133, R2, !PT ;  /* 0x0000000285077209 */ /* 0x000fe60007810000 */
[----:B------:R-:W1:Y:S08]  /*8d90*/  SHFL.BFLY PT, R6, R5, 0x2, 0x1f ;  /* 0x0c401f0005067f89 */ /* 0x000e7000000e0000 */
        /* <DEDUP_REMOVED lines=139> */
[--C-:B------:R-:W-:Y:S02]  /*9650*/  FFMA.FTZ R175, R241, c[0x0][0x23c], -R144.reuse ;  /* 0x00008f00f1af7a23 */ /* 0x100fe40000010890 */
[--C-:B------:R-:W-:Y:S02]  /*9660*/  FFMA.FTZ R177, R238, c[0x0][0x23c], -R145.reuse ;  /* 0x00008f00eeb17a23 */ /* 0x100fe40000010891 */
[C---:B---3--:R-:W-:Y:S02]  /*9670*/  HMMA.16816.F32 R36, R128.reuse, R112, R36 ;  /* 0x000000708024723c */ /* 0x048fe40000001824 */
[----:B------:R-:W2:Y:S02]  /*9680*/  MUFU.EX2 R175, R175 ;  /* 0x000000af00af7308 */ /* 0x000ea40000000800 */
[--C-:B------:R-:W-:Y:S02]  /*9690*/  FFMA.FTZ R176, R236, c[0x0][0x23c], -R145.reuse ;  /* 0x00008f00ecb07a23 */ /* 0x100fe40000010891 */
[--C-:B------:R-:W-:Y:S02]  /*96a0*/  FFMA.FTZ R178, R239, c[0x0][0x23c], -R144.reuse ;  /* 0x00008f00efb27a23 */ /* 0x100fe40000010890 */
[C---:B------:R-:W-:Y:S01]  /*96b0*/  HMMA.16816.F32 R40, R128.reuse, R114, R40 ;  /* 0x000000728028723c */ /* 0x040fe20000001828 */
[----:B------:R-:W-:Y:S03]  /*96c0*/  LDSM.16.MT88.4 R112, [R200+0xc800] ;  /* 0x00c80000c870783b */ /* 0x000fe60000004200 */
[--C-:B------:R-:W-:Y:S01]  /*96d0*/  FFMA.FTZ R179, R237, c[0x0][0x23c], -R144.reuse ;  /* 0x00008f00edb37a23 */ /* 0x100fe20000010890 */
[----:B------:R-:W-:Y:S01]  /*96e0*/  MUFU.EX2 R177, R177 ;  /* 0x000000b100b17308 */ /* 0x000fe20000000800 */
[C---:B------:R-:W-:Y:S02]  /*96f0*/  FMUL.FTZ R88, R2.reuse, R88 ;  /* 0x0000005802587220 */ /* 0x040fe40000410000 */
[----:B------:R-:W-:Y:S01]  /*9700*/  FMUL.FTZ R89, R2, R89 ;  /* 0x0000005902597220 */ /* 0x000fe20000410000 */
[C---:B----4-:R-:W-:Y:S03]  /*9710*/  HMMA.16816.F32 R44, R128.reuse, R104, R44 ;  /* 0x00000068802c723c */ /* 0x050fe6000000182c */
[C---:B------:R-:W-:Y:S03]  /*9720*/  FMUL.FTZ R90, R0.reuse, R90 ;  /* 0x0000005a005a7220 */ /* 0x040fe60000410000 */
[----:B------:R-:W3:Y:S01]  /*9730*/  MUFU.EX2 R176, R176 ;  /* 0x000000b000b07308 */ /* 0x000ee20000000800 */
[----:B------:R-:W-:Y:S02]  /*9740*/  FMUL.FTZ R91, R0, R91 ;  /* 0x0000005b005b7220 */ /* 0x000fe40000410000 */
[C---:B------:R-:W-:Y:S01]  /*9750*/  FMUL.FTZ R92, R2.reuse, R92 ;  /* 0x0000005c025c7220 */ /* 0x040fe20000410000 */
[C---:B------:R-:W-:Y:S01]  /*9760*/  HMMA.16816.F32 R48, R128.reuse, R106, R48 ;  /* 0x0000006a8030723c */ /* 0x040fe20000001830 */
[----:B------:R-:W4:Y:S02]  /*9770*/  LDSM.16.MT88.4 R104, [R200+0x10000] ;  /* 0x01000000c868783b */ /* 0x000f240000004200 */
[----:B------:R-:W-:Y:S02]  /*9780*/  FMUL.FTZ R93, R2, R93 ;  /* 0x0000005d025d7220 */ /* 0x000fe40000410000 */
[C---:B------:R-:W-:Y:S01]  /*9790*/  FMUL.FTZ R94, R0.reuse, R94 ;  /* 0x0000005e005e7220 */ /* 0x040fe20000410000 */
[----:B------:R-:W-:Y:S02]  /*97a0*/  MUFU.EX2 R178, R178 ;  /* 0x000000b200b27308 */ /* 0x000fe40000000800 */
[C---:B------:R-:W-:Y:S04]  /*97b0*/  HMMA.16816.F32 R52, R128.reuse, R100, R52 ;  /* 0x000000648034723c */ /* 0x040fe80000001834 */
[----:B------:R-:W-:Y:S02]  /*97c0*/  FMUL.FTZ R95, R0, R95 ;  /* 0x0000005f005f7220 */ /* 0x000fe40000410000 */
[C---:B------:R-:W-:Y:S02]  /*97d0*/  FMUL.FTZ R96, R2.reuse, R96 ;  /* 0x0000006002607220 */ /* 0x040fe40000410000 */
[C---:B------:R-:W-:Y:S01]  /*97e0*/  HMMA.16816.F32 R56, R128.reuse, R102, R56 ;  /* 0x000000668038723c */ /* 0x040fe20000001838 */
[----:B------:R-:W5:Y:S01]  /*97f0*/  LDSM.16.MT88.4 R100, [R198+0x10000] ;  /* 0x01000000c664783b */ /* 0x000f620000004200 */
[----:B------:R-:W1:Y:S02]  /*9800*/  MUFU.EX2 R179, R179 ;  /* 0x000000b300b37308 */ /* 0x000e640000000800 */
[----:B------:R-:W-:Y:S02]  /*9810*/  FMUL.FTZ R97, R2, R97 ;  /* 0x0000006102617220 */ /* 0x000fe40000410000 */
[C---:B------:R-:W-:Y:S02]  /*9820*/  FMUL.FTZ R98, R0.reuse, R98 ;  /* 0x0000006200627220 */ /* 0x040fe40000410000 */
[C---:B------:R-:W-:Y:S04]  /*9830*/  HMMA.16816.F32 R60, R128.reuse, R108, R60 ;  /* 0x0000006c803c723c */ /* 0x040fe8000000183c */
[----:B------:R-:W-:Y:S02]  /*9840*/  FMUL.FTZ R99, R0, R99 ;  /* 0x0000006300637220 */ /* 0x000fe40000410000 */
[--C-:B------:R-:W-:Y:S02]  /*9850*/  FFMA.FTZ R180, R232, c[0x0][0x23c], -R145.reuse ;  /* 0x00008f00e8b47a23 */ /* 0x100fe40000010891 */
[C---:B------:R-:W-:Y:S01]  /*9860*/  HMMA.16816.F32 R64, R128.reuse, R110, R64 ;  /* 0x0000006e8040723c */ /* 0x040fe20000001840 */
[----:B------:R-:W1:Y:S03]  /*9870*/  LDSM.16.MT88.4 R108, [R197+0x10000] ;  /* 0x01000000c56c783b */ /* 0x000e660000004200 */
[--C-:B------:R-:W-:Y:S01]  /*9880*/  FFMA.FTZ R181, R234, c[0x0][0x23c], -R145.reuse ;  /* 0x00008f00eab57a23 */ /* 0x100fe20000010891 */
[----:B------:R-:W-:Y:S01]  /*9890*/  MUFU.EX2 R180, R180 ;  /* 0x000000b400b47308 */ /* 0x000fe20000000800 */
[--C-:B------:R-:W-:Y:S02]  /*98a0*/  FFMA.FTZ R182, R235, c[0x0][0x23c], -R144.reuse ;  /* 0x00008f00ebb67a23 */ /* 0x100fe40000010890 */
[--C-:B------:R-:W-:Y:S01]  /*98b0*/  FFMA.FTZ R183, R233, c[0x0][0x23c], -R144.reuse ;  /* 0x00008f00e9b77a23 */ /* 0x100fe20000010890 */
[C---:B----4-:R-:W-:Y:S03]  /*98c0*/  HMMA.16816.F32 R68, R128.reuse, R104, R68 ;  /* 0x000000688044723c */ /* 0x050fe60000001844 */
[--C-:B------:R-:W-:Y:S02]  /*98d0*/  FFMA.FTZ R230, R230, c[0x0][0x23c], -R145.reuse ;  /* 0x00008f00e6e67a23 */ /* 0x100fe40000010891 */
[--C-:B------:R-:W-:Y:S01]  /*98e0*/  FFMA.FTZ R233, R228, c[0x0][0x23c], -R145.reuse ;  /* 0x00008f00e4e97a23 */ /* 0x100fe20000010891 */
[----:B------:R-:W-:Y:S01]  /*98f0*/  MUFU.EX2 R181, R181 ;  /* 0x000000b500b57308 */ /* 0x000fe20000000800 */
[--C-:B------:R-:W-:Y:S01]  /*9900*/  FFMA.FTZ R228, R231, c[0x0][0x23c], -R144.reuse ;  /* 0x00008f00e7e47a23 */ /* 0x100fe20000010890 */
[C---:B------:R-:W-:Y:S01]  /*9910*/  HMMA.16816.F32 R72, R128.reuse, R106, R72 ;  /* 0x0000006a8048723c */ /* 0x040fe20000001848 */
[----:B------:R-:W4:Y:S03]  /*9920*/  LDSM.16.MT88.4 R104, [R196+0x10000] ;  /* 0x01000000c468783b */ /* 0x000f260000004200 */
[C---:B------:R-:W-:Y:S02]  /*9930*/  FMUL.FTZ R76, R2.reuse, R76 ;  /* 0x0000004c024c7220 */ /* 0x040fe40000410000 */
[----:B------:R-:W-:Y:S02]  /*9940*/  FMUL.FTZ R77, R2, R77 ;  /* 0x0000004d024d7220 */ /* 0x000fe40000410000 */
[C---:B------:R-:W-:Y:S01]  /*9950*/  FMUL.FTZ R78, R0.reuse, R78 ;  /* 0x0000004e004e7220 */ /* 0x040fe20000410000 */
[----:B------:R-:W-:Y:S03]  /*9960*/  MUFU.EX2 R182, R182 ;  /* 0x000000b600b67308 */ /* 0x000fe60000000800 */
[----:B------:R-:W-:Y:S02]  /*9970*/  FMUL.FTZ R79, R0, R79 ;  /* 0x0000004f004f7220 */ /* 0x000fe40000410000 */
[--C-:B------:R-:W-:Y:S02]  /*9980*/  FFMA.FTZ R229, R229, c[0x0][0x23c], -R144.reuse ;  /* 0x00008f00e5e57a23 */ /* 0x100fe40000010890 */
[--C-:B------:R-:W-:Y:S02]  /*9990*/  FFMA.FTZ R224, R224, c[0x0][0x23c], -R145.reuse ;  /* 0x00008f00e0e07a23 */ /* 0x100fe40000010891 */
[--C-:B------:R-:W-:Y:S01]  /*99a0*/  FFMA.FTZ R231, R226, c[0x0][0x23c], -R145.reuse ;  /* 0x00008f00e2e77a23 */ /* 0x100fe20000010891 */
[C---:B-----5:R-:W-:Y:S01]  /*99b0*/  HMMA.16816.F32 R76, R128.reuse, R100, R76 ;  /* 0x00000064804c723c */ /* 0x060fe2000000184c */
[----:B------:R-:W-:Y:S02]  /*99c0*/  MUFU.EX2 R183, R183 ;  /* 0x000000b700b77308 */ /* 0x000fe40000000800 */
[C---:B------:R-:W-:Y:S02]  /*99d0*/  FMUL.FTZ R80, R2.reuse, R80 ;  /* 0x0000005002507220 */ /* 0x040fe40000410000 */
[----:B------:R-:W-:Y:S02]  /*99e0*/  FMUL.FTZ R81, R2, R81 ;  /* 0x0000005102517220 */ /* 0x000fe40000410000 */
[C---:B------:R-:W-:Y:S01]  /*99f0*/  FMUL.FTZ R82, R0.reuse, R82 ;  /* 0x0000005200527220 */ /* 0x040fe20000410000 */
[----:B-1----:R-:W-:Y:S01]  /*9a00*/  F2FP.PACK_AB R100, R173, R172 ;  /* 0x000000acad64723e */ /* 0x002fe200000000ff */
[----:B------:R-:W-:Y:S02]  /*9a10*/  FMUL.FTZ R83, R0, R83 ;  /* 0x0000005300537220 */ /* 0x000fe40000410000 */
[----:B------:R-:W-:Y:S01]  /*9a20*/  MUFU.EX2 R230, R230 ;  /* 0x000000e600e67308 */ /* 0x000fe20000000800 */
[----:B--2---:R-:W-:Y:S01]  /*9a30*/  F2FP.PACK_AB R101, R175, R174 ;  /* 0x000000aeaf65723e */ /* 0x004fe200000000ff */
[--C-:B------:R-:W-:Y:S02]  /*9a40*/  FFMA.FTZ R226, R227, c[0x0][0x23c], -R144.reuse ;  /* 0x00008f00e3e27a23 */ /* 0x100fe40000010890 */
[--C-:B------:R-:W-:Y:S01]  /*9a50*/  FFMA.FTZ R225, R225, c[0x0][0x23c], -R144.reuse ;  /* 0x00008f00e1e17a23 */ /* 0x100fe20000010890 */
[C---:B------:R-:W-:Y:S03]  /*9a60*/  HMMA.16816.F32 R80, R128.reuse, R102, R80 ;  /* 0x000000668050723c */ /* 0x040fe60000001850 */
[--C-:B------:R-:W-:Y:S02]  /*9a70*/  FFMA.FTZ R222, R222, c[0x0][0x23c], -R145.reuse ;  /* 0x00008f00dede7a23 */ /* 0x100fe40000010891 */
[----:B------:R-:W-:Y:S01]  /*9a80*/  FFMA.FTZ R145, R220, c[0x0][0x23c], -R145 ;  /* 0x00008f00dc917a23 */ /* 0x000fe20000010891 */
[----:B------:R-:W-:Y:S01]  /*9a90*/  MUFU.EX2 R233, R233 ;  /* 0x000000e900e97308 */ /* 0x000fe20000000800 */
[----:B---3--:R-:W-:Y:S01]  /*9aa0*/  F2FP.PACK_AB R102, R176, R177 ;  /* 0x000000b1b066723e */ /* 0x008fe200000000ff */
[C---:B------:R-:W-:Y:S04]  /*9ab0*/  HMMA.16816.F32 R84, R128.reuse, R108, R84 ;  /* 0x0000006c8054723c */ /* 0x040fe80000001854 */
[----:B------:R-:W-:Y:S01]  /*9ac0*/  F2FP.PACK_AB R103, R179, R178 ;  /* 0x000000b2b367723e */ /* 0x000fe200000000ff */
[--C-:B------:R-:W-:Y:S02]  /*9ad0*/  FFMA.FTZ R134, R134, c[0x0][0x23c], -R144.reuse ;  /* 0x00008f0086867a23 */ /* 0x100fe40000010890 */
[----:B------:R-:W-:Y:S01]  /*9ae0*/  FFMA.FTZ R144, R133, c[0x0][0x23c], -R144 ;  /* 0x00008f0085907a23 */ /* 0x000fe20000010890 */
[C---:B------:R-:W-:Y:S01]  /*9af0*/  HMMA.16816.F32 R88, R128.reuse, R110, R88 ;  /* 0x0000006e8058723c */ /* 0x040fe20000001858 */
[----:B------:R-:W1:Y:S01]  /*9b00*/  LDSM.16.MT88.4 R108, [R198+0xc800] ;  /* 0x00c80000c66c783b */ /* 0x000e620000004200 */
[----:B------:R-:W-:Y:S02]  /*9b10*/  MUFU.EX2 R227, R145 ;  /* 0x0000009100e37308 */ /* 0x000fe40000000800 */
[----:B------:R-:W-:Y:S02]  /*9b20*/  FFMA.FTZ R171, R2, R223, R171 ;  /* 0x000000df02ab7223 */ /* 0x000fe400000100ab */
[----:B------:R-:W-:Y:S02]  /*9b30*/  FFMA.FTZ R167, R0, R221, R167 ;  /* 0x000000dd00a77223 */ /* 0x000fe400000100a7 */
[C---:B----4-:R-:W-:Y:S04]  /*9b40*/  HMMA.16816.F32 R92, R128.reuse, R104, R92 ;  /* 0x00000068805c723c */ /* 0x050fe8000000185c */
[----:B------:R2:W-:Y:S01]  /*9b50*/  MUFU.EX2 R133, R144 ;  /* 0x0000009000857308 */ /* 0x0005e20000000800 */
[----:B------:R-:W-:Y:S02]  /*9b60*/  FADD.FTZ R170, R170, R171 ;  /* 0x000000abaaaa7221 */ /* 0x000fe40000010000 */
[----:B------:R-:W-:Y:S01]  /*9b70*/  FADD.FTZ R166, R166, R167 ;  /* 0x000000a7a6a67221 */ /* 0x000fe20000010000 */
[----:B------:R-:W-:Y:S01]  /*9b80*/  HMMA.16816.F32 R96, R128, R106, R96 ;  /* 0x0000006a8060723c */ /* 0x000fe20000001860 */
[----:B------:R-:W3:Y:S05]  /*9b90*/  LDSM.16.MT88.4 R104, [R196+0xe800] ;  /* 0x00e80000c468783b */ /* 0x000eea0000004200 */
[----:B------:R-:W-:Y:S02]  /*9ba0*/  MUFU.EX2 R228, R228 ;  /* 0x000000e400e47308 */ /* 0x000fe40000000800 */
[C---:B------:R-:W-:Y:S08]  /*9bb0*/  HMMA.16816.F32 R4, R100.reuse, R112, R4 ;  /* 0x000000706404723c */ /* 0x040ff00000001804 */
[C---:B------:R-:W-:Y:S01]  /*9bc0*/  HMMA.16816.F32 R8, R100.reuse, R114, R8 ;  /* 0x000000726408723c */ /* 0x040fe20000001808 */
[----:B------:R-:W-:Y:S01]  /*9bd0*/  LDSM.16.MT88.4 R112, [R198+0x10800] ;  /* 0x01080000c670783b */ /* 0x000fe20000004200 */
[----:B------:R-:W-:Y:S06]  /*9be0*/  MUFU.EX2 R229, R229 ;  /* 0x000000e500e57308 */ /* 0x000fec0000000800 */
[C---:B-1----:R-:W-:Y:S01]  /*9bf0*/  HMMA.16816.F32 R12, R100.reuse, R108, R12 ;  /* 0x0000006c640c723c */ /* 0x042fe2000000180c */
[----:B--2---:R-:W-:Y:S03]  /*9c00*/  LDSM.16.MT88.4 R144, [R200+0xf800] ;  /* 0x00f80000c890783b */ /* 0x004fe60000004200 */
[----:B------:R-:W-:Y:S04]  /*9c10*/  MUFU.EX2 R224, R224 ;  /* 0x000000e000e07308 */ /* 0x000fe80000000800 */
[C---:B------:R-:W-:Y:S01]  /*9c20*/  HMMA.16816.F32 R16, R100.reuse, R110, R16 ;  /* 0x0000006e6410723c */ /* 0x040fe20000001810 */
[----:B------:R-:W1:Y:S05]  /*9c30*/  LDSM.16.MT88.4 R108, [R200+0x10800] ;  /* 0x01080000c86c783b */ /* 0x000e6a0000004200 */
[----:B------:R-:W2:Y:S02]  /*9c40*/  MUFU.EX2 R231, R231 ;  /* 0x000000e700e77308 */ /* 0x000ea40000000800 */
[C---:B------:R-:W-:Y:S08]  /*9c50*/  HMMA.16816.F32 R20, R100.reuse, R116, R20 ;  /* 0x000000746414723c */ /* 0x040ff00000001814 */
[----:B------:R-:W-:Y:S01]  /*9c60*/  MUFU.EX2 R226, R226 ;  /* 0x000000e200e27308 */ /* 0x000fe20000000800 */
[C---:B------:R-:W-:Y:S01]  /*9c70*/  HMMA.16816.F32 R24, R100.reuse, R118, R24 ;  /* 0x000000766418723c */ /* 0x040fe20000001818 */
[----:B------:R-:W-:Y:S07]  /*9c80*/  LDSM.16.MT88.4 R116, [R196+0x10800] ;  /* 0x01080000c474783b */ /* 0x000fee0000004200 */
[C---:B------:R-:W-:Y:S01]  /*9c90*/  HMMA.16816.F32 R28, R100.reuse, R120, R28 ;  /* 0x00000078641c723c */ /* 0x040fe2000000181c */
[----:B------:R-:W4:Y:S07]  /*9ca0*/  MUFU.EX2 R225, R225 ;  /* 0x000000e100e17308 */ /* 0x000f2e0000000800 */
[C---:B------:R-:W-:Y:S01]  /*9cb0*/  HMMA.16816.F32 R32, R100.reuse, R122, R32 ;  /* 0x0000007a6420723c */ /* 0x040fe20000001820 */
[----:B------:R-:W-:Y:S02]  /*9cc0*/  LDSM.16.MT88.4 R120, [R198+0xd000] ;  /* 0x00d00000c678783b */ /* 0x000fe40000004200 */
[----:B------:R-:W5:Y:S05]  /*9cd0*/  MUFU.EX2 R222, R222 ;  /* 0x000000de00de7308 */ /* 0x000f6a0000000800 */
[C---:B------:R-:W-:Y:S05]  /*9ce0*/  HMMA.16816.F32 R36, R100.reuse, R124, R36 ;  /* 0x0000007c6424723c */ /* 0x040fea0000001824 */
[----:B------:R-:W1:Y:S03]  /*9cf0*/  MUFU.EX2 R134, R134 ;  /* 0x0000008600867308 */ /* 0x000e660000000800 */
[C---:B------:R-:W-:Y:S01]  /*9d00*/  HMMA.16816.F32 R40, R100.reuse, R126, R40 ;  /* 0x0000007e6428723c */ /* 0x040fe20000001828 */
[----:B------:R-:W-:Y:S07]  /*9d10*/  LDSM.16.MT88.4 R124, [R196+0xd000] ;  /* 0x00d00000c47c783b */ /* 0x000fee0000004200 */
[C---:B------:R-:W-:Y:S07]  /*9d20*/  HMMA.16816.F32 R44, R100.reuse, R136, R44 ;  /* 0x00000088642c723c */ /* 0x040fee000000182c */
[----:B--2---:R-:W-:Y:S01]  /*9d30*/  F2FP.PACK_AB R136, R231, R224 ;  /* 0x000000e0e788723e */ /* 0x004fe200000000ff */
[C---:B------:R-:W-:Y:S04]  /*9d40*/  HMMA.16816.F32 R48, R100.reuse, R138, R48 ;  /* 0x0000008a6430723c */ /* 0x040fe80000001830 */
[----:B----4-:R-:W-:Y:S03]  /*9d50*/  F2FP.PACK_AB R137, R225, R226 ;  /* 0x000000e2e189723e */ /* 0x010fe600000000ff */
[----:B-----5:R-:W-:Y:S01]  /*9d60*/  F2FP.PACK_AB R138, R227, R222 ;  /* 0x000000dee38a723e */ /* 0x020fe200000000ff */
[C---:B------:R-:W-:Y:S04]  /*9d70*/  HMMA.16816.F32 R52, R100.reuse, R140, R52 ;  /* 0x0000008c6434723c */ /* 0x040fe80000001834 */
[----:B-1----:R-:W-:Y:S04]  /*9d80*/  F2FP.PACK_AB R139, R133, R134 ;  /* 0x00000086858b723e */ /* 0x002fe800000000ff */
[C---:B------:R-:W-:Y:S01]  /*9d90*/  HMMA.16816.F32 R56, R100.reuse, R142, R56 ;  /* 0x0000008e6438723c */ /* 0x040fe20000001838 */
[----:B------:R-:W-:Y:S07]  /*9da0*/  LDSM.16.MT88.4 R140, [R196+0xd800] ;  /* 0x00d80000c48c783b */ /* 0x000fee0000004200 */
        /* <DEDUP_REMOVED lines=9> */
[C---:B-1----:R-:W-:Y:S08]  /*9e40*/  HMMA.16816.F32 R84, R100.reuse, R104, R84 ;  /* 0x000000686454723c */ /* 0x042ff00000001854 */
[C---:B------:R-:W-:Y:S01]  /*9e50*/  HMMA.16816.F32 R88, R100.reuse, R106, R88 ;  /* 0x0000006a6458723c */ /* 0x040fe20000001858 */
[----:B------:R-:W1:Y:S07]  /*9e60*/  LDSM.16.MT88.4 R104, [R200+0xf000] ;  /* 0x00f00000c868783b */ /* 0x000e6e0000004200 */
[C---:B------:R-:W-:Y:S08]  /*9e70*/  HMMA.16816.F32 R92, R100.reuse, R116, R92 ;  /* 0x00000074645c723c */ /* 0x040ff0000000185c */
[----:B------:R-:W-:Y:S01]  /*9e80*/  HMMA.16816.F32 R96, R100, R118, R96 ;  /* 0x000000766460723c */ /* 0x000fe20000001860 */
[----:B------:R-:W4:Y:S06]  /*9e90*/  LDSM.16.MT88.4 R116, [R198+0xf000] ;  /* 0x00f00000c674783b */ /* 0x000f2c0000004200 */
[----:B------:R-:W-:Y:S02]  /*9ea0*/  F2FP.PACK_AB R100, R181, R180 ;  /* 0x000000b4b564723e */ /* 0x000fe400000000ff */
[----:B------:R-:W-:Y:S03]  /*9eb0*/  F2FP.PACK_AB R101, R183, R182 ;  /* 0x000000b6b765723e */ /* 0x000fe600000000ff */
[----:B------:R-:W-:Y:S02]  /*9ec0*/  F2FP.PACK_AB R102, R233, R230 ;  /* 0x000000e6e966723e */ /* 0x000fe400000000ff */
[----:B------:R-:W-:Y:S07]  /*9ed0*/  F2FP.PACK_AB R103, R229, R228 ;  /* 0x000000e4e567723e */ /* 0x000fee00000000ff */
[C---:B--2---:R-:W-:Y:S08]  /*9ee0*/  HMMA.16816.F32 R4, R100.reuse, R108, R4 ;  /* 0x0000006c6404723c */ /* 0x044ff00000001804 */
[C---:B------:R-:W-:Y:S01]  /*9ef0*/  HMMA.16816.F32 R8, R100.reuse, R110, R8 ;  /* 0x0000006e6408723c */ /* 0x040fe20000001808 */
[----:B------:R-:W2:Y:S07]  /*9f00*/  LDSM.16.MT88.4 R108, [R197+0xf000] ;  /* 0x00f00000c56c783b */ /* 0x000eae0000004200 */
[C---:B------:R-:W-:Y:S08]  /*9f10*/  HMMA.16816.F32 R12, R100.reuse, R120, R12 ;  /* 0x00000078640c723c */ /* 0x040ff0000000180c */
[C---:B------:R-:W-:Y:S08]  /*9f20*/  HMMA.16816.F32 R16, R100.reuse, R122, R16 ;  /* 0x0000007a6410723c */ /* 0x040ff00000001810 */
[C---:B---3--:R-:W-:Y:S08]  /*9f30*/  HMMA.16816.F32 R20, R100.reuse, R112, R20 ;  /* 0x000000706414723c */ /* 0x048ff00000001814 */
[C---:B------:R-:W-:Y:S01]  /*9f40*/  HMMA.16816.F32 R24, R100.reuse, R114, R24 ;  /* 0x000000726418723c */ /* 0x040fe20000001818 */
[----:B------:R-:W3:Y:S07]  /*9f50*/  LDSM.16.MT88.4 R112, [R196+0xf000] ;  /* 0x00f00000c470783b */ /* 0x000eee0000004200 */
[C---:B------:R-:W-:Y:S08]  /*9f60*/  HMMA.16816.F32 R28, R100.reuse, R124, R28 ;  /* 0x0000007c641c723c */ /* 0x040ff0000000181c */
[C---:B------:R-:W-:Y:S01]  /*9f70*/  HMMA.16816.F32 R32, R100.reuse, R126, R32 ;  /* 0x0000007e6420723c */ /* 0x040fe20000001820 */
[----:B------:R-:W-:Y:S07]  /*9f80*/  LDSM.16.MT88.4 R124, [R200+0xd800] ;  /* 0x00d80000c87c783b */ /* 0x000fee0000004200 */
[C---:B-1----:R-:W-:Y:S08]  /*9f90*/  HMMA.16816.F32 R36, R100.reuse, R104, R36 ;  /* 0x000000686424723c */ /* 0x042ff00000001824 */
[C---:B------:R-:W-:Y:S01]  /*9fa0*/  HMMA.16816.F32 R40, R100.reuse, R106, R40 ;  /* 0x0000006a6428723c */ /* 0x040fe20000001828 */
[----:B------:R-:W1:Y:S07]  /*9fb0*/  LDSM.16.MT88.4 R104, [R200+0x11000] ;  /* 0x01100000c868783b */ /* 0x000e6e0000004200 */
[C---:B----4-:R-:W-:Y:S08]  /*9fc0*/  HMMA.16816.F32 R44, R100.reuse, R116, R44 ;  /* 0x00000074642c723c */ /* 0x050ff0000000182c */
        /* <DEDUP_REMOVED lines=10> */
[----:B------:R-:W-:Y:S07]  /*a070*/  LDSM.16.MT88.4 R104, [R197+0xd800] ;  /* 0x00d80000c568783b */ /* 0x000fee0000004200 */
[C---:B----4-:R-:W-:Y:S08]  /*a080*/  HMMA.16816.F32 R76, R100.reuse, R116, R76 ;  /* 0x00000074644c723c */ /* 0x050ff0000000184c */
[C---:B------:R-:W-:Y:S01]  /*a090*/  HMMA.16816.F32 R80, R100.reuse, R118, R80 ;  /* 0x000000766450723c */ /* 0x040fe20000001850 */
[----:B------:R-:W1:Y:S07]  /*a0a0*/  LDSM.16.MT88.4 R116, [R198+0xd800] ;  /* 0x00d80000c674783b */ /* 0x000e6e0000004200 */
[C---:B--2---:R-:W-:Y:S08]  /*a0b0*/  HMMA.16816.F32 R84, R100.reuse, R108, R84 ;  /* 0x0000006c6454723c */ /* 0x044ff00000001854 */
[C---:B------:R-:W-:Y:S08]  /*a0c0*/  HMMA.16816.F32 R88, R100.reuse, R110, R88 ;  /* 0x0000006e6458723c */ /* 0x040ff00000001858 */
[C---:B---3--:R-:W-:Y:S08]  /*a0d0*/  HMMA.16816.F32 R92, R100.reuse, R112, R92 ;  /* 0x00000070645c723c */ /* 0x048ff0000000185c */
[----:B------:R-:W-:Y:S08]  /*a0e0*/  HMMA.16816.F32 R96, R100, R114, R96 ;  /* 0x000000726460723c */ /* 0x000ff00000001860 */
[C---:B------:R-:W-:Y:S01]  /*a0f0*/  HMMA.16816.F32 R128, R136.reuse, R124, R4 ;  /* 0x0000007c8880723c */ /* 0x040fe20000001804 */
[----:B------:R-:W2:Y:S07]  /*a100*/  LDSM.16.MT88.4 R4, [R198+0x11800] ;  /* 0x01180000c604783b */ /* 0x000eae0000004200 */
[C---:B------:R-:W-:Y:S01]  /*a110*/  HMMA.16816.F32 R124, R136.reuse, R126, R8 ;  /* 0x0000007e887c723c */ /* 0x040fe20000001808 */
[----:B------:R-:W3:Y:S07]  /*a120*/  LDSM.16.MT88.4 R8, [R197+0x11800] ;  /* 0x01180000c508783b */ /* 0x000eee0000004200 */
[C---:B-1----:R-:W-:Y:S01]  /*a130*/  HMMA.16816.F32 R120, R136.reuse, R116, R12 ;  /* 0x000000748878723c */ /* 0x042fe2000000180c */
[----:B------:R-:W1:Y:S07]  /*a140*/  LDSM.16.MT88.4 R12, [R196+0x11800] ;  /* 0x01180000c40c783b */ /* 0x000e6e0000004200 */
[C---:B------:R-:W-:Y:S07]  /*a150*/  HMMA.16816.F32 R116, R136.reuse, R118, R16 ;  /* 0x000000768874723c */ /* 0x040fee0000001810 */
[----:B------:R-:W-:Y:S01]  /*a160*/  FADD.FTZ R17, R165, R166 ;  /* 0x000000a6a5117221 */ /* 0x000fe20000010000 */
[C---:B------:R-:W-:Y:S04]  /*a170*/  HMMA.16816.F32 R112, R136.reuse, R104, R20 ;  /* 0x000000688870723c */ /* 0x040fe80000001814 */
[----:B------:R-:W-:Y:S04]  /*a180*/  FADD.FTZ R17, R164, R17 ;  /* 0x00000011a4117221 */ /* 0x000fe80000010000 */
        /* <DEDUP_REMOVED lines=24> */
[C---:B------:R-:W-:Y:S08]  /*a310*/  HMMA.16816.F32 R72, R136.reuse, R162, R72 ;  /* 0x000000a28848723c */ /* 0x040ff00000001848 */
[C---:B--2---:R-:W-:Y:S07]  /*a320*/  HMMA.16816.F32 R76, R136.reuse, R4, R76 ;  /* 0x00000004884c723c */ /* 0x044fee000000184c */
        /* <DEDUP_REMOVED lines=8> */
[----:B------:R-:W-:Y:S01]  /*a3b0*/  MOV R0, R3 ;  /* 0x0000000300007202 */ /* 0x000fe20000000f00 */
[C---:B-1----:R-:W-:Y:S03]  /*a3c0*/  HMMA.16816.F32 R92, R136.reuse, R12, R92 ;  /* 0x0000000c885c723c */ /* 0x042fe6000000185c */
        /* <DEDUP_REMOVED lines=11> */
.L_x_371:
[----:B------:R-:W1:Y:S01]  /*a480*/  SHFL.BFLY PT, R2, R223, 0x2, 0x1f ;  /* 0x0c401f00df027f89 */ /* 0x000e6200000e0000 */
[----:B------:R-:W-:Y:S01]  /*a490*/  MOV R4, 0x3f800000 ;  /* 0x3f80000000047802 */ /* 0x000fe20000000f00 */
[----:B------:R-:W2:Y:S01]  /*a4a0*/  S2UR UR6, SR_CTAID.Y ;  /* 0x00000000000679c3 */ /* 0x000ea20000002600 */
[----:B------:R-:W-:Y:S01]  /*a4b0*/  MOV R5, 0x3f800000 ;  /* 0x3f80000000057802 */ /* 0x000fe20000000f00 */
[----:B------:R-:W3:Y:S01]  /*a4c0*/  SHFL.BFLY PT, R0, R221, 0x2, 0x1f ;  /* 0x0c401f00dd007f89 */ /* 0x000ee200000e0000 */
[----:B------:R-:W-:Y:S01]  /*a4d0*/  UISETP.NE.AND UP0, UPT, UR9, -0x1, UPT ;  /* 0xffffffff0900788c */ /* 0x000fe2000bf05270 */
[----:B------:R-:W-:Y:S01]  /*a4e0*/  BSSY B0, `(.L_x_375) ;  /* 0x0000144000007945 */ /* 0x000fe20003800000 */
[----:B------:R-:W-:-:S02]  /*a4f0*/  ULDC.64 UR4, c[0x0][0x1e8] ;  /* 0x00007a0000047ab9 */ /* 0x000fc40000000a00 */
[----:B------:R-:W-:Y:S01]  /*a500*/  ULDC UR8, c[0x0][0x214] ;  /* 0x0000850000087ab9 */ /* 0x000fe20000000800 */
[----:B------:R-:W4:Y:S01]  /*a510*/  S2UR UR11, SR_CTAID.X ;  /* 0x00000000000b79c3 */ /* 0x000f220000002500 */
[----:B------:R-:W-:Y:S02]  /*a520*/  UMOV UR24, URZ ;  /* 0x0000003f00187c82 */ /* 0x000fe40008000000 */
[----:B------:R-:W-:-:S03]  /*a530*/  UMOV UR25, URZ ;  /* 0x0000003f00197c82 */ /* 0x000fc60008000000 */
[----:B------:R-:W-:Y:S02]  /*a540*/  @UP0 UIMAD.WIDE.U32 UR18, UR9, UR4, URZ ;  /* 0x00000004091202a5 */ /* 0x000fe4000f8e003f */
[----:B------:R-:W5:Y:S02]  /*a550*/  S2UR UR12, SR_CTAID.Z ;  /* 0x00000000000c79c3 */ /* 0x000f640000002700 */
[----:B------:R-:W-:-:S03]  /*a560*/  @UP0 UIMAD UR7, UR9, UR5, UR19 ;  /* 0x00000005090702a4 */ /* 0x000fc6000f8e0213 */
[----:B------:R-:W-:Y:S01]  /*a570*/  ULDC.64 UR4, c[0x0][0x1e0] ;  /* 0x0000780000047ab9 */ /* 0x000fe20000000a00 */
[----:B-1----:R-:W-:Y:S01]  /*a580*/  FADD.FTZ R9, R2, R223 ;  /* 0x000000df02097221 */ /* 0x002fe20000010000 */
[----:B--2---:R-:W-:Y:S01]  /*a590*/  @!UP0 USHF.R.S32.HI UR13, URZ, 0x1f, UR6 ;  /* 0x0000001f3f0d8899 */ /* 0x004fe20008011406 */
[----:B---3--:R-:W-:-:S03]  /*a5a0*/  FADD.FTZ R7, R0, R221 ;  /* 0x000000dd00077221 */ /* 0x008fc60000010000 */
[----:B------:R-:W1:Y:S01]  /*a5b0*/  SHFL.BFLY PT, R2, R9, 0x1, 0x1f ;  /* 0x0c201f0009027f89 */ /* 0x000e6200000e0000 */
[----:B------:R-:W-:Y:S02]  /*a5c0*/  @!UP0 UIMAD UR13, UR13, UR4, URZ ;  /* 0x000000040d0d82a4 */ /* 0x000fe4000f8e023f */
[----:B------:R-:W-:Y:S01]  /*a5d0*/  @!UP0 UIMAD.WIDE.U32 UR22, UR6, UR4, URZ ;  /* 0x00000004061682a5 */ /* 0x000fe2000f8e003f */
[----:B------:R-:W2:Y:S01]  /*a5e0*/  SHFL.BFLY PT, R0, R7, 0x1, 0x1f ;  /* 0x0c201f0007007f89 */ /* 0x000ea200000e0000 */
[----:B------:R-:W-:Y:S02]  /*a5f0*/  @!UP0 UIMAD UR13, UR6, UR5, UR13 ;  /* 0x00000005060d82a4 */ /* 0x000fe4000f8e020d */
[----:B------:R-:W-:Y:S02]  /*a600*/  ULDC.U8 UR4, c[0x0][0x329] ;  /* 0x0000ca4000047ab9 */ /* 0x000fe40000000000 */
[----:B------:R-:W-:Y:S02]  /*a610*/  UISETP.NE.AND UP1, UPT, UR4, URZ, UPT ;  /* 0x0000003f0400728c */ /* 0x000fe4000bf25270 */
[----:B------:R-:W-:-:S02]  /*a620*/  ULDC.U8 UR5, c[0x0][0x328] ;  /* 0x0000ca0000057ab9 */ /* 0x000fc40000000000 */
[----:B------:R-:W-:Y:S02]  /*a630*/  UISETP.NE.AND UP2, UPT, UR5, URZ, UPT ;  /* 0x0000003f0500728c */ /* 0x000fe4000bf45270 */
[----:B------:R-:W-:Y:S02]  /*a640*/  @!UP0 UIADD3 UR7, UR23, UR13, URZ ;  /* 0x0000000d17078290 */ /* 0x000fe4000fffe03f */
[----:B------:R-:W-:Y:S02]  /*a650*/  UISETP.NE.OR UP3, UPT, UR4, URZ, !UP2 ;  /* 0x0000003f0400728c */ /* 0x000fe4000d765670 */
[----:B------:R-:W-:Y:S02]  /*a660*/  ULDC UR5, c[0x0][0x234] ;  /* 0x00008d0000057ab9 */ /* 0x000fe40000000800 */
[----:B------:R-:W-:Y:S02]  /*a670*/  @UP1 ULDC UR14, c[0x0][0x210] ;  /* 0x00008400000e1ab9 */ /* 0x000fe40000000800 */
[----:B------:R-:W-:Y:S01]  /*a680*/  @UP1 UIMAD UR14, UR14, UR8, URZ ;  /* 0x000000080e0e12a4 */ /* 0x000fe2000f8e023f */
[----:B-1----:R-:W-:Y:S01]  /*a690*/  FADD.FTZ R2, R9, R2 ;  /* 0x0000000209027221 */ /* 0x002fe20000010000 */
[----:B------:R-:W-:-:S02]  /*a6a0*/  @!UP1 USEL UR14, UR8, UR5, !UP2 ;  /* 0x00000005080e9287 */ /* 0x000fc4000d000000 */
[----:B------:R-:W-:Y:S01]  /*a6b0*/  ULDC UR4, c[0x0][0x1c0] ;  /* 0x0000700000047ab9 */ /* 0x000fe20000000800 */
[----:B--2---:R-:W-:Y:S01]  /*a6c0*/  FADD.FTZ R0, R7, R0 ;  /* 0x0000000007007221 */ /* 0x004fe20000010000 */
[----:B------:R-:W-:Y:S01]  /*a6d0*/  FSETP.NE.FTZ.AND P4, PT, R2, RZ, PT ;  /* 0x000000ff0200720b */ /* 0x000fe20003f95000 */
[----:B------:R-:W-:Y:S02]  /*a6e0*/  @UP1 UMOV UR19, 0x1 ;  /* 0x0000000100131882 */ /* 0x000fe40000000000 */
[----:B------:R-:W-:Y:S01]  /*a6f0*/  @!UP1 UIMAD UR19, UR14, UR4, URZ ;  /* 0x000000040e1392a4 */ /* 0x000fe2000f8e023f */
[----:B------:R-:W-:Y:S01]  /*a700*/  FSETP.NE.FTZ.AND P3, PT, R0, RZ, PT ;  /* 0x000000ff0000720b */ /* 0x000fe20003f75000 */
[----:B------:R-:W-:Y:S02]  /*a710*/  @!UP3 UIMAD UR21, UR6, UR8, URZ ;  /* 0x000000080615b2a4 */ /* 0x000fe4000f8e023f */
[----:B------:R-:W-:Y:S02]  /*a720*/  @UP1 ULDC UR20, c[0x0][0x210] ;  /* 0x0000840000141ab9 */ /* 0x000fe40000000800 */
[----:B------:R-:W-:-:S02]  /*a730*/  UIMAD UR5, UR6, UR19, URZ ;  /* 0x00000013060572a4 */ /* 0x000fc4000f8e023f */
[----:B------:R-:W-:Y:S02]  /*a740*/  @!UP1 UMOV UR20, 0x1 ;  /* 0x0000000100149882 */ /* 0x000fe40000000000 */
[----:B------:R-:W1:Y:S01]  /*a750*/  @P4 MUFU.RCP R4, R2 ;  /* 0x0000000200044308 */ /* 0x000e620000001000 */
[----:B------:R-:W-:Y:S02]  /*a760*/  @!UP3 USEL UR21, UR21, UR9, !UP0 ;  /* 0x000000091515b287 */ /* 0x000fe4000c000000 */
[----:B----4-:R-:W-:Y:S02]  /*a770*/  UIMAD UR4, UR11, UR20, URZ ;  /* 0x000000140b0472a4 */ /* 0x010fe4000f8e023f */
[----:B------:R-:W-:Y:S02]  /*a780*/  USEL UR5, UR5, URZ, UP3 ;  /* 0x0000003f05057287 */ /* 0x000fe40009800000 */
[----:B------:R-:W-:Y:S01]  /*a790*/  USHF.L.U32 UR4, UR4, 0x6, URZ ;  /* 0x0000000604047899 */ /* 0x000fe2000800063f */
[----:B------:R-:W2:Y:S01]  /*a7a0*/  @P3 MUFU.RCP R5, R0 ;  /* 0x0000000000053308 */ /* 0x000ea20000001000 */
[----:B-----5:R-:W-:-:S02]  /*a7b0*/  UIMAD UR14, UR12, UR14, UR5 ;  /* 0x0000000e0c0e72a4 */ /* 0x020fc4000f8e0205 */
[----:B------:R-:W-:Y:S02]  /*a7c0*/  @!UP3 UMOV UR24, UR21 ;  /* 0x000000150018bc82 */ /* 0x000fe40008000000 */
[----:B------:R-:W-:Y:S02]  /*a7d0*/  USHF.R.S32.HI UR5, URZ, 0x1f, UR4 ;  /* 0x0000001f3f057899 */ /* 0x000fe40008011404 */
[----:B------:R-:W-:Y:S01]  /*a7e0*/  @!UP3 USHF.R.S32.HI UR25, URZ, 0x1f, UR21 ;  /* 0x0000001f3f19b899 */ /* 0x000fe20008011415 */
[C---:B-1----:R-:W-:Y:S01]  /*a7f0*/  FMUL.FTZ R128, R4.reuse, R128 ;  /* 0x0000008004807220 */ /* 0x042fe20000410000 */
[----:B------:R-:W-:Y:S01]  /*a800*/  @P4 MUFU.LG2 R2, R2 ;  /* 0x0000000200024308 */ /* 0x000fe20000000c00 */
[C---:B------:R-:W-:Y:S01]  /*a810*/  FMUL.FTZ R129, R4.reuse, R129 ;  /* 0x0000008104817220 */ /* 0x040fe20000410000 */
[----:B------:R-:W-:Y:S01]  /*a820*/  USHF.R.S32.HI UR6, URZ, 0x1f, UR14 ;  /* 0x0000001f3f067899 */ /* 0x000fe2000801140e */
[C---:B------:R-:W-:Y:S01]  /*a830*/  FMUL.FTZ R124, R4.reuse, R124 ;  /* 0x0000007c047c7220 */ /* 0x040fe20000410000 */
[----:B------:R-:W-:Y:S01]  /*a840*/  UIADD3 UR4, UP2, UP1, UR4, UR24, UR14 ;  /* 0x0000001804047290 */ /* 0x000fe2000f95e00e */
[C---:B------:R-:W-:Y:S01]  /*a850*/  FMUL.FTZ R125, R4.reuse, R125 ;  /* 0x0000007d047d7220 */ /* 0x040fe20000410000 */
[----:B------:R-:W-:Y:S01]  /*a860*/  F2FP.PACK_AB R128, R129, R128 ;  /* 0x000000808180723e */ /* 0x000fe200000000ff */
[C---:B------:R-:W-:Y:S01]  /*a870*/  FMUL.FTZ R120, R4.reuse, R120 ;  /* 0x0000007804787220 */ /* 0x040fe20000410000 */
[----:B------:R-:W1:Y:S01]  /*a880*/  @P3 MUFU.LG2 R0, R0 ;  /* 0x0000000000003308 */ /* 0x000e620000000c00 */
[C---:B------:R-:W-:Y:S01]  /*a890*/  FMUL.FTZ R121, R4.reuse, R121 ;  /* 0x0000007904797220 */ /* 0x040fe20000410000 */
[----:B------:R-:W-:Y:S01]  /*a8a0*/  F2FP.PACK_AB R124, R125, R124 ;  /* 0x0000007c7d7c723e */ /* 0x000fe200000000ff */
[C---:B------:R-:W-:Y:S01]  /*a8b0*/  FMUL.FTZ R116, R4.reuse, R116 ;  /* 0x0000007404747220 */ /* 0x040fe20000410000 */
[----:B------:R-:W-:Y:S01]  /*a8c0*/  UIADD3.X UR5, UR5, UR25, UR6, UP2, UP1 ;  /* 0x0000001905057290 */ /* 0x000fe200097e2406 */
[C---:B------:R-:W-:Y:S01]  /*a8d0*/  FMUL.FTZ R117, R4.reuse, R117 ;  /* 0x0000007504757220 */ /* 0x040fe20000410000 */
[----:B------:R-:W-:Y:S01]  /*a8e0*/  F2FP.PACK_AB R120, R121, R120 ;  /* 0x000000787978723e */ /* 0x000fe200000000ff */
[C---:B------:R-:W-:Y:S01]  /*a8f0*/  FMUL.FTZ R112, R4.reuse, R112 ;  /* 0x0000007004707220 */ /* 0x040fe20000410000 */
[----:B------:R-:W-:Y:S01]  /*a900*/  @!UP0 UMOV UR18, UR22 ;  /* 0x0000001600128c82 */ /* 0x000fe20008000000 */
        /* <DEDUP_REMOVED lines=57> */
[----:B------:R-:W-:Y:S01]  /*aca0*/  FMUL.FTZ R97, R4, R97 ;  /* 0x0000006104617220 */ /* 0x000fe20000410000 */
[----:B------:R-:W-:Y:S01]  /*acb0*/  F2FP.PACK_AB R92, R93, R92 ;  /* 0x0000005c5d5c723e */ /* 0x000fe200000000ff */
[----:B------:R-:W3:Y:S01]  /*acc0*/  S2R R4, SR_TID.X ;  /* 0x0000000000047919 */ /* 0x000ee20000002100 */
[C---:B--2---:R-:W-:Y:S02]  /*acd0*/  FMUL.FTZ R131, R5.reuse, R131 ;  /* 0x0000008305837220 */ /* 0x044fe40000410000 */
        /* <DEDUP_REMOVED lines=15> */
[C---:B------:R-:W-:Y:S01]  /*add0*/  FMUL.FTZ R110, R5.reuse, R110 ;  /* 0x0000006e056e7220 */ /* 0x040fe20000410000 */
[----:B---3--:R-:W-:Y:S01]  /*ade0*/  SHF.R.S32.HI R7, RZ, 0x1f, R4 ;  /* 0x0000001fff077819 */ /* 0x008fe20000011404 */
        /* <DEDUP_REMOVED lines=36> */
[C---:B------:R-:W-:Y:S01]  /*b030*/  FMUL.FTZ R67, R5.reuse, R67 ;  /* 0x0000004305437220 */ /* 0x040fe20000410000 */
[----:B------:R-:W-:Y:S01]  /*b040*/  MOV R8, 0x20 ;  /* 0x0000002000087802 */ /* 0x000fe20000000f00 */
[C---:B------:R-:W-:Y:S01]  /*b050*/  FMUL.FTZ R66, R5.reuse, R66 ;  /* 0x0000004205427220 */ /* 0x040fe20000410000 */
[----:B------:R-:W-:Y:S01]  /*b060*/  MOV R10, 0x40 ;  /* 0x00000040000a7802 */ /* 0x000fe20000000f00 */
[C---:B------:R-:W-:Y:S01]  /*b070*/  FMUL.FTZ R71, R5.reuse, R71 ;  /* 0x0000004705477220 */ /* 0x040fe20000410000 */
[----:B------:R-:W-:Y:S01]  /*b080*/  SEL R8, R8, 0xffffffe0, !P1 ;  /* 0xffffffe008087807 */ /* 0x000fe20004800000 */
[C---:B------:R-:W-:Y:S01]  /*b090*/  FMUL.FTZ R70, R5.reuse, R70 ;  /* 0x0000004605467220 */ /* 0x040fe20000410000 */
[----:B------:R-:W-:Y:S01]  /*b0a0*/  SEL R10, R10, 0xffffffc0, !P2 ;  /* 0xffffffc00a0a7807 */ /* 0x000fe20005000000 */
        /* <DEDUP_REMOVED lines=27> */
[----:B------:R-:W-:Y:S01]  /*b260*/  LOP3.LUT R5, R6, 0x3ffffffc, RZ, 0xc0, !PT ;  /* 0x3ffffffc06057812 */ /* 0x000fe200078ec0ff */
[----:B-1----:R-:W-:Y:S01]  /*b270*/  @P3 FMUL.FTZ R0, R0, 0.69314718246459960938 ;  /* 0x3f31721800003820 */ /* 0x002fe20000410000 */
[----:B------:R-:W-:-:S02]  /*b280*/  SHF.R.S32.HI R6, RZ, 0x5, R7 ;  /* 0x00000005ff067819 */ /* 0x000fc40000011407 */
[----:B------:R-:W-:Y:S02]  /*b290*/  IADD3 R5, -R5, R4, RZ ;  /* 0x0000000405057210 */ /* 0x000fe40007ffe1ff */
[----:B------:R-:W-:Y:S02]  /*b2a0*/  F2FP.PACK_AB R94, R95, R94 ;  /* 0x0000005e5f5e723e */ /* 0x000fe400000000ff */
[----:B------:R-:W-:Y:S02]  /*b2b0*/  LEA R5, R6, R5, 0x9 ;  /* 0x0000000506057211 */ /* 0x000fe400078e48ff */
[----:B------:R-:W-:Y:S02]  /*b2c0*/  F2FP.PACK_AB R98, R99, R98 ;  /* 0x000000626362723e */ /* 0x000fe400000000ff */
[----:B------:R-:W-:Y:S02]  /*b2d0*/  LEA R5, R5, R12, 0x1 ;  /* 0x0000000c05057211 */ /* 0x000fe400078e08ff */
[----:B------:R-:W-:-:S02]  /*b2e0*/  LOP3.LUT R7, R7, 0xffffffe0, RZ, 0xc0, !PT ;  /* 0xffffffe007077812 */ /* 0x000fc400078ec0ff */
[----:B------:R-:W-:Y:S02]  /*b2f0*/  SHF.L.U32 R5, R5, 0x1, RZ ;  /* 0x0000000105057819 */ /* 0x000fe400000006ff */
[----:B------:R-:W-:Y:S02]  /*b300*/  IADD3 R7, R4, -R7, RZ ;  /* 0x8000000704077210 */ /* 0x000fe40007ffe0ff */
[C---:B------:R-:W-:Y:S01]  /*b310*/  IADD3 R9, R5.reuse, -0x10, RZ ;  /* 0xfffffff005097810 */ /* 0x040fe20007ffe0ff */
[----:B------:R-:W-:Y:S01]  /*b320*/  STS [R5], R128 ;  /* 0x0000008005007388 */ /* 0x000fe20000000800 */
[C---:B------:R-:W-:Y:S02]  /*b330*/  @P0 IADD3 R9, R5.reuse, 0x10, RZ ;  /* 0x0000001005090810 */ /* 0x040fe40007ffe0ff */
[----:B------:R-:W-:Y:S01]  /*b340*/  IADD3 R11, R5, R8, RZ ;  /* 0x00000008050b7210 */ /* 0x000fe20007ffe0ff */
[----:B------:R-:W-:Y:S01]  /*b350*/  STS [R5+0x400], R130 ;  /* 0x0004008205007388 */ /* 0x000fe20000000800 */
[----:B------:R-:W-:-:S02]  /*b360*/  IADD3 R13, R8, R9, RZ ;  /* 0x00000009080d7210 */ /* 0x000fc40007ffe0ff */
[-C--:B------:R-:W-:Y:S01]  /*b370*/  IADD3 R15, R5, R10.reuse, RZ ;  /* 0x0000000a050f7210 */ /* 0x080fe20007ffe0ff */
[----:B------:R-:W-:Y:S01]  /*b380*/  STS [R9], R124 ;  /* 0x0000007c09007388 */ /* 0x000fe20000000800 */
[----:B------:R-:W-:Y:S02]  /*b390*/  IADD3 R17, R10, R9, RZ ;  /* 0x000000090a117210 */ /* 0x000fe40007ffe0ff */
[-C--:B------:R-:W-:Y:S01]  /*b3a0*/  IADD3 R19, R11, R10.reuse, RZ ;  /* 0x0000000a0b137210 */ /* 0x080fe20007ffe0ff */
[----:B------:R-:W-:Y:S01]  /*b3b0*/  STS [R9+0x400], R126 ;  /* 0x0004007e09007388 */ /* 0x000fe20000000800 */
[----:B------:R-:W-:Y:S02]  /*b3c0*/  IADD3 R21, R13, R10, RZ ;  /* 0x0000000a0d157210 */ /* 0x000fe40007ffe0ff */
[----:B------:R-:W-:Y:S01]  /*b3d0*/  LOP3.LUT P0, RZ, R7, 0x3, RZ, 0xc0, !PT ;  /* 0x0000000307ff7812 */ /* 0x000fe2000780c0ff */
[----:B------:R-:W-:Y:S01]  /*b3e0*/  STS [R11], R120 ;  /* 0x000000780b007388 */ /* 0x000fe20000000800 */
[----:B------:R-:W-:Y:S01]  /*b3f0*/  @P4 FMUL.FTZ R7, R2, 0.69314718246459960938 ;  /* 0x3f31721802074820 */ /* 0x000fe20000410000 */
[----:B------:R-:W-:-:S02]  /*b400*/  MOV R4, 0x7f800000 ;  /* 0x7f80000000047802 */ /* 0x000fc40000000f00 */
[----:B------:R-:W-:Y:S01]  /*b410*/  STS [R11+0x400], R122 ;  /* 0x0004007a0b007388 */ /* 0x000fe20000000800 */
[----:B------:R-:W-:-:S03]  /*b420*/  @P4 FFMA.FTZ R4, R132, c[0x0][0x238], R7 ;  /* 0x00008e0084044a23 */ /* 0x000fc60000010007 */
[----:B------:R-:W-:Y:S04]  /*b430*/  STS [R13], R116 ;  /* 0x000000740d007388 */ /* 0x000fe80000000800 */
[----:B------:R-:W-:Y:S04]  /*b440*/  STS [R13+0x400], R118 ;  /* 0x000400760d007388 */ /* 0x000fe80000000800 */
        /* <DEDUP_REMOVED lines=32> */
[----:B-1----:R-:W-:-:S03]  /*b650*/  SHF.R.S32.HI R5, RZ, 0x1f, R6 ;  /* 0x0000001fff057819 */ /* 0x002fc60000011406 */
[----:B------:R2:W-:Y:S01]  /*b660*/  STS [R15+0x4000], R84 ;  /* 0x004000540f007388 */ /* 0x0005e20000000800 */
[----:B------:R-:W-:-:S03]  /*b670*/  LEA.HI R5, R5, R6, RZ, 0x2 ;  /* 0x0000000605057211 */ /* 0x000fc600078f10ff */
[----:B------:R2:W-:Y:S01]  /*b680*/  STS [R15+0x4400], R86 ;  /* 0x004400560f007388 */ /* 0x0005e20000000800 */
[----:B------:R-:W-:-:S03]  /*b690*/  LOP3.LUT R5, R5, 0xffffffc, RZ, 0xc0, !PT ;  /* 0x0ffffffc05057812 */ /* 0x000fc600078ec0ff */
[----:B------:R2:W-:Y:S01]  /*b6a0*/  STS [R17+0x4000], R88 ;  /* 0x0040005811007388 */ /* 0x0005e20000000800 */
[----:B------:R-:W-:Y:S02]  /*b6b0*/  IADD3 R6, R6, -R5, RZ ;  /* 0x8000000506067210 */ /* 0x000fe40007ffe0ff */
[----:B------:R-:W-:Y:S01]  /*b6c0*/  MOV R5, 0x7f800000 ;  /* 0x7f80000000057802 */ /* 0x000fe20000000f00 */
[----:B------:R2:W-:Y:S01]  /*b6d0*/  STS [R17+0x4400], R90 ;  /* 0x0044005a11007388 */ /* 0x0005e20000000800 */
[----:B------:R-:W-:Y:S01]  /*b6e0*/  @P3 FFMA.FTZ R5, R3, c[0x0][0x238], R0 ;  /* 0x00008e0003053a23 */ /* 0x000fe20000010000 */
[----:B------:R-:W-:Y:S02]  /*b6f0*/  LEA R6, R6, R209, 0x4 ;  /* 0x000000d106067211 */ /* 0x000fe400078e20ff */
[----:B------:R2:W-:Y:S04]  /*b700*/  STS [R19+0x4000], R92 ;  /* 0x0040005c13007388 */ /* 0x0005e80000000800 */
[----:B------:R2:W-:Y:S04]  /*b710*/  STS [R19+0x4400], R94 ;  /* 0x0044005e13007388 */ /* 0x0005e80000000800 */
[----:B------:R2:W-:Y:S04]  /*b720*/  STS [R21+0x4000], R96 ;  /* 0x0040006015007388 */ /* 0x0005e80000000800 */
[----:B------:R2:W-:Y:S04]  /*b730*/  STS [R21+0x4400], R98 ;  /* 0x0044006215007388 */ /* 0x0005e80000000800 */
[----:B------:R-:W-:Y:S06]  /*b740*/  BAR.SYNC.DEFER_BLOCKING 0x0 ;  /* 0x0000000000007b1d */ /* 0x000fec0000010000 */
[----:B------:R2:W1:Y:S04]  /*b750*/  LDS.128 R48, [R208] ;  /* 0x00000000d0307984 */ /* 0x0004680000000c00 */
        /* <DEDUP_REMOVED lines=12> */
[----:B---3--:R-:W-:Y:S01]  /*b820*/  UIMAD UR6, UR11, -0x40, UR15 ;  /* 0xffffffc00b0678a4 */ /* 0x008fe2000f8e020f */
        /* <DEDUP_REMOVED lines=15> */
.L_x_376:
[----:B---3--:R-:W-:Y:S05]  /*b920*/  BSYNC B0 ;  /* 0x0000000000007941 */ /* 0x008fea0003800000 */
.L_x_375:
[----:B------:R-:W3:Y:S01]  /*b930*/  S2R R3, SR_TID.X ;  /* 0x0000000000037919 */ /* 0x000ee20000002100 */
[----:B------:R-:W-:Y:S01]  /*b940*/  IADD3 R4, P0, R216, UR18, RZ ;  /* 0x00000012d8047c10 */ /* 0x000fe2000ff1e0ff */
[----:B------:R-:W-:Y:S01]  /*b950*/  USHF.R.S32.HI UR6, URZ, 0x1f, UR12 ;  /* 0x0000001f3f067899 */ /* 0x000fe2000801140c */
[----:B------:R-:W-:Y:S01]  /*b960*/  BSSY B0, `(.L_x_377) ;  /* 0x0000017000007945 */ /* 0x000fe20003800000 */
[----:B------:R-:W5:Y:S01]  /*b970*/  S2R R0, SR_CTAID.Z ;  /* 0x0000000000007919 */ /* 0x000f620000002700 */
[----:B------:R-:W-:Y:S01]  /*b980*/  IADD3.X R5, R217, UR7, RZ, P0, !PT ;  /* 0x00000007d9057c10 */ /* 0x000fe200087fe4ff */
[----:B------:R-:W-:-:S02]  /*b990*/  ULDC.64 UR4, c[0x0][0x1f0] ;  /* 0x00007c0000047ab9 */ /* 0x000fc40000000a00 */
[----:B------:R-:W-:-:S04]  /*b9a0*/  UIMAD UR4, UR6, UR4, URZ ;  /* 0x00000004060472a4 */ /* 0x000fc8000f8e023f */
[----:B------:R-:W-:Y:S01]  /*b9b0*/  UIMAD UR4, UR12, UR5, UR4 ;  /* 0x000000050c0472a4 */ /* 0x000fe2000f8e0204 */
[----:B---3--:R-:W-:-:S04]  /*b9c0*/  SHF.R.S32.HI R2, RZ, 0x1f, R3 ;  /* 0x0000001fff027819 */ /* 0x008fc80000011403 */
[----:B------:R-:W-:Y:S01]  /*b9d0*/  LEA.HI R2, R2, R3, RZ, 0x3 ;  /* 0x0000000302027211 */ /* 0x000fe200078f18ff */
[----:B-----5:R-:W-:-:S03]  /*b9e0*/  IMAD.WIDE.U32 R4, R0, c[0x0][0x1f0], R4 ;  /* 0x00007c0000047a25 */ /* 0x020fc600078e0004 */
        /* <DEDUP_REMOVED lines=11> */
[----:B-1----:R1:W-:Y:S04]  /*baa0*/  STG.E.128 [R58.64], R48 ;  /* 0x000000303a007986 */ /* 0x0023e8000c101d10 */
[----:B------:R1:W-:Y:S04]  /*bab0*/  STG.E.128 [R58.64+0x80], R32 ;  /* 0x000080203a007986 */ /* 0x0003e8000c101d10 */
[----:B------:R1:W-:Y:S02]  /*bac0*/  STG.E.128 [R58.64+0x100], R16 ;  /* 0x000100103a007986 */ /* 0x0003e4000c101d10 */
.L_x_378:
[----:B------:R-:W-:Y:S05]  /*bad0*/  BSYNC B0 ;  /* 0x0000000000007941 */ /* 0x000fea0003800000 */
.L_x_377:
[----:B------:R-:W-:Y:S01]  /*bae0*/  IADD3 R0, R2, 0x10, RZ ;  /* 0x0000001002007810 */ /* 0x000fe20007ffe0ff */
[----:B------:R-:W-:Y:S03]  /*baf0*/  BSSY B0, `(.L_x_379) ;  /* 0x0000010000007945 */ /* 0x000fe60003800000 */
[----:B------:R-:W-:-:S13]  /*bb00*/  ISETP.GE.AND P0, PT, R0, UR10, PT ;  /* 0x0000000a00007c0c */ /* 0x000fda000bf06270 */
[----:B------:R-:W-:Y:S05]  /*bb10*/  @P0 BRA `(.L_x_380) ;  /* 0x000000d000000947 */ /* 0x000fea0003800000 */
[----:B------:R-:W-:Y:S01]  /*bb20*/  IADD3 R3, P0, R218, 0x10, RZ ;  /* 0x00000010da037810 */ /* 0x000fe20007f1e0ff */
[----:B-1----:R-:W-:Y:S01]  /*bb30*/  IMAD.MOV.U32 R16, RZ, RZ, R4 ;  /* 0x000000ffff107224 */ /* 0x002fe200078e0004 */
[----:B--2---:R-:W-:-:S03]  /*bb40*/  MOV R17, R7 ;  /* 0x0000000700117202 */ /* 0x004fc60000000f00 */
[----:B------:R-:W-:Y:S02]  /*bb50*/  IMAD.X R0, RZ, RZ, R219, P0 ;  /* 0x000000ffff007224 */ /* 0x000fe400000e06db */
[----:B------:R-:W-:-:S04]  /*bb60*/  IMAD.WIDE.U32 R16, R3, c[0x0][0x1e8], R16 ;  /* 0x00007a0003107a25 */ /* 0x000fc800078e0010 */
[----:B------:R-:W-:Y:S01]  /*bb70*/  IMAD R0, R0, c[0x0][0x1e8], RZ ;  /* 0x00007a0000007a24 */ /* 0x000fe200078e02ff */
[----:B------:R-:W-:-:S03]  /*bb80*/  LEA R18, P0, R16, c[0x0][0x1d0], 0x1 ;  /* 0x0000740010127a11 */ /* 0x000fc600078008ff */
[----:B------:R-:W-:-:S05]  /*bb90*/  IMAD R0, R3, c[0x0][0x1ec], R0 ;  /* 0x00007b0003007a24 */ /* 0x000fca00078e0200 */
[----:B------:R-:W-:-:S04]  /*bba0*/  IADD3 R0, R17, R0, RZ ;  /* 0x0000000011007210 */ /* 0x000fc80007ffe0ff */
[----:B------:R-:W-:-:S05]  /*bbb0*/  LEA.HI.X R19, R16, c[0x0][0x1d4], R0, 0x1, P0 ;  /* 0x0000750010137a11 */ /* 0x000fca00000f0c00 */
[----:B------:R1:W-:Y:S04]  /*bbc0*/  STG.E.128 [R18.64], R44 ;  /* 0x0000002c12007986 */ /* 0x0003e8000c101d10 */
[----:B------:R1:W-:Y:S04]  /*bbd0*/  STG.E.128 [R18.64+0x80], R28 ;  /* 0x0000801c12007986 */ /* 0x0003e8000c101d10 */
[----:B------:R1:W-:Y:S02]  /*bbe0*/  STG.E.128 [R18.64+0x100], R12 ;  /* 0x0001000c12007986 */ /* 0x0003e4000c101d10 */
.L_x_380:
[----:B------:R-:W-:Y:S05]  /*bbf0*/  BSYNC B0 ;  /* 0x0000000000007941 */ /* 0x000fea0003800000 */
.L_x_379:
        /* <DEDUP_REMOVED lines=17> */
.L_x_382:
[----:B------:R-:W-:Y:S05]  /*bd10*/  BSYNC B0 ;  /* 0x0000000000007941 */ /* 0x000fea0003800000 */
.L_x_381:
[----:B------:R-:W-:-:S13]  /*bd20*/  ISETP.GE.AND P0, PT, R207, UR10, PT ;  /* 0x0000000acf007c0c */ /* 0x000fda000bf06270 */
        /* <DEDUP_REMOVED lines=14> */
.L_x_364:
[----:B------:R-:W-:Y:S01]  /*be10*/  UISETP.NE.AND UP4, UPT, UR9, -0x1, UPT ;  /* 0xffffffff0900788c */ /* 0x000fe2000bf85270 */
[----:B------:R-:W-:Y:S01]  /*be20*/  SHF.R.S32.HI R3, RZ, 0x1f, R4 ;  /* 0x0000001fff037819 */ /* 0x000fe20000011404 */
[----:B------:R-:W-:Y:S01]  /*be30*/  ULDC.64 UR6, c[0x0][0x1e8] ;  /* 0x00007a0000067ab9 */ /* 0x000fe20000000a00 */
[----:B------:R-:W1:Y:S01]  /*be40*/  S2R R10, SR_CTAID.Z ;  /* 0x00000000000a7919 */ /* 0x000e620000002700 */
[----:B------:R-:W-:Y:S01]  /*be50*/  ULDC.64 UR4, c[0x0][0x1e0] ;  /* 0x0000780000047ab9 */ /* 0x000fe20000000a00 */
[----:B------:R-:W-:Y:S01]  /*be60*/  LEA.HI R8, R3, R4, RZ, 0x3 ;  /* 0x0000000403087211 */ /* 0x000fe200078f18ff */
[----:B------:R-:W-:Y:S01]  /*be70*/  ULDC.U8 UR20, c[0x0][0x328] ;  /* 0x0000ca0000147ab9 */ /* 0x000fe20000000000 */
[----:B------:R-:W2:Y:S01]  /*be80*/  S2R R15, SR_CTAID.X ;  /* 0x00000000000f7919 */ /* 0x000ea20000002500 */
[----:B------:R-:W-:Y:S01]  /*be90*/  USHF.R.S32.HI UR14, URZ, 0x1f, UR11 ;  /* 0x0000001f3f0e7899 */ /* 0x000fe2000801140b */
[----:B------:R-:W-:Y:S01]  /*bea0*/  LOP3.LUT R3, R8, 0x1ffffff8, RZ, 0xc0, !PT ;  /* 0x1ffffff808037812 */ /* 0x000fe200078ec0ff */
[----:B------:R-:W-:Y:S01]  /*beb0*/  UISETP.NE.AND UP3, UPT, UR20, URZ, UPT ;  /* 0x0000003f1400728c */ /* 0x000fe2000bf65270 */
[----:B------:R-:W-:Y:S01]  /*bec0*/  SHF.R.S32.HI R8, RZ, 0x3, R8 ;  /* 0x00000003ff087819 */ /* 0x000fe20000011408 */
[----:B------:R-:W-:Y:S01]  /*bed0*/  @UP4 UIMAD.WIDE.U32 UR18, UR9, UR6, URZ ;  /* 0x00000006091242a5 */ /* 0x000fe2000f8e003f */
[----:B------:R-:W-:Y:S01]  /*bee0*/  BSSY B0, `(.L_x_383) ;  /* 0x000003b000007945 */ /* 0x000fe20003800000 */
[----:B------:R-:W-:Y:S01]  /*bef0*/  @!UP4 USHF.R.S32.HI UR21, URZ, 0x1f, UR10 ;  /* 0x0000001f3f15c899 */ /* 0x000fe2000801140a */
[----:B------:R-:W-:Y:S01]  /*bf00*/  IMAD.IADD R0, R4, 0x1, -R3 ;  /* 0x0000000104007824 */ /* 0x000fe200078e0a03 */
[----:B------:R-:W-:Y:S01]  /*bf10*/  @UP4 UIMAD UR7, UR9, UR7, UR19 ;  /* 0x00000007090742a4 */ /* 0x000fe2000f8e0213 */
[----:B------:R-:W-:Y:S01]  /*bf20*/  SHF.R.S32.HI R9, RZ, 0x1f, R8 ;  /* 0x0000001fff097819 */ /* 0x000fe20000011408 */
[----:B------:R-:W-:Y:S01]  /*bf30*/  @!UP4 UIMAD UR21, UR21, UR4, URZ ;  /* 0x000000041515c2a4 */ /* 0x000fe2000f8e023f */
[----:B------:R-:W-:Y:S01]  /*bf40*/  IMAD.SHL.U32 R0, R0, 0x8, RZ ;  /* 0x0000000800007824 */ /* 0x000fe200078e00ff */
[----:B------:R-:W-:-:S02]  /*bf50*/  ULDC.U8 UR19, c[0x0][0x329] ;  /* 0x0000ca4000137ab9 */ /* 0x000fc40000000000 */
[----:B------:R-:W-:Y:S02]  /*bf60*/  UISETP.NE.AND UP1, UPT, UR19, URZ, UPT ;  /* 0x0000003f1300728c */ /* 0x000fe4000bf25270 */
[----:B------:R-:W-:Y:S02]  /*bf70*/  @!UP4 UIMAD.WIDE.U32 UR22, UR10, UR4, URZ ;  /* 0x000000040a16c2a5 */ /* 0x000fe4000f8e003f */
[----:B------:R-:W-:Y:S02]  /*bf80*/  @!UP4 UIMAD UR21, UR10, UR5, UR21 ;  /* 0x000000050a15c2a4 */ /* 0x000fe4000f8e0215 */
[----:B------:R-:W-:Y:S02]  /*bf90*/  UISETP.NE.OR UP2, UPT, UR19, URZ, !UP3 ;  /* 0x0000003f1300728c */ /* 0x000fe4000df45670 */
[----:B------:R-:W-:Y:S01]  /*bfa0*/  ULDC.64 UR4, c[0x0][0x1f0] ;  /* 0x00007c0000047ab9 */ /* 0x000fe20000000a00 */
[----:B--2---:R-:W-:Y:S01]  /*bfb0*/  IMAD.WIDE R14, R15, 0x40, R8 ;  /* 0x000000400f0e7825 */ /* 0x004fe200078e0208 */
[----:B------:R-:W-:-:S02]  /*bfc0*/  UIMAD UR4, UR14, UR4, URZ ;  /* 0x000000040e0472a4 */ /* 0x000fc4000f8e023f */
[----:B------:R-:W-:Y:S02]  /*bfd0*/  ULDC UR13, c[0x0][0x214] ;  /* 0x00008500000d7ab9 */ /* 0x000fe40000000800 */
[----:B------:R-:W-:Y:S02]  /*bfe0*/  @UP1 ULDC UR14, c[0x0][0x210] ;  /* 0x00008400000e1ab9 */ /* 0x000fe40000000800 */
[----:B------:R-:W-:Y:S02]  /*bff0*/  ULDC UR8, c[0x0][0x234] ;  /* 0x00008d0000087ab9 */ /* 0x000fe40000000800 */
[----:B------:R-:W-:Y:S02]  /*c000*/  @UP1 UIMAD UR14, UR14, UR13, URZ ;  /* 0x0000000d0e0e12a4 */ /* 0x000fe4000f8e023f */
[----:B------:R-:W-:Y:S02]  /*c010*/  UISETP.NE.OR UP0, UPT, UR9, -0x1, UP2 ;  /* 0xffffffff0900788c */ /* 0x000fe40009705670 */
[----:B------:R-:W-:-:S02]  /*c020*/  @!UP1 USEL UR14, UR13, UR8, !UP3 ;  /* 0x000000080d0e9287 */ /* 0x000fc4000d800000 */
[----:B------:R-:W-:Y:S02]  /*c030*/  ULDC UR6, c[0x0][0x1c0] ;  /* 0x0000700000067ab9 */ /* 0x000fe40000000800 */
[----:B------:R-:W-:Y:S02]  /*c040*/  @UP1 UMOV UR19, 0x1 ;  /* 0x0000000100131882 */ /* 0x000fe40000000000 */
[----:B------:R-:W-:Y:S02]  /*c050*/  @!UP1 UIMAD UR19, UR14, UR6, URZ ;  /* 0x000000060e1392a4 */ /* 0x000fe4000f8e023f */
[----:B------:R-:W-:Y:S02]  /*c060*/  @!UP4 UMOV UR18, UR22 ;  /* 0x000000160012cc82 */ /* 0x000fe40008000000 */
[----:B------:R-:W-:Y:S01]  /*c070*/  @!UP4 UIADD3 UR7, UR23, UR21, URZ ;  /* 0x000000151707c290 */ /* 0x000fe2000fffe03f */
[----:B------:R-:W-:Y:S01]  /*c080*/  IADD3 R2, P0, R0, UR18, RZ ;  /* 0x0000001200027c10 */ /* 0x000fe2000ff1e0ff */
[----:B------:R-:W-:-:S02]  /*c090*/  UIADD3 UR15, -UR12, UR15, URZ ;  /* 0x0000000f0c0f7290 */ /* 0x000fc4000fffe13f */
[----:B------:R-:W-:Y:S02]  /*c0a0*/  UIMAD UR19, UR10, UR19, URZ ;  /* 0x000000130a1372a4 */ /* 0x000fe4000f8e023f */
[----:B------:R-:W-:Y:S01]  /*c0b0*/  @!UP0 UIMAD UR9, UR10, UR13, URZ ;  /* 0x0000000d0a0982a4 */ /* 0x000fe2000f8e023f */
[----:B------:R-:W-:Y:S01]  /*c0c0*/  LEA.HI.X.SX32 R3, R0, UR7, 0x1, P0 ;  /* 0x0000000700037c11 */ /* 0x000fe200080f0eff */
[----:B------:R-:W-:Y:S01]  /*c0d0*/  @UP1 ULDC UR20, c[0x0][0x210] ;  /* 0x0000840000141ab9 */ /* 0x000fe20000000800 */
[----:B------:R-:W-:Y:S01]  /*c0e0*/  ISETP.GE.AND P0, PT, R8, UR15, PT ;  /* 0x0000000f08007c0c */ /* 0x000fe2000bf06270 */
[----:B------:R-:W-:Y:S02]  /*c0f0*/  USEL UR19, UR19, URZ, UP2 ;  /* 0x0000003f13137287 */ /* 0x000fe40009000000 */
[----:B------:R-:W-:Y:S01]  /*c100*/  @!UP1 UMOV UR20, 0x1 ;  /* 0x0000000100149882 */ /* 0x000fe20000000000 */
[----:B-1----:R-:W-:Y:S01]  /*c110*/  IMAD.WIDE.U32 R10, R10, c[0x0][0x1f0], R2 ;  /* 0x00007c000a0a7a25 */ /* 0x002fe200078e0002 */
[----:B------:R-:W-:-:S02]  /*c120*/  UIMAD UR12, UR12, UR20, URZ ;  /* 0x000000140c0c72a4 */ /* 0x000fc4000f8e023f */
[----:B------:R-:W-:Y:S02]  /*c130*/  UIMAD UR19, UR11, UR14, UR19 ;  /* 0x0000000e0b1372a4 */ /* 0x000fe4000f8e0213 */
[----:B------:R-:W-:Y:S02]  /*c140*/  UMOV UR24, URZ ;  /* 0x0000003f00187c82 */ /* 0x000fe40008000000 */
[----:B------:R-:W-:Y:S02]  /*c150*/  @!UP2 UMOV UR24, UR9 ;  /* 0x000000090018ac82 */ /* 0x000fe40008000000 */
[----:B------:R-:W-:Y:S02]  /*c160*/  UIMAD UR4, UR11, UR5, UR4 ;  /* 0x000000050b0472a4 */ /* 0x000fe4000f8e0204 */
[----:B------:R-:W-:Y:S02]  /*c170*/  UMOV UR25, URZ ;  /* 0x0000003f00197c82 */ /* 0x000fe40008000000 */
[----:B------:R-:W-:-:S02]  /*c180*/  USHF.R.S32.HI UR6, URZ, 0x1f, UR12 ;  /* 0x0000001f3f067899 */ /* 0x000fc4000801140c */
[----:B------:R-:W-:Y:S01]  /*c190*/  @!UP2 USHF.R.S32.HI UR25, URZ, 0x1f, UR9 ;  /* 0x0000001f3f19a899 */ /* 0x000fe20008011409 */
        /* <DEDUP_REMOVED lines=15> */
.L_x_384:
[----:B------:R-:W-:Y:S05]  /*c290*/  BSYNC B0 ;  /* 0x0000000000007941 */ /* 0x000fea0003800000 */
.L_x_383:
        /* <DEDUP_REMOVED lines=17> */
.L_x_386:
[----:B------:R-:W-:Y:S05]  /*c3b0*/  BSYNC B0 ;  /* 0x0000000000007941 */ /* 0x000fea0003800000 */
.L_x_385:
        /* <DEDUP_REMOVED lines=17> */
.L_x_388:
[----:B------:R-:W-:Y:S05]  /*c4d0*/  BSYNC B0 ;  /* 0x0000000000007941 */ /* 0x000fea0003800000 */
.L_x_387:
        /* <DEDUP_REMOVED lines=16> */
.L_x_390:
[----:B------:R-:W-:Y:S05]  /*c5e0*/  BSYNC B0 ;  /* 0x0000000000007941 */ /* 0x000fea0003800000 */
.L_x_389:
        /* <DEDUP_REMOVED lines=27> */
[----:B--2---:R-:W-:Y:S02]  /*c7a0*/  IMAD R0, R2, UR20, RZ ;  /* 0x0000001402007c24 */ /* 0x004fe4000f8e02ff */
[----:B------:R-:W-:-:S03]  /*c7b0*/  IMAD.MOV.U32 R5, RZ, RZ, 0x7f800000 ;  /* 0x7f800000ff057424 */ /* 0x000fc600078e00ff */
[----:B------:R-:W-:-:S04]  /*c7c0*/  IADD3 R3, P0, R0, UR12, RZ ;  /* 0x0000000c00037c10 */ /* 0x000fc8000ff1e0ff */
[----:B------:R-:W-:Y:S02]  /*c7d0*/  LEA.HI.X.SX32 R0, R0, UR6, 0x1, P0 ;  /* 0x0000000600007c11 */ /* 0x000fe400080f0eff */
[----:B------:R-:W-:-:S04]  /*c7e0*/  LEA R2, P0, R3, c[0x0][0x200], 0x2 ;  /* 0x0000800003027a11 */ /* 0x000fc800078010ff */
[----:B------:R-:W-:-:S05]  /*c7f0*/  LEA.HI.X R3, R3, c[0x0][0x204], R0, 0x2, P0 ;  /* 0x0000810003037a11 */ /* 0x000fca00000f1400 */
[----:B------:R-:W-:Y:S01]  /*c800*/  STG.E [R2.64], R5 ;  /* 0x0000000502007986 */ /* 0x000fe2000c101910 */
[----:B------:R-:W-:Y:S05]  /*c810*/  EXIT ;  /* 0x000000000000794d */ /* 0x000fea0003800000 */
.L_x_391:
        /* <DEDUP_REMOVED lines=14> */
.L_x_690:


//--------------------- .text._ZN5flash16flash_fwd_kernelI23Flash_fwd_kernel_traitsILi192ELi64ELi64ELi4ELb0ELb0EN7cutlass6half_tE19Flash_kernel_traitsILi192ELi64ELi64ELi4ES3_EELb1ELb1ELb0ELb1ELb0ELb0ELb0ELb0EEEvNS_16Flash_fwd_paramsE --------------------------
	.section	.text._ZN5flash16flash_fwd_kernelI23Flash_fwd_kernel_traitsILi192ELi64ELi64ELi4ELb0ELb0EN7cutlass6half_tE19Flash_kernel_traitsILi192ELi64ELi64ELi4ES3_EELb1ELb1ELb0ELb1ELb0ELb0ELb0ELb0EEEvNS_16Flash_fwd_paramsE,"ax",@progbits
	.sectioninfo	@"SHI_REGISTERS=254"
	.align	128
        .global         _ZN5flash16flash_fwd_kernelI23Flash_fwd_kernel_traitsILi192ELi64ELi64ELi4ELb0ELb0EN7cutlass6half_tE19Flash_kernel_traitsILi192ELi64ELi64ELi4ES3_EELb1ELb1ELb0ELb1ELb0ELb0ELb0ELb0EEEvNS_16Flash_fwd_paramsE
        .type           _ZN5flash16flash_fwd_kernelI23Flash_fwd_kernel_traitsILi192ELi64ELi64ELi4ELb0ELb0EN7cutlass6half_tE19Flash_kernel_traitsILi192ELi64ELi64ELi4ES3_EELb1ELb1ELb0ELb1ELb0ELb0ELb0ELb0EEEvNS_16Flash_fwd_paramsE,@function
        .size           _ZN5flash16flash_fwd_kernelI23Flash_fwd_kernel_traitsILi192ELi64ELi64ELi4ELb0ELb0EN7cutlass6half_tE19Flash_kernel_traitsILi192ELi64ELi64ELi4ES3_EELb1ELb1ELb0ELb1ELb0ELb0ELb0ELb0EEEvNS_16Flash_fwd_paramsE,(.L_x_691 - _ZN5flash16flash_fwd_kernelI23Flash_fwd_kernel_traitsILi192ELi64ELi64ELi4ELb0ELb0EN7cutlass6half_tE19Flash_kernel_traitsILi192ELi64ELi64ELi4ES3_EELb1ELb1ELb0ELb1ELb0ELb0ELb0ELb0EEEvNS_16Flash_fwd_paramsE)
        .other          _ZN5flash16flash_fwd_kernelI23Flash_fwd_kernel_traitsILi192ELi64ELi64ELi4ELb0ELb0EN7cutlass6half_tE19Flash_kernel_traitsILi192ELi64ELi64ELi4ES3_EELb1ELb1ELb0ELb1ELb0ELb0ELb0ELb0EEEvNS_16Flash_fwd_paramsE,@"STO_CUDA_ENTRY STV_DEFAULT"
_ZN5flash16flash_fwd_kernelI23Flash_fwd_kernel_traitsILi192ELi64ELi64ELi4ELb0ELb0EN7cutlass6half_tE19Flash_kernel_traitsILi192ELi64ELi64ELi4ES3_EELb1ELb1ELb0ELb1ELb0ELb0ELb0ELb0EEEvNS_16Flash_fwd_paramsE:
.text._ZN5flash16flash_fwd_kernelI23Flash_fwd_kernel_traitsILi192ELi64ELi64ELi4ELb0ELb0EN7cutlass6half_tE19Flash_kernel_traitsILi192ELi64ELi64ELi4ES3_EELb1ELb1ELb0ELb1ELb0ELb0ELb0ELb0EEEvNS_16Flash_fwd_paramsE:
        /* <DEDUP_REMOVED lines=92> */
.L_x_392:
[----:B------:R-:W-:Y:S02]  /*05c0*/  ULDC UR6, c[0x0][0x218] ;  /* 0x0000860000067ab9 */ /* 0x000fe40000000800 */
.L_x_393:
        /* <DEDUP_REMOVED lines=48> */
[----:B------:R-:W-:Y:S02]  /*08d0*/  @UP0 UIMAD.WIDE.U32 UR28, UR25, UR4, URZ ;  /* 0x00000004191c02a5 */ /* 0x000fe4000f8e003f */
[----:B------:R-:W-:Y:S02]  /*08e0*/  @!UP1 UIMAD.WIDE.U32 UR30, UR15, UR6, URZ ;  /* 0x000000060f1e92a5 */ /* 0x000fe4000f8e003f */
[----:B------:R-:W-:Y:S02]  /*08f0*/  @!UP1 UIMAD UR4, UR15, UR7, UR17 ;  /* 0x000000070f0492a4 */ /* 0x000fe4000f8e0211 */
[----:B------:R-:W-:Y:S02]  /*0900*/  @UP1 UMOV UR6, UR26 ;  /* 0x0000001a00061c82 */ /* 0x000fe40008000000 */
[----:B------:R-:W-:Y:S02]  /*0910*/  @UP0 UIMAD UR7, UR25, UR5, UR29 ;  /* 0x00000005190702a4 */ /* 0x000fe4000f8e021d */
[----:B------:R-:W-:-:S02]  /*0920*/  USHF.R.S32.HI UR17, URZ, 0x1f, UR16 ;  /* 0x0000001f3f117899 */ /* 0x000fc40008011410 */
[----:B------:R-:W-:Y:S02]  /*0930*/  @!UP1 UIADD3 UR22, UR31, UR4, URZ ;  /* 0x000000041f169290 */ /* 0x000fe4000fffe03f */
[----:B------:R-:W-:Y:S02]  /*0940*/  @!UP1 UMOV UR6, UR30 ;  /* 0x0000001e00069c82 */ /* 0x000fe40008000000 */
[----:B------:R-:W-:Y:S01]  /*0950*/  @UP0 UMOV UR26, UR28 ;  /* 0x0000001c001a0c82 */ /* 0x000fe20008000000 */
[----:B------:R-:W-:Y:S05]  /*0960*/  @P0 BRA `(.L_x_395) ;  /* 0x000000c000000947 */ /* 0x000fea0003800000 */
[----:B-1----:R-:W-:Y:S02]  /*0970*/  USHF.R.S32.HI UR25, URZ, 0x1f, UR23 ;  /* 0x0000001f3f197899 */ /* 0x002fe40008011417 */
[----:B------:R-:W-:Y:S02]  /*0980*/  ULDC.64 UR4, c[0x0][0x198] ;  /* 0x0000660000047ab9 */ /* 0x000fe40000000a00 */
[----:B------:R-:W-:Y:S02]  /*0990*/  UIMAD UR25, UR25, UR4, URZ ;  /* 0x00000004191972a4 */ /* 0x000fe4000f8e023f */
[----:B------:R-:W-:-:S02]  /*09a0*/  UIMAD.WIDE.U32 UR26, UR23, UR4, URZ ;  /* 0x00000004171a72a5 */ /* 0x000fc4000f8e003f */
[----:B------:R-:W-:Y:S02]  /*09b0*/  UIMAD UR25, UR23, UR5, UR25 ;  /* 0x00000005171972a4 */ /* 0x000fe4000f8e0219 */
[----:B------:R-:W-:Y:S02]  /*09c0*/  USHF.R.S32.HI UR7, URZ, 0x1f, UR15 ;  /* 0x0000001f3f077899 */ /* 0x000fe4000801140f */
[----:B------:R-:W-:Y:S02]  /*09d0*/  ULDC.64 UR4, c[0x0][0x180] ;  /* 0x0000600000047ab9 */ /* 0x000fe40000000a00 */
[----:B------:R-:W-:Y:S02]  /*09e0*/  UIADD3 UR27, UR27, UR25, URZ ;  /* 0x000000191b1b7290 */ /* 0x000fe4000fffe03f */
[----:B------:R-:W-:Y:S02]  /*09f0*/  UIMAD UR7, UR7, UR4, URZ ;  /* 0x00000004070772a4 */ /* 0x000fe4000f8e023f */
[----:B------:R-:W-:-:S02]  /*0a00*/  UIMAD.WIDE.U32 UR26, UR15, UR4, UR26 ;  /* 0x000000040f1a72a5 */ /* 0x000fc4000f8e001a */
[----:B------:R-:W-:-:S04]  /*0a10*/  UIMAD UR7, UR15, UR5, UR7 ;  /* 0x000000050f0772a4 */ /* 0x000fc8000f8e0207 */
[----:B------:R-:W-:Y:S02]  /*0a20*/  UIADD3 UR7, UR27, UR7, URZ ;  /* 0x000000071b077290 */ /* 0x000fe4000fffe03f */
.L_x_395:
        /* <DEDUP_REMOVED lines=44> */
.L_x_396:
        /* <DEDUP_REMOVED lines=17> */
[----:B------:R-:W-:Y:S01]  /*0e00*/  LOP3.LUT R0, R196, 0x38, R204, 0xf8, !PT ;  /* 0x00000038c4007812 */ /* 0x000fe200078ef8cc */
[----:B------:R-:W-:Y:S01]  /*0e10*/  IMAD.IADD R6, R8, 0x1, -R6 ;  /* 0x0000000108067824 */ /* 0x000fe200078e0a06 */
[----:B------:R-:W-:Y:S01]  /*0e20*/  SHF.R.U32.HI R196, RZ, 0x3, R196 ;  /* 0x00000003ffc47819 */ /* 0x000fe200000116c4 */
[----:B------:R-:W-:Y:S01]  /*0e30*/  IMAD.IADD R193, R4, 0x1, -R193 ;  /* 0x0000000104c17824 */ /* 0x000fe200078e0ac1 */
[----:B------:R-:W-:-:S02]  /*0e40*/  SHF.R.S32.HI R205, RZ, 0x1f, R204 ;  /* 0x0000001fffcd7819 */ /* 0x000fc400000114cc */
[----:B------:R-:W-:Y:S02]  /*0e50*/  LOP3.LUT R196, R0, R196, RZ, 0x3c, !PT ;  /* 0x000000c400c47212 */ /* 0x000fe400078e3cff */
[----:B------:R-:W-:Y:S01]  /*0e60*/  SHF.R.S32.HI R0, RZ, 0x1f, R6 ;  /* 0x0000001fff007819 */ /* 0x000fe20000011406 */
[----:B------:R-:W-:Y:S01]  /*0e70*/  IMAD.WIDE.U32 R18, R16, c[0x0][0x198], R204 ;  /* 0x0000660010127a25 */ /* 0x000fe200078e00cc */
[----:B------:R-:W-:Y:S01]  /*0e80*/  IADD3 R10, P0, R204, UR6, RZ ;  /* 0x00000006cc0a7c10 */ /* 0x000fe2000ff1e0ff */
[----:B------:R-:W-:Y:S01]  /*0e90*/  UIADD3 UR6, -UR12, UR14, URZ ;  /* 0x0000000e0c067290 */ /* 0x000fe2000fffe13f */
[----:B------:R-:W-:Y:S02]  /*0ea0*/  LEA.HI R0, R0, R6, RZ, 0x3 ;  /* 0x0000000600007211 */ /* 0x000fe400078f18ff */
[----:B------:R-:W-:Y:S02]  /*0eb0*/  IADD3.X R11, R205, UR22, RZ, P0, !PT ;  /* 0x00000016cd0b7c10 */ /* 0x000fe400087fe4ff */
[C---:B------:R-:W-:Y:S01]  /*0ec0*/  LOP3.LUT R4, R0.reuse, 0xfffffff8, RZ, 0xc0, !PT ;  /* 0xfffffff800047812 */ /* 0x040fe200078ec0ff */
[----:B------:R-:W-:Y:S01]  /*0ed0*/  IMAD.SHL.U32 R0, R0, 0x40, RZ ;  /* 0x0000004000007824 */ /* 0x000fe200078e00ff */
[----:B------:R-:W-:Y:S01]  /*0ee0*/  SHF.R.S32.HI R17, RZ, 0x1f, R16 ;  /* 0x0000001fff117819 */ /* 0x000fe20000011410 */
[----:B-1----:R-:W-:Y:S01]  /*0ef0*/  IMAD.WIDE.U32 R14, R14, c[0x0][0x1a8], R10 ;  /* 0x00006a000e0e7a25 */ /* 0x002fe200078e000a */
[----:B------:R-:W-:-:S02]  /*0f00*/  LOP3.LUT R196, R196, 0xfffffe00, R2, 0xf8, !PT ;  /* 0xfffffe00c4c47812 */ /* 0x000fc400078ef802 */
[----:B------:R-:W-:Y:S01]  /*0f10*/  SHF.R.S32.HI R218, RZ, 0x1f, R216 ;  /* 0x0000001fffda7819 */ /* 0x000fe200000114d8 */
[----:B------:R-:W-:Y:S01]  /*0f20*/  IMAD.IADD R4, R6, 0x1, -R4 ;  /* 0x0000000106047824 */ /* 0x000fe200078e0a04 */
[----:B------:R-:W-:Y:S01]  /*0f30*/  IADD3 R200, P1, R18, UR26, RZ ;  /* 0x0000001a12c87c10 */ /* 0x000fe2000ff3e0ff */
[----:B------:R-:W-:Y:S01]  /*0f40*/  IMAD R2, R17, c[0x0][0x1a0], RZ ;  /* 0x0000680011027a24 */ /* 0x000fe200078e02ff */
[----:B------:R-:W-:Y:S01]  /*0f50*/  SHF.R.S32.HI R194, RZ, 0x5, R194 ;  /* 0x00000005ffc27819 */ /* 0x000fe200000114c2 */
[----:B------:R-:W-:Y:S01]  /*0f60*/  IMAD.WIDE.U32 R10, R16, c[0x0][0x1a0], R204 ;  /* 0x00006800100a7a25 */ /* 0x000fe200078e00cc */
[C---:B------:R-:W-:Y:S02]  /*0f70*/  LOP3.LUT P3, RZ, R4.reuse, 0x4, RZ, 0xc0, !PT ;  /* 0x0000000404ff7812 */ /* 0x040fe4000786c0ff */
[C---:B------:R-:W-:Y:S01]  /*0f80*/  LOP3.LUT P2, RZ, R4.reuse, 0x2, RZ, 0xc0, !PT ;  /* 0x0000000204ff7812 */ /* 0x040fe2000784c0ff */
[----:B------:R-:W-:Y:S01]  /*0f90*/  IMAD.SHL.U32 R4, R4, 0x40, RZ ;  /* 0x0000004004047824 */ /* 0x000fe200078e00ff */
[----:B------:R-:W-:Y:S01]  /*0fa0*/  IADD3 R10, P0, R10, UR28, RZ ;  /* 0x0000001c0a0a7c10 */ /* 0x000fe2000ff1e0ff */
[----:B------:R-:W-:Y:S01]  /*0fb0*/  IMAD R2, R16, c[0x0][0x1a4], R2 ;  /* 0x0000690010027a24 */ /* 0x000fe200078e0202 */
[----:B------:R-:W-:Y:S01]  /*0fc0*/  IADD3 R198, R204, 0x40, RZ ;  /* 0x00000040ccc67810 */ /* 0x000fe20007ffe0ff */
[----:B------:R-:W-:Y:S01]  /*0fd0*/  IMAD.SHL.U32 R6, R193, 0x8, RZ ;  /* 0x00000008c1067824 */ /* 0x000fe200078e00ff */
[----:B------:R-:W-:Y:S01]  /*0fe0*/  LOP3.LUT R4, R4, 0x1c0, RZ, 0xc0, !PT ;  /* 0x000001c004047812 */ /* 0x000fe200078ec0ff */
[----:B------:R-:W-:Y:S01]  /*0ff0*/  IMAD R9, R17, c[0x0][0x198], RZ ;  /* 0x0000660011097a24 */ /* 0x000fe200078e02ff */
[----:B------:R-:W-:Y:S01]  /*1000*/  IADD3.X R11, R11, UR5, R2, P0, !PT ;  /* 0x000000050b0b7c10 */ /* 0x000fe200087fe402 */
[----:B------:R-:W-:Y:S01]  /*1010*/  ULDC.64 UR4, c[0x0][0x1a8] ;  /* 0x00006a0000047ab9 */ /* 0x000fe20000000a00 */
[----:B------:R-:W-:Y:S01]  /*1020*/  LOP3.LUT R2, R4, 0x8, R6, 0xf8, !PT ;  /* 0x0000000804027812 */ /* 0x000fe200078ef806 */
[C---:B------:R-:W-:Y:S01]  /*1030*/  IMAD R9, R16.reuse, c[0x0][0x19c], R9 ;  /* 0x0000670010097a24 */ /* 0x040fe200078e0209 */
[----:B------:R-:W-:Y:S01]  /*1040*/  ISETP.GE.AND P0, PT, R16, UR6, PT ;  /* 0x0000000610007c0c */ /* 0x000fe2000bf06270 */
[----:B------:R-:W-:Y:S01]  /*1050*/  UIMAD UR4, UR17, UR4, URZ ;  /* 0x00000004110472a4 */ /* 0x000fe2000f8e023f */
[----:B------:R-:W-:Y:S01]  /*1060*/  SHF.R.U32.HI R4, RZ, 0x3, R4 ;  /* 0x00000003ff047819 */ /* 0x000fe20000011604 */
[C---:B------:R-:W-:Y:S01]  /*1070*/  IMAD R202, R218.reuse, c[0x0][0x1b0], RZ ;  /* 0x00006c00daca7a24 */ /* 0x040fe200078e02ff */
[----:B------:R-:W-:Y:S01]  /*1080*/  IADD3.X R201, R19, UR7, R9, P1, !PT ;  /* 0x0000000713c97c10 */ /* 0x000fe20008ffe409 */
[----:B------:R-:W-:Y:S01]  /*1090*/  IMAD R218, R218, c[0x0][0x1b8], RZ ;  /* 0x00006e00dada7a24 */ /* 0x000fe200078e02ff */
[----:B------:R-:W-:Y:S01]  /*10a0*/  LOP3.LUT R4, R2, R4, RZ, 0x3c, !PT ;  /* 0x0000000402047212 */ /* 0x000fe200078e3cff */
[----:B------:R-:W-:Y:S01]  /*10b0*/  UIMAD UR4, UR16, UR5, UR4 ;  /* 0x00000005100472a4 */ /* 0x000fe2000f8e0204 */
[----:B------:R-:W-:Y:S01]  /*10c0*/  IMAD R202, R216, c[0x0][0x1b4], R202 ;  /* 0x00006d00d8ca7a24 */ /* 0x000fe200078e02ca */
[----:B------:R-:W-:Y:S01]  /*10d0*/  IADD3 R197, R204, 0x80, RZ ;  /* 0x00000080ccc57810 */ /* 0x000fe20007ffe0ff */
[----:B------:R-:W-:Y:S01]  /*10e0*/  IMAD R218, R216, c[0x0][0x1bc], R218 ;  /* 0x00006f00d8da7a24 */ /* 0x000fe200078e02da */
[----:B------:R-:W-:Y:S01]  /*10f0*/  LOP3.LUT R4, R4, 0xfffffe00, R0, 0xf8, !PT ;  /* 0xfffffe0004047812 */ /* 0x000fe200078ef800 */
[----:B------:R-:W-:Y:S01]  /*1100*/  IMAD.WIDE.U32 R200, R216, c[0x0][0x1b0], R200 ;  /* 0x00006c00d8c87a25 */ /* 0x000fe200078e00c8 */
[----:B------:R-:W-:-:S03]  /*1110*/  IADD3 R19, R15, UR4, RZ ;  /* 0x000000040f137c10 */ /* 0x000fc6000fffe0ff */
        /* <DEDUP_REMOVED lines=40> */
.L_x_398:
[----:B------:R-:W-:Y:S05]  /*13a0*/  BSYNC B0 ;  /* 0x0000000000007941 */ /* 0x000fea0003800000 */
.L_x_397:
        /* <DEDUP_REMOVED lines=37> */
.L_x_400:
[----:B------:R-:W-:Y:S05]  /*1600*/  BSYNC B0 ;  /* 0x0000000000007941 */ /* 0x000fea0003800000 */
.L_x_399:
        /* <DEDUP_REMOVED lines=37> */
.L_x_402:
[----:B------:R-:W-:Y:S05]  /*1860*/  BSYNC B0 ;  /* 0x0000000000007941 */ /* 0x000fea0003800000 */
.L_x_401:
        /* <DEDUP_REMOVED lines=40> */
.L_x_404:
[----:B------:R-:W-:Y:S05]  /*1af0*/  BSYNC B0 ;  /* 0x0000000000007941 */ /* 0x000fea0003800000 */
.L_x_403:
        /* <DEDUP_REMOVED lines=37> */
.L_x_406:
[----:B------:R-:W-:Y:S05]  /*1d50*/  BSYNC B0 ;  /* 0x0000000000007941 */ /* 0x000fea0003800000 */
.L_x_405:
        /* <DEDUP_REMOVED lines=33> */
.L_x_408:
[----:B------:R-:W-:Y:S05]  /*1f70*/  BSYNC B0 ;  /* 0x0000000000007941 */ /* 0x000fea0003800000 */
.L_x_407:
        /* <DEDUP_REMOVED lines=32> */
.L_x_410:
[----:B------:R-:W-:Y:S05]  /*2180*/  BSYNC B0 ;  /* 0x0000000000007941 */ /* 0x000fea0003800000 */
.L_x_409:
[----:B------:R-:W-:Y:S01]  /*2190*/  ISETP.GE.AND P0, PT, R11, UR22, PT ;  /* 0x000000160b007c0c */ /* 0x000fe2000bf06270 */
[----:B------:R-:W-:-:S12]  /*21a0*/  BSSY B0, `(.L_x_411) ;  /* 0x0000021000007945 */ /* 0x000fd80003800000 */
        /* <DEDUP_REMOVED lines=32> */
.L_x_412:
[----:B------:R-:W-:Y:S05]  /*23b0*/  BSYNC B0 ;  /* 0x0000000000007941 */ /* 0x000fea0003800000 */
.L_x_411:
[----:B------:R-:W-:Y:S01]  /*23c0*/  ULDC.64 UR4, c[0x0][0x318] ;  /* 0x0000c60000047ab9 */ /* 0x000fe20000000a00 */
[----:B------:R-:W0:Y:S01]  /*23d0*/  LDGDEPBAR ;  /* 0x00000000000079af */ /* 0x000e220000000000 */
[----:B------:R-:W-:-:S04]  /*23e0*/  UISETP.NE.U32.AND UP1, UPT, URZ, UR4, UPT ;  /* 0x000000043f00728c */ /* 0x000fc8000bf25070 */
[----:B------:R-:W-:-:S03]  /*23f0*/  UISETP.NE.AND.EX UP1, UPT, URZ, UR5, UPT, UP1 ;  /* 0x000000053f00728c */ /* 0x000fc6000bf25310 */
[----:B------:R-:W-:-:S03]  /*2400*/  ULDC.64 UR4, c[0x0][0x320] ;  /* 0x0000c80000047ab9 */ /* 0x000fc60000000a00 */
[----:B------:R-:W-:-:S05]  /*2410*/  PLOP3.LUT P0, PT, PT, PT, UP1, 0x80, 0x0 ;  /* 0x000000000000781c */ /* 0x000fca0003f0f018 */
[----:B------:R-:W-:Y:S02]  /*2420*/  @UP1 USHF.R.S32.HI UR6, URZ, 0x1f, UR15 ;  /* 0x0000001f3f061899 */ /* 0x000fe4000801140f */
[----:B------:R-:W-:Y:S02]  /*2430*/  @UP1 UIMAD.WIDE.U32 UR16, UR15, UR4, UR16 ;  /* 0x000000040f1012a5 */ /* 0x000fe4000f8e0010 */
[----:B------:R-:W-:-:S03]  /*2440*/  @UP1 UIMAD UR6, UR6, UR4, URZ ;  /* 0x00000004060612a4 */ /* 0x000fc6000f8e023f */
[----:B------:R-:W-:Y:S01]  /*2450*/  ULDC UR4, c[0x0][0x318] ;  /* 0x0000c60000047ab9 */ /* 0x000fe20000000800 */
[----:B------:R-:W-:-:S04]  /*2460*/  DEPBAR.LE SB0, 0x0 ;  /* 0x000080000000791a */ /* 0x000fc80000000000 */
[----:B------:R-:W-:Y:S02]  /*2470*/  @UP1 UIMAD UR5, UR15, UR5, UR6 ;  /* 0x000000050f0512a4 */ /* 0x000fe4000f8e0206 */
[----:B------:R-:W-:Y:S02]  /*2480*/  @UP1 ULEA UR6, UP0, UR16, UR4, 0x2 ;  /* 0x0000000410061291 */ /* 0x000fe4000f80103f */
[----:B------:R-:W-:Y:S02]  /*2490*/  @UP1 UIADD3 UR5, UR17, UR5, URZ ;  /* 0x0000000511051290 */ /* 0x000fe4000fffe03f */
[----:B------:R-:W-:Y:S02]  /*24a0*/  ULDC UR4, c[0x0][0x31c] ;  /* 0x0000c70000047ab9 */ /* 0x000fe40000000800 */
[----:B------:R-:W-:Y:S01]  /*24b0*/  @UP1 ULEA.HI.X UR7, UR16, UR4, UR5, 0x2, UP0 ;  /* 0x0000000410071291 */ /* 0x000fe200080f1405 */
[----:B--23--:R-:W-:-:S05]  /*24c0*/  IMAD.U32 R14, RZ, RZ, UR6 ;  /* 0x00000006ff0e7e24 */ /* 0x00cfca000f8e00ff */
[----:B------:R-:W-:Y:S01]  /*24d0*/  IMAD.U32 R15, RZ, RZ, UR7 ;  /* 0x00000007ff0f7e24 */ /* 0x000fe2000f8e00ff */
[----:B------:R-:W2:Y:S01]  /*24e0*/  @P0 MUFU.RCP R13, c[0x0][0x238] ;  /* 0x00008e00000d0b08 */ /* 0x000ea20000001000 */
[----:B------:R-:W-:Y:S01]  /*24f0*/  ISETP.GE.AND P1, PT, R16, UR22, PT ;  /* 0x0000001610007c0c */ /* 0x000fe2000bf26270 */
[----:B------:R-:W-:Y:S02]  /*2500*/  ULDC.64 UR6, c[0x0][0x1a0] ;  /* 0x0000680000067ab9 */ /* 0x000fe40000000a00 */
[----:B------:R-:W2:Y:S01]  /*2510*/  @P0 LDG.E R14, [R14.64] ;  /* 0x000000120e0e0981 */ /* 0x000ea2000c1e1900 */
[----:B------:R-:W-:Y:S01]  /*2520*/  USHF.L.U64.HI UR24, UR6, UR24, UR7 ;  /* 0x0000001806187299 */ /* 0x000fe20008010207 */
[----:B------:R-:W-:Y:S01]  /*2530*/  IMAD.MOV.U32 R218, RZ, RZ, R216 ;  /* 0x000000ffffda7224 */ /* 0x000fe200078e00d8 */
[----:B------:R-:W-:Y:S01]  /*2540*/  USHF.L.U32 UR5, UR6, 0x6, URZ ;  /* 0x0000000606057899 */ /* 0x000fe2000800063f */
[----:B------:R-:W-:Y:S01]  /*2550*/  BAR.SYNC.DEFER_BLOCKING 0x0 ;  /* 0x0000000000007b1d */ /* 0x000fe20000010000 */
[----:B------:R-:W-:Y:S01]  /*2560*/  UIMAD UR4, UR24, UR23, URZ ;  /* 0x00000017180472a4 */ /* 0x000fe2000f8e023f */
[----:B------:R-:W-:Y:S01]  /*2570*/  IMAD.U32 R213, RZ, RZ, UR11 ;  /* 0x0000000bffd57e24 */ /* 0x000fe2000f8e00ff */
[----:B------:R-:W-:-:S02]  /*2580*/  SHF.L.U32 R195, R8, 0x1, RZ ;  /* 0x0000000108c37819 */ /* 0x000fc400000006ff */
[----:B------:R-:W-:Y:S01]  /*2590*/  UIMAD UR28, UR28, UR5, UR4 ;  /* 0x000000051c1c72a4 */ /* 0x000fe2000f8e0204 */
[----:B------:R-:W-:Y:S01]  /*25a0*/  BSSY B0, `(.L_x_413) ;  /* 0x000002a000007945 */ /* 0x000fe20003800000 */
[----:B------:R-:W-:Y:S01]  /*25b0*/  LOP3.LUT R195, R195, 0x6, RZ, 0xc0, !PT ;  /* 0x00000006c3c37812 */ /* 0x000fe200078ec0ff */
[----:B------:R-:W-:Y:S01]  /*25c0*/  UMOV UR4, URZ ;  /* 0x0000003f00047c82 */ /* 0x000fe20008000000 */
[----:B------:R-:W-:Y:S01]  /*25d0*/  LEA R213, R213, R194, 0x2 ;  /* 0x000000c2d5d57211 */ /* 0x000fe200078e10ff */
[----:B------:R3:W-:Y:S04]  /*25e0*/  @P1 STS.128 [R196+0xc000], RZ ;  /* 0x00c000ffc4001388 */ /* 0x0007e80000000c00 */
[----:B------:R3:W-:Y:S04]  /*25f0*/  @P1 STS.128 [R196+0xe000], RZ ;  /* 0x00e000ffc4001388 */ /* 0x0007e80000000c00 */
[----:B------:R3:W-:Y:S01]  /*2600*/  @P1 STS.128 [R196+0x10000], RZ ;  /* 0x010000ffc4001388 */ /* 0x0007e20000000c00 */
[----:B--2---:R-:W-:Y:S01]  /*2610*/  @P0 FMUL.FTZ R13, R14, R13 ;  /* 0x0000000d0e0d0220 */ /* 0x004fe20000410000 */
[----:B------:R-:W-:-:S03]  /*2620*/  SHF.R.S32.HI R14, RZ, 0x1f, R12 ;  /* 0x0000001fff0e7819 */ /* 0x000fc6000001140c */
[----:B------:R2:W4:Y:S01]  /*2630*/  @P0 R2UR UR15, R13 ;  /* 0x000000000d0f03c2 */ /* 0x00052200000e0000 */
[----:B------:R-:W-:Y:S01]  /*2640*/  LEA.HI R14, R14, R12, RZ, 0x2 ;  /* 0x0000000c0e0e7211 */ /* 0x000fe200078f10ff */
[----:B------:R-:W-:-:S03]  /*2650*/  IMAD.U32 R12, RZ, RZ, UR23 ;  /* 0x00000017ff0c7e24 */ /* 0x000fc6000f8e00ff */
[----:B------:R-:W-:Y:S01]  /*2660*/  SHF.R.S32.HI R8, RZ, 0x2, R14 ;  /* 0x00000002ff087819 */ /* 0x000fe2000001140e */
[----:B--2---:R-:W-:Y:S01]  /*2670*/  IMAD.WIDE.U32 R12, R12, UR5, R218 ;  /* 0x000000050c0c7c25 */ /* 0x004fe2000f8e00da */
[----:B----4-:R-:W-:-:S04]  /*2680*/  @UP1 UMOV UR4, UR15 ;  /* 0x0000000f00041c82 */ /* 0x010fc80008000000 */
[----:B------:R-:W-:Y:S01]  /*2690*/  IADD3 R15, R13, UR28, RZ ;  /* 0x0000001c0d0f7c10 */ /* 0x000fe2000fffe0ff */
[----:B------:R-:W-:Y:S05]  /*26a0*/  @P1 BRA `(.L_x_414) ;  /* 0x0000019000001947 */ /* 0x000fea0003800000 */
[----:B---3--:R-:W-:Y:S02]  /*26b0*/  ISETP.GE.AND P3, PT, R204, c[0x0][0x220], PT ;  /* 0x00008800cc007a0c */ /* 0x008fe40003f66270 */
        /* <DEDUP_REMOVED lines=24> */
.L_x_414:
[----:B---3--:R-:W-:Y:S05]  /*2840*/  BSYNC B0 ;  /* 0x0000000000007941 */ /* 0x008fea0003800000 */
.L_x_413:
        /* <DEDUP_REMOVED lines=41> */
.L_x_416:
[----:B------:R-:W-:Y:S05]  /*2ae0*/  BSYNC B0 ;  /* 0x0000000000007941 */ /* 0x000fea0003800000 */
.L_x_415:
        /* <DEDUP_REMOVED lines=14> */
[C---:B--2---:R-:W-:Y:S02]  /*2bd0*/  @!P3 LEA R20, P4, R9.reuse, c[0x0][0x170], 0x1 ;  /* 0x00005c000914ba11 */ /* 0x044fe400078808ff */
        /* <DEDUP_REMOVED lines=20> */
.L_x_418:
[----:B------:R-:W-:Y:S05]  /*2d20*/  BSYNC B0 ;  /* 0x0000000000007941 */ /* 0x000fea0003800000 */
.L_x_417:
[----:B------:R-:W-:Y:S01]  /*2d30*/  ISETP.GE.AND P0, PT, R11, UR22, PT ;  /* 0x000000160b007c0c */ /* 0x000fe2000bf06270 */
[----:B------:R-:W-:-:S12]  /*2d40*/  BSSY B0, `(.L_x_419) ;  /* 0x0000024000007945 */ /* 0x000fd80003800000 */
[----:B------:R1:W-:Y:S04]  /*2d50*/  @P0 STS.128 [R196+0xd800], RZ ;  /* 0x00d800ffc4000388 */ /* 0x0003e80000000c00 */
[----:B------:R1:W-:Y:S04]  /*2d60*/  @P0 STS.128 [R196+0xf800], RZ ;  /* 0x00f800ffc4000388 */ /* 0x0003e80000000c00 */
[----:B------:R1:W-:Y:S01]  /*2d70*/  @P0 STS.128 [R196+0x11800], RZ ;  /* 0x011800ffc4000388 */ /* 0x0003e20000000c00 */
[----:B------:R-:W-:Y:S05]  /*2d80*/  @P0 BRA `(.L_x_420) ;  /* 0x000001f000000947 */ /* 0x000fea0003800000 */
[----:B------:R-:W-:Y:S01]  /*2d90*/  ISETP.GE.AND P3, PT, R204, c[0x0][0x220], PT ;  /* 0x00008800cc007a0c */ /* 0x000fe20003f66270 */
[----:B--2---:R-:W-:Y:S01]  /*2da0*/  IMAD.MOV.U32 R8, RZ, RZ, c[0x0][0x1a0] ;  /* 0x00006800ff087624 */ /* 0x004fe200078e00ff */
        /* <DEDUP_REMOVED lines=29> */
.L_x_420:
[----:B------:R-:W-:Y:S05]  /*2f80*/  BSYNC B0 ;  /* 0x0000000000007941 */ /* 0x000fea0003800000 */
.L_x_419:
[C---:B--2---:R-:W-:Y:S01]  /*2f90*/  IMAD.SHL.U32 R8, R3.reuse, 0x40, RZ ;  /* 0x0000004003087824 */ /* 0x044fe200078e00ff */
[----:B------:R-:W-:Y:S01]  /*2fa0*/  R2P PR, R3, 0x6 ;  /* 0x0000000603007804 */ /* 0x000fe20000000000 */
[----:B------:R-:W-:Y:S01]  /*2fb0*/  IMAD.SHL.U32 R16, R16, 0x8, RZ ;  /* 0x0000000810107824 */ /* 0x000fe200078e00ff */
[----:B------:R-:W-:Y:S01]  /*2fc0*/  IMNMX R134, R88, UR13, PT ;  /* 0x0000000d58867c17 */ /* 0x000fe2000b800200 */
[----:B------:R-:W-:Y:S01]  /*2fd0*/  IMAD R194, R194, 0x400, R4 ;  /* 0x00000400c2c27824 */ /* 0x000fe200078e0204 */
[----:B------:R-:W-:Y:S01]  /*2fe0*/  LOP3.LUT R8, R8, 0x1c0, RZ, 0xc0, !PT ;  /* 0x000001c008087812 */ /* 0x000fe200078ec0ff */
[----:B------:R-:W0:Y:S01]  /*2ff0*/  LDGDEPBAR ;  /* 0x00000000000079af */ /* 0x000e220000000000 */
[----:B------:R-:W-:Y:S01]  /*3000*/  IADD3 R133, R88, 0x8, RZ ;  /* 0x0000000858857810 */ /* 0x000fe20007ffe0ff */
[----:B------:R-:W-:Y:S01]  /*3010*/  IMAD.SHL.U32 R194, R194, 0x2, RZ ;  /* 0x00000002c2c27824 */ /* 0x000fe200078e00ff */
[----:B------:R-:W-:Y:S01]  /*3020*/  LOP3.LUT R16, R8, 0x8, R16, 0xf8, !PT ;  /* 0x0000000808107812 */ /* 0x000fe200078ef810 */
[----:B------:R-:W-:Y:S01]  /*3030*/  UISETP.GE.AND UP0, UPT, UR8, 0x2, UPT ;  /* 0x000000020800788c */ /* 0x000fe2000bf06270 */
[----:B------:R-:W-:Y:S01]  /*3040*/  SHF.R.U32.HI R8, RZ, 0x3, R8 ;  /* 0x00000003ff087819 */ /* 0x000fe20000011608 */
[--C-:B------:R-:W-:Y:S01]  /*3050*/  IMAD R192, R2, 0x2, R194.reuse ;  /* 0x0000000202c07824 */ /* 0x100fe200078e02c2 */
[----:B------:R-:W-:Y:S01]  /*3060*/  IMNMX R133, R133, UR13, PT ;  /* 0x0000000d85857c17 */ /* 0x000fe2000b800200 */
[----:B------:R-:W-:Y:S01]  /*3070*/  IMAD R190, R0, 0x2, R194 ;  /* 0x0000000200be7824 */ /* 0x000fe200078e02c2 */
[----:B------:R-:W-:Y:S01]  /*3080*/  LOP3.LUT R8, R16, R8, RZ, 0x3c, !PT ;  /* 0x0000000810087212 */ /* 0x000fe200078e3cff */
[----:B------:R-:W-:Y:S01]  /*3090*/  IMAD R189, R0, 0x2, R192 ;  /* 0x0000000200bd7824 */ /* 0x000fe200078e02c0 */
[----:B-1----:R-:W-:Y:S01]  /*30a0*/  LDSM.16.M88.4 R20, [R192] ;  /* 0x00000000c014783b */ /* 0x002fe20000000200 */
[----:B------:R-:W-:-:S02]  /*30b0*/  UIADD3 UR6, UR21, 0x646e171e, URZ ;  /* 0x646e171e15067890 */ /* 0x000fc4000fffe03f */
[----:B------:R-:W-:Y:S01]  /*30c0*/  IMAD R193, R193, 0x200, R8 ;  /* 0x00000200c1c17824 */ /* 0x000fe200078e0208 */
[----:B------:R-:W-:Y:S03]  /*30d0*/  LDSM.16.M88.4 R40, [R190] ;  /* 0x00000000be28783b */ /* 0x000fe60000000200 */
[----:B------:R-:W-:Y:S01]  /*30e0*/  IMAD.SHL.U32 R193, R193, 0x2, RZ ;  /* 0x00000002c1c17824 */ /* 0x000fe200078e00ff */
[----:B------:R-:W-:Y:S04]  /*30f0*/  LDSM.16.M88.4 R8, [R194] ;  /* 0x00000000c208783b */ /* 0x000fe80000000200 */
[----:B------:R-:W1:Y:S01]  /*3100*/  LDSM.16.M88.4 R64, [R193+0x6000] ;  /* 0x00600000c140783b */ /* 0x000e620000000200 */
[----:B------:R-:W-:-:S02]  /*3110*/  IADD3 R3, R193, 0x6000, RZ ;  /* 0x00006000c1037810 */ /* 0x000fc40007ffe0ff */
[----:B------:R-:W-:Y:S01]  /*3120*/  IADD3 R191, R193, 0x6020, RZ ;  /* 0x00006020c1bf7810 */ /* 0x000fe20007ffe0ff */
[----:B------:R-:W2:Y:S01]  /*3130*/  LDSM.16.M88.4 R56, [R193+0x6800] ;  /* 0x00680000c138783b */ /* 0x000ea20000000200 */
[----:B------:R-:W-:Y:S01]  /*3140*/  @P1 IADD3 R191, R3, -0x20, RZ ;  /* 0xffffffe003bf1810 */ /* 0x000fe20007ffe0ff */
[----:B------:R-:W-:Y:S02]  /*3150*/  IMAD.MOV.U32 R3, RZ, RZ, 0x40 ;  /* 0x00000040ff037424 */ /* 0x000fe400078e00ff */
[----:B------:R-:W5:Y:S01]  /*3160*/  LDSM.16.M88.4 R48, [R193+0x7000] ;  /* 0x00700000c130783b */ /* 0x000f620000000200 */
[----:B------:R-:W-:Y:S02]  /*3170*/  IADD3 R183, R191, 0x800, RZ ;  /* 0x00000800bfb77810 */ /* 0x000fe40007ffe0ff */
[----:B------:R-:W-:Y:S01]  /*3180*/  SEL R3, R3, 0xffffffc0, !P2 ;  /* 0xffffffc003037807 */ /* 0x000fe20005000000 */
[----:B------:R-:W3:Y:S01]  /*3190*/  LDSM.16.M88.4 R12, [R193+0x7800] ;  /* 0x00780000c10c783b */ /* 0x000ee20000000200 */
[----:B------:R-:W-:-:S02]  /*31a0*/  IADD3 R182, R191, 0x1000, RZ ;  /* 0x00001000bfb67810 */ /* 0x000fc40007ffe0ff */
[----:B------:R-:W-:Y:S01]  /*31b0*/  IADD3 R181, R191, 0x1800, RZ ;  /* 0x00001800bfb57810 */ /* 0x000fe20007ffe0ff */
[----:B------:R-:W4:Y:S01]  /*31c0*/  LDSM.16.M88.4 R80, [R191] ;  /* 0x00000000bf50783b */ /* 0x000f220000000200 */
[----:B------:R-:W-:Y:S01]  /*31d0*/  IMAD.IADD R187, R193, 0x1, R3 ;  /* 0x00000001c1bb7824 */ /* 0x000fe200078e0203 */
[----:B------:R-:W-:Y:S01]  /*31e0*/  IADD3 R179, R191, 0x2000, RZ ;  /* 0x00002000bfb37810 */ /* 0x000fe20007ffe0ff */
[----:B------:R-:W-:Y:S01]  /*31f0*/  IMAD.IADD R180, R3, 0x1, R191 ;  /* 0x0000000103b47824 */ /* 0x000fe200078e02bf */
[----:B------:R-:W3:Y:S01]  /*3200*/  LDSM.16.M88.4 R76, [R191+0x800] ;  /* 0x00080000bf4c783b */ /* 0x000ee20000000200 */
[C---:B------:R-:W-:Y:S02]  /*3210*/  IADD3 R178, R191.reuse, 0x2800, RZ ;  /* 0x00002800bfb27810 */ /* 0x040fe40007ffe0ff */
[C---:B------:R-:W-:Y:S01]  /*3220*/  IADD3 R177, R191.reuse, 0x3000, RZ ;  /* 0x00003000bfb17810 */ /* 0x040fe20007ffe0ff */
[----:B------:R-:W3:Y:S01]  /*3230*/  LDSM.16.M88.4 R32, [R191+0x1000] ;  /* 0x00100000bf20783b */ /* 0x000ee20000000200 */
[----:B------:R-:W-:-:S02]  /*3240*/  IADD3 R176, R191, 0x3800, RZ ;  /* 0x00003800bfb07810 */ /* 0x000fc40007ffe0ff */
[C---:B------:R-:W-:Y:S01]  /*3250*/  IADD3 R175, R191.reuse, 0x4000, RZ ;  /* 0x00004000bfaf7810 */ /* 0x040fe20007ffe0ff */
[----:B------:R-:W3:Y:S01]  /*3260*/  LDSM.16.M88.4 R24, [R191+0x1800] ;  /* 0x00180000bf18783b */ /* 0x000ee20000000200 */
[C---:B------:R-:W-:Y:S02]  /*3270*/  IADD3 R174, R191.reuse, 0x4800, RZ ;  /* 0x00004800bfae7810 */ /* 0x040fe40007ffe0ff */
[C---:B------:R-:W-:Y:S01]  /*3280*/  IADD3 R173, R191.reuse, 0x5000, RZ ;  /* 0x00005000bfad7810 */ /* 0x040fe20007ffe0ff */
[----:B------:R-:W3:Y:S01]  /*3290*/  LDSM.16.M88.4 R72, [R187+0x6000] ;  /* 0x00600000bb48783b */ /* 0x000ee20000000200 */
[----:B------:R-:W-:-:S03]  /*32a0*/  IADD3 R172, R191, 0x5800, RZ ;  /* 0x00005800bfac7810 */ /* 0x000fc60007ffe0ff */
[----:B------:R-:W3:Y:S01]  /*32b0*/  LDSM.16.M88.4 R68, [R187+0x6800] ;  /* 0x00680000bb44783b */ /* 0x000ee20000000200 */
[C---:B-1----:R-:W-:Y:S03]  /*32c0*/  HMMA.16816.F32 R16, R8.reuse, R64, RZ ;  /* 0x000000400810723c */ /* 0x042fe600000018ff */
[----:B------:R-:W1:Y:S04]  /*32d0*/  LDSM.16.M88.4 R36, [R187+0x7000] ;  /* 0x00700000bb24783b */ /* 0x000e680000000200 */
[----:B------:R-:W1:Y:S01]  /*32e0*/  LDSM.16.M88.4 R28, [R187+0x7800] ;  /* 0x00780000bb1c783b */ /* 0x000e620000000200 */
[C---:B------:R-:W-:Y:S03]  /*32f0*/  HMMA.16816.F32 R64, R8.reuse, R66, RZ ;  /* 0x000000420840723c */ /* 0x040fe600000018ff */
[----:B------:R-:W-:Y:S05]  /*3300*/  LDSM.16.M88.4 R84, [R180] ;  /* 0x00000000b454783b */ /* 0x000fea0000000200 */
[C---:B--2---:R-:W-:Y:S08]  /*3310*/  HMMA.16816.F32 R60, R8.reuse, R56, RZ ;  /* 0x00000038083c723c */ /* 0x044ff000000018ff */
[C---:B-----5:R-:W-:Y:S08]  /*3320*/  HMMA.16816.F32 R52, R8.reuse, R48, RZ ;  /* 0x000000300834723c */ /* 0x060ff000000018ff */
[C---:B------:R-:W-:Y:S08]  /*3330*/  HMMA.16816.F32 R56, R8.reuse, R58, RZ ;  /* 0x0000003a0838723c */ /* 0x040ff000000018ff */
[C---:B------:R-:W-:Y:S08]  /*3340*/  HMMA.16816.F32 R48, R8.reuse, R50, RZ ;  /* 0x000000320830723c */ /* 0x040ff000000018ff */
[C---:B---3--:R-:W-:Y:S08]  /*3350*/  HMMA.16816.F32 R44, R8.reuse, R12, RZ ;  /* 0x0000000c082c723c */ /* 0x048ff000000018ff */
[----:B------:R-:W-:Y:S01]  /*3360*/  HMMA.16816.F32 R8, R8, R14, RZ ;  /* 0x0000000e0808723c */ /* 0x000fe200000018ff */
[----:B------:R-:W2:Y:S07]  /*3370*/  LDSM.16.M88.4 R12, [R189] ;  /* 0x00000000bd0c783b */ /* 0x000eae0000000200 */
[C---:B----4-:R-:W-:Y:S08]  /*3380*/  HMMA.16816.F32 R16, R20.reuse, R80, R16 ;  /* 0x000000501410723c */ /* 0x050ff00000001810 */
[C---:B------:R-:W-:Y:S01]  /*3390*/  HMMA.16816.F32 R64, R20.reuse, R82, R64 ;  /* 0x000000521440723c */ /* 0x040fe20000001840 */
[----:B------:R-:W3:Y:S07]  /*33a0*/  LDSM.16.M88.4 R80, [R180+0x800] ;  /* 0x00080000b450783b */ /* 0x000eee0000000200 */
        /* <DEDUP_REMOVED lines=8> */
[----:B------:R-:W4:Y:S04]  /*3430*/  LDSM.16.M88.4 R24, [R180+0x1000] ;  /* 0x00100000b418783b */ /* 0x000f280000000200 */
[----:B------:R-:W5:Y:S03]  /*3440*/  LDSM.16.M88.4 R20, [R180+0x1800] ;  /* 0x00180000b414783b */ /* 0x000f660000000200 */
[C---:B------:R-:W-:Y:S08]  /*3450*/  HMMA.16816.F32 R16, R40.reuse, R72, R16 ;  /* 0x000000482810723c */ /* 0x040ff00000001810 */
[C---:B------:R-:W-:Y:S01]  /*3460*/  HMMA.16816.F32 R64, R40.reuse, R74, R64 ;  /* 0x0000004a2840723c */ /* 0x040fe20000001840 */
[----:B------:R-:W2:Y:S07]  /*3470*/  LDSM.16.M88.4 R72, [R193+0x8800] ;  /* 0x00880000c148783b */ /* 0x000eae0000000200 */
[C---:B------:R-:W-:Y:S08]  /*3480*/  HMMA.16816.F32 R60, R40.reuse, R68, R60 ;  /* 0x00000044283c723c */ /* 0x040ff0000000183c */
[C---:B------:R-:W-:Y:S01]  /*3490*/  HMMA.16816.F32 R56, R40.reuse, R70, R56 ;  /* 0x000000462838723c */ /* 0x040fe20000001838 */
[----:B------:R-:W3:Y:S07]  /*34a0*/  LDSM.16.M88.4 R68, [R193+0x9000] ;  /* 0x00900000c144783b */ /* 0x000eee0000000200 */
[C---:B-1----:R-:W-:Y:S08]  /*34b0*/  HMMA.16816.F32 R52, R40.reuse, R36, R52 ;  /* 0x000000242834723c */ /* 0x042ff00000001834 */
[C---:B------:R-:W-:Y:S01]  /*34c0*/  HMMA.16816.F32 R48, R40.reuse, R38, R48 ;  /* 0x000000262830723c */ /* 0x040fe20000001830 */
[----:B------:R-:W1:Y:S07]  /*34d0*/  LDSM.16.M88.4 R36, [R193+0x9800] ;  /* 0x00980000c124783b */ /* 0x000e6e0000000200 */
[C---:B------:R-:W-:Y:S08]  /*34e0*/  HMMA.16816.F32 R44, R40.reuse, R28, R44 ;  /* 0x0000001c282c723c */ /* 0x040ff0000000182c */
[----:B------:R-:W-:Y:S01]  /*34f0*/  HMMA.16816.F32 R40, R40, R30, R8 ;  /* 0x0000001e2828723c */ /* 0x000fe20000001808 */
[----:B------:R-:W-:Y:S04]  /*3500*/  LDSM.16.M88.4 R8, [R192+0x2000] ;  /* 0x00200000c008783b */ /* 0x000fe80000000200 */
        /* <DEDUP_REMOVED lines=14> */
[C---:B------:R-:W-:Y:S08]  /*35f0*/  HMMA.16816.F32 R16, R32.reuse, R76, R16 ;  /* 0x0000004c2010723c */ /* 0x040ff00000001810 */
[C---:B------:R-:W-:Y:S01]  /*3600*/  HMMA.16816.F32 R64, R32.reuse, R78, R64 ;  /* 0x0000004e2040723c */ /* 0x040fe20000001840 */
[----:B------:R-:W5:Y:S07]  /*3610*/  LDSM.16.M88.4 R76, [R187+0x8800] ;  /* 0x00880000bb4c783b */ /* 0x000f6e0000000200 */
[C---:B------:R-:W-:Y:S08]  /*3620*/  HMMA.16816.F32 R60, R32.reuse, R72, R60 ;  /* 0x00000048203c723c */ /* 0x040ff0000000183c */
[C---:B------:R-:W-:Y:S01]  /*3630*/  HMMA.16816.F32 R56, R32.reuse, R74, R56 ;  /* 0x0000004a2038723c */ /* 0x040fe20000001838 */
[----:B------:R-:W2:Y:S07]  /*3640*/  LDSM.16.M88.4 R72, [R187+0x9000] ;  /* 0x00900000bb48783b */ /* 0x000eae0000000200 */
[C---:B------:R-:W-:Y:S08]  /*3650*/  HMMA.16816.F32 R52, R32.reuse, R68, R52 ;  /* 0x000000442034723c */ /* 0x040ff00000001834 */
[C---:B------:R-:W-:Y:S01]  /*3660*/  HMMA.16816.F32 R48, R32.reuse, R70, R48 ;  /* 0x000000462030723c */ /* 0x040fe20000001830 */
[----:B------:R-:W3:Y:S07]  /*3670*/  LDSM.16.M88.4 R68, [R187+0x9800] ;  /* 0x00980000bb44783b */ /* 0x000eee0000000200 */
[----:B-1----:R-:W-:Y:S08]  /*3680*/  HMMA.16816.F32 R44, R32, R36, R44 ;  /* 0x00000024202c723c */ /* 0x002ff0000000182c */
[C---:B------:R-:W-:Y:S08]  /*3690*/  HMMA.16816.F32 R16, R8.reuse, R28, R16 ;  /* 0x0000001c0810723c */ /* 0x040ff00000001810 */
[----:B------:R-:W-:Y:S01]  /*36a0*/  HMMA.16816.F32 R64, R8, R30, R64 ;  /* 0x0000001e0840723c */ /* 0x000fe20000001840 */
[----:B------:R-:W-:Y:S07]  /*36b0*/  LDSM.16.M88.4 R28, [R180+0x2800] ;  /* 0x00280000b41c783b */ /* 0x000fee0000000200 */
[----:B------:R-:W-:Y:S01]  /*36c0*/  HMMA.16816.F32 R40, R32, R38, R40 ;  /* 0x000000262028723c */ /* 0x000fe20000001828 */
[----:B------:R-:W-:Y:S04]  /*36d0*/  LDSM.16.M88.4 R36, [R189+0x2000] ;  /* 0x00200000bd24783b */ /* 0x000fe80000000200 */
[----:B------:R-:W1:Y:S03]  /*36e0*/  LDSM.16.M88.4 R32, [R180+0x2000] ;  /* 0x00200000b420783b */ /* 0x000e660000000200 */
[C---:B--2---:R-:W-:Y:S08]  /*36f0*/  HMMA.16816.F32 R60, R8.reuse, R24, R60 ;  /* 0x00000018083c723c */ /* 0x044ff0000000183c */
[C---:B------:R-:W-:Y:S01]  /*3700*/  HMMA.16816.F32 R56, R8.reuse, R26, R56 ;  /* 0x0000001a0838723c */ /* 0x040fe20000001838 */
[----:B------:R-:W2:Y:S07]  /*3710*/  LDSM.16.M88.4 R24, [R180+0x3000] ;  /* 0x00300000b418783b */ /* 0x000eae0000000200 */
[C---:B---3--:R-:W-:Y:S08]  /*3720*/  HMMA.16816.F32 R52, R8.reuse, R20, R52 ;  /* 0x000000140834723c */ /* 0x048ff00000001834 */
[C---:B------:R-:W-:Y:S01]  /*3730*/  HMMA.16816.F32 R48, R8.reuse, R22, R48 ;  /* 0x000000160830723c */ /* 0x040fe20000001830 */
[----:B------:R-:W3:Y:S07]  /*3740*/  LDSM.16.M88.4 R20, [R180+0x3800] ;  /* 0x00380000b414783b */ /* 0x000eee0000000200 */
[----:B----4-:R-:W-:Y:S08]  /*3750*/  HMMA.16816.F32 R44, R8, R12, R44 ;  /* 0x0000000c082c723c */ /* 0x010ff0000000182c */
[C---:B------:R-:W-:Y:S08]  /*3760*/  HMMA.16816.F32 R16, R80.reuse, R84, R16 ;  /* 0x000000545010723c */ /* 0x040ff00000001810 */
[----:B------:R-:W-:Y:S08]  /*3770*/  HMMA.16816.F32 R64, R80, R86, R64 ;  /* 0x000000565040723c */ /* 0x000ff00000001840 */
[----:B------:R-:W-:Y:S01]  /*3780*/  HMMA.16816.F32 R40, R8, R14, R40 ;  /* 0x0000000e0828723c */ /* 0x000fe20000001828 */
[----:B------:R-:W-:Y:S04]  /*3790*/  LDSM.16.M88.4 R12, [R194+0x4000] ;  /* 0x00400000c20c783b */ /* 0x000fe80000000200 */
[----:B------:R-:W4:Y:S03]  /*37a0*/  LDSM.16.M88.4 R8, [R193+0xa000] ;  /* 0x00a00000c108783b */ /* 0x000f260000000200 */
[C---:B-----5:R-:W-:Y:S08]  /*37b0*/  HMMA.16816.F32 R60, R80.reuse, R76, R60 ;  /* 0x0000004c503c723c */ /* 0x060ff0000000183c */
[C---:B------:R-:W-:Y:S08]  /*37c0*/  HMMA.16816.F32 R56, R80.reuse, R78, R56 ;  /* 0x0000004e5038723c */ /* 0x040ff00000001838 */
[C---:B------:R-:W-:Y:S08]  /*37d0*/  HMMA.16816.F32 R52, R80.reuse, R72, R52 ;  /* 0x000000485034723c */ /* 0x040ff00000001834 */
[C---:B------:R-:W-:Y:S01]  /*37e0*/  HMMA.16816.F32 R48, R80.reuse, R74, R48 ;  /* 0x0000004a5030723c */ /* 0x040fe20000001830 */
[----:B------:R-:W5:Y:S07]  /*37f0*/  LDSM.16.M88.4 R72, [R193+0xa800] ;  /* 0x00a80000c148783b */ /* 0x000f6e0000000200 */
[----:B------:R-:W-:Y:S08]  /*3800*/  HMMA.16816.F32 R44, R80, R68, R44 ;  /* 0x00000044502c723c */ /* 0x000ff0000000182c */
[C---:B-1----:R-:W-:Y:S08]  /*3810*/  HMMA.16816.F32 R16, R36.reuse, R32, R16 ;  /* 0x000000202410723c */ /* 0x042ff00000001810 */
[----:B------:R-:W-:Y:S01]  /*3820*/  HMMA.16816.F32 R64, R36, R34, R64 ;  /* 0x000000222440723c */ /* 0x000fe20000001840 */
[----:B------:R-:W1:Y:S07]  /*3830*/  LDSM.16.M88.4 R32, [R193+0xb800] ;  /* 0x00b80000c120783b */ /* 0x000e6e0000000200 */
[----:B------:R-:W-:Y:S01]  /*3840*/  HMMA.16816.F32 R40, R80, R70, R40 ;  /* 0x000000465028723c */ /* 0x000fe20000001828 */
[----:B------:R-:W-:Y:S07]  /*3850*/  LDSM.16.M88.4 R68, [R193+0xb000] ;  /* 0x00b00000c144783b */ /* 0x000fee0000000200 */
[C---:B------:R-:W-:Y:S08]  /*3860*/  HMMA.16816.F32 R60, R36.reuse, R28, R60 ;  /* 0x0000001c243c723c */ /* 0x040ff0000000183c */
[C---:B------:R-:W-:Y:S01]  /*3870*/  HMMA.16816.F32 R56, R36.reuse, R30, R56 ;  /* 0x0000001e2438723c */ /* 0x040fe20000001838 */
[----:B------:R-:W-:Y:S07]  /*3880*/  LDSM.16.M88.4 R28, [R192+0x4000] ;  /* 0x00400000c01c783b */ /* 0x000fee0000000200 */
[C---:B--2---:R-:W-:Y:S08]  /*3890*/  HMMA.16816.F32 R52, R36.reuse, R24, R52 ;  /* 0x000000182434723c */ /* 0x044ff00000001834 */
[C---:B------:R-:W-:Y:S01]  /*38a0*/  HMMA.16816.F32 R48, R36.reuse, R26, R48 ;  /* 0x0000001a2430723c */ /* 0x040fe20000001830 */
[----:B------:R-:W2:Y:S07]  /*38b0*/  LDSM.16.M88.4 R24, [R191+0x4000] ;  /* 0x00400000bf18783b */ /* 0x000eae0000000200 */
[C---:B---3--:R-:W-:Y:S08]  /*38c0*/  HMMA.16816.F32 R44, R36.reuse, R20, R44 ;  /* 0x00000014242c723c */ /* 0x048ff0000000182c */
[----:B------:R-:W-:Y:S01]  /*38d0*/  HMMA.16816.F32 R40, R36, R22, R40 ;  /* 0x000000162428723c */ /* 0x000fe20000001828 */
[----:B------:R-:W3:Y:S04]  /*38e0*/  LDSM.16.M88.4 R20, [R191+0x4800] ;  /* 0x00480000bf14783b */ /* 0x000ee80000000200 */
[----:B------:R-:W-:Y:S03]  /*38f0*/  LDSM.16.M88.4 R36, [R191+0x5800] ;  /* 0x00580000bf24783b */ /* 0x000fe60000000200 */
[C---:B----4-:R-:W-:Y:S08]  /*3900*/  HMMA.16816.F32 R16, R12.reuse, R8, R16 ;  /* 0x000000080c10723c */ /* 0x050ff00000001810 */
[C---:B------:R-:W-:Y:S01]  /*3910*/  HMMA.16816.F32 R64, R12.reuse, R10, R64 ;  /* 0x0000000a0c40723c */ /* 0x040fe20000001840 */
[----:B------:R-:W-:Y:S07]  /*3920*/  LDSM.16.M88.4 R8, [R191+0x5000] ;  /* 0x00500000bf08783b */ /* 0x000fee0000000200 */
[C---:B-----5:R-:W-:Y:S08]  /*3930*/  HMMA.16816.F32 R60, R12.reuse, R72, R60 ;  /* 0x000000480c3c723c */ /* 0x060ff0000000183c */
[C---:B------:R-:W-:Y:S01]  /*3940*/  HMMA.16816.F32 R56, R12.reuse, R74, R56 ;  /* 0x0000004a0c38723c */ /* 0x040fe20000001838 */
[----:B------:R-:W-:Y:S07]  /*3950*/  LDSM.16.M88.4 R72, [R187+0xa000] ;  /* 0x00a00000bb48783b */ /* 0x000fee0000000200 */
[----:B-1----:R-:W-:Y:S01]  /*3960*/  HMMA.16816.F32 R76, R12, R32, R44 ;  /* 0x000000200c4c723c */ /* 0x002fe2000000182c */
[----:B------:R-:W1:Y:S07]  /*3970*/  LDSM.16.M88.4 R44, [R190+0x4000] ;  /* 0x00400000be2c783b */ /* 0x000e6e0000000200 */
[----:B--2---:R-:W-:Y:S08]  /*3980*/  HMMA.16816.F32 R16, R28, R24, R16 ;  /* 0x000000181c10723c */ /* 0x004ff00000001810 */
[C---:B------:R-:W-:Y:S08]  /*3990*/  HMMA.16816.F32 R52, R12.reuse, R68, R52 ;  /* 0x000000440c34723c */ /* 0x040ff00000001834 */
[C---:B------:R-:W-:Y:S01]  /*39a0*/  HMMA.16816.F32 R48, R12.reuse, R70, R48 ;  /* 0x000000460c30723c */ /* 0x040fe20000001830 */
[----:B------:R-:W2:Y:S07]  /*39b0*/  LDSM.16.M88.4 R68, [R187+0xa800] ;  /* 0x00a80000bb44783b */ /* 0x000eae0000000200 */
[----:B------:R-:W-:Y:S01]  /*39c0*/  HMMA.16816.F32 R40, R12, R34, R40 ;  /* 0x000000220c28723c */ /* 0x000fe20000001828 */
[----:B------:R-:W-:Y:S04]  /*39d0*/  LDSM.16.M88.4 R32, [R180+0x4000] ;  /* 0x00400000b420783b */ /* 0x000fe80000000200 */
[----:B------:R-:W-:Y:S03]  /*39e0*/  LDSM.16.M88.4 R12, [R187+0xb000] ;  /* 0x00b00000bb0c783b */ /* 0x000fe60000000200 */
[C---:B------:R-:W-:Y:S01]  /*39f0*/  HMMA.16816.F32 R64, R28.reuse, R26, R64 ;  /* 0x0000001a1c40723c */ /* 0x040fe20000001840 */
[----:B------:R-:W4:Y:S07]  /*3a00*/  LDSM.16.M88.4 R24, [R189+0x4000] ;  /* 0x00400000bd18783b */ /* 0x000f2e0000000200 */
[C---:B---3--:R-:W-:Y:S08]  /*3a10*/  HMMA.16816.F32 R60, R28.reuse, R20, R60 ;  /* 0x000000141c3c723c */ /* 0x048ff0000000183c */
[----:B------:R-:W-:Y:S01]  /*3a20*/  HMMA.16816.F32 R56, R28, R22, R56 ;  /* 0x000000161c38723c */ /* 0x000fe20000001838 */
[----:B------:R-:W3:Y:S07]  /*3a30*/  LDSM.16.M88.4 R20, [R187+0xb800] ;  /* 0x00b80000bb14783b */ /* 0x000eee0000000200 */
[----:B-1----:R-:W-:Y:S08]  /*3a40*/  HMMA.16816.F32 R16, R44, R72, R16 ;  /* 0x000000482c10723c */ /* 0x002ff00000001810 */
[C---:B------:R-:W-:Y:S07]  /*3a50*/  HMMA.16816.F32 R76, R28.reuse, R36, R76 ;  /* 0x000000241c4c723c */ /* 0x040fee000000184c */
[----:B------:R-:W-:Y:S01]  /*3a60*/  IMAD.U32 R36, RZ, RZ, UR23 ;  /* 0x00000017ff247e24 */ /* 0x000fe2000f8e00ff */
[----:B------:R-:W-:Y:S03]  /*3a70*/  HMMA.16816.F32 R52, R28, R8, R52 ;  /* 0x000000081c34723c */ /* 0x000fe60000001834 */
[----:B------:R-:W-:-:S04]  /*3a80*/  IMAD R36, R36, 0x40, R195 ;  /* 0x0000004024247824 */ /* 0x000fc800078e02c3 */
[----:B------:R-:W-:Y:S01]  /*3a90*/  I2F R3, R36 ;  /* 0x0000002400037306 */ /* 0x000fe20000201400 */
[----:B------:R-:W-:Y:S01]  /*3aa0*/  HMMA.16816.F32 R48, R28, R10, R48 ;  /* 0x0000000a1c30723c */ /* 0x000fe20000001830 */
[----:B------:R-:W1:Y:S07]  /*3ab0*/  LDSM.16.M88.4 R8, [R180+0x4800] ;  /* 0x00480000b408783b */ /* 0x000e6e0000000200 */
[C---:B------:R-:W-:Y:S08]  /*3ac0*/  HMMA.16816.F32 R64, R44.reuse, R74, R64 ;  /* 0x0000004a2c40723c */ /* 0x040ff00000001840 */
[----:B--2---:R-:W-:Y:S08]  /*3ad0*/  HMMA.16816.F32 R60, R44, R68, R60 ;  /* 0x000000442c3c723c */ /* 0x004ff0000000183c */
[----:B----4-:R-:W-:Y:S08]  /*3ae0*/  HMMA.16816.F32 R16, R24, R32, R16 ;  /* 0x000000201810723c */ /* 0x010ff00000001810 */
[C---:B---3--:R-:W-:Y:S07]  /*3af0*/  HMMA.16816.F32 R76, R44.reuse, R20, R76 ;  /* 0x000000142c4c723c */ /* 0x048fee000000184c */
[----:B------:R-:W-:Y:S01]  /*3b00*/  IADD3 R20, R36, 0x1, RZ ;  /* 0x0000000124147810 */ /* 0x000fe20007ffe0ff */
[----:B------:R-:W-:Y:S03]  /*3b10*/  HMMA.16816.F32 R56, R44, R70, R56 ;  /* 0x000000462c38723c */ /* 0x000fe60000001838 */
[----:B------:R-:W2:Y:S01]  /*3b20*/  I2F R21, R20 ;  /* 0x0000001400157306 */ /* 0x000ea20000201400 */
[----:B------:R-:W-:-:S02]  /*3b30*/  ISETP.GE.AND P5, PT, R20, R134, PT ;  /* 0x000000861400720c */ /* 0x000fc40003fa6270 */
[----:B------:R-:W-:Y:S02]  /*3b40*/  ISETP.GE.AND P2, PT, R20, R133, PT ;  /* 0x000000851400720c */ /* 0x000fe40003f46270 */
[----:B------:R-:W-:Y:S07]  /*3b50*/  HMMA.16816.F32 R40, R28, R38, R40 ;  /* 0x000000261c28723c */ /* 0x000fee0000001828 */
[----:B------:R-:W-:Y:S01]  /*3b60*/  IADD3 R29, R36, 0x8, RZ ;  /* 0x00000008241d7810 */ /* 0x000fe20007ffe0ff */
[----:B------:R-:W-:Y:S01]  /*3b70*/  HMMA.16816.F32 R52, R44, R12, R52 ;  /* 0x0000000c2c34723c */ /* 0x000fe20000001834 */
[----:B--2---:R-:W-:-:S02]  /*3b80*/  FFMA.FTZ R31, R21, UR4, R17 ;  /* 0x00000004151f7c23 */ /* 0x004fc40008010011 */
[----:B------:R-:W2:Y:S01]  /*3b90*/  I2F R28, R29 ;  /* 0x0000001d001c7306 */ /* 0x000ea20000201400 */
[----:B------:R-:W-:Y:S01]  /*3ba0*/  FFMA.FTZ R21, R21, UR4, R19 ;  /* 0x0000000415157c23 */ /* 0x000fe20008010013 */
[----:B------:R-:W-:-:S03]  /*3bb0*/  ISETP.GE.AND P4, PT, R29, R134, PT ;  /* 0x000000861d00720c */ /* 0x000fc60003f86270 */
[----:B------:R-:W-:Y:S01]  /*3bc0*/  HMMA.16816.F32 R48, R44, R14, R48 ;  /* 0x0000000e2c30723c */ /* 0x000fe20000001830 */
[----:B------:R-:W3:Y:S01]  /*3bd0*/  LDSM.16.M88.4 R12, [R180+0x5000] ;  /* 0x00500000b40c783b */ /* 0x000ee20000000200 */
[----:B------:R-:W-:Y:S02]  /*3be0*/  FSEL R31, R31, -INF , !P5 ;  /* 0xff8000001f1f7808 */ /* 0x000fe40006800000 */
[----:B------:R-:W-:Y:S02]  /*3bf0*/  ISETP.GE.AND P1, PT, R29, R133, PT ;  /* 0x000000851d00720c */ /* 0x000fe40003f26270 */
[----:B------:R-:W-:Y:S02]  /*3c00*/  IADD3 R17, R36, 0x11, RZ ;  /* 0x0000001124117810 */ /* 0x000fe40007ffe0ff */
[----:B------:R-:W-:Y:S01]  /*3c10*/  HMMA.16816.F32 R64, R24, R34, R64 ;  /* 0x000000221840723c */ /* 0x000fe20000001840 */
[----:B------:R-:W-:Y:S02]  /*3c20*/  FSEL R21, R21, -INF , !P2 ;  /* 0xff80000015157808 */ /* 0x000fe40005000000 */
[----:B------:R-:W-:-:S04]  /*3c30*/  ISETP.GE.AND P2, PT, R17, R134, PT ;  /* 0x000000861100720c */ /* 0x000fc80003f46270 */
[C---:B------:R-:W-:Y:S01]  /*3c40*/  IADD3 R35, R36.reuse, 0x28, RZ ;  /* 0x0000002824237810 */ /* 0x040fe20007ffe0ff */
[C---:B-1----:R-:W-:Y:S03]  /*3c50*/  HMMA.16816.F32 R60, R24.reuse, R8, R60 ;  /* 0x00000008183c723c */ /* 0x042fe6000000183c */
[----:B------:R-:W-:Y:S04]  /*3c60*/  I2F R34, R35 ;  /* 0x0000002300227306 */ /* 0x000fe80000201400 */
[----:B------:R-:W-:Y:S01]  /*3c70*/  IADD3 R8, R36, 0x10, RZ ;  /* 0x0000001024087810 */ /* 0x000fe20007ffe0ff */
[----:B------:R-:W-:Y:S03]  /*3c80*/  HMMA.16816.F32 R56, R24, R10, R56 ;  /* 0x0000000a1838723c */ /* 0x000fe60000001838 */
[C---:B------:R-:W-:Y:S01]  /*3c90*/  ISETP.GE.AND P3, PT, R8.reuse, R134, PT ;  /* 0x000000860800720c */ /* 0x040fe20003f66270 */
[----:B------:R1:W4:Y:S01]  /*3ca0*/  I2F R19, R8 ;  /* 0x0000000800137306 */ /* 0x0003220000201400 */
[----:B------:R-:W-:-:S03]  /*3cb0*/  ISETP.GE.AND P5, PT, R8, R133, PT ;  /* 0x000000850800720c */ /* 0x000fc60003fa6270 */
[----:B------:R-:W-:Y:S01]  /*3cc0*/  HMMA.16816.F32 R40, R44, R22, R40 ;  /* 0x000000162c28723c */ /* 0x000fe20000001828 */
[C---:B--2---:R-:W-:Y:S02]  /*3cd0*/  FFMA.FTZ R29, R28.reuse, UR4, R64 ;  /* 0x000000041c1d7c23 */ /* 0x044fe40008010040 */
[----:B------:R-:W-:-:S03]  /*3ce0*/  FFMA.FTZ R30, R28, UR4, R66 ;  /* 0x000000041c1e7c23 */ /* 0x000fc60008010042 */
[----:B------:R-:W-:Y:S02]  /*3cf0*/  FSEL R29, R29, -INF , !P4 ;  /* 0xff8000001d1d7808 */ /* 0x000fe40006000000 */
[----:B------:R-:W-:Y:S01]  /*3d00*/  IADD3 R22, R36, 0x9, RZ ;  /* 0x0000000924167810 */ /* 0x000fe20007ffe0ff */
[C---:B---3--:R-:W-:Y:S01]  /*3d10*/  HMMA.16816.F32 R52, R24.reuse, R12, R52 ;  /* 0x0000000c1834723c */ /* 0x048fe20000001834 */
[----:B------:R-:W-:Y:S01]  /*3d20*/  ISETP.GE.AND P4, PT, R17, R133, PT ;  /* 0x000000851100720c */ /* 0x000fe20003f86270 */
[----:B-1----:R-:W1:Y:S01]  /*3d30*/  LDSM.16.M88.4 R8, [R180+0x5800] ;  /* 0x00580000b408783b */ /* 0x002e620000000200 */
[----:B------:R-:W2:Y:S01]  /*3d40*/  I2F R20, R22 ;  /* 0x0000001600147306 */ /* 0x000ea20000201400 */
[----:B------:R-:W-:Y:S01]  /*3d50*/  ISETP.GE.AND P0, PT, R22, R134, PT ;  /* 0x000000861600720c */ /* 0x000fe20003f06270 */
[----:B----4-:R-:W-:Y:S01]  /*3d60*/  FFMA.FTZ R62, R19, UR4, R62 ;  /* 0x00000004133e7c23 */ /* 0x010fe2000801003e */
[C---:B------:R-:W-:Y:S02]  /*3d70*/  IADD3 R23, R36.reuse, 0x18, RZ ;  /* 0x0000001824177810 */ /* 0x040fe40007ffe0ff */
[----:B------:R-:W-:Y:S01]  /*3d80*/  HMMA.16816.F32 R48, R24, R14, R48 ;  /* 0x0000000e1830723c */ /* 0x000fe20000001830 */
[----:B------:R-:W-:Y:S01]  /*3d90*/  IADD3 R12, R36, 0x19, RZ ;  /* 0x00000019240c7810 */ /* 0x000fe20007ffe0ff */
[----:B------:R-:W-:-:S04]  /*3da0*/  DEPBAR.LE SB0, 0x0 ;  /* 0x000080000000791a */ /* 0x000fc80000000000 */
[----:B------:R-:W3:Y:S01]  /*3db0*/  I2F R17, R17 ;  /* 0x0000001100117306 */ /* 0x000ee20000201400 */
[-C--:B------:R-:W-:Y:S02]  /*3dc0*/  ISETP.GE.AND P6, PT, R22, R133.reuse, PT ;  /* 0x000000851600720c */ /* 0x080fe40003fc6270 */
[----:B------:R-:W-:Y:S02]  /*3dd0*/  FSEL R30, R30, -INF , !P1 ;  /* 0xff8000001e1e7808 */ /* 0x000fe40004800000 */
[----:B------:R-:W-:Y:S01]  /*3de0*/  ISETP.GE.AND P1, PT, R23, R134, PT ;  /* 0x000000861700720c */ /* 0x000fe20003f26270 */
[----:B--2---:R-:W-:Y:S01]  /*3df0*/  FFMA.FTZ R32, R20, UR4, R65 ;  /* 0x0000000414207c23 */ /* 0x004fe20008010041 */
[----:B------:R-:W-:Y:S01]  /*3e00*/  IADD3 R13, R36, 0x20, RZ ;  /* 0x00000020240d7810 */ /* 0x000fe20007ffe0ff */
[----:B------:R-:W2:Y:S01]  /*3e10*/  I2F R22, R23 ;  /* 0x0000001700167306 */ /* 0x000ea20000201400 */
[----:B------:R-:W-:Y:S02]  /*3e20*/  FFMA.FTZ R28, R20, UR4, R67 ;  /* 0x00000004141c7c23 */ /* 0x000fe40008010043 */
[----:B------:R-:W-:Y:S01]  /*3e30*/  FSEL R32, R32, -INF , !P0 ;  /* 0xff80000020207808 */ /* 0x000fe20004000000 */
[----:B------:R-:W-:Y:S01]  /*3e40*/  FFMA.FTZ R20, R19, UR4, R60 ;  /* 0x0000000413147c23 */ /* 0x000fe2000801003c */
[----:B------:R-:W-:-:S02]  /*3e50*/  ISETP.GE.AND P0, PT, R23, R133, PT ;  /* 0x000000851700720c */ /* 0x000fc40003f06270 */
[----:B------:R-:W-:Y:S01]  /*3e60*/  FSEL R28, R28, -INF , !P6 ;  /* 0xff8000001c1c7808 */ /* 0x000fe20007000000 */
[----:B------:R4:W5:Y:S01]  /*3e70*/  I2F R23, R12 ;  /* 0x0000000c00177306 */ /* 0x0009620000201400 */
[C---:B---3--:R-:W-:Y:S01]  /*3e80*/  FFMA.FTZ R19, R17.reuse, UR4, R61 ;  /* 0x0000000411137c23 */ /* 0x048fe2000801003d */
[----:B------:R-:W-:Y:S01]  /*3e90*/  FSEL R20, R20, -INF , !P3 ;  /* 0xff80000014147808 */ /* 0x000fe20005800000 */
[----:B------:R-:W-:Y:S01]  /*3ea0*/  FFMA.FTZ R17, R17, UR4, R63 ;  /* 0x0000000411117c23 */ /* 0x000fe2000801003f */
[-C--:B------:R-:W-:Y:S01]  /*3eb0*/  ISETP.GE.AND P6, PT, R12, R134.reuse, PT ;  /* 0x000000860c00720c */ /* 0x080fe20003fc6270 */
[----:B------:R-:W-:Y:S01]  /*3ec0*/  FFMA.FTZ R50, R34, UR4, R50 ;  /* 0x0000000422327c23 */ /* 0x000fe20008010032 */
[-C--:B------:R-:W-:Y:S01]  /*3ed0*/  ISETP.GE.AND P3, PT, R12, R133.reuse, PT ;  /* 0x000000850c00720c */ /* 0x080fe20003f66270 */
[----:B------:R-:W-:Y:S01]  /*3ee0*/  FFMA.FTZ R48, R34, UR4, R48 ;  /* 0x0000000422307c23 */ /* 0x000fe20008010030 */
[----:B------:R-:W-:Y:S01]  /*3ef0*/  FSEL R19, R19, -INF , !P2 ;  /* 0xff80000013137808 */ /* 0x000fe20005000000 */
[----:B------:R3:W3:Y:S01]  /*3f00*/  I2F R33, R13 ;  /* 0x0000000d00217306 */ /* 0x0006e20000201400 */
[----:B------:R-:W-:Y:S01]  /*3f10*/  ISETP.GE.AND P2, PT, R13, R133, PT ;  /* 0x000000850d00720c */ /* 0x000fe20003f46270 */
[C---:B--2---:R-:W-:Y:S01]  /*3f20*/  FFMA.FTZ R15, R22.reuse, UR4, R56 ;  /* 0x00000004160f7c23 */ /* 0x044fe20008010038 */
[----:B------:R-:W-:Y:S01]  /*3f30*/  FSEL R17, R17, -INF , !P4 ;  /* 0xff80000011117808 */ /* 0x000fe20006000000 */
[----:B-1----:R-:W-:Y:S01]  /*3f40*/  HMMA.16816.F32 R76, R24, R8, R76 ;  /* 0x00000008184c723c */ /* 0x002fe2000000184c */
[----:B------:R-:W-:Y:S01]  /*3f50*/  FFMA.FTZ R58, R22, UR4, R58 ;  /* 0x00000004163a7c23 */ /* 0x000fe2000801003a */
[----:B----4-:R-:W-:Y:S01]  /*3f60*/  FSEL R12, R62, -INF , !P5 ;  /* 0xff8000003e0c7808 */ /* 0x010fe20006800000 */
[----:B-----5:R-:W-:Y:S01]  /*3f70*/  FFMA.FTZ R14, R23, UR4, R57 ;  /* 0x00000004170e7c23 */ /* 0x020fe20008010039 */
[----:B------:R-:W-:-:S03]  /*3f80*/  ISETP.GE.AND P5, PT, R13, R134, PT ;  /* 0x000000860d00720c */ /* 0x000fc60003fa6270 */
[----:B------:R-:W-:Y:S01]  /*3f90*/  IADD3 R9, R36, 0x29, RZ ;  /* 0x0000002924097810 */ /* 0x000fe20007ffe0ff */
[----:B------:R-:W-:Y:S01]  /*3fa0*/  FFMA.FTZ R8, R23, UR4, R59 ;  /* 0x0000000417087c23 */ /* 0x000fe2000801003b */
[----:B------:R-:W-:Y:S01]  /*3fb0*/  HMMA.16816.F32 R40, R24, R10, R40 ;  /* 0x0000000a1828723c */ /* 0x000fe20000001828 */
[----:B------:R-:W-:Y:S01]  /*3fc0*/  FSEL R14, R14, -INF , !P6 ;  /* 0xff8000000e0e7808 */ /* 0x000fe20007000000 */
[----:B------:R-:W1:Y:S01]  /*3fd0*/  I2F R23, R9 ;  /* 0x0000000900177306 */ /* 0x000e620000201400 */
[----:B---3--:R-:W-:Y:S01]  /*3fe0*/  IADD3 R13, R36, 0x21, RZ ;  /* 0x00000021240d7810 */ /* 0x008fe20007ffe0ff */
[C---:B------:R-:W-:Y:S01]  /*3ff0*/  FFMA.FTZ R52, R33.reuse, UR4, R52 ;  /* 0x0000000421347c23 */ /* 0x040fe20008010034 */
[----:B------:R-:W-:Y:S01]  /*4000*/  FSEL R8, R8, -INF , !P3 ;  /* 0xff80000008087808 */ /* 0x000fe20005800000 */
[----:B------:R-:W-:Y:S01]  /*4010*/  FFMA.FTZ R54, R33, UR4, R54 ;  /* 0x0000000421367c23 */ /* 0x000fe20008010036 */
[----:B------:R-:W-:Y:S02]  /*4020*/  IADD3 R11, R36, 0x31, RZ ;  /* 0x00000031240b7810 */ /* 0x000fe40007ffe0ff */
[----:B------:R-:W-:Y:S01]  /*4030*/  ISETP.GE.AND P6, PT, R35, R133, PT ;  /* 0x000000852300720c */ /* 0x000fe20003fc6270 */
[----:B------:R2:W3:Y:S01]  /*4040*/  I2F R22, R13 ;  /* 0x0000000d00167306 */ /* 0x0004e20000201400 */
[----:B------:R-:W-:-:S02]  /*4050*/  ISETP.GE.AND P3, PT, R9, R134, PT ;  /* 0x000000860900720c */ /* 0x000fc40003f66270 */
[----:B------:R-:W-:Y:S02]  /*4060*/  FSEL R15, R15, -INF , !P1 ;  /* 0xff8000000f0f7808 */ /* 0x000fe40004800000 */
[----:B------:R-:W-:Y:S02]  /*4070*/  IADD3 R33, R36, 0x30, RZ ;  /* 0x0000003024217810 */ /* 0x000fe40007ffe0ff */
[----:B------:R-:W-:Y:S01]  /*4080*/  ISETP.GE.AND P4, PT, R13, R134, PT ;  /* 0x000000860d00720c */ /* 0x000fe20003f86270 */
[----:B------:R-:W4:Y:S01]  /*4090*/  I2F R10, R11 ;  /* 0x0000000b000a7306 */ /* 0x000f220000201400 */
[----:B-1----:R-:W-:Y:S01]  /*40a0*/  FFMA.FTZ R49, R23, UR4, R49 ;  /* 0x0000000417317c23 */ /* 0x002fe20008010031 */
[-C--:B------:R-:W-:Y:S01]  /*40b0*/  ISETP.GE.AND P1, PT, R13, R133.reuse, PT ;  /* 0x000000850d00720c */ /* 0x080fe20003f26270 */
[----:B------:R-:W-:Y:S01]  /*40c0*/  FFMA.FTZ R51, R23, UR4, R51 ;  /* 0x0000000417337c23 */ /* 0x000fe20008010033 */
[----:B------:R-:W-:Y:S02]  /*40d0*/  FSEL R146, R52, -INF , !P5 ;  /* 0xff80000034927808 */ /* 0x000fe40006800000 */
[----:B------:R-:W-:-:S02]  /*40e0*/  ISETP.GE.AND P5, PT, R9, R133, PT ;  /* 0x000000850900720c */ /* 0x000fc40003fa6270 */
[----:B--2---:R-:W-:Y:S01]  /*40f0*/  FSEL R13, R58, -INF , !P0 ;  /* 0xff8000003a0d7808 */ /* 0x004fe20004000000 */
[----:B---3--:R-:W-:Y:S01]  /*4100*/  FFMA.FTZ R55, R22, UR4, R55 ;  /* 0x0000000416377c23 */ /* 0x008fe20008010037 */
[-C--:B------:R-:W-:Y:S01]  /*4110*/  ISETP.GE.AND P0, PT, R35, R134.reuse, PT ;  /* 0x000000862300720c */ /* 0x080fe20003f06270 */
[----:B------:R-:W1:Y:S01]  /*4120*/  I2F R9, R33 ;  /* 0x0000002100097306 */ /* 0x000e620000201400 */
[----:B------:R-:W-:Y:S01]  /*4130*/  FSEL R136, R50, -INF , !P6 ;  /* 0xff80000032887808 */ /* 0x000fe20007000000 */
[----:B------:R-:W-:Y:S01]  /*4140*/  FFMA.FTZ R53, R22, UR4, R53 ;  /* 0x0000000416357c23 */ /* 0x000fe20008010035 */
[----:B------:R-:W-:Y:S02]  /*4150*/  FSEL R139, R49, -INF , !P3 ;  /* 0xff800000318b7808 */ /* 0x000fe40005800000 */
[----:B------:R-:W-:Y:S01]  /*4160*/  IADD3 R24, R36, 0x38, RZ ;  /* 0x0000003824187810 */ /* 0x000fe20007ffe0ff */
[----:B----4-:R-:W-:Y:S01]  /*4170*/  FFMA.FTZ R79, R10, UR4, R79 ;  /* 0x000000040a4f7c23 */ /* 0x010fe2000801004f */
[----:B------:R-:W-:Y:S01]  /*4180*/  ISETP.GE.AND P6, PT, R36, R134, PT ;  /* 0x000000862400720c */ /* 0x000fe20003fc6270 */
[----:B------:R-:W-:Y:S01]  /*4190*/  FFMA.FTZ R77, R10, UR4, R77 ;  /* 0x000000040a4d7c23 */ /* 0x000fe2000801004d */
[C---:B------:R-:W-:Y:S01]  /*41a0*/  ISETP.GE.AND P3, PT, R36.reuse, R133, PT ;  /* 0x000000852400720c */ /* 0x040fe20003f66270 */
[----:B------:R-:W2:Y:S01]  /*41b0*/  I2F R22, R24 ;  /* 0x0000001800167306 */ /* 0x000ea20000201400 */
[----:B------:R-:W-:Y:S01]  /*41c0*/  IADD3 R36, R36, 0x39, RZ ;  /* 0x0000003924247810 */ /* 0x000fe20007ffe0ff */
[----:B------:R-:W-:Y:S01]  /*41d0*/  FFMA.FTZ R10, R3, UR4, R16 ;  /* 0x00000004030a7c23 */ /* 0x000fe20008010010 */
[----:B------:R-:W-:-:S02]  /*41e0*/  FSEL R137, R55, -INF , !P1 ;  /* 0xff80000037897808 */ /* 0x000fc40004800000 */
[----:B------:R-:W-:Y:S01]  /*41f0*/  FSEL R144, R48, -INF , !P0 ;  /* 0xff80000030907808 */ /* 0x000fe20004000000 */
[----:B-1----:R-:W-:Y:S01]  /*4200*/  FFMA.FTZ R76, R9, UR4, R76 ;  /* 0x00000004094c7c23 */ /* 0x002fe2000801004c */
[-C--:B------:R-:W-:Y:S01]  /*4210*/  ISETP.GE.AND P1, PT, R11, R134.reuse, PT ;  /* 0x000000860b00720c */ /* 0x080fe20003f26270 */
[----:B------:R-:W-:Y:S01]  /*4220*/  FFMA.FTZ R78, R9, UR4, R78 ;  /* 0x00000004094e7c23 */ /* 0x000fe2000801004e */
[----:B------:R-:W-:Y:S01]  /*4230*/  ISETP.GE.AND P0, PT, R11, R133, PT ;  /* 0x000000850b00720c */ /* 0x000fe20003f06270 */
[----:B------:R-:W-:Y:S01]  /*4240*/  FFMA.FTZ R9, R3, UR4, R18 ;  /* 0x0000000403097c23 */ /* 0x000fe20008010012 */
[----:B------:R-:W1:Y:S01]  /*4250*/  I2F R11, R36 ;  /* 0x00000024000b7306 */ /* 0x000e620000201400 */
[----:B------:R-:W-:Y:S02]  /*4260*/  FSEL R138, R54, -INF , !P2 ;  /* 0xff800000368a7808 */ /* 0x000fe40005000000 */
[----:B------:R-:W-:Y:S02]  /*4270*/  FSEL R168, R79, -INF , !P0 ;  /* 0xff8000004fa87808 */ /* 0x000fe40004000000 */
[----:B------:R-:W-:Y:S01]  /*4280*/  PLOP3.LUT P0, PT, PT, PT, UP0, 0x80, 0x0 ;  /* 0x000000000000781c */ /* 0x000fe20003f0f008 */
[C---:B--2---:R-:W-:Y:S01]  /*4290*/  FFMA.FTZ R40, R22.reuse, UR4, R40 ;  /* 0x0000000416287c23 */ /* 0x044fe20008010028 */
[----:B------:R-:W-:Y:S01]  /*42a0*/  FSEL R145, R53, -INF , !P4 ;  /* 0xff80000035917808 */ /* 0x000fe20006000000 */
[----:B------:R-:W-:Y:S01]  /*42b0*/  FFMA.FTZ R42, R22, UR4, R42 ;  /* 0x00000004162a7c23 */ /* 0x000fe2000801002a */
[----:B------:R-:W-:-:S02]  /*42c0*/  ISETP.GE.AND P2, PT, R33, R134, PT ;  /* 0x000000862100720c */ /* 0x000fc40003f46270 */
[----:B------:R-:W-:Y:S02]  /*42d0*/  ISETP.GE.AND P4, PT, R33, R133, PT ;  /* 0x000000852100720c */ /* 0x000fe40003f86270 */
[----:B------:R-:W-:Y:S02]  /*42e0*/  FSEL R199, R51, -INF , !P5 ;  /* 0xff80000033c77808 */ /* 0x000fe40006800000 */
[----:B------:R-:W-:Y:S01]  /*42f0*/  FSEL R215, R76, -INF , !P2 ;  /* 0xff8000004cd77808 */ /* 0x000fe20005000000 */
[C---:B-1----:R-:W-:Y:S01]  /*4300*/  FFMA.FTZ R41, R11.reuse, UR4, R41 ;  /* 0x000000040b297c23 */ /* 0x042fe20008010029 */
[----:B------:R-:W-:Y:S01]  /*4310*/  FSEL R206, R78, -INF , !P4 ;  /* 0xff8000004ece7808 */ /* 0x000fe20006000000 */
[----:B------:R-:W-:Y:S01]  /*4320*/  FFMA.FTZ R43, R11, UR4, R43 ;  /* 0x000000040b2b7c23 */ /* 0x000fe2000801002b */
[----:B------:R-:W-:Y:S01]  /*4330*/  FSEL R211, R77, -INF , !P1 ;  /* 0xff8000004dd37808 */ /* 0x000fe20004800000 */
[----:B------:R-:W-:Y:S01]  /*4340*/  BAR.SYNC.DEFER_BLOCKING 0x0 ;  /* 0x0000000000007b1d */ /* 0x000fe20000010000 */
[----:B------:R-:W-:-:S02]  /*4350*/  ISETP.GE.AND P5, PT, R24, R134, PT ;  /* 0x000000861800720c */ /* 0x000fc40003fa6270 */
[-C--:B------:R-:W-:Y:S02]  /*4360*/  ISETP.GE.AND P2, PT, R24, R133.reuse, PT ;  /* 0x000000851800720c */ /* 0x080fe40003f46270 */
        /* <DEDUP_REMOVED lines=34> */
[C---:B------:R-:W-:Y:S01]  /*4590*/  IADD3 R11, P5, R3.reuse, UR27, RZ ;  /* 0x0000001b030b7c10 */ /* 0x040fe2000ffbe0ff */
        /* <DEDUP_REMOVED lines=15> */
[----:B------:R1:W-:Y:S01]  /*4690*/  @P3 STS.128 [R196+0x8800], RZ ;  /* 0x008800ffc4003388 */ /* 0x0003e20000000c00 */
[----:B---3--:R-:W-:-:S04]  /*46a0*/  @!P3 LEA R26, P6, R3, c[0x0][0x168], 0x1 ;  /* 0x00005a00031aba11 */ /* 0x008fc800078c08ff */
[C---:B------:R-:W-:Y:S02]  /*46b0*/  @!P3 LEA.HI.X R27, R3.reuse, c[0x0][0x16c], R6, 0x1, P6 ;  /* 0x00005b00031bba11 */ /* 0x040fe400030f0c06 */
        /* <DEDUP_REMOVED lines=8> */
[C---:B-----5:R-:W-:Y:S01]  /*4740*/  @!P4 LEA R22, P6, R11.reuse, c[0x0][0x168], 0x1 ;  /* 0x00005a000b16ca11 */ /* 0x060fe200078c08ff */
[----:B------:R-:W-:Y:S01]  /*4750*/  @!PT LDS RZ, [RZ] ;  /* 0x00000000fffff984 */ /* 0x000fe20000000800 */
[----:B------:R-:W-:Y:S01]  /*4760*/  @!PT LDS RZ, [RZ] ;  /* 0x00000000fffff984 */ /* 0x000fe20000000800 */
[----:B------:R-:W-:Y:S01]  /*4770*/  @!PT LDS RZ, [RZ] ;  /* 0x00000000fffff984 */ /* 0x000fe20000000800 */
[----:B------:R4:W-:Y:S01]  /*4780*/  @!P2 LDGSTS.E.BYPASS.LTC128B.128 [R196+0xa800], [R24.64+0x100] ;  /* 0x0a80010018c4afae */ /* 0x0009e2000b901d52 */
[C---:B--2---:R-:W-:Y:S02]  /*4790*/  @!P3 LEA R34, P5, R11.reuse, c[0x0][0x168], 0x1 ;  /* 0x00005a000b22ba11 */ /* 0x044fe400078a08ff */
[C-C-:B------:R-:W-:Y:S01]  /*47a0*/  @!P4 LEA.HI.X R23, R11.reuse, c[0x0][0x16c], R6.reuse, 0x1, P6 ;  /* 0x00005b000b17ca11 */ /* 0x140fe200030f0c06 */
[----:B------:R1:W-:Y:S01]  /*47b0*/  @P4 STS.128 [R196+0x7000], RZ ;  /* 0x007000ffc4004388 */ /* 0x0003e20000000c00 */
[C---:B------:R-:W-:Y:S02]  /*47c0*/  IADD3 R3, P6, R11.reuse, UR27, RZ ;  /* 0x0000001b0b037c10 */ /* 0x040fe4000ffde0ff */
[C---:B------:R-:W-:Y:S01]  /*47d0*/  @!P3 LEA.HI.X R35, R11.reuse, c[0x0][0x16c], R6, 0x1, P5 ;  /* 0x00005b000b23ba11 */ /* 0x040fe200028f0c06 */
        /* <DEDUP_REMOVED lines=8> */
[----:B------:R1:W-:Y:S01]  /*4860*/  @!P3 LDGSTS.E.BYPASS.LTC128B.128 [R196+0x9000], [R34.64+0x80] ;  /* 0x0900008022c4bfae */ /* 0x0003e2000b901d52 */
[----:B---3--:R-:W-:-:S03]  /*4870*/  @!P2 LEA R26, P1, R11, c[0x0][0x168], 0x1 ;  /* 0x00005a000b1aaa11 */ /* 0x008fc600078208ff */
[----:B------:R1:W-:Y:S01]  /*4880*/  @P2 STS.128 [R196+0xb000], RZ ;  /* 0x00b000ffc4002388 */ /* 0x0003e20000000c00 */
[----:B------:R-:W-:Y:S02]  /*4890*/  @!P2 LEA.HI.X R27, R11, c[0x0][0x16c], R6, 0x1, P1 ;  /* 0x00005b000b1baa11 */ /* 0x000fe400008f0c06 */
[----:B------:R-:W-:Y:S02]  /*48a0*/  IADD3.X R6, R6, UR29, RZ, P6, !PT ;  /* 0x0000001d06067c10 */ /* 0x000fe4000b7fe4ff */
        /* <DEDUP_REMOVED lines=26> */
.L_x_423:
[----:B------:R-:W-:Y:S05]  /*4a50*/  BSYNC B0 ;  /* 0x0000000000007941 */ /* 0x000fea0003800000 */
.L_x_422:
[----:B------:R-:W0:Y:S02]  /*4a60*/  LDGDEPBAR ;  /* 0x00000000000079af */ /* 0x000e240000000000 */
.L_x_421:
[----:B------:R-:W-:Y:S01]  /*4a70*/  FMNMX.FTZ R3, R10, R31, !PT ;  /* 0x0000001f0a037209 */ /* 0x000fe20007810000 */
[----:B------:R-:W-:Y:S01]  /*4a80*/  IMAD.WIDE.U32 R170, R213, -0x326172a9, RZ ;  /* 0xcd9e8d57d5aa7825 */ /* 0x000fe200078e00ff */
[----:B------:R-:W-:Y:S01]  /*4a90*/  FMNMX.FTZ R6, R9, R21, !PT ;  /* 0x0000001509067209 */ /* 0x000fe20007810000 */
[----:B------:R-:W-:Y:S01]  /*4aa0*/  USHF.L.U32 UR31, UR23, 0x1, URZ ;  /* 0x00000001171f7899 */ /* 0x000fe2000800063f */
        /* <DEDUP_REMOVED lines=23> */
[----:B------:R-:W-:Y:S01]  /*4c20*/  IMAD R161, R5, 0x10000, R5 ;  /* 0x0001000005a17824 */ /* 0x000fe200078e0205 */
[----:B------:R-:W-:Y:S01]  /*4c30*/  FMNMX.FTZ R3, R146, R3, !PT ;  /* 0x0000000392037209 */ /* 0x000fe20007810000 */
[--C-:B------:R-:W-:Y:S01]  /*4c40*/  IMAD R186, R2, 0x2, R188.reuse ;  /* 0x0000000202ba7824 */ /* 0x100fe200078e02bc */
[----:B------:R-:W-:Y:S01]  /*4c50*/  FMNMX.FTZ R6, R138, R6, !PT ;  /* 0x000000068a067209 */ /* 0x000fe20007810000 */
[----:B------:R-:W-:Y:S01]  /*4c60*/  UIADD3 UR15, UR20, 0x1715609d, URZ ;  /* 0x1715609d140f7890 */ /* 0x000fe2000fffe03f */
[----:B------:R-:W-:Y:S01]  /*4c70*/  FMNMX.FTZ R3, R145, R3, !PT ;  /* 0x0000000391037209 */ /* 0x000fe20007810000 */
[----:B------:R-:W-:Y:S01]  /*4c80*/  LDSM.16.MT88.4 R124, [R188+0xc000] ;  /* 0x00c00000bc7c783b */ /* 0x000fe20000004200 */
[----:B------:R-:W-:Y:S01]  /*4c90*/  FMNMX.FTZ R6, R137, R6, !PT ;  /* 0x0000000689067209 */ /* 0x000fe20007810000 */
[----:B------:R-:W-:Y:S01]  /*4ca0*/  IMAD R185, R0, 0x2, R188 ;  /* 0x0000000200b97824 */ /* 0x000fe200078e02bc */
        /* <DEDUP_REMOVED lines=19> */
[----:B------:R-:W-:-:S03]  /*4de0*/  LOP3.LUT R214, R7, UR20, RZ, 0x3c, !PT ;  /* 0x0000001407d67c12 */ /* 0x000fc6000f8e3cff */
[----:B------:R-:W2:Y:S01]  /*4df0*/  SHFL.BFLY PT, R132, R3, 0x2, 0x1f ;  /* 0x0c401f0003847f89 */ /* 0x000ea200000e0000 */
[----:B------:R-:W-:-:S03]  /*4e00*/  LOP3.LUT R162, R171, R214, RZ, 0x3c, !PT ;  /* 0x000000d6aba27212 */ /* 0x000fc600078e3cff */
[----:B------:R-:W3:Y:S02]  /*4e10*/  SHFL.BFLY PT, R11, R6, 0x2, 0x1f ;  /* 0x0c401f00060b7f89 */ /* 0x000ee400000e0000 */
[----:B------:R-:W-:Y:S02]  /*4e20*/  IMAD.WIDE.U32 R162, R162, -0x2daee0ad, RZ ;  /* 0xd2511f53a2a27825 */ /* 0x000fe400078e00ff */
[----:B------:R-:W-:Y:S03]  /*4e30*/  LDSM.16.MT88.4 R96, [R188+0x10000] ;  /* 0x01000000bc60783b */ /* 0x000fe60000004200 */
[----:B------:R-:W-:Y:S01]  /*4e40*/  LOP3.LUT R164, R163, UR7, R220, 0x96, !PT ;  /* 0x00000007a3a47c12 */ /* 0x000fe2000f8e96dc */
[----:B------:R-:W-:Y:S01]  /*4e50*/  UIADD3 UR7, UR20, -0x61c88647, URZ ;  /* 0x9e3779b914077890 */ /* 0x000fe2000fffe03f */
[----:B------:R-:W-:Y:S03]  /*4e60*/  LDSM.16.MT88.4 R56, [R184+0xc000] ;  /* 0x00c00000b838783b */ /* 0x000fe60000004200 */
[----:B------:R-:W-:Y:S01]  /*4e70*/  IMAD.WIDE.U32 R164, R164, -0x326172a9, RZ ;  /* 0xcd9e8d57a4a47825 */ /* 0x000fe200078e00ff */
[----:B------:R-:W-:Y:S04]  /*4e80*/  LDSM.16.MT88.4 R40, [R186+0xc000] ;  /* 0x00c00000ba28783b */ /* 0x000fe80000004200 */
[----:B------:R-:W-:Y:S01]  /*4e90*/  LDSM.16.MT88.4 R48, [R185+0xc000] ;  /* 0x00c00000b930783b */ /* 0x000fe20000004200 */
[----:B--2---:R-:W-:Y:S01]  /*4ea0*/  FMNMX.FTZ R132, R3, R132, !PT ;  /* 0x0000008403847209 */ /* 0x004fe20007810000 */
[----:B------:R-:W-:Y:S01]  /*4eb0*/  IMAD.U32 R3, RZ, RZ, UR31 ;  /* 0x0000001fff037e24 */ /* 0x000fe2000f8e00ff */
[----:B------:R-:W-:Y:S01]  /*4ec0*/  UIADD3 UR31, UR31, 0x1, URZ ;  /* 0x000000011f1f7890 */ /* 0x000fe2000fffe03f */
[----:B---3--:R-:W-:-:S02]  /*4ed0*/  FMNMX.FTZ R6, R6, R11, !PT ;  /* 0x0000000b06067209 */ /* 0x008fc40007810000 */
[----:B------:R-:W2:Y:S01]  /*4ee0*/  SHFL.BFLY PT, R7, R132, 0x1, 0x1f ;  /* 0x0c201f0084077f89 */ /* 0x000ea200000e0000 */
[----:B------:R-:W-:Y:S02]  /*4ef0*/  LOP3.LUT R3, R221, UR21, R3, 0x96, !PT ;  /* 0x00000015dd037c12 */ /* 0x000fe4000f8e9603 */
[----:B------:R-:W-:-:S03]  /*4f00*/  IMAD.U32 R220, RZ, RZ, UR31 ;  /* 0x0000001fffdc7e24 */ /* 0x000fc6000f8e00ff */
[----:B-1----:R-:W-:Y:S02]  /*4f10*/  IMAD.WIDE.U32 R24, R3, -0x326172a9, RZ ;  /* 0xcd9e8d5703187825 */ /* 0x002fe400078e00ff */
[----:B------:R-:W-:-:S03]  /*4f20*/  LOP3.LUT R220, R221, UR21, R220, 0x96, !PT ;  /* 0x00000015dddc7c12 */ /* 0x000fc6000f8e96dc */
[----:B------:R-:W-:Y:S02]  /*4f30*/  LOP3.LUT R3, R25, UR7, R170, 0x96, !PT ;  /* 0x0000000719037c12 */ /* 0x000fe4000f8e96aa */
[----:B------:R-:W-:Y:S01]  /*4f40*/  LOP3.LUT R24, R165, UR28, R24, 0x96, !PT ;  /* 0x0000001ca5187c12 */ /* 0x000fe2000f8e9618 */
[----:B------:R-:W-:-:S04]  /*4f50*/  IMAD.WIDE.U32 R220, R220, -0x326172a9, RZ ;  /* 0xcd9e8d57dcdc7825 */ /* 0x000fc800078e00ff */
[----:B------:R-:W-:Y:S01]  /*4f60*/  IMAD.WIDE.U32 R22, R3, -0x2daee0ad, RZ ;  /* 0xd2511f5303167825 */ /* 0x000fe200078e00ff */
[----:B------:R-:W-:Y:S01]  /*4f70*/  LOP3.LUT R170, R221, UR7, R170, 0x96, !PT ;  /* 0x00000007ddaa7c12 */ /* 0x000fe2000f8e96aa */
[----:B------:R-:W1:Y:S02]  /*4f80*/  SHFL.BFLY PT, R3, R6, 0x1, 0x1f ;  /* 0x0c201f0006037f89 */ /* 0x000e6400000e0000 */
[----:B------:R-:W-:Y:S01]  /*4f90*/  IMAD.WIDE.U32 R24, R24, -0x2daee0ad, RZ ;  /* 0xd2511f5318187825 */ /* 0x000fe200078e00ff */
[----:B--2---:R-:W-:Y:S02]  /*4fa0*/  FMNMX.FTZ R132, R132, R7, !PT ;  /* 0x0000000784847209 */ /* 0x004fe40007810000 */
[----:B------:R-:W-:Y:S01]  /*4fb0*/  LOP3.LUT R7, R23, UR26, R162, 0x96, !PT ;  /* 0x0000001a17077c12 */ /* 0x000fe2000f8e96a2 */
[----:B------:R-:W-:Y:S01]  /*4fc0*/  IMAD.WIDE.U32 R170, R170, -0x2daee0ad, RZ ;  /* 0xd2511f53aaaa7825 */ /* 0x000fe200078e00ff */
[C---:B------:R-:W-:Y:S02]  /*4fd0*/  FSETP.NEU.FTZ.AND P1, PT, R132.reuse, -INF , PT ;  /* 0xff8000008400780b */ /* 0x040fe40003f3d000 */
[----:B------:R-:W-:Y:S01]  /*4fe0*/  LOP3.LUT R22, R25, UR22, R22, 0x96, !PT ;  /* 0x0000001619167c12 */ /* 0x000fe2000f8e9616 */
[----:B------:R-:W-:Y:S01]  /*4ff0*/  FMUL.FTZ R209, R132, c[0x0][0x23c] ;  /* 0x00008f0084d17a20 */ /* 0x000fe20000410000 */
[----:B------:R-:W-:Y:S01]  /*5000*/  LOP3.LUT R163, R171, UR26, R162, 0x96, !PT ;  /* 0x0000001aaba37c12 */ /* 0x000fe2000f8e96a2 */
[----:B------:R-:W-:-:S03]  /*5010*/  IMAD.WIDE.U32 R26, R7, -0x326172a9, RZ ;  /* 0xcd9e8d57071a7825 */ /* 0x000fc600078e00ff */
[----:B------:R-:W-:Y:S01]  /*5020*/  FSEL R209, R209, RZ, P1 ;  /* 0x000000ffd1d17208 */ /* 0x000fe20000800000 */
[----:B------:R-:W-:Y:S01]  /*5030*/  IMAD.WIDE.U32 R22, R22, -0x326172a9, RZ ;  /* 0xcd9e8d5716167825 */ /* 0x000fe200078e00ff */
[----:B------:R-:W-:-:S03]  /*5040*/  LOP3.LUT R7, R27, UR25, R164, 0x96, !PT ;  /* 0x000000191b077c12 */ /* 0x000fc6000f8e96a4 */
[----:B------:R-:W-:Y:S01]  /*5050*/  FFMA.FTZ R157, R10, c[0x0][0x23c], -R209 ;  /* 0x00008f000a9d7a23 */ /* 0x000fe200000108d1 */
[----:B------:R-:W-:Y:S01]  /*5060*/  LOP3.LUT R10, R23, UR17, R26, 0x96, !PT ;  /* 0x00000011170a7c12 */ /* 0x000fe2000f8e961a */
[----:B------:R-:W-:Y:S01]  /*5070*/  IMAD.WIDE.U32 R26, R7, -0x2daee0ad, RZ ;  /* 0xd2511f53071a7825 */ /* 0x000fe200078e00ff */
[----:B-1----:R-:W-:-:S03]  /*5080*/  FMNMX.FTZ R3, R6, R3, !PT ;  /* 0x0000000306037209 */ /* 0x002fc60007810000 */
[----:B------:R-:W-:Y:S01]  /*5090*/  IMAD.WIDE.U32 R10, R10, -0x2daee0ad, RZ ;  /* 0xd2511f530a0a7825 */ /* 0x000fe200078e00ff */
[----:B------:R-:W-:Y:S01]  /*50a0*/  FSETP.NEU.FTZ.AND P1, PT, R3, -INF , PT ;  /* 0xff8000000300780b */ /* 0x000fe20003f3d000 */
[----:B------:R-:W-:Y:S01]  /*50b0*/  MUFU.EX2 R157, R157 ;  /* 0x0000009d009d7308 */ /* 0x000fe20000000800 */
[----:B------:R-:W-:Y:S01]  /*50c0*/  LOP3.LUT R6, R27, UR16, R24, 0x96, !PT ;  /* 0x000000101b067c12 */ /* 0x000fe2000f8e9618 */
[----:B------:R-:W-:Y:S01]  /*50d0*/  FMUL.FTZ R169, R3, c[0x0][0x23c] ;  /* 0x00008f0003a97a20 */ /* 0x000fe20000410000 */
[----:B------:R-:W-:Y:S01]  /*50e0*/  LOP3.LUT R24, R11, UR13, R26, 0x96, !PT ;  /* 0x0000000d0b187c12 */ /* 0x000fe2000f8e961a */
[--C-:B------:R-:W-:Y:S02]  /*50f0*/  FFMA.FTZ R155, R29, c[0x0][0x23c], -R209.reuse ;  /* 0x00008f001d9b7a23 */ /* 0x100fe400000108d1 */
[----:B------:R-:W-:Y:S01]  /*5100*/  FFMA.FTZ R150, R32, c[0x0][0x23c], -R209 ;  /* 0x00008f0020967a23 */ /* 0x000fe200000108d1 */
[----:B------:R-:W-:Y:S01]  /*5110*/  FSEL R169, R169, RZ, P1 ;  /* 0x000000ffa9a97208 */ /* 0x000fe20000800000 */
[----:B------:R-:W-:Y:S01]  /*5120*/  IMAD.WIDE.U32 R24, R24, -0x326172a9, RZ ;  /* 0xcd9e8d5718187825 */ /* 0x000fe200078e00ff */
[----:B------:R-:W1:Y:S01]  /*5130*/  LDSM.16.MT88.4 R32, [R184+0x10000] ;  /* 0x01000000b820783b */ /* 0x000e620000004200 */
[----:B------:R-:W-:Y:S02]  /*5140*/  MUFU.EX2 R155, R155 ;  /* 0x0000009b009b7308 */ /* 0x000fe40000000800 */
[--C-:B------:R-:W-:Y:S01]  /*5150*/  FFMA.FTZ R159, R30, c[0x0][0x23c], -R169.reuse ;  /* 0x00008f001e9f7a23 */ /* 0x100fe200000108a9 */
[----:B------:R-:W-:Y:S01]  /*5160*/  LOP3.LUT R18, R24, 0xffff, RZ, 0xc0, !PT ;  /* 0x0000ffff18127812 */ /* 0x000fe200078ec0ff */
[----:B------:R-:W-:Y:S01]  /*5170*/  FFMA.FTZ R152, R28, c[0x0][0x23c], -R169 ;  /* 0x00008f001c987a23 */ /* 0x000fe200000108a9 */
[----:B------:R-:W-:Y:S01]  /*5180*/  SHF.R.U32.HI R11, RZ, 0x10, R24 ;  /* 0x00000010ff0b7819 */ /* 0x000fe20000011618 */
[----:B------:R-:W-:Y:S01]  /*5190*/  IMAD.WIDE.U32 R6, R6, -0x326172a9, RZ ;  /* 0xcd9e8d5706067825 */ /* 0x000fe200078e00ff */
[----:B------:R-:W-:Y:S01]  /*51a0*/  LOP3.LUT R16, R24, 0xff, RZ, 0xc0, !PT ;  /* 0x000000ff18107812 */ /* 0x000fe200078ec0ff */
[----:B------:R-:W2:Y:S01]  /*51b0*/  MUFU.EX2 R150, R150 ;  /* 0x0000009600967308 */ /* 0x000ea20000000800 */
[----:B------:R-:W-:Y:S01]  /*51c0*/  SHF.R.U32.HI R18, RZ, 0x8, R18 ;  /* 0x00000008ff127819 */ /* 0x000fe20000011612 */
[----:B------:R-:W-:Y:S01]  /*51d0*/  FFMA.FTZ R156, R31, c[0x0][0x23c], -R209 ;  /* 0x00008f001f9c7a23 */ /* 0x000fe200000108d1 */
[----:B------:R-:W-:Y:S01]  /*51e0*/  LOP3.LUT R11, R11, 0xff, RZ, 0xc0, !PT ;  /* 0x000000ff0b0b7812 */ /* 0x000fe200078ec0ff */
[--C-:B------:R-:W-:Y:S01]  /*51f0*/  FFMA.FTZ R154, R9, c[0x0][0x23c], -R169.reuse ;  /* 0x00008f00099a7a23 */ /* 0x100fe200000108a9 */
[----:B------:R-:W-:Y:S01]  /*5200*/  LOP3.LUT R9, R25, UR30, R6, 0x96, !PT ;  /* 0x0000001e19097c12 */ /* 0x000fe2000f8e9606 */
[----:B------:R-:W-:Y:S01]  /*5210*/  FFMA.FTZ R160, R21, c[0x0][0x23c], -R169 ;  /* 0x00008f0015a07a23 */ /* 0x000fe200000108a9 */
[----:B------:R-:W-:Y:S01]  /*5220*/  SHF.R.U32.HI R6, RZ, 0x18, R24 ;  /* 0x00000018ff067819 */ /* 0x000fe20000011618 */
[----:B------:R-:W-:Y:S01]  /*5230*/  MUFU.EX2 R159, R159 ;  /* 0x0000009f009f7308 */ /* 0x000fe20000000800 */
[----:B------:R-:W-:Y:S01]  /*5240*/  PRMT R4, R16, 0x5410, R18 ;  /* 0x0000541010047816 */ /* 0x000fe20000000012 */
[--C-:B------:R-:W-:Y:S01]  /*5250*/  FFMA.FTZ R148, R15, c[0x0][0x23c], -R209.reuse ;  /* 0x00008f000f947a23 */ /* 0x100fe200000108d1 */
[----:B------:R-:W-:Y:S01]  /*5260*/  PRMT R6, R11, 0x5410, R6 ;  /* 0x000054100b067816 */ /* 0x000fe20000000006 */
[----:B------:R-:W-:Y:S01]  /*5270*/  FFMA.FTZ R153, R20, c[0x0][0x23c], -R209 ;  /* 0x00008f0014997a23 */ /* 0x000fe200000108d1 */
[C---:B------:R-:W-:Y:S01]  /*5280*/  LOP3.LUT R5, R9.reuse, 0xffff, RZ, 0xc0, !PT ;  /* 0x0000ffff09057812 */ /* 0x040fe200078ec0ff */
[--C-:B------:R-:W-:Y:S01]  /*5290*/  HSET2.LE.AND R4, R4, R161.reuse, PT ;  /* 0x000000a104047233 */ /* 0x100fe20003803000 */
[--C-:B------:R-:W-:Y:S01]  /*52a0*/  SHF.R.U32.HI R2, RZ, 0x10, R9.reuse ;  /* 0x00000010ff027819 */ /* 0x100fe20000011609 */
[----:B------:R-:W3:Y:S01]  /*52b0*/  MUFU.EX2 R152, R152 ;  /* 0x0000009800987308 */ /* 0x000ee20000000800 */
[----:B------:R-:W-:Y:S01]  /*52c0*/  LOP3.LUT R0, R9, 0xff, RZ, 0xc0, !PT ;  /* 0x000000ff09007812 */ /* 0x000fe200078ec0ff */
[--C-:B------:R-:W-:Y:S01]  /*52d0*/  HSET2.LE.AND R115, R6, R161.reuse, PT ;  /* 0x000000a106737233 */ /* 0x100fe20003803000 */
[----:B------:R-:W-:Y:S01]  /*52e0*/  SHF.R.U32.HI R9, RZ, 0x18, R9 ;  /* 0x00000018ff097819 */ /* 0x000fe20000011609 */
[----:B------:R-:W-:Y:S01]  /*52f0*/  FFMA.FTZ R149, R19, c[0x0][0x23c], -R209 ;  /* 0x00008f0013957a23 */ /* 0x000fe200000108d1 */
[----:B------:R-:W-:Y:S01]  /*5300*/  SHF.R.U32.HI R5, RZ, 0x8, R5 ;  /* 0x00000008ff057819 */ /* 0x000fe20000011605 */
[--C-:B------:R-:W-:Y:S01]  /*5310*/  FFMA.FTZ R151, R12, c[0x0][0x23c], -R169.reuse ;  /* 0x00008f000c977a23 */ /* 0x100fe200000108a9 */
[----:B------:R-:W-:Y:S01]  /*5320*/  LOP3.LUT R2, R2, 0xff, RZ, 0xc0, !PT ;  /* 0x000000ff02027812 */ /* 0x000fe200078ec0ff */
[----:B------:R-:W4:Y:S01]  /*5330*/  MUFU.EX2 R156, R156 ;  /* 0x0000009c009c7308 */ /* 0x000f220000000800 */
[----:B--2---:R-:W-:Y:S01]  /*5340*/  F2FP.PACK_AB R114, R150, R155 ;  /* 0x0000009b9672723e */ /* 0x004fe200000000ff */
[--C-:B------:R-:W-:Y:S01]  /*5350*/  FFMA.FTZ R135, R13, c[0x0][0x23c], -R169.reuse ;  /* 0x00008f000d877a23 */ /* 0x100fe200000108a9 */
[----:B------:R-:W-:Y:S01]  /*5360*/  LOP3.LUT R6, R7, UR15, R22, 0x96, !PT ;  /* 0x0000000f07067c12 */ /* 0x000fe2000f8e9616 */
[----:B------:R-:W-:Y:S01]  /*5370*/  FFMA.FTZ R158, R17, c[0x0][0x23c], -R169 ;  /* 0x00008f00119e7a23 */ /* 0x000fe200000108a9 */
[----:B------:R-:W-:Y:S01]  /*5380*/  PRMT R0, R0, 0x5410, R5 ;  /* 0x0000541000007816 */ /* 0x000fe20000000005 */
[----:B------:R-:W-:Y:S01]  /*5390*/  LDSM.16.MT88.4 R16, [R186+0xe800] ;  /* 0x00e80000ba10783b */ /* 0x000fe20000004200 */
[----:B------:R-:W-:Y:S01]  /*53a0*/  PRMT R2, R2, 0x5410, R9 ;  /* 0x0000541002027816 */ /* 0x000fe20000000009 */
[----:B------:R-:W-:Y:S01]  /*53b0*/  MUFU.EX2 R154, R154 ;  /* 0x0000009a009a7308 */ /* 0x000fe20000000800 */
[----:B------:R-:W-:Y:S01]  /*53c0*/  LOP3.LUT R114, R4, R114, RZ, 0xc0, !PT ;  /* 0x0000007204727212 */ /* 0x000fe200078ec0ff */
[----:B------:R-:W-:Y:S01]  /*53d0*/  IMAD.WIDE.U32 R6, R6, -0x2daee0ad, RZ ;  /* 0xd2511f5306067825 */ /* 0x000fe200078e00ff */
[----:B---3--:R-:W-:Y:S01]  /*53e0*/  F2FP.PACK_AB R4, R152, R159 ;  /* 0x0000009f9804723e */ /* 0x008fe200000000ff */
[--C-:B------:R-:W-:Y:S01]  /*53f0*/  HSET2.LE.AND R112, R0, R161.reuse, PT ;  /* 0x000000a100707233 */ /* 0x100fe20003803000 */
[----:B------:R-:W-:Y:S01]  /*5400*/  LDSM.16.MT88.4 R20, [R184+0xc800] ;  /* 0x00c80000b814783b */ /* 0x000fe20000004200 */
[--C-:B------:R-:W-:Y:S01]  /*5410*/  HSET2.LE.AND R113, R2, R161.reuse, PT ;  /* 0x000000a102717233 */ /* 0x100fe20003803000 */
[----:B------:R-:W-:Y:S01]  /*5420*/  LOP3.LUT R115, R115, R4, RZ, 0xc0, !PT ;  /* 0x0000000473737212 */ /* 0x000fe200078ec0ff */
[----:B------:R-:W2:Y:S01]  /*5430*/  MUFU.EX2 R160, R160 ;  /* 0x000000a000a07308 */ /* 0x000ea20000000800 */
[----:B----4-:R-:W-:Y:S01]  /*5440*/  F2FP.PACK_AB R2, R156, R157 ;  /* 0x0000009d9c02723e */ /* 0x010fe200000000ff */
[----:B------:R-:W-:Y:S01]  /*5450*/  FFMA.FTZ R9, R8, c[0x0][0x23c], -R169 ;  /* 0x00008f0008097a23 */ /* 0x000fe200000108a9 */
[----:B------:R-:W-:Y:S01]  /*5460*/  LOP3.LUT R4, R6, 0xffff, RZ, 0xc0, !PT ;  /* 0x0000ffff06047812 */ /* 0x000fe200078ec0ff */
[--C-:B------:R-:W-:Y:S01]  /*5470*/  FFMA.FTZ R162, R146, c[0x0][0x23c], -R209.reuse ;  /* 0x00008f0092a27a23 */ /* 0x100fe200000108d1 */
[----:B------:R-:W-:Y:S01]  /*5480*/  LOP3.LUT R112, R112, R2, RZ, 0xc0, !PT ;  /* 0x0000000270707212 */ /* 0x000fe200078ec0ff */
[----:B------:R-:W-:Y:S01]  /*5490*/  FFMA.FTZ R2, R14, c[0x0][0x23c], -R209 ;  /* 0x00008f000e027a23 */ /* 0x000fe200000108d1 */
[----:B------:R-:W-:Y:S01]  /*54a0*/  SHF.R.U32.HI R4, RZ, 0x8, R4 ;  /* 0x00000008ff047819 */ /* 0x000fe20000011604 */
[----:B------:R-:W-:Y:S01]  /*54b0*/  MUFU.EX2 R148, R148 ;  /* 0x0000009400947308 */ /* 0x000fe20000000800 */
[----:B------:R-:W-:Y:S01]  /*54c0*/  LOP3.LUT R142, R6, 0xff, RZ, 0xc0, !PT ;  /* 0x000000ff068e7812 */ /* 0x000fe200078ec0ff */
[----:B------:R-:W-:Y:S01]  /*54d0*/  LDSM.16.MT88.4 R12, [R188+0xe800] ;  /* 0x00e80000bc0c783b */ /* 0x000fe20000004200 */
[----:B------:R-:W-:Y:S01]  /*54e0*/  LOP3.LUT R10, R7, UR6, R10, 0x96, !PT ;  /* 0x00000006070a7c12 */ /* 0x000fe2000f8e960a */
[--C-:B------:R-:W-:Y:S01]  /*54f0*/  FFMA.FTZ R207, R138, c[0x0][0x23c], -R169.reuse ;  /* 0x00008f008acf7a23 */ /* 0x100fe200000108a9 */
[----:B------:R-:W-:Y:S01]  /*5500*/  SHF.R.U32.HI R143, RZ, 0x18, R6 ;  /* 0x00000018ff8f7819 */ /* 0x000fe20000011606 */
[--C-:B------:R-:W-:Y:S01]  /*5510*/  FFMA.FTZ R171, R137, c[0x0][0x23c], -R169.reuse ;  /* 0x00008f0089ab7a23 */ /* 0x100fe200000108a9 */
[----:B------:R-:W-:Y:S01]  /*5520*/  PRMT R142, R142, 0x5410, R4 ;  /* 0x000054108e8e7816 */ /* 0x000fe20000000004 */
[----:B------:R-:W-:Y:S01]  /*5530*/  MUFU.EX2 R2, R2 ;  /* 0x0000000200027308 */ /* 0x000fe20000000800 */
[----:B--2---:R-:W-:Y:S01]  /*5540*/  F2FP.PACK_AB R0, R160, R154 ;  /* 0x0000009aa000723e */ /* 0x004fe200000000ff */
[----:B------:R-:W-:Y:S01]  /*5550*/  FFMA.FTZ R199, R199, c[0x0][0x23c], -R169 ;  /* 0x00008f00c7c77a23 */ /* 0x000fe200000108a9 */
[----:B------:R-:W-:Y:S01]  /*5560*/  LOP3.LUT R11, R10, 0xffff, RZ, 0xc0, !PT ;  /* 0x0000ffff0a0b7812 */ /* 0x000fe200078ec0ff */
[--C-:B------:R-:W-:Y:S01]  /*5570*/  HSET2.LE.AND R142, R142, R161.reuse, PT ;  /* 0x000000a18e8e7233 */ /* 0x100fe20003803000 */
[----:B------:R-:W-:Y:S01]  /*5580*/  LOP3.LUT R113, R113, R0, RZ, 0xc0, !PT ;  /* 0x0000000071717212 */ /* 0x000fe200078ec0ff */
[----:B------:R-:W-:Y:S01]  /*5590*/  LDSM.16.MT88.4 R28, [R186+0xc800] ;  /* 0x00c80000ba1c783b */ /* 0x000fe20000004200 */
[----:B------:R-:W-:Y:S01]  /*55a0*/  SHF.R.U32.HI R0, RZ, 0x10, R6 ;  /* 0x00000010ff007819 */ /* 0x000fe20000011606 */
[----:B------:R-:W-:Y:S01]  /*55b0*/  MUFU.EX2 R153, R153 ;  /* 0x0000009900997308 */ /* 0x000fe20000000800 */
[--C-:B------:R-:W-:Y:S01]  /*55c0*/  SHF.R.U32.HI R141, RZ, 0x10, R10.reuse ;  /* 0x00000010ff8d7819 */ /* 0x100fe2000001160a */
[----:B------:R-:W2:Y:S01]  /*55d0*/  LDSM.16.MT88.4 R4, [R188+0xc800] ;  /* 0x00c80000bc04783b */ /* 0x000ea20000004200 */
[----:B------:R-:W-:Y:S01]  /*55e0*/  LOP3.LUT R8, R0, 0xff, RZ, 0xc0, !PT ;  /* 0x000000ff00087812 */ /* 0x000fe200078ec0ff */
[C---:B------:R-:W-:Y:S01]  /*55f0*/  HMMA.16816.F32 R128, R112.reuse, R124, RZ ;  /* 0x0000007c7080723c */ /* 0x040fe200000018ff */
[----:B------:R-:W-:Y:S01]  /*5600*/  LOP3.LUT R140, R10, 0xff, RZ, 0xc0, !PT ;  /* 0x000000ff0a8c7812 */ /* 0x000fe200078ec0ff */
[----:B------:R-:W-:Y:S01]  /*5610*/  LDSM.16.MT88.4 R24, [R185+0xc800] ;  /* 0x00c80000b918783b */ /* 0x000fe20000004200 */
[----:B------:R-:W-:Y:S01]  /*5620*/  SHF.R.U32.HI R10, RZ, 0x18, R10 ;  /* 0x00000018ff0a7819 */ /* 0x000fe2000001160a */
[----:B------:R-:W3:Y:S01]  /*5630*/  MUFU.EX2 R149, R149 ;  /* 0x0000009500957308 */ /* 0x000ee20000000800 */
[----:B------:R-:W-:Y:S01]  /*5640*/  SHF.R.U32.HI R11, RZ, 0x8, R11 ;  /* 0x00000008ff0b7819 */ /* 0x000fe2000001160b */
[----:B------:R-:W-:Y:S01]  /*5650*/  FFMA.FTZ R215, R215, c[0x0][0x23c], -R209 ;  /* 0x00008f00d7d77a23 */ /* 0x000fe200000108d1 */
[----:B------:R-:W-:Y:S01]  /*5660*/  LOP3.LUT R141, R141, 0xff, RZ, 0xc0, !PT ;  /* 0x000000ff8d8d7812 */ /* 0x000fe200078ec0ff */
[C---:B------:R-:W-:Y:S01]  /*5670*/  HMMA.16816.F32 R124, R112.reuse, R126, RZ ;  /* 0x0000007e707c723c */ /* 0x040fe200000018ff */
[----:B------:R-:W-:Y:S01]  /*5680*/  PRMT R143, R8, 0x5410, R143 ;  /* 0x00005410088f7816 */ /* 0x000fe2000000008f */
[----:B------:R-:W-:Y:S01]  /*5690*/  FFMA.FTZ R211, R211, c[0x0][0x23c], -R209 ;  /* 0x00008f00d3d37a23 */ /* 0x000fe200000108d1 */
[----:B------:R-:W-:Y:S01]  /*56a0*/  PRMT R140, R140, 0x5410, R11 ;  /* 0x000054108c8c7816 */ /* 0x000fe2000000000b */
[----:B------:R-:W-:Y:S01]  /*56b0*/  MUFU.EX2 R151, R151 ;  /* 0x0000009700977308 */ /* 0x000fe20000000800 */
[----:B------:R-:W-:Y:S01]  /*56c0*/  PRMT R141, R141, 0x5410, R10 ;  /* 0x000054108d8d7816 */ /* 0x000fe2000000000a */
[--C-:B------:R-:W-:Y:S01]  /*56d0*/  HSET2.LE.AND R143, R143, R161.reuse, PT ;  /* 0x000000a18f8f7233 */ /* 0x100fe20003803000 */
[--C-:B------:R-:W-:Y:S01]  /*56e0*/  FFMA.FTZ R210, R210, c[0x0][0x23c], -R209.reuse ;  /* 0x00008f00d2d27a23 */ /* 0x100fe200000108d1 */
[----:B-1----:R-:W-:Y:S01]  /*56f0*/  HMMA.16816.F32 R116, R112, R32, RZ ;  /* 0x000000207074723c */ /* 0x002fe200000018ff */
[--C-:B------:R-:W-:Y:S01]  /*5700*/  HSET2.LE.AND R140, R140, R161.reuse, PT ;  /* 0x000000a18c8c7233 */ /* 0x100fe20003803000 */
[----:B------:R-:W-:Y:S01]  /*5710*/  FFMA.FTZ R208, R208, c[0x0][0x23c], -R209 ;  /* 0x00008f00d0d07a23 */ /* 0x000fe200000108d1 */
[----:B------:R-:W-:Y:S01]  /*5720*/  HSET2.LE.AND R141, R141, R161, PT ;  /* 0x000000a18d8d7233 */ /* 0x000fe20003803000 */
[----:B------:R-:W-:Y:S01]  /*5730*/  MUFU.EX2 R135, R135 ;  /* 0x0000008700877308 */ /* 0x000fe20000000800 */
[----:B------:R-:W-:-:S02]  /*5740*/  FFMA.FTZ R206, R206, c[0x0][0x23c], -R169 ;  /* 0x00008f00cece7a23 */ /* 0x000fc400000108a9 */
[----:B---3--:R-:W-:Y:S01]  /*5750*/  F2FP.PACK_AB R33, R149, R153 ;  /* 0x000000999521723e */ /* 0x008fe200000000ff */
[C---:B------:R-:W-:Y:S01]  /*5760*/  HMMA.16816.F32 R76, R112.reuse, R80, RZ ;  /* 0x00000050704c723c */ /* 0x040fe200000018ff */
[--C-:B------:R-:W-:Y:S02]  /*5770*/  FFMA.FTZ R168, R168, c[0x0][0x23c], -R169.reuse ;  /* 0x00008f00a8a87a23 */ /* 0x100fe400000108a9 */
[----:B------:R-:W-:Y:S01]  /*5780*/  LOP3.LUT R140, R140, R33, RZ, 0xc0, !PT ;  /* 0x000000218c8c7212 */ /* 0x000fe200078ec0ff */
[----:B------:R1:W3:Y:S01]  /*5790*/  MUFU.EX2 R0, R9 ;  /* 0x0000000900007308 */ /* 0x0002e20000000800 */
[--C-:B------:R-:W-:Y:S02]  /*57a0*/  FFMA.FTZ R167, R167, c[0x0][0x23c], -R169.reuse ;  /* 0x00008f00a7a77a23 */ /* 0x100fe400000108a9 */
[----:B------:R-:W-:Y:S01]  /*57b0*/  FFMA.FTZ R166, R166, c[0x0][0x23c], -R169 ;  /* 0x00008f00a6a67a23 */ /* 0x000fe200000108a9 */
[----:B------:R-:W-:Y:S01]  /*57c0*/  HMMA.16816.F32 R80, R112, R82, RZ ;  /* 0x000000527050723c */ /* 0x000fe200000018ff */
[----:B------:R-:W-:-:S02]  /*57d0*/  FADD.FTZ R156, R157, R156 ;  /* 0x0000009c9d9c7221 */ /* 0x000fc40000010000 */
[----:B------:R-:W-:Y:S01]  /*57e0*/  FADD.FTZ R154, R154, R160 ;  /* 0x000000a09a9a7221 */ /* 0x000fe20000010000 */
[----:B------:R-:W4:Y:S01]  /*57f0*/  MUFU.EX2 R158, R158 ;  /* 0x0000009e009e7308 */ /* 0x000f220000000800 */
[----:B------:R-:W-:Y:S02]  /*5800*/  FADD.FTZ R155, R155, R156 ;  /* 0x0000009c9b9b7221 */ /* 0x000fe40000010000 */
[----:B------:R-:W-:Y:S01]  /*5810*/  FADD.FTZ R159, R159, R154 ;  /* 0x0000009a9f9f7221 */ /* 0x000fe20000010000 */
[C---:B------:R-:W-:Y:S01]  /*5820*/  HMMA.16816.F32 R68, R112.reuse, R72, RZ ;  /* 0x000000487044723c */ /* 0x040fe200000018ff */
[----:B------:R-:W-:Y:S02]  /*5830*/  FADD.FTZ R155, R150, R155 ;  /* 0x0000009b969b7221 */ /* 0x000fe40000010000 */
[----:B------:R-:W-:Y:S01]  /*5840*/  FADD.FTZ R159, R152, R159 ;  /* 0x0000009f989f7221 */ /* 0x000fe20000010000 */
[----:B-1----:R-:W-:Y:S01]  /*5850*/  F2FP.PACK_AB R9, R2, R148 ;  /* 0x000000940209723e */ /* 0x002fe200000000ff */
[----:B------:R-:W-:Y:S01]  /*5860*/  MUFU.EX2 R162, R162 ;  /* 0x000000a200a27308 */ /* 0x000fe20000000800 */
[----:B---3--:R-:W-:Y:S01]  /*5870*/  F2FP.PACK_AB R147, R0, R135 ;  /* 0x000000870093723e */ /* 0x008fe200000000ff */
[----:B------:R-:W-:Y:S01]  /*5880*/  FADD.FTZ R153, R153, R155 ;  /* 0x0000009b99997221 */ /* 0x000fe20000010000 */
[----:B------:R-:W-:Y:S01]  /*5890*/  LOP3.LUT R142, R142, R9, RZ, 0xc0, !PT ;  /* 0x000000098e8e7212 */ /* 0x000fe200078ec0ff */
[----:B------:R-:W-:Y:S01]  /*58a0*/  HMMA.16816.F32 R84, R112, R88, RZ ;  /* 0x000000587054723c */ /* 0x000fe200000018ff */
[----:B------:R-:W1:Y:S01]  /*58b0*/  LDSM.16.MT88.4 R8, [R185+0xe800] ;  /* 0x00e80000b908783b */ /* 0x000e620000004200 */
[----:B------:R-:W-:Y:S01]  /*58c0*/  LOP3.LUT R143, R143, R147, RZ, 0xc0, !PT ;  /* 0x000000938f8f7212 */ /* 0x000fe200078ec0ff */
[----:B------:R-:W-:Y:S01]  /*58d0*/  FADD.FTZ R153, R149, R153 ;  /* 0x0000009995997221 */ /* 0x000fe20000010000 */
[----:B----4-:R-:W-:Y:S01]  /*58e0*/  F2FP.PACK_AB R32, R158, R151 ;  /* 0x000000979e20723e */ /* 0x010fe200000000ff */
[----:B------:R-:W-:Y:S01]  /*58f0*/  MUFU.EX2 R207, R207 ;  /* 0x000000cf00cf7308 */ /* 0x000fe20000000800 */
[----:B------:R-:W-:-:S02]  /*5900*/  FADD.FTZ R151, R151, R159 ;  /* 0x0000009f97977221 */ /* 0x000fc40000010000 */
[----:B------:R-:W-:Y:S01]  /*5910*/  LOP3.LUT R141, R141, R32, RZ, 0xc0, !PT ;  /* 0x000000208d8d7212 */ /* 0x000fe200078ec0ff */
[----:B------:R-:W-:Y:S01]  /*5920*/  HMMA.16816.F32 R88, R112, R90, RZ ;  /* 0x0000005a7058723c */ /* 0x000fe200000018ff */
[----:B------:R-:W-:Y:S02]  /*5930*/  FADD.FTZ R151, R158, R151 ;  /* 0x000000979e977221 */ /* 0x000fe40000010000 */
[----:B------:R-:W-:Y:S01]  /*5940*/  FADD.FTZ R148, R148, R153 ;  /* 0x0000009994947221 */ /* 0x000fe20000010000 */
[----:B------:R-:W-:Y:S01]  /*5950*/  MUFU.EX2 R171, R171 ;  /* 0x000000ab00ab7308 */ /* 0x000fe20000000800 */
[----:B------:R-:W-:Y:S02]  /*5960*/  FADD.FTZ R135, R135, R151 ;  /* 0x0000009787877221 */ /* 0x000fe40000010000 */
[----:B------:R-:W-:Y:S01]  /*5970*/  FADD.FTZ R148, R2, R148 ;  /* 0x0000009402947221 */ /* 0x000fe20000010000 */
[----:B--2---:R-:W-:Y:S01]  /*5980*/  HMMA.16816.F32 R128, R140, R4, R128 ;  /* 0x000000048c80723c */ /* 0x004fe20000001880 */
[----:B------:R-:W-:-:S03]  /*5990*/  FADD.FTZ R135, R0, R135 ;  /* 0x0000008700877221 */ /* 0x000fc60000010000 */
[----:B------:R-:W-:Y:S04]  /*59a0*/  MUFU.EX2 R199, R199 ;  /* 0x000000c700c77308 */ /* 0x000fe80000000800 */
[C---:B------:R-:W-:Y:S01]  /*59b0*/  HMMA.16816.F32 R124, R140.reuse, R6, R124 ;  /* 0x000000068c7c723c */ /* 0x040fe2000000187c */
[----:B------:R-:W2:Y:S03]  /*59c0*/  LDSM.16.MT88.4 R4, [R184+0xe800] ;  /* 0x00e80000b804783b */ /* 0x000ea60000004200 */
[----:B------:R-:W-:Y:S04]  /*59d0*/  MUFU.EX2 R215, R215 ;  /* 0x000000d700d77308 */ /* 0x000fe80000000800 */
[C---:B------:R-:W-:Y:S04]  /*59e0*/  HMMA.16816.F32 R68, R140.reuse, R16, R68 ;  /* 0x000000108c44723c */ /* 0x040fe80000001844 */
[----:B------:R-:W-:Y:S03]  /*59f0*/  MUFU.EX2 R211, R211 ;  /* 0x000000d300d37308 */ /* 0x000fe60000000800 */
[----:B------:R-:W-:Y:S01]  /*5a00*/  LOP3.LUT R16, R165, UR28, R220, 0x96, !PT ;  /* 0x0000001ca5107c12 */ /* 0x000fe2000f8e96dc */
[----:B-1----:R-:W-:Y:S01]  /*5a10*/  HMMA.16816.F32 R76, R140, R8, R76 ;  /* 0x000000088c4c723c */ /* 0x002fe2000000184c */
[----:B------:R-:W-:-:S03]  /*5a20*/  IMAD.WIDE.U32 R220, R163, -0x326172a9, RZ ;  /* 0xcd9e8d57a3dc7825 */ /* 0x000fc600078e00ff */
[----:B------:R-:W-:Y:S01]  /*5a30*/  MUFU.EX2 R210, R210 ;  /* 0x000000d200d27308 */ /* 0x000fe20000000800 */
[----:B------:R-:W-:Y:S01]  /*5a40*/  IMAD.WIDE.U32 R16, R16, -0x2daee0ad, RZ ;  /* 0xd2511f5310107825 */ /* 0x000fe200078e00ff */
[----:B------:R-:W-:Y:S02]  /*5a50*/  LOP3.LUT R164, R221, UR25, R164, 0x96, !PT ;  /* 0x00000019dda47c12 */ /* 0x000fe4000f8e96a4 */
[----:B------:R-:W-:Y:S01]  /*5a60*/  HMMA.16816.F32 R80, R140, R10, R80 ;  /* 0x0000000a8c50723c */ /* 0x000fe20000001850 */
[----:B------:R-:W1:Y:S01]  /*5a70*/  LDSM.16.MT88.4 R8, [R186+0x10800] ;  /* 0x01080000ba08783b */ /* 0x000e620000004200 */
[----:B------:R-:W-:Y:S01]  /*5a80*/  LOP3.LUT R222, R17, UR22, R170, 0x96, !PT ;  /* 0x0000001611de7c12 */ /* 0x000fe2000f8e96aa */
[--C-:B------:R-:W-:Y:S01]  /*5a90*/  FFMA.FTZ R163, R145, c[0x0][0x23c], -R209.reuse ;  /* 0x00008f0091a37a23 */ /* 0x100fe200000108d1 */
[----:B------:R-:W-:Y:S01]  /*5aa0*/  MUFU.EX2 R208, R208 ;  /* 0x000000d000d07308 */ /* 0x000fe20000000800 */
[----:B------:R-:W-:Y:S02]  /*5ab0*/  FFMA.FTZ R165, R139, c[0x0][0x23c], -R209 ;  /* 0x00008f008ba57a23 */ /* 0x000fe400000108d1 */
[----:B------:R-:W-:Y:S01]  /*5ac0*/  IMAD.WIDE.U32 R222, R222, -0x326172a9, RZ ;  /* 0xcd9e8d57dede7825 */ /* 0x000fe200078e00ff */
[C---:B------:R-:W-:Y:S03]  /*5ad0*/  HMMA.16816.F32 R100, R112.reuse, R104, RZ ;  /* 0x000000687064723c */ /* 0x040fe600000018ff */
[----:B------:R-:W-:Y:S01]  /*5ae0*/  FFMA.FTZ R170, R136, c[0x0][0x23c], -R169 ;  /* 0x00008f0088aa7a23 */ /* 0x000fe200000108a9 */
[----:B------:R-:W-:Y:S01]  /*5af0*/  LOP3.LUT R220, R223, UR17, R220, 0x96, !PT ;  /* 0x00000011dfdc7c12 */ /* 0x000fe2000f8e96dc */
[----:B------:R-:W3:Y:S01]  /*5b00*/  MUFU.EX2 R163, R163 ;  /* 0x000000a300a37308 */ /* 0x000ee20000000800 */
[----:B------:R-:W-:Y:S02]  /*5b10*/  LDSM.16.MT88.4 R136, [R186+0xd000] ;  /* 0x00d00000ba88783b */ /* 0x000fe40000004200 */
[----:B------:R-:W-:Y:S01]  /*5b20*/  HMMA.16816.F32 R60, R112, R64, RZ ;  /* 0x00000040703c723c */ /* 0x000fe200000018ff */
[----:B------:R-:W-:-:S04]  /*5b30*/  IMAD.WIDE.U32 R220, R220, -0x2daee0ad, RZ ;  /* 0xd2511f53dcdc7825 */ /* 0x000fc800078e00ff */
[----:B------:R-:W-:Y:S03]  /*5b40*/  MUFU.EX2 R165, R165 ;  /* 0x000000a500a57308 */ /* 0x000fe60000000800 */
[----:B------:R-:W-:Y:S05]  /*5b50*/  HMMA.16816.F32 R64, R112, R66, RZ ;  /* 0x000000427040723c */ /* 0x000fea00000018ff */
[----:B------:R-:W-:Y:S03]  /*5b60*/  MUFU.EX2 R170, R170 ;  /* 0x000000aa00aa7308 */ /* 0x000fe60000000800 */
[C---:B--2---:R-:W-:Y:S05]  /*5b70*/  HMMA.16816.F32 R84, R140.reuse, R4, R84 ;  /* 0x000000048c54723c */ /* 0x044fea0000001854 */
[----:B------:R-:W-:Y:S03]  /*5b80*/  MUFU.EX2 R206, R206 ;  /* 0x000000ce00ce7308 */ /* 0x000fe60000000800 */
[----:B------:R-:W-:Y:S01]  /*5b90*/  HMMA.16816.F32 R88, R140, R6, R88 ;  /* 0x000000068c58723c */ /* 0x000fe20000001858 */
[----:B------:R-:W2:Y:S04]  /*5ba0*/  LDSM.16.MT88.4 R4, [R185+0x10800] ;  /* 0x01080000b904783b */ /* 0x000ea80000004200 */
[----:B------:R-:W-:Y:S03]  /*5bb0*/  MUFU.EX2 R168, R168 ;  /* 0x000000a800a87308 */ /* 0x000fe60000000800 */
[C---:B------:R-:W-:Y:S05]  /*5bc0*/  HMMA.16816.F32 R104, R112.reuse, R106, RZ ;  /* 0x0000006a7068723c */ /* 0x040fea00000018ff */
[----:B------:R-:W-:Y:S03]  /*5bd0*/  MUFU.EX2 R167, R167 ;  /* 0x000000a700a77308 */ /* 0x000fe60000000800 */
[----:B------:R-:W-:Y:S05]  /*5be0*/  HMMA.16816.F32 R120, R112, R108, RZ ;  /* 0x0000006c7078723c */ /* 0x000fea00000018ff */
[----:B------:R-:W-:Y:S03]  /*5bf0*/  MUFU.EX2 R166, R166 ;  /* 0x000000a600a67308 */ /* 0x000fe60000000800 */
[C---:B-1----:R-:W-:Y:S07]  /*5c00*/  HMMA.16816.F32 R100, R140.reuse, R8, R100 ;  /* 0x000000088c64723c */ /* 0x042fee0000001864 */
[----:B------:R-:W-:Y:S01]  /*5c10*/  IMAD.WIDE.U32 R8, R164, -0x2daee0ad, RZ ;  /* 0xd2511f53a4087825 */ /* 0x000fe200078e00ff */
[----:B------:R-:W-:Y:S03]  /*5c20*/  HMMA.16816.F32 R60, R140, R12, R60 ;  /* 0x0000000c8c3c723c */ /* 0x000fe6000000183c */
[----:B------:R-:W-:Y:S01]  /*5c30*/  FFMA.FTZ R164, R144, c[0x0][0x23c], -R209 ;  /* 0x00008f0090a47a23 */ /* 0x000fe200000108d1 */
[----:B------:R-:W-:Y:S01]  /*5c40*/  LOP3.LUT R224, R9, UR16, R16, 0x96, !PT ;  /* 0x0000001009e07c12 */ /* 0x000fe2000f8e9610 */
[----:B------:R-:W-:Y:S01]  /*5c50*/  LDSM.16.MT88.4 R144, [R184+0x10800] ;  /* 0x01080000b890783b */ /* 0x000fe20000004200 */
[----:B------:R-:W-:-:S02]  /*5c60*/  LOP3.LUT R8, R221, UR13, R8, 0x96, !PT ;  /* 0x0000000ddd087c12 */ /* 0x000fc4000f8e9608 */
[----:B------:R-:W-:Y:S01]  /*5c70*/  HMMA.16816.F32 R64, R140, R14, R64 ;  /* 0x0000000e8c40723c */ /* 0x000fe20000001840 */
[----:B------:R-:W1:Y:S01]  /*5c80*/  LDSM.16.MT88.4 R12, [R188+0x10800] ;  /* 0x01080000bc0c783b */ /* 0x000e620000004200 */
[----:B------:R-:W-:Y:S01]  /*5c90*/  IMAD.WIDE.U32 R224, R224, -0x326172a9, RZ ;  /* 0xcd9e8d57e0e07825 */ /* 0x000fe200078e00ff */
[----:B------:R-:W4:Y:S05]  /*5ca0*/  MUFU.EX2 R164, R164 ;  /* 0x000000a400a47308 */ /* 0x000f2a0000000800 */
[C---:B------:R-:W-:Y:S08]  /*5cb0*/  HMMA.16816.F32 R72, R112.reuse, R74, RZ ;  /* 0x0000004a7048723c */ /* 0x040ff000000018ff */
        /* <DEDUP_REMOVED lines=46> */
[----:B------:R-:W5:Y:S07]  /*5fa0*/  LDSM.16.MT88.4 R20, [R184+0xf000] ;  /* 0x00f00000b814783b */ /* 0x000f6e0000004200 */
        /* <DEDUP_REMOVED lines=27> */
[----:B------:R-:W-:-:S06]  /*6160*/  FADD.FTZ R207, R208, R164 ;  /* 0x000000a4d0cf7221 */ /* 0x000fcc0000010000 */
        /* <DEDUP_REMOVED lines=12> */
[C---:B-----5:R-:W-:Y:S07]  /*6230*/  HMMA.16816.F32 R84, R16.reuse, R20, R84 ;  /* 0x000000141054723c */ /* 0x060fee0000001854 */
        /* <DEDUP_REMOVED lines=165> */
[----:B------:R5:W-:Y:S02]  /*6c90*/  @!P4 LDGSTS.E.BYPASS.LTC128B.128 [R196+0xd000], [R22.64] ;  /* 0x0d00000016c4cfae */ /* 0x000be4000b901d52 */
[----:B------:R-:W-:Y:S02]  /*6ca0*/  IMAD R0, R0, 0x40, R195 ;  /* 0x0000004000007824 */ /* 0x000fe400078e02c3 */
[----:B------:R-:W-:Y:S03]  /*6cb0*/  @P3 STS.128 [R196+0xf000], RZ ;  /* 0x00f000ffc4003388 */ /* 0x000fe60000000c00 */
[----:B------:R-:W-:Y:S01]  /*6cc0*/  IADD3 R135, R0, 0x8, RZ ;  /* 0x0000000800877810 */ /* 0x000fe20007ffe0ff */
[----:B------:R-:W-:Y:S01]  /*6cd0*/  @!PT LDS RZ, [RZ] ;  /* 0x00000000fffff984 */ /* 0x000fe20000000800 */
[----:B------:R-:W-:Y:S01]  /*6ce0*/  @!PT LDS RZ, [RZ] ;  /* 0x00000000fffff984 */ /* 0x000fe20000000800 */
[----:B------:R-:W-:Y:S01]  /*6cf0*/  @!PT LDS RZ, [RZ] ;  /* 0x00000000fffff984 */ /* 0x000fe20000000800 */
[----:B------:R5:W-:Y:S03]  /*6d00*/  @!P3 LDGSTS.E.BYPASS.LTC128B.128 [R196+0xf000], [R20.64+0x80] ;  /* 0x0f00008014c4bfae */ /* 0x000be6000b901d52 */
[----:B------:R-:W-:Y:S01]  /*6d10*/  I2F R2, R135 ;  /* 0x0000008700027306 */ /* 0x000fe20000201400 */
[----:B------:R-:W-:Y:S01]  /*6d20*/  @P2 STS.128 [R196+0x11000], RZ ;  /* 0x011000ffc4002388 */ /* 0x000fe20000000c00 */
[----:B------:R-:W-:-:S02]  /*6d30*/  ISETP.GE.AND P0, PT, R135, R134, PT ;  /* 0x000000868700720c */ /* 0x000fc40003f06270 */
        /* <DEDUP_REMOVED lines=21> */
[----:B-----5:R-:W1:Y:S04]  /*6e90*/  LDSM.16.M88.4 R20, [R193+0x6000] ;  /* 0x00600000c114783b */ /* 0x020e680000000200 */
[----:B------:R-:W5:Y:S04]  /*6ea0*/  LDSM.16.M88.4 R156, [R193+0x7000] ;  /* 0x00700000c19c783b */ /* 0x000f680000000200 */
[----:B---3--:R-:W-:Y:S04]  /*6eb0*/  LDSM.16.M88.4 R8, [R192] ;  /* 0x00000000c008783b */ /* 0x008fe80000000200 */
[----:B------:R-:W3:Y:S04]  /*6ec0*/  LDSM.16.M88.4 R140, [R191] ;  /* 0x00000000bf8c783b */ /* 0x000ee80000000200 */
[----:B--2---:R-:W2:Y:S04]  /*6ed0*/  LDSM.16.M88.4 R12, [R193+0x6800] ;  /* 0x00680000c10c783b */ /* 0x004ea80000000200 */
[----:B------:R-:W2:Y:S04]  /*6ee0*/  LDSM.16.M88.4 R144, [R193+0x7800] ;  /* 0x00780000c190783b */ /* 0x000ea80000000200 */
[----:B------:R-:W2:Y:S04]  /*6ef0*/  LDSM.16.M88.4 R32, [R182] ;  /* 0x00000000b620783b */ /* 0x000ea80000000200 */
[----:B------:R-:W-:Y:S04]  /*6f00*/  LDSM.16.M88.4 R208, [R190] ;  /* 0x00000000bed0783b */ /* 0x000fe80000000200 */
[----:B----4-:R-:W4:Y:S04]  /*6f10*/  LDSM.16.M88.4 R4, [R187+0x6000] ;  /* 0x00600000bb04783b */ /* 0x010f280000000200 */
[----:B------:R-:W2:Y:S01]  /*6f20*/  LDSM.16.M88.4 R136, [R183] ;  /* 0x00000000b788783b */ /* 0x000ea20000000200 */
[C---:B-1----:R-:W-:Y:S03]  /*6f30*/  HMMA.16816.F32 R24, R148.reuse, R20, RZ ;  /* 0x000000149418723c */ /* 0x042fe600000018ff */
[----:B------:R-:W1:Y:S04]  /*6f40*/  LDSM.16.M88.4 R28, [R181] ;  /* 0x00000000b51c783b */ /* 0x000e680000000200 */
[----:B------:R-:W1:Y:S01]  /*6f50*/  LDSM.16.M88.4 R168, [R187+0x7000] ;  /* 0x00700000bba8783b */ /* 0x000e620000000200 */
[C---:B------:R-:W-:Y:S03]  /*6f60*/  HMMA.16816.F32 R20, R148.reuse, R22, RZ ;  /* 0x000000169414723c */ /* 0x040fe600000018ff */
[----:B------:R-:W-:Y:S04]  /*6f70*/  LDSM.16.M88.4 R220, [R187+0x6800] ;  /* 0x00680000bbdc783b */ /* 0x000fe80000000200 */
[----:B------:R-:W-:Y:S01]  /*6f80*/  LDSM.16.M88.4 R164, [R187+0x7800] ;  /* 0x00780000bba4783b */ /* 0x000fe20000000200 */
[C---:B-----5:R-:W-:Y:S03]  /*6f90*/  HMMA.16816.F32 R160, R148.reuse, R156, RZ ;  /* 0x0000009c94a0723c */ /* 0x060fe600000018ff */
[----:B------:R-:W0:Y:S05]  /*6fa0*/  LDGDEPBAR ;  /* 0x00000000000079af */ /* 0x000e2a0000000000 */
[----:B------:R-:W-:Y:S08]  /*6fb0*/  HMMA.16816.F32 R156, R148, R158, RZ ;  /* 0x0000009e949c723c */ /* 0x000ff000000018ff */
[C---:B---3--:R-:W-:Y:S08]  /*6fc0*/  HMMA.16816.F32 R24, R8.reuse, R140, R24 ;  /* 0x0000008c0818723c */ /* 0x048ff00000001818 */
[----:B------:R-:W-:Y:S01]  /*6fd0*/  HMMA.16816.F32 R20, R8, R142, R20 ;  /* 0x0000008e0814723c */ /* 0x000fe20000001814 */
[----:B------:R-:W-:Y:S07]  /*6fe0*/  LDSM.16.M88.4 R140, [R180] ;  /* 0x00000000b48c783b */ /* 0x000fee0000000200 */
[C---:B--2---:R-:W-:Y:S08]  /*6ff0*/  HMMA.16816.F32 R16, R148.reuse, R12, RZ ;  /* 0x0000000c9410723c */ /* 0x044ff000000018ff */
[C---:B------:R-:W-:Y:S08]  /*7000*/  HMMA.16816.F32 R12, R148.reuse, R14, RZ ;  /* 0x0000000e940c723c */ /* 0x040ff000000018ff */
[C---:B------:R-:W-:Y:S08]  /*7010*/  HMMA.16816.F32 R152, R148.reuse, R144, RZ ;  /* 0x000000909498723c */ /* 0x040ff000000018ff */
[----:B------:R-:W-:Y:S01]  /*7020*/  HMMA.16816.F32 R148, R148, R146, RZ ;  /* 0x000000929494723c */ /* 0x000fe200000018ff */
[----:B------:R-:W2:Y:S07]  /*7030*/  LDSM.16.M88.4 R144, [R189] ;  /* 0x00000000bd90783b */ /* 0x000eae0000000200 */
[C---:B------:R-:W-:Y:S08]  /*7040*/  HMMA.16816.F32 R160, R8.reuse, R32, R160 ;  /* 0x0000002008a0723c */ /* 0x040ff000000018a0 */
[----:B------:R-:W-:Y:S01]  /*7050*/  HMMA.16816.F32 R156, R8, R34, R156 ;  /* 0x00000022089c723c */ /* 0x000fe2000000189c */
[----:B------:R-:W3:Y:S07]  /*7060*/  LDSM.16.M88.4 R32, [R180+0x1000] ;  /* 0x00100000b420783b */ /* 0x000eee0000000200 */
[C---:B----4-:R-:W-:Y:S08]  /*7070*/  HMMA.16816.F32 R24, R208.reuse, R4, R24 ;  /* 0x00000004d018723c */ /* 0x050ff00000001818 */
[----:B------:R-:W-:Y:S01]  /*7080*/  HMMA.16816.F32 R20, R208, R6, R20 ;  /* 0x00000006d014723c */ /* 0x000fe20000001814 */
[----:B------:R-:W-:Y:S07]  /*7090*/  LDSM.16.M88.4 R4, [R193+0x8000] ;  /* 0x00800000c104783b */ /* 0x000fee0000000200 */
[C---:B------:R-:W-:Y:S08]  /*70a0*/  HMMA.16816.F32 R16, R8.reuse, R136, R16 ;  /* 0x000000880810723c */ /* 0x040ff00000001810 */
[C---:B------:R-:W-:Y:S01]  /*70b0*/  HMMA.16816.F32 R12, R8.reuse, R138, R12 ;  /* 0x0000008a080c723c */ /* 0x040fe2000000180c */
[----:B------:R-:W4:Y:S07]  /*70c0*/  LDSM.16.M88.4 R136, [R180+0x800] ;  /* 0x00080000b488783b */ /* 0x000f2e0000000200 */
[C---:B-1----:R-:W-:Y:S08]  /*70d0*/  HMMA.16816.F32 R152, R8.reuse, R28, R152 ;  /* 0x0000001c0898723c */ /* 0x042ff00000001898 */
[----:B------:R-:W-:Y:S01]  /*70e0*/  HMMA.16816.F32 R148, R8, R30, R148 ;  /* 0x0000001e0894723c */ /* 0x000fe20000001894 */
[----:B------:R-:W1:Y:S04]  /*70f0*/  LDSM.16.M88.4 R28, [R180+0x1800] ;  /* 0x00180000b41c783b */ /* 0x000e680000000200 */
[----:B------:R-:W5:Y:S03]  /*7100*/  LDSM.16.M88.4 R8, [R194+0x2000] ;  /* 0x00200000c208783b */ /* 0x000f660000000200 */
        /* <DEDUP_REMOVED lines=10> */
[----:B------:R-:W2:Y:S07]  /*71b0*/  LDSM.16.M88.4 R164, [R193+0x8800] ;  /* 0x00880000c1a4783b */ /* 0x000eae0000000200 */
[C---:B---3--:R-:W-:Y:S08]  /*71c0*/  HMMA.16816.F32 R160, R144.reuse, R32, R160 ;  /* 0x0000002090a0723c */ /* 0x048ff000000018a0 */
[C---:B------:R-:W-:Y:S01]  /*71d0*/  HMMA.16816.F32 R156, R144.reuse, R34, R156 ;  /* 0x00000022909c723c */ /* 0x040fe2000000189c */
[----:B------:R-:W-:Y:S07]  /*71e0*/  LDSM.16.M88.4 R32, [R179] ;  /* 0x00000000b320783b */ /* 0x000fee0000000200 */
[C---:B----4-:R-:W-:Y:S08]  /*71f0*/  HMMA.16816.F32 R16, R144.reuse, R136, R16 ;  /* 0x000000889010723c */ /* 0x050ff00000001810 */
[C---:B------:R-:W-:Y:S01]  /*7200*/  HMMA.16816.F32 R12, R144.reuse, R138, R12 ;  /* 0x0000008a900c723c */ /* 0x040fe2000000180c */
[----:B------:R-:W-:Y:S07]  /*7210*/  LDSM.16.M88.4 R136, [R192+0x2000] ;  /* 0x00200000c088783b */ /* 0x000fee0000000200 */
[C---:B-1----:R-:W-:Y:S08]  /*7220*/  HMMA.16816.F32 R152, R144.reuse, R28, R152 ;  /* 0x0000001c9098723c */ /* 0x042ff00000001898 */
[----:B------:R-:W-:Y:S01]  /*7230*/  HMMA.16816.F32 R148, R144, R30, R148 ;  /* 0x0000001e9094723c */ /* 0x000fe20000001894 */
[----:B------:R-:W-:Y:S04]  /*7240*/  LDSM.16.M88.4 R28, [R178] ;  /* 0x00000000b21c783b */ /* 0x000fe80000000200 */
[----:B------:R-:W-:Y:S03]  /*7250*/  LDSM.16.M88.4 R144, [R187+0x8800] ;  /* 0x00880000bb90783b */ /* 0x000fe60000000200 */
[C---:B-----5:R-:W-:Y:S08]  /*7260*/  HMMA.16816.F32 R24, R8.reuse, R4, R24 ;  /* 0x000000040818723c */ /* 0x060ff00000001818 */
[C---:B------:R-:W-:Y:S01]  /*7270*/  HMMA.16816.F32 R20, R8.reuse, R6, R20 ;  /* 0x000000060814723c */ /* 0x040fe20000001814 */
[----:B------:R-:W1:Y:S07]  /*7280*/  LDSM.16.M88.4 R4, [R177] ;  /* 0x00000000b104783b */ /* 0x000e6e0000000200 */
[C---:B--2---:R-:W-:Y:S08]  /*7290*/  HMMA.16816.F32 R160, R8.reuse, R140, R160 ;  /* 0x0000008c08a0723c */ /* 0x044ff000000018a0 */
[C---:B------:R-:W-:Y:S01]  /*72a0*/  HMMA.16816.F32 R156, R8.reuse, R142, R156 ;  /* 0x0000008e089c723c */ /* 0x040fe2000000189c */
[----:B------:R-:W2:Y:S07]  /*72b0*/  LDSM.16.M88.4 R140, [R176] ;  /* 0x00000000b08c783b */ /* 0x000eae0000000200 */
[C---:B------:R-:W-:Y:S08]  /*72c0*/  HMMA.16816.F32 R16, R8.reuse, R164, R16 ;  /* 0x000000a40810723c */ /* 0x040ff00000001810 */
[C---:B------:R-:W-:Y:S01]  /*72d0*/  HMMA.16816.F32 R12, R8.reuse, R166, R12 ;  /* 0x000000a6080c723c */ /* 0x040fe2000000180c */
[----:B------:R-:W-:Y:S07]  /*72e0*/  LDSM.16.M88.4 R164, [R190+0x2000] ;  /* 0x00200000bea4783b */ /* 0x000fee0000000200 */
[C---:B------:R-:W-:Y:S01]  /*72f0*/  HMMA.16816.F32 R208, R8.reuse, R168, R152 ;  /* 0x000000a808d0723c */ /* 0x040fe20000001898 */
[----:B------:R-:W-:Y:S07]  /*7300*/  LDSM.16.M88.4 R152, [R187+0x8000] ;  /* 0x00800000bb98783b */ /* 0x000fee0000000200 */
        /* <DEDUP_REMOVED lines=11> */
[----:B------:R-:W1:Y:S07]  /*73c0*/  LDSM.16.M88.4 R32, [R189+0x2000] ;  /* 0x00200000bd20783b */ /* 0x000e6e0000000200 */
[C---:B--2---:R-:W-:Y:S08]  /*73d0*/  HMMA.16816.F32 R208, R136.reuse, R140, R208 ;  /* 0x0000008c88d0723c */ /* 0x044ff000000018d0 */
[----:B------:R-:W-:Y:S01]  /*73e0*/  HMMA.16816.F32 R148, R136, R142, R148 ;  /* 0x0000008e8894723c */ /* 0x000fe20000001894 */
[----:B------:R-:W2:Y:S04]  /*73f0*/  LDSM.16.M88.4 R136, [R180+0x2800] ;  /* 0x00280000b488783b */ /* 0x000ea80000000200 */
[----:B------:R-:W5:Y:S03]  /*7400*/  LDSM.16.M88.4 R140, [R180+0x3800] ;  /* 0x00380000b48c783b */ /* 0x000f660000000200 */
[C---:B---3--:R-:W-:Y:S08]  /*7410*/  HMMA.16816.F32 R160, R164.reuse, R8, R160 ;  /* 0x00000008a4a0723c */ /* 0x048ff000000018a0 */
[C---:B------:R-:W-:Y:S01]  /*7420*/  HMMA.16816.F32 R156, R164.reuse, R10, R156 ;  /* 0x0000000aa49c723c */ /* 0x040fe2000000189c */
[----:B------:R-:W-:Y:S07]  /*7430*/  LDSM.16.M88.4 R8, [R193+0xa000] ;  /* 0x00a00000c108783b */ /* 0x000fee0000000200 */
[C---:B------:R-:W-:Y:S08]  /*7440*/  HMMA.16816.F32 R16, R164.reuse, R144, R16 ;  /* 0x00000090a410723c */ /* 0x040ff00000001810 */
[C---:B------:R-:W-:Y:S01]  /*7450*/  HMMA.16816.F32 R12, R164.reuse, R146, R12 ;  /* 0x00000092a40c723c */ /* 0x040fe2000000180c */
[----:B------:R-:W3:Y:S07]  /*7460*/  LDSM.16.M88.4 R144, [R194+0x4000] ;  /* 0x00400000c290783b */ /* 0x000eee0000000200 */
[C---:B------:R-:W-:Y:S08]  /*7470*/  HMMA.16816.F32 R24, R164.reuse, R152, R24 ;  /* 0x00000098a418723c */ /* 0x040ff00000001818 */
[C---:B------:R-:W-:Y:S01]  /*7480*/  HMMA.16816.F32 R20, R164.reuse, R154, R20 ;  /* 0x0000009aa414723c */ /* 0x040fe20000001814 */
[----:B------:R-:W-:Y:S07]  /*7490*/  LDSM.16.M88.4 R152, [R175] ;  /* 0x00000000af98783b */ /* 0x000fee0000000200 */
[C---:B----4-:R-:W-:Y:S08]  /*74a0*/  HMMA.16816.F32 R208, R164.reuse, R168, R208 ;  /* 0x000000a8a4d0723c */ /* 0x050ff000000018d0 */
[----:B------:R-:W-:Y:S01]  /*74b0*/  HMMA.16816.F32 R148, R164, R170, R148 ;  /* 0x000000aaa494723c */ /* 0x000fe20000001894 */
        /* <DEDUP_REMOVED lines=8> */
[C---:B------:R-:W-:Y:S01]  /*7540*/  HMMA.16816.F32 R20, R32.reuse, R30, R20 ;  /* 0x0000001e2014723c */ /* 0x040fe20000001814 */
[----:B------:R-:W4:Y:S07]  /*7550*/  LDSM.16.M88.4 R28, [R193+0xb000] ;  /* 0x00b00000c11c783b */ /* 0x000f2e0000000200 */
[C---:B-----5:R-:W-:Y:S08]  /*7560*/  HMMA.16816.F32 R208, R32.reuse, R140, R208 ;  /* 0x0000008c20d0723c */ /* 0x060ff000000018d0 */
[----:B------:R-:W-:Y:S01]  /*7570*/  HMMA.16816.F32 R148, R32, R142, R148 ;  /* 0x0000008e2094723c */ /* 0x000fe20000001894 */
[----:B------:R-:W5:Y:S04]  /*7580*/  LDSM.16.M88.4 R32, [R174] ;  /* 0x00000000ae20783b */ /* 0x000f680000000200 */
[----:B------:R-:W-:Y:S03]  /*7590*/  LDSM.16.M88.4 R140, [R187+0xa800] ;  /* 0x00a80000bb8c783b */ /* 0x000fe60000000200 */
[C---:B---3--:R-:W-:Y:S08]  /*75a0*/  HMMA.16816.F32 R24, R144.reuse, R8, R24 ;  /* 0x000000089018723c */ /* 0x048ff00000001818 */
[C---:B------:R-:W-:Y:S01]  /*75b0*/  HMMA.16816.F32 R20, R144.reuse, R10, R20 ;  /* 0x0000000a9014723c */ /* 0x040fe20000001814 */
[----:B------:R-:W-:Y:S07]  /*75c0*/  LDSM.16.M88.4 R8, [R190+0x4000] ;  /* 0x00400000be08783b */ /* 0x000fee0000000200 */
[C---:B-1----:R-:W-:Y:S08]  /*75d0*/  HMMA.16816.F32 R208, R144.reuse, R4, R208 ;  /* 0x0000000490d0723c */ /* 0x042ff000000018d0 */
[C---:B------:R-:W-:Y:S01]  /*75e0*/  HMMA.16816.F32 R148, R144.reuse, R6, R148 ;  /* 0x000000069094723c */ /* 0x040fe20000001894 */
[----:B------:R-:W1:Y:S07]  /*75f0*/  LDSM.16.M88.4 R4, [R187+0xa000] ;  /* 0x00a00000bb04783b */ /* 0x000e6e0000000200 */
[C---:B--2---:R-:W-:Y:S08]  /*7600*/  HMMA.16816.F32 R16, R144.reuse, R136, R16 ;  /* 0x000000889010723c */ /* 0x044ff00000001810 */
[----:B------:R-:W-:Y:S01]  /*7610*/  HMMA.16816.F32 R12, R144, R138, R12 ;  /* 0x0000008a900c723c */ /* 0x000fe2000000180c */
[----:B------:R-:W2:Y:S07]  /*7620*/  LDSM.16.M88.4 R136, [R173] ;  /* 0x00000000ad88783b */ /* 0x000eae0000000200 */
[C---:B------:R-:W-:Y:S08]  /*7630*/  HMMA.16816.F32 R24, R164.reuse, R152, R24 ;  /* 0x00000098a418723c */ /* 0x040ff00000001818 */
[----:B------:R-:W-:Y:S08]  /*7640*/  HMMA.16816.F32 R20, R164, R154, R20 ;  /* 0x0000009aa414723c */ /* 0x000ff00000001814 */
[C---:B----4-:R-:W-:Y:S08]  /*7650*/  HMMA.16816.F32 R160, R144.reuse, R28, R160 ;  /* 0x0000001c90a0723c */ /* 0x050ff000000018a0 */
[----:B------:R-:W-:Y:S01]  /*7660*/  HMMA.16816.F32 R156, R144, R30, R156 ;  /* 0x0000001e909c723c */ /* 0x000fe2000000189c */
[----:B------:R-:W-:Y:S04]  /*7670*/  LDSM.16.M88.4 R144, [R189+0x4000] ;  /* 0x00400000bd90783b */ /* 0x000fe80000000200 */
[----:B------:R-:W-:Y:S03]  /*7680*/  LDSM.16.M88.4 R28, [R172] ;  /* 0x00000000ac1c783b */ /* 0x000fe60000000200 */
[C---:B-----5:R-:W-:Y:S01]  /*7690*/  HMMA.16816.F32 R152, R164.reuse, R32, R16 ;  /* 0x00000020a498723c */ /* 0x060fe20000001810 */
[----:B------:R-:W3:Y:S07]  /*76a0*/  LDSM.16.M88.4 R16, [R180+0x4000] ;  /* 0x00400000b410783b */ /* 0x000eee0000000200 */
[----:B------:R-:W-:Y:S01]  /*76b0*/  HMMA.16816.F32 R12, R164, R34, R12 ;  /* 0x00000022a40c723c */ /* 0x000fe2000000180c */
[----:B------:R-:W4:Y:S07]  /*76c0*/  LDSM.16.M88.4 R32, [R187+0xb000] ;  /* 0x00b00000bb20783b */ /* 0x000f2e0000000200 */
[C---:B-1----:R-:W-:Y:S08]  /*76d0*/  HMMA.16816.F32 R24, R8.reuse, R4, R24 ;  /* 0x000000040818723c */ /* 0x042ff00000001818 */
[----:B------:R-:W-:Y:S01]  /*76e0*/  HMMA.16816.F32 R20, R8, R6, R20 ;  /* 0x000000060814723c */ /* 0x000fe20000001814 */
[----:B------:R-:W1:Y:S07]  /*76f0*/  LDSM.16.M88.4 R4, [R180+0x4800] ;  /* 0x00480000b404783b */ /* 0x000e6e0000000200 */
[C---:B--2---:R-:W-:Y:S08]  /*7700*/  HMMA.16816.F32 R160, R164.reuse, R136, R160 ;  /* 0x00000088a4a0723c */ /* 0x044ff000000018a0 */
[----:B------:R-:W-:Y:S08]  /*7710*/  HMMA.16816.F32 R156, R164, R138, R156 ;  /* 0x0000008aa49c723c */ /* 0x000ff0000000189c */
[----:B------:R-:W-:Y:S08]  /*7720*/  HMMA.16816.F32 R152, R8, R140, R152 ;  /* 0x0000008c0898723c */ /* 0x000ff00000001898 */
[----:B---3--:R-:W-:Y:S08]  /*7730*/  HMMA.16816.F32 R24, R144, R16, R24 ;  /* 0x000000109018723c */ /* 0x008ff00000001818 */
[----:B----4-:R-:W-:Y:S07]  /*7740*/  HMMA.16816.F32 R160, R8, R32, R160 ;  /* 0x0000002008a0723c */ /* 0x010fee00000018a0 */
[----:B------:R-:W-:Y:S01]  /*7750*/  IADD3 R32, R0, 0x1, RZ ;  /* 0x0000000100207810 */ /* 0x000fe20007ffe0ff */
[----:B------:R-:W-:Y:S03]  /*7760*/  HMMA.16816.F32 R208, R164, R28, R208 ;  /* 0x0000001ca4d0723c */ /* 0x000fe600000018d0 */
[----:B------:R-:W2:Y:S01]  /*7770*/  I2F R33, R32 ;  /* 0x0000002000217306 */ /* 0x000ea20000201400 */
[----:B------:R-:W-:-:S02]  /*7780*/  ISETP.GE.AND P6, PT, R32, R134, PT ;  /* 0x000000862000720c */ /* 0x000fc40003fc6270 */
[----:B------:R-:W-:Y:S02]  /*7790*/  ISETP.GE.AND P1, PT, R32, R133, PT ;  /* 0x000000852000720c */ /* 0x000fe40003f26270 */
[----:B------:R-:W-:Y:S01]  /*77a0*/  HMMA.16816.F32 R148, R164, R30, R148 ;  /* 0x0000001ea494723c */ /* 0x000fe20000001894 */
[----:B------:R-:W3:Y:S07]  /*77b0*/  LDSM.16.M88.4 R28, [R187+0xb800] ;  /* 0x00b80000bb1c783b */ /* 0x000eee0000000200 */
[----:B------:R-:W-:Y:S01]  /*77c0*/  HMMA.16816.F32 R20, R144, R18, R20 ;  /* 0x000000129014723c */ /* 0x000fe20000001814 */
[----:B------:R-:W4:Y:S01]  /*77d0*/  LDSM.16.M88.4 R16, [R180+0x5000] ;  /* 0x00500000b410783b */ /* 0x000f220000000200 */
[----:B--2---:R-:W-:-:S02]  /*77e0*/  FFMA.FTZ R25, R33, UR4, R25 ;  /* 0x0000000421197c23 */ /* 0x004fc40008010019 */
[----:B------:R-:W-:-:S04]  /*77f0*/  FFMA.FTZ R33, R33, UR4, R27 ;  /* 0x0000000421217c23 */ /* 0x000fc8000801001b */
[----:B------:R-:W-:Y:S01]  /*7800*/  HMMA.16816.F32 R12, R8, R142, R12 ;  /* 0x0000008e080c723c */ /* 0x000fe2000000180c */
[----:B------:R-:W-:Y:S02]  /*7810*/  FSEL R27, R25, -INF , !P6 ;  /* 0xff800000191b7808 */ /* 0x000fe40007000000 */
[----:B------:R-:W-:Y:S02]  /*7820*/  FSEL R25, R33, -INF , !P1 ;  /* 0xff80000021197808 */ /* 0x000fe40004800000 */
[----:B------:R-:W-:-:S03]  /*7830*/  IADD3 R33, R0, 0x18, RZ ;  /* 0x0000001800217810 */ /* 0x000fc60007ffe0ff */
[----:B------:R-:W-:Y:S07]  /*7840*/  HMMA.16816.F32 R156, R8, R34, R156 ;  /* 0x00000022089c723c */ /* 0x000fee000000189c */
[C---:B------:R-:W-:Y:S01]  /*7850*/  IADD3 R35, R0.reuse, 0x9, RZ ;  /* 0x0000000900237810 */ /* 0x040fe20007ffe0ff */
[----:B-1----:R-:W-:Y:S01]  /*7860*/  HMMA.16816.F32 R152, R144, R4, R152 ;  /* 0x000000049098723c */ /* 0x002fe20000001898 */
[----:B------:R-:W-:Y:S01]  /*7870*/  IADD3 R34, R0, 0x10, RZ ;  /* 0x0000001000227810 */ /* 0x000fe20007ffe0ff */
[----:B------:R-:W-:Y:S01]  /*7880*/  FFMA.FTZ R20, R2, UR4, R20 ;  /* 0x0000000402147c23 */ /* 0x000fe20008010014 */
[----:B------:R-:W1:Y:S01]  /*7890*/  I2F R32, R35 ;  /* 0x0000002300207306 */ /* 0x000e620000201400 */
[----:B------:R-:W-:-:S02]  /*78a0*/  ISETP.GE.AND P6, PT, R35, R134, PT ;  /* 0x000000862300720c */ /* 0x000fc40003fc6270 */
[----:B------:R-:W-:Y:S02]  /*78b0*/  ISETP.GE.AND P1, PT, R35, R133, PT ;  /* 0x000000852300720c */ /* 0x000fe40003f26270 */
[----:B------:R-:W-:Y:S01]  /*78c0*/  HMMA.16816.F32 R12, R144, R6, R12 ;  /* 0x00000006900c723c */ /* 0x000fe2000000180c */
[----:B------:R-:W-:Y:S02]  /*78d0*/  IADD3 R5, R0, 0x11, RZ ;  /* 0x0000001100057810 */ /* 0x000fe40007ffe0ff */
[----:B------:R-:W2:Y:S04]  /*78e0*/  I2F R4, R34 ;  /* 0x0000002200047306 */ /* 0x000ea80000201400 */
[----:B------:R-:W-:Y:S01]  /*78f0*/  FFMA.FTZ R6, R2, UR4, R22 ;  /* 0x0000000402067c23 */ /* 0x000fe20008010016 */
[----:B------:R-:W-:Y:S01]  /*7900*/  FSEL R22, R20, -INF , !P0 ;  /* 0xff80000014167808 */ /* 0x000fe20004000000 */
[----:B---3--:R-:W-:Y:S01]  /*7910*/  HMMA.16816.F32 R208, R8, R28, R208 ;  /* 0x0000001c08d0723c */ /* 0x008fe200000018d0 */
[----:B------:R-:W-:Y:S01]  /*7920*/  ISETP.GE.AND P0, PT, R34, R134, PT ;  /* 0x000000862200720c */ /* 0x000fe20003f06270 */
[C---:B-1----:R-:W-:Y:S01]  /*7930*/  FFMA.FTZ R21, R32.reuse, UR4, R21 ;  /* 0x0000000420157c23 */ /* 0x042fe20008010015 */
[----:B------:R1:W3:Y:S01]  /*7940*/  I2F R2, R5 ;  /* 0x0000000500027306 */ /* 0x0002e20000201400 */
[----:B------:R-:W-:Y:S01]  /*7950*/  FFMA.FTZ R32, R32, UR4, R23 ;  /* 0x0000000420207c23 */ /* 0x000fe20008010017 */
[----:B------:R-:W-:-:S02]  /*7960*/  FSEL R20, R6, -INF , !P5 ;  /* 0xff80000006147808 */ /* 0x000fc40006800000 */
[----:B------:R-:W-:Y:S01]  /*7970*/  FSEL R23, R21, -INF , !P6 ;  /* 0xff80000015177808 */ /* 0x000fe20007000000 */
[C---:B----4-:R-:W-:Y:S01]  /*7980*/  HMMA.16816.F32 R160, R144.reuse, R16, R160 ;  /* 0x0000001090a0723c */ /* 0x050fe200000018a0 */
[----:B------:R-:W-:Y:S01]  /*7990*/  FSEL R21, R32, -INF , !P1 ;  /* 0xff80000020157808 */ /* 0x000fe20004800000 */
[C---:B--2---:R-:W-:Y:S01]  /*79a0*/  FFMA.FTZ R136, R4.reuse, UR4, R152 ;  /* 0x0000000404887c23 */ /* 0x044fe20008010098 */
[CC--:B------:R-:W-:Y:S01]  /*79b0*/  ISETP.GE.AND P6, PT, R5.reuse, R134.reuse, PT ;  /* 0x000000860500720c */ /* 0x0c0fe20003fc6270 */
[----:B------:R-:W-:Y:S01]  /*79c0*/  FFMA.FTZ R135, R4, UR4, R154 ;  /* 0x0000000404877c23 */ /* 0x000fe2000801009a */
[-C--:B------:R-:W-:Y:S01]  /*79d0*/  ISETP.GE.AND P1, PT, R5, R133.reuse, PT ;  /* 0x000000850500720c */ /* 0x080fe20003f26270 */
[----:B------:R-:W2:Y:S01]  /*79e0*/  I2F R29, R33 ;  /* 0x00000021001d7306 */ /* 0x000ea20000201400 */
[----:B------:R-:W-:Y:S01]  /*79f0*/  IADD3 R28, R0, 0x19, RZ ;  /* 0x00000019001c7810 */ /* 0x000fe20007ffe0ff */
[----:B------:R-:W-:Y:S01]  /*7a00*/  HMMA.16816.F32 R156, R144, R18, R156 ;  /* 0x00000012909c723c */ /* 0x000fe2000000189c */
[----:B------:R-:W-:Y:S01]  /*7a10*/  FSEL R136, R136, -INF , !P0 ;  /* 0xff80000088887808 */ /* 0x000fe20004000000 */
[----:B-1----:R-:W1:Y:S01]  /*7a20*/  LDSM.16.M88.4 R4, [R180+0x5800] ;  /* 0x00580000b404783b */ /* 0x002e620000000200 */
[C---:B---3--:R-:W-:Y:S01]  /*7a30*/  FFMA.FTZ R137, R2.reuse, UR4, R153 ;  /* 0x0000000402897c23 */ /* 0x048fe20008010099 */
[----:B------:R-:W-:Y:S01]  /*7a40*/  ISETP.GE.AND P0, PT, R33, R134, PT ;  /* 0x000000862100720c */ /* 0x000fe20003f06270 */
[----:B------:R-:W-:Y:S01]  /*7a50*/  FFMA.FTZ R155, R2, UR4, R155 ;  /* 0x00000004029b7c23 */ /* 0x000fe2000801009b */
[----:B------:R-:W-:Y:S01]  /*7a60*/  IADD3 R17, R0, 0x20, RZ ;  /* 0x0000002000117810 */ /* 0x000fe20007ffe0ff */
[----:B------:R-:W3:Y:S01]  /*7a70*/  I2F R16, R28 ;  /* 0x0000001c00107306 */ /* 0x000ee20000201400 */
[----:B------:R-:W-:Y:S01]  /*7a80*/  HMMA.16816.F32 R148, R8, R30, R148 ;  /* 0x0000001e0894723c */ /* 0x000fe20000001894 */
[----:B------:R-:W-:Y:S01]  /*7a90*/  ISETP.GE.AND P5, PT, R34, R133, PT ;  /* 0x000000852200720c */ /* 0x000fe20003fa6270 */
[----:B------:R-:W-:-:S04]  /*7aa0*/  DEPBAR.LE SB0, 0x0 ;  /* 0x000080000000791a */ /* 0x000fc80000000000 */
[C---:B--2---:R-:W-:Y:S01]  /*7ab0*/  FFMA.FTZ R164, R29.reuse, UR4, R14 ;  /* 0x000000041da47c23 */ /* 0x044fe2000801000e */
[C---:B------:R-:W-:Y:S01]  /*7ac0*/  IADD3 R14, R0.reuse, 0x21, RZ ;  /* 0x00000021000e7810 */ /* 0x040fe20007ffe0ff */
[----:B------:R-:W-:Y:S01]  /*7ad0*/  FFMA.FTZ R12, R29, UR4, R12 ;  /* 0x000000041d0c7c23 */ /* 0x000fe2000801000c */
[----:B------:R-:W2:Y:S01]  /*7ae0*/  I2F R18, R17 ;  /* 0x0000001100127306 */ /* 0x000ea20000201400 */
[C---:B------:R-:W-:Y:S02]  /*7af0*/  IADD3 R10, R0.reuse, 0x30, RZ ;  /* 0x00000030000a7810 */ /* 0x040fe40007ffe0ff */
[----:B------:R-:W-:Y:S02]  /*7b00*/  IADD3 R11, R0, 0x29, RZ ;  /* 0x00000029000b7810 */ /* 0x000fe40007ffe0ff */
[----:B------:R-:W-:Y:S01]  /*7b10*/  FSEL R166, R12, -INF , !P0 ;  /* 0xff8000000ca67808 */ /* 0x000fe20004000000 */
[----:B---3--:R-:W-:Y:S01]  /*7b20*/  FFMA.FTZ R13, R16, UR4, R13 ;  /* 0x00000004100d7c23 */ /* 0x008fe2000801000d */
[----:B------:R-:W-:Y:S01]  /*7b30*/  IADD3 R12, R0, 0x28, RZ ;  /* 0x00000028000c7810 */ /* 0x000fe20007ffe0ff */
[----:B------:R-:W3:Y:S01]  /*7b40*/  I2F R2, R14 ;  /* 0x0000000e00027306 */ /* 0x000ee20000201400 */
[----:B------:R-:W-:Y:S01]  /*7b50*/  FSEL R135, R135, -INF , !P5 ;  /* 0xff80000087877808 */ /* 0x000fe20006800000 */
[----:B------:R-:W-:Y:S01]  /*7b60*/  FFMA.FTZ R15, R16, UR4, R15 ;  /* 0x00000004100f7c23 */ /* 0x000fe2000801000f */
[----:B------:R-:W-:-:S02]  /*7b70*/  ISETP.GE.AND P5, PT, R33, R133, PT ;  /* 0x000000852100720c */ /* 0x000fc40003fa6270 */
[----:B------:R-:W-:Y:S02]  /*7b80*/  FSEL R137, R137, -INF , !P6 ;  /* 0xff80000089897808 */ /* 0x000fe40007000000 */
[----:B------:R-:W-:Y:S01]  /*7b90*/  FSEL R165, R155, -INF , !P1 ;  /* 0xff8000009ba57808 */ /* 0x000fe20004800000 */
[----:B------:R-:W4:Y:S01]  /*7ba0*/  I2F R9, R12 ;  /* 0x0000000c00097306 */ /* 0x000f220000201400 */
[-C--:B------:R-:W-:Y:S01]  /*7bb0*/  ISETP.GE.AND P6, PT, R28, R134.reuse, PT ;  /* 0x000000861c00720c */ /* 0x080fe20003fc6270 */
[----:B--2---:R-:W-:Y:S01]  /*7bc0*/  FFMA.FTZ R143, R18, UR4, R160 ;  /* 0x00000004128f7c23 */ /* 0x004fe200080100a0 */
[-C--:B------:R-:W-:Y:S01]  /*7bd0*/  ISETP.GE.AND P1, PT, R28, R133.reuse, PT ;  /* 0x000000851c00720c */ /* 0x080fe20003f26270 */
[----:B------:R-:W-:Y:S01]  /*7be0*/  FFMA.FTZ R141, R18, UR4, R162 ;  /* 0x00000004128d7c23 */ /* 0x000fe200080100a2 */
[----:B------:R-:W-:Y:S02]  /*7bf0*/  FSEL R164, R164, -INF , !P5 ;  /* 0xff800000a4a47808 */ /* 0x000fe40006800000 */
[C---:B------:R-:W-:Y:S01]  /*7c00*/  ISETP.GE.AND P0, PT, R17.reuse, R134, PT ;  /* 0x000000861100720c */ /* 0x040fe20003f06270 */
[C---:B---3--:R-:W-:Y:S01]  /*7c10*/  FFMA.FTZ R153, R2.reuse, UR4, R161 ;  /* 0x0000000402997c23 */ /* 0x048fe200080100a1 */
[----:B-1----:R-:W-:Y:S01]  /*7c20*/  HMMA.16816.F32 R208, R144, R4, R208 ;  /* 0x0000000490d0723c */ /* 0x002fe200000018d0 */
[----:B------:R-:W-:Y:S01]  /*7c30*/  FFMA.FTZ R140, R2, UR4, R163 ;  /* 0x00000004028c7c23 */ /* 0x000fe200080100a3 */
[----:B------:R-:W1:Y:S01]  /*7c40*/  I2F R8, R11 ;  /* 0x0000000b00087306 */ /* 0x000e620000201400 */
[----:B------:R-:W-:-:S02]  /*7c50*/  ISETP.GE.AND P5, PT, R17, R133, PT ;  /* 0x000000851100720c */ /* 0x000fc40003fa6270 */
[----:B------:R-:W-:Y:S02]  /*7c60*/  FSEL R162, R13, -INF , !P6 ;  /* 0xff8000000da27808 */ /* 0x000fe40007000000 */
[----:B------:R-:W-:Y:S01]  /*7c70*/  IADD3 R4, R0, 0x31, RZ ;  /* 0x0000003100047810 */ /* 0x000fe20007ffe0ff */
[----:B----4-:R-:W-:Y:S01]  /*7c80*/  FFMA.FTZ R152, R9, UR4, R156 ;  /* 0x0000000409987c23 */ /* 0x010fe2000801009c */
[----:B------:R-:W-:Y:S01]  /*7c90*/  FSEL R160, R15, -INF , !P1 ;  /* 0xff8000000fa07808 */ /* 0x000fe20004800000 */
[----:B------:R-:W2:Y:S01]  /*7ca0*/  I2F R2, R10 ;  /* 0x0000000a00027306 */ /* 0x000ea20000201400 */
[C---:B------:R-:W-:Y:S01]  /*7cb0*/  ISETP.GE.AND P6, PT, R14.reuse, R134, PT ;  /* 0x000000860e00720c */ /* 0x040fe20003fc6270 */
[----:B------:R-:W-:Y:S01]  /*7cc0*/  FFMA.FTZ R142, R9, UR4, R158 ;  /* 0x00000004098e7c23 */ /* 0x000fe2000801009e */
[----:B------:R-:W-:Y:S01]  /*7cd0*/  ISETP.GE.AND P1, PT, R14, R133, PT ;  /* 0x000000850e00720c */ /* 0x000fe20003f26270 */
[----:B------:R-:W-:Y:S01]  /*7ce0*/  HMMA.16816.F32 R148, R144, R6, R148 ;  /* 0x000000069094723c */ /* 0x000fe20000001894 */
[----:B------:R-:W-:-:S02]  /*7cf0*/  FSEL R143, R143, -INF , !P0 ;  /* 0xff8000008f8f7808 */ /* 0x000fc40004000000 */
[----:B------:R-:W-:Y:S01]  /*7d00*/  FSEL R141, R141, -INF , !P5 ;  /* 0xff8000008d8d7808 */ /* 0x000fe20006800000 */
[----:B------:R-:W3:Y:S01]  /*7d10*/  I2F R5, R4 ;  /* 0x0000000400057306 */ /* 0x000ee20000201400 */
[-C--:B------:R-:W-:Y:S01]  /*7d20*/  ISETP.GE.AND P0, PT, R12, R134.reuse, PT ;  /* 0x000000860c00720c */ /* 0x080fe20003f06270 */
[----:B-1----:R-:W-:Y:S01]  /*7d30*/  FFMA.FTZ R157, R8, UR4, R157 ;  /* 0x00000004089d7c23 */ /* 0x002fe2000801009d */
[-C--:B------:R-:W-:Y:S01]  /*7d40*/  ISETP.GE.AND P5, PT, R12, R133.reuse, PT ;  /* 0x000000850c00720c */ /* 0x080fe20003fa6270 */
[----:B------:R-:W-:Y:S01]  /*7d50*/  FFMA.FTZ R144, R8, UR4, R159 ;  /* 0x0000000408907c23 */ /* 0x000fe2000801009f */
[----:B------:R-:W-:Y:S02]  /*7d60*/  FSEL R153, R153, -INF , !P6 ;  /* 0xff80000099997808 */ /* 0x000fe40007000000 */
[----:B------:R-:W-:Y:S01]  /*7d70*/  FSEL R140, R140, -INF , !P1 ;  /* 0xff8000008c8c7808 */ /* 0x000fe20004800000 */
[C---:B--2---:R-:W-:Y:S01]  /*7d80*/  FFMA.FTZ R208, R2.reuse, UR4, R208 ;  /* 0x0000000402d07c23 */ /* 0x044fe200080100d0 */
[C---:B------:R-:W-:Y:S01]  /*7d90*/  ISETP.GE.AND P6, PT, R11.reuse, R134, PT ;  /* 0x000000860b00720c */ /* 0x040fe20003fc6270 */
[----:B------:R-:W-:Y:S01]  /*7da0*/  FFMA.FTZ R210, R2, UR4, R210 ;  /* 0x0000000402d27c23 */ /* 0x000fe200080100d2 */
[----:B------:R-:W-:Y:S01]  /*7db0*/  ISETP.GE.AND P1, PT, R11, R133, PT ;  /* 0x000000850b00720c */ /* 0x000fe20003f26270 */
[----:B------:R-:W1:Y:S01]  /*7dc0*/  I2F R2, R0 ;  /* 0x0000000000027306 */ /* 0x000e620000201400 */
[----:B------:R-:W-:-:S02]  /*7dd0*/  FSEL R152, R152, -INF , !P0 ;  /* 0xff80000098987808 */ /* 0x000fc40004000000 */
[----:B------:R-:W-:Y:S01]  /*7de0*/  FSEL R142, R142, -INF , !P5 ;  /* 0xff8000008e8e7808 */ /* 0x000fe20006800000 */
[C---:B---3--:R-:W-:Y:S01]  /*7df0*/  FFMA.FTZ R209, R5.reuse, UR4, R209 ;  /* 0x0000000405d17c23 */ /* 0x048fe200080100d1 */
[----:B------:R-:W-:Y:S01]  /*7e00*/  BAR.SYNC.DEFER_BLOCKING 0x0 ;  /* 0x0000000000007b1d */ /* 0x000fe20000010000 */
[CC--:B------:R-:W-:Y:S01]  /*7e10*/  ISETP.GE.AND P0, PT, R10.reuse, R134.reuse, PT ;  /* 0x000000860a00720c */ /* 0x0c0fe20003f06270 */
[----:B------:R-:W-:Y:S01]  /*7e20*/  FFMA.FTZ R211, R5, UR4, R211 ;  /* 0x0000000405d37c23 */ /* 0x000fe200080100d3 */
[-C--:B------:R-:W-:Y:S02]  /*7e30*/  ISETP.GE.AND P5, PT, R10, R133.reuse, PT ;  /* 0x000000850a00720c */ /* 0x080fe40003fa6270 */
[----:B------:R-:W-:Y:S02]  /*7e40*/  IADD3 R6, R0, 0x38, RZ ;  /* 0x0000003800067810 */ /* 0x000fe40007ffe0ff */
[----:B------:R-:W-:Y:S02]  /*7e50*/  FSEL R145, R157, -INF , !P6 ;  /* 0xff8000009d917808 */ /* 0x000fe40007000000 */
[----:B------:R-:W-:Y:S01]  /*7e60*/  FSEL R144, R144, -INF , !P1 ;  /* 0xff80000090907808 */ /* 0x000fe20004800000 */
[----:B------:R-:W2:Y:S01]  /*7e70*/  I2F R7, R6 ;  /* 0x0000000600077306 */ /* 0x000ea20000201400 */
[----:B------:R-:W-:Y:S01]  /*7e80*/  ISETP.GE.AND P6, PT, R4, R134, PT ;  /* 0x000000860400720c */ /* 0x000fe20003fc6270 */
[----:B-1----:R-:W-:Y:S01]  /*7e90*/  FFMA.FTZ R26, R2, UR4, R26 ;  /* 0x00000004021a7c23 */ /* 0x002fe2000801001a */
[----:B------:R-:W-:-:S02]  /*7ea0*/  ISETP.GE.AND P1, PT, R4, R133, PT ;  /* 0x000000850400720c */ /* 0x000fc40003f26270 */
[----:B------:R-:W-:Y:S02]  /*7eb0*/  FSEL R233, R208, -INF , !P0 ;  /* 0xff800000d0e97808 */ /* 0x000fe40004000000 */
[----:B------:R-:W-:Y:S02]  /*7ec0*/  FSEL R228, R210, -INF , !P5 ;  /* 0xff800000d2e47808 */ /* 0x000fe40006800000 */
[CC--:B------:R-:W-:Y:S02]  /*7ed0*/  ISETP.GE.AND P0, PT, R0.reuse, R134.reuse, PT ;  /* 0x000000860000720c */ /* 0x0c0fe40003f06270 */
[CC--:B------:R-:W-:Y:S02]  /*7ee0*/  ISETP.GE.AND P5, PT, R0.reuse, R133.reuse, PT ;  /* 0x000000850000720c */ /* 0x0c0fe40003fa6270 */
[----:B------:R-:W-:Y:S02]  /*7ef0*/  IADD3 R0, R0, 0x39, RZ ;  /* 0x0000003900007810 */ /* 0x000fe40007ffe0ff */
[----:B------:R-:W-:Y:S01]  /*7f00*/  FSEL R232, R209, -INF , !P6 ;  /* 0xff800000d1e87808 */ /* 0x000fe20007000000 */
[----:B--2---:R-:W-:Y:S01]  /*7f10*/  FFMA.FTZ R148, R7, UR4, R148 ;  /* 0x0000000407947c23 */ /* 0x004fe20008010094 */
[----:B------:R-:W-:Y:S01]  /*7f20*/  FSEL R224, R211, -INF , !P1 ;  /* 0xff800000d3e07808 */ /* 0x000fe20004800000 */
[----:B------:R-:W1:Y:S01]  /*7f30*/  I2F R4, R0 ;  /* 0x0000000000047306 */ /* 0x000e620000201400 */
[C---:B------:R-:W-:Y:S01]  /*7f40*/  ISETP.GE.AND P6, PT, R6.reuse, R134, PT ;  /* 0x000000860600720c */ /* 0x040fe20003fc6270 */
[----:B------:R-:W-:Y:S01]  /*7f50*/  FFMA.FTZ R150, R7, UR4, R150 ;  /* 0x0000000407967c23 */ /* 0x000fe20008010096 */
[----:B------:R-:W-:Y:S01]  /*7f60*/  ISETP.GE.AND P1, PT, R6, R133, PT ;  /* 0x000000850600720c */ /* 0x000fe20003f26270 */
[----:B------:R-:W-:Y:S01]  /*7f70*/  FFMA.FTZ R6, R2, UR4, R24 ;  /* 0x0000000402067c23 */ /* 0x000fe20008010018 */
[----:B------:R-:W-:-:S02]  /*7f80*/  FSEL R231, R148, -INF , !P6 ;  /* 0xff80000094e77808 */ /* 0x000fc40007000000 */
[----:B------:R-:W-:Y:S02]  /*7f90*/  FSEL R225, R150, -INF , !P1 ;  /* 0xff80000096e17808 */ /* 0x000fe40004800000 */
[----:B------:R-:W-:Y:S02]  /*7fa0*/  FSEL R6, R6, -INF , !P0 ;  /* 0xff80000006067808 */ /* 0x000fe40004000000 */
[----:B------:R-:W-:Y:S02]  /*7fb0*/  PLOP3.LUT P0, PT, PT, PT, UP0, 0x80, 0x0 ;  /* 0x000000000000781c */ /* 0x000fe40003f0f008 */
[C---:B------:R-:W-:Y:S02]  /*7fc0*/  ISETP.GE.AND P6, PT, R0.reuse, R134, PT ;  /* 0x000000860000720c */ /* 0x040fe40003fc6270 */
[----:B------:R-:W-:Y:S01]  /*7fd0*/  ISETP.GE.AND P1, PT, R0, R133, PT ;  /* 0x000000850000720c */ /* 0x000fe20003f26270 */
[C---:B-1----:R-:W-:Y:S02]  /*7fe0*/  FFMA.FTZ R149, R4.reuse, UR4, R149 ;  /* 0x0000000404957c23 */ /* 0x042fe40008010095 */
[----:B------:R-:W-:Y:S01]  /*7ff0*/  FFMA.FTZ R151, R4, UR4, R151 ;  /* 0x0000000404977c23 */ /* 0x000fe20008010097 */
[----:B------:R-:W-:-:S02]  /*8000*/  FSEL R4, R26, -INF , !P5 ;  /* 0xff8000001a047808 */ /* 0x000fc40006800000 */
[----:B------:R-:W-:Y:S02]  /*8010*/  FSEL R229, R149, -INF , !P6 ;  /* 0xff80000095e57808 */ /* 0x000fe40007000000 */
        /* <DEDUP_REMOVED lines=106> */
.L_x_427:
[----:B------:R-:W-:Y:S05]  /*86c0*/  BSYNC B0 ;  /* 0x0000000000007941 */ /* 0x000fea0003800000 */
.L_x_426:
[----:B------:R-:W0:Y:S02]  /*86d0*/  LDGDEPBAR ;  /* 0x00000000000079af */ /* 0x000e240000000000 */
.L_x_425:
[----:B------:R-:W-:Y:S01]  /*86e0*/  FMNMX.FTZ R2, R132, R6, !PT ;  /* 0x0000000684027209 */ /* 0x000fe20007810000 */
[----:B------:R-:W-:Y:S01]  /*86f0*/  IMAD.WIDE.U32 R150, R213, -0x326172a9, RZ ;  /* 0xcd9e8d57d5967825 */ /* 0x000fe200078e00ff */
[----:B-1----:R-:W-:Y:S01]  /*8700*/  FMNMX.FTZ R8, R3, R4, !PT ;  /* 0x0000000403087209 */ /* 0x002fe20007810000 */
[----:B------:R-:W-:Y:S01]  /*8710*/  UIADD3 UR7, UR21, -0x4498517b, URZ ;  /* 0xbb67ae8515077890 */ /* 0x000fe2000fffe03f */
[----:B------:R-:W-:Y:S01]  /*8720*/  FMNMX.FTZ R2, R27, R2, !PT ;  /* 0x000000021b027209 */ /* 0x000fe20007810000 */
[----:B------:R-:W-:Y:S01]  /*8730*/  USHF.L.U32 UR31, UR23, 0x1, URZ ;  /* 0x00000001171f7899 */ /* 0x000fe2000800063f */
[----:B------:R-:W-:Y:S01]  /*8740*/  FMNMX.FTZ R8, R25, R8, !PT ;  /* 0x0000000819087209 */ /* 0x000fe20007810000 */
[----:B------:R-:W-:Y:S01]  /*8750*/  IMAD.WIDE.U32 R154, R212, -0x2daee0ad, RZ ;  /* 0xd2511f53d49a7825 */ /* 0x000fe200078e00ff */
        /* <DEDUP_REMOVED lines=43> */
[----:B------:R-:W-:Y:S01]  /*8a10*/  IMAD.WIDE.U32 R138, R7, -0x326172a9, RZ ;  /* 0xcd9e8d57078a7825 */ /* 0x000fe200078e00ff */
[----:B------:R-:W-:Y:S01]  /*8a20*/  UIADD3 UR7, UR20, -0x4ab325aa, URZ ;  /* 0xb54cda5614077890 */ /* 0x000fe2000fffe03f */
        /* <DEDUP_REMOVED lines=8> */
[----:B-1----:R-:W-:Y:S01]  /*8ab0*/  FMNMX.FTZ R5, R8, R5, !PT ;  /* 0x0000000508057209 */ /* 0x002fe20007810000 */
[----:B------:R-:W1:Y:S03]  /*8ac0*/  SHFL.BFLY PT, R2, R0, 0x1, 0x1f ;  /* 0x0c201f0000027f89 */ /* 0x000e6600000e0000 */
[----:B------:R-:W-:Y:S01]  /*8ad0*/  LOP3.LUT R158, R139, UR22, R158, 0x96, !PT ;  /* 0x000000168b9e7c12 */ /* 0x000fe2000f8e969e */
[----:B------:R-:W-:-:S05]  /*8ae0*/  IMAD.WIDE.U32 R154, R154, -0x326172a9, RZ ;  /* 0xcd9e8d579a9a7825 */ /* 0x000fca00078e00ff */
[----:B------:R-:W-:Y:S02]  /*8af0*/  LOP3.LUT R150, R155, UR6, R150, 0x96, !PT ;  /* 0x000000069b967c12 */ /* 0x000fe4000f8e9696 */
[----:B-1----:R-:W-:Y:S02]  /*8b00*/  FMNMX.FTZ R2, R0, R2, !PT ;  /* 0x0000000200027209 */ /* 0x002fe40007810000 */
[----:B------:R-:W1:Y:S02]  /*8b10*/  SHFL.BFLY PT, R0, R5, 0x1, 0x1f ;  /* 0x0c201f0005007f89 */ /* 0x000e6400000e0000 */
[C---:B------:R-:W-:Y:S01]  /*8b20*/  FSETP.NEU.FTZ.AND P2, PT, R2.reuse, -INF , PT ;  /* 0xff8000000200780b */ /* 0x040fe20003f5d000 */
[----:B------:R-:W-:-:S03]  /*8b30*/  FMUL.FTZ R230, R2, c[0x0][0x23c] ;  /* 0x00008f0002e67a20 */ /* 0x000fc60000410000 */
[----:B------:R-:W-:Y:S02]  /*8b40*/  FSEL R222, R2, RZ, P2 ;  /* 0x000000ff02de7208 */ /* 0x000fe40001000000 */
[----:B------:R-:W-:-:S03]  /*8b50*/  FSEL R230, R230, RZ, P2 ;  /* 0x000000ffe6e67208 */ /* 0x000fc60001000000 */
[----:B------:R-:W-:Y:S02]  /*8b60*/  FADD.FTZ R222, R132, -R222 ;  /* 0x800000de84de7221 */ /* 0x000fe40000010000 */
[----:B------:R-:W-:Y:S01]  /*8b70*/  FFMA.FTZ R220, R6, c[0x0][0x23c], -R230 ;  /* 0x00008f0006dc7a23 */ /* 0x000fe200000108e6 */
[----:B------:R-:W-:Y:S01]  /*8b80*/  LOP3.LUT R6, R159, UR26, R148, 0x96, !PT ;  /* 0x0000001a9f067c12 */ /* 0x000fe2000f8e9694 */
[----:B------:R-:W-:-:S04]  /*8b90*/  IMAD.WIDE.U32 R158, R158, -0x326172a9, RZ ;  /* 0xcd9e8d579e9e7825 */ /* 0x000fc800078e00ff */
[----:B------:R-:W-:Y:S01]  /*8ba0*/  IMAD.WIDE.U32 R6, R6, -0x326172a9, RZ ;  /* 0xcd9e8d5706067825 */ /* 0x000fe200078e00ff */
[----:B------:R-:W-:Y:S03]  /*8bb0*/  MUFU.EX2 R220, R220 ;  /* 0x000000dc00dc7308 */ /* 0x000fe60000000800 */
[----:B------:R-:W-:Y:S01]  /*8bc0*/  FMUL.FTZ R222, R222, c[0x0][0x23c] ;  /* 0x00008f00dede7a20 */ /* 0x000fe20000410000 */
[----:B-1----:R-:W-:Y:S01]  /*8bd0*/  FMNMX.FTZ R0, R5, R0, !PT ;  /* 0x0000000005007209 */ /* 0x002fe20007810000 */
[----:B------:R-:W-:Y:S01]  /*8be0*/  FFMA.FTZ R215, R27, c[0x0][0x23c], -R230 ;  /* 0x00008f001bd77a23 */ /* 0x000fe200000108e6 */
[----:B------:R-:W-:Y:S01]  /*8bf0*/  LOP3.LUT R5, R7, UR25, R146, 0x96, !PT ;  /* 0x0000001907057c12 */ /* 0x000fe2000f8e9692 */
[----:B------:R-:W-:Y:S01]  /*8c00*/  FFMA.FTZ R211, R22, c[0x0][0x23c], -R230 ;  /* 0x00008f0016d37a23 */ /* 0x000fe200000108e6 */
[C---:B------:R-:W-:Y:S01]  /*8c10*/  FSETP.NEU.FTZ.AND P1, PT, R0.reuse, -INF , PT ;  /* 0xff8000000000780b */ /* 0x040fe20003f3d000 */
[----:B------:R-:W-:Y:S01]  /*8c20*/  FMUL.FTZ R227, R0, c[0x0][0x23c] ;  /* 0x00008f0000e37a20 */ /* 0x000fe20000410000 */
[----:B------:R-:W-:Y:S01]  /*8c30*/  LOP3.LUT R156, R159, UR17, R6, 0x96, !PT ;  /* 0x000000119f9c7c12 */ /* 0x000fe2000f8e9606 */
[----:B------:R-:W-:Y:S01]  /*8c40*/  IMAD.WIDE.U32 R6, R5, -0x2daee0ad, RZ ;  /* 0xd2511f5305067825 */ /* 0x000fe200078e00ff */
[----:B------:R-:W1:Y:S02]  /*8c50*/  MUFU.EX2 R222, R222 ;  /* 0x000000de00de7308 */ /* 0x000e640000000800 */
[----:B------:R-:W-:Y:S01]  /*8c60*/  FSEL R227, R227, RZ, P1 ;  /* 0x000000ffe3e37208 */ /* 0x000fe20000800000 */
[----:B------:R-:W-:Y:S01]  /*8c70*/  IMAD.WIDE.U32 R156, R156, -0x2daee0ad, RZ ;  /* 0xd2511f539c9c7825 */ /* 0x000fe200078e00ff */
[----:B------:R-:W-:-:S03]  /*8c80*/  LOP3.LUT R138, R7, UR16, R138, 0x96, !PT ;  /* 0x00000010078a7c12 */ /* 0x000fc6000f8e968a */
[----:B------:R-:W-:Y:S01]  /*8c90*/  FFMA.FTZ R209, R4, c[0x0][0x23c], -R227 ;  /* 0x00008f0004d17a23 */ /* 0x000fe200000108e3 */
[----:B------:R-:W-:Y:S01]  /*8ca0*/  LOP3.LUT R4, R157, UR13, R6, 0x96, !PT ;  /* 0x0000000d9d047c12 */ /* 0x000fe2000f8e9606 */
[----:B------:R-:W-:Y:S01]  /*8cb0*/  IMAD.WIDE.U32 R138, R138, -0x326172a9, RZ ;  /* 0xcd9e8d578a8a7825 */ /* 0x000fe200078e00ff */
[----:B------:R-:W2:Y:S03]  /*8cc0*/  MUFU.EX2 R215, R215 ;  /* 0x000000d700d77308 */ /* 0x000ea60000000800 */
[----:B------:R-:W-:-:S04]  /*8cd0*/  IMAD.WIDE.U32 R4, R4, -0x326172a9, RZ ;  /* 0xcd9e8d5704047825 */ /* 0x000fc800078e00ff */
[-C--:B-1----:R-:W-:Y:S01]  /*8ce0*/  FMUL.FTZ R16, R36, R222.reuse ;  /* 0x000000de24107220 */ /* 0x082fe20000410000 */
[----:B------:R-:W-:Y:S01]  /*8cf0*/  LOP3.LUT R8, R5, UR7, R138, 0x96, !PT ;  /* 0x0000000705087c12 */ /* 0x000fe2000f8e968a */
[-C--:B------:R-:W-:Y:S01]  /*8d00*/  FMUL.FTZ R17, R37, R222.reuse ;  /* 0x000000de25117220 */ /* 0x080fe20000410000 */
[C---:B------:R-:W-:Y:S01]  /*8d10*/  LOP3.LUT R5, R4.reuse, 0xffff, RZ, 0xc0, !PT ;  /* 0x0000ffff04057812 */ /* 0x040fe200078ec0ff */
[----:B------:R-:W-:Y:S01]  /*8d20*/  FFMA.FTZ R210, R23, c[0x0][0x23c], -R230 ;  /* 0x00008f0017d27a23 */ /* 0x000fe200000108e6 */
[----:B------:R-:W-:Y:S01]  /*8d30*/  LOP3.LUT R6, R4, 0xff, RZ, 0xc0, !PT ;  /* 0x000000ff04067812 */ /* 0x000fe200078ec0ff */
[--C-:B------:R-:W-:Y:S01]  /*8d40*/  FFMA.FTZ R208, R25, c[0x0][0x23c], -R227.reuse ;  /* 0x00008f0019d07a23 */ /* 0x100fe200000108e3 */
[--C-:B------:R-:W-:Y:S01]  /*8d50*/  SHF.R.U32.HI R10, RZ, 0x10, R4.reuse ;  /* 0x00000010ff0a7819 */ /* 0x100fe20000011604 */
[--C-:B------:R-:W-:Y:S01]  /*8d60*/  FFMA.FTZ R199, R20, c[0x0][0x23c], -R227.reuse ;  /* 0x00008f0014c77a23 */ /* 0x100fe200000108e3 */
[----:B------:R-:W-:Y:S01]  /*8d70*/  SHF.R.U32.HI R7, RZ, 0x18, R4 ;  /* 0x00000018ff077819 */ /* 0x000fe20000011604 */
[----:B------:R-:W-:Y:S01]  /*8d80*/  FFMA.FTZ R221, R21, c[0x0][0x23c], -R227 ;  /* 0x00008f0015dd7a23 */ /* 0x000fe200000108e3 */
[----:B------:R-:W-:Y:S01]  /*8d90*/  FSEL R4, R0, RZ, P1 ;  /* 0x000000ff00047208 */ /* 0x000fe20000800000 */
[----:B------:R-:W-:Y:S01]  /*8da0*/  MUFU.EX2 R211, R211 ;  /* 0x000000d300d37308 */ /* 0x000fe20000000800 */
[----:B------:R-:W-:Y:S01]  /*8db0*/  SHF.R.U32.HI R5, RZ, 0x8, R5 ;  /* 0x00000008ff057819 */ /* 0x000fe20000011605 */
[----:B------:R-:W-:Y:S01]  /*8dc0*/  LDSM.16.MT88.4 R20, [R186+0xc000] ;  /* 0x00c00000ba14783b */ /* 0x000fe20000004200 */
[----:B------:R-:W-:Y:S01]  /*8dd0*/  LOP3.LUT R9, R8, 0xffff, RZ, 0xc0, !PT ;  /* 0x0000ffff08097812 */ /* 0x000fe200078ec0ff */
[----:B------:R-:W-:Y:S01]  /*8de0*/  FADD.FTZ R3, R3, -R4 ;  /* 0x8000000403037221 */ /* 0x000fe20000010000 */
[----:B------:R-:W-:Y:S01]  /*8df0*/  PRMT R6, R6, 0x5410, R5 ;  /* 0x0000541006067816 */ /* 0x000fe20000000005 */
[-C--:B------:R-:W-:Y:S01]  /*8e00*/  FMUL.FTZ R32, R52, R222.reuse ;  /* 0x000000de34207220 */ /* 0x080fe20000410000 */
[--C-:B------:R-:W-:Y:S01]  /*8e10*/  SHF.R.U32.HI R5, RZ, 0x10, R8.reuse ;  /* 0x00000010ff057819 */ /* 0x100fe20000011608 */
[----:B------:R-:W-:Y:S01]  /*8e20*/  FMUL.FTZ R3, R3, c[0x0][0x23c] ;  /* 0x00008f0003037a20 */ /* 0x000fe20000410000 */
[----:B------:R-:W1:Y:S01]  /*8e30*/  MUFU.EX2 R210, R210 ;  /* 0x000000d200d27308 */ /* 0x000e620000000800 */
[----:B------:R-:W-:Y:S01]  /*8e40*/  LOP3.LUT R4, R8, 0xff, RZ, 0xc0, !PT ;  /* 0x000000ff08047812 */ /* 0x000fe200078ec0ff */
[-C--:B------:R-:W-:Y:S01]  /*8e50*/  FMUL.FTZ R33, R53, R222.reuse ;  /* 0x000000de35217220 */ /* 0x080fe20000410000 */
[----:B------:R-:W-:Y:S01]  /*8e60*/  LOP3.LUT R10, R10, 0xff, RZ, 0xc0, !PT ;  /* 0x000000ff0a0a7812 */ /* 0x000fe200078ec0ff */
[--C-:B------:R-:W-:Y:S01]  /*8e70*/  HSET2.LE.AND R6, R6, R223.reuse, PT ;  /* 0x000000df06067233 */ /* 0x100fe20003803000 */
[----:B------:R-:W-:Y:S01]  /*8e80*/  SHF.R.U32.HI R8, RZ, 0x18, R8 ;  /* 0x00000018ff087819 */ /* 0x000fe20000011608 */
[-C--:B------:R-:W-:Y:S01]  /*8e90*/  FMUL.FTZ R56, R56, R222.reuse ;  /* 0x000000de38387220 */ /* 0x080fe20000410000 */
[----:B------:R-:W-:Y:S01]  /*8ea0*/  SHF.R.U32.HI R9, RZ, 0x8, R9 ;  /* 0x00000008ff097819 */ /* 0x000fe20000011609 */
[----:B------:R-:W3:Y:S01]  /*8eb0*/  MUFU.EX2 R3, R3 ;  /* 0x0000000300037308 */ /* 0x000ee20000000800 */
[----:B------:R-:W-:Y:S01]  /*8ec0*/  LOP3.LUT R5, R5, 0xff, RZ, 0xc0, !PT ;  /* 0x000000ff05057812 */ /* 0x000fe200078ec0ff */
[-C--:B------:R-:W-:Y:S01]  /*8ed0*/  FMUL.FTZ R57, R57, R222.reuse ;  /* 0x000000de39397220 */ /* 0x080fe20000410000 */
[----:B------:R-:W-:Y:S01]  /*8ee0*/  PRMT R7, R10, 0x5410, R7 ;  /* 0x000054100a077816 */ /* 0x000fe20000000007 */
[-C--:B------:R-:W-:Y:S01]  /*8ef0*/  FMUL.FTZ R24, R44, R222.reuse ;  /* 0x000000de2c187220 */ /* 0x080fe20000410000 */
[----:B------:R-:W-:Y:S01]  /*8f00*/  PRMT R4, R4, 0x5410, R9 ;  /* 0x0000541004047816 */ /* 0x000fe20000000009 */
[----:B------:R-:W-:Y:S01]  /*8f10*/  FMUL.FTZ R25, R45, R222 ;  /* 0x000000de2d197220 */ /* 0x000fe20000410000 */
[----:B------:R-:W-:Y:S01]  /*8f20*/  PRMT R5, R5, 0x5410, R8 ;  /* 0x0000541005057816 */ /* 0x000fe20000000008 */
[----:B------:R-:W-:Y:S01]  /*8f30*/  MUFU.EX2 R209, R209 ;  /* 0x000000d100d17308 */ /* 0x000fe20000000800 */
[--C-:B------:R-:W-:Y:S01]  /*8f40*/  HSET2.LE.AND R7, R7, R223.reuse, PT ;  /* 0x000000df07077233 */ /* 0x100fe20003803000 */
[----:B--2---:R-:W-:Y:S01]  /*8f50*/  F2FP.PACK_AB R11, R215, R220 ;  /* 0x000000dcd70b723e */ /* 0x004fe200000000ff */
[--C-:B------:R-:W-:Y:S01]  /*8f60*/  HSET2.LE.AND R4, R4, R223.reuse, PT ;  /* 0x000000df04047233 */ /* 0x100fe20003803000 */
[----:B-1----:R-:W-:Y:S01]  /*8f70*/  F2FP.PACK_AB R9, R210, R211 ;  /* 0x000000d3d209723e */ /* 0x002fe200000000ff */
[----:B------:R-:W-:Y:S01]  /*8f80*/  HSET2.LE.AND R5, R5, R223, PT ;  /* 0x000000df05057233 */ /* 0x000fe20003803000 */
[----:B------:R-:W-:Y:S01]  /*8f90*/  FMUL.FTZ R40, R40, R222 ;  /* 0x000000de28287220 */ /* 0x000fe20000410000 */
[----:B------:R-:W-:Y:S01]  /*8fa0*/  LOP3.LUT R138, R139, UR15, R158, 0x96, !PT ;  /* 0x0000000f8b8a7c12 */ /* 0x000fe2000f8e969e */
[-C--:B---3--:R-:W-:Y:S01]  /*8fb0*/  FMUL.FTZ R18, R38, R3.reuse ;  /* 0x0000000326127220 */ /* 0x088fe20000410000 */
[----:B------:R-:W1:Y:S01]  /*8fc0*/  MUFU.EX2 R208, R208 ;  /* 0x000000d000d07308 */ /* 0x000e620000000800 */
[----:B------:R-:W-:Y:S01]  /*8fd0*/  FMUL.FTZ R19, R39, R3 ;  /* 0x0000000327137220 */ /* 0x000fe20000410000 */
[----:B------:R-:W-:Y:S01]  /*8fe0*/  LOP3.LUT R4, R4, R11, RZ, 0xc0, !PT ;  /* 0x0000000b04047212 */ /* 0x000fe200078ec0ff */
[----:B------:R-:W2:Y:S01]  /*8ff0*/  LDSM.16.MT88.4 R36, [R184+0xc000] ;  /* 0x00c00000b824783b */ /* 0x000ea20000004200 */
[----:B------:R-:W-:Y:S01]  /*9000*/  FMUL.FTZ R34, R54, R3 ;  /* 0x0000000336227220 */ /* 0x000fe20000410000 */
[----:B------:R-:W-:Y:S01]  /*9010*/  LOP3.LUT R6, R6, R9, RZ, 0xc0, !PT ;  /* 0x0000000906067212 */ /* 0x000fe200078ec0ff */
[----:B------:R-:W-:-:S02]  /*9020*/  FMUL.FTZ R35, R55, R3 ;  /* 0x0000000337237220 */ /* 0x000fc40000410000 */
[----:B------:R-:W-:Y:S01]  /*9030*/  MUFU.EX2 R199, R199 ;  /* 0x000000c700c77308 */ /* 0x000fe20000000800 */
[----:B------:R-:W-:Y:S01]  /*9040*/  LDSM.16.MT88.4 R52, [R186+0xe000] ;  /* 0x00e00000ba34783b */ /* 0x000fe20000004200 */
[-C--:B------:R-:W-:Y:S02]  /*9050*/  FMUL.FTZ R58, R58, R3.reuse ;  /* 0x000000033a3a7220 */ /* 0x080fe40000410000 */
[-C--:B------:R-:W-:Y:S02]  /*9060*/  FMUL.FTZ R59, R59, R3.reuse ;  /* 0x000000033b3b7220 */ /* 0x080fe40000410000 */
[----:B------:R-:W-:Y:S02]  /*9070*/  FMUL.FTZ R26, R46, R3 ;  /* 0x000000032e1a7220 */ /* 0x000fe40000410000 */
[----:B------:R-:W3:Y:S01]  /*9080*/  MUFU.EX2 R221, R221 ;  /* 0x000000dd00dd7308 */ /* 0x000ee20000000800 */
[----:B-1----:R-:W-:Y:S01]  /*9090*/  F2FP.PACK_AB R10, R208, R209 ;  /* 0x000000d1d00a723e */ /* 0x002fe200000000ff */
[----:B------:R-:W-:-:S02]  /*90a0*/  FMUL.FTZ R27, R47, R3 ;  /* 0x000000032f1b7220 */ /* 0x000fc40000410000 */
[----:B------:R-:W1:Y:S01]  /*90b0*/  LDSM.16.MT88.4 R44, [R188+0xe000] ;  /* 0x00e00000bc2c783b */ /* 0x000e620000004200 */
[----:B------:R-:W-:Y:S01]  /*90c0*/  LOP3.LUT R5, R5, R10, RZ, 0xc0, !PT ;  /* 0x0000000a05057212 */ /* 0x000fe200078ec0ff */
[-C--:B------:R-:W-:Y:S02]  /*90d0*/  FMUL.FTZ R41, R41, R222.reuse ;  /* 0x000000de29297220 */ /* 0x080fe40000410000 */
[-C--:B------:R-:W-:Y:S02]  /*90e0*/  FMUL.FTZ R42, R42, R3.reuse ;  /* 0x000000032a2a7220 */ /* 0x080fe40000410000 */
[----:B------:R-:W-:Y:S02]  /*90f0*/  FMUL.FTZ R43, R43, R3 ;  /* 0x000000032b2b7220 */ /* 0x000fe40000410000 */
[-C--:B------:R-:W-:Y:S02]  /*9100*/  FMUL.FTZ R48, R48, R222.reuse ;  /* 0x000000de30307220 */ /* 0x080fe40000410000 */
[----:B------:R-:W-:Y:S01]  /*9110*/  FMUL.FTZ R49, R49, R222 ;  /* 0x000000de31317220 */ /* 0x000fe20000410000 */
[----:B---3--:R-:W-:Y:S01]  /*9120*/  F2FP.PACK_AB R8, R221, R199 ;  /* 0x000000c7dd08723e */ /* 0x008fe200000000ff */
[----:B------:R-:W-:-:S02]  /*9130*/  FMUL.FTZ R50, R50, R3 ;  /* 0x0000000332327220 */ /* 0x000fc40000410000 */
[-C--:B------:R-:W-:Y:S01]  /*9140*/  FMUL.FTZ R51, R51, R3.reuse ;  /* 0x0000000333337220 */ /* 0x080fe20000410000 */
[----:B------:R-:W-:Y:S01]  /*9150*/  LOP3.LUT R7, R7, R8, RZ, 0xc0, !PT ;  /* 0x0000000807077212 */ /* 0x000fe200078ec0ff */
[-C--:B------:R-:W-:Y:S02]  /*9160*/  FMUL.FTZ R72, R72, R222.reuse ;  /* 0x000000de48487220 */ /* 0x080fe40000410000 */
[-C--:B------:R-:W-:Y:S02]  /*9170*/  FMUL.FTZ R73, R73, R222.reuse ;  /* 0x000000de49497220 */ /* 0x080fe40000410000 */
[-C--:B------:R-:W-:Y:S02]  /*9180*/  FMUL.FTZ R74, R74, R3.reuse ;  /* 0x000000034a4a7220 */ /* 0x080fe40000410000 */
[----:B--2---:R-:W-:Y:S01]  /*9190*/  HMMA.16816.F32 R32, R4, R36, R32 ;  /* 0x000000240420723c */ /* 0x004fe20000001820 */
[----:B------:R-:W-:Y:S02]  /*91a0*/  FMUL.FTZ R75, R75, R3 ;  /* 0x000000034b4b7220 */ /* 0x000fe40000410000 */
[----:B------:R-:W-:-:S02]  /*91b0*/  FMUL.FTZ R64, R64, R222 ;  /* 0x000000de40407220 */ /* 0x000fc40000410000 */
[-C--:B------:R-:W-:Y:S02]  /*91c0*/  FMUL.FTZ R65, R65, R222.reuse ;  /* 0x000000de41417220 */ /* 0x080fe40000410000 */
[-C--:B------:R-:W-:Y:S01]  /*91d0*/  FMUL.FTZ R66, R66, R3.reuse ;  /* 0x0000000342427220 */ /* 0x080fe20000410000 */
[C---:B------:R-:W-:Y:S01]  /*91e0*/  HMMA.16816.F32 R36, R4.reuse, R38, R56 ;  /* 0x000000260424723c */ /* 0x040fe20000001838 */
[----:B------:R-:W-:Y:S02]  /*91f0*/  FMUL.FTZ R67, R67, R3 ;  /* 0x0000000343437220 */ /* 0x000fe40000410000 */
[-C--:B------:R-:W-:Y:S02]  /*9200*/  FMUL.FTZ R96, R96, R222.reuse ;  /* 0x000000de60607220 */ /* 0x080fe40000410000 */
[-C--:B------:R-:W-:Y:S02]  /*9210*/  FMUL.FTZ R97, R97, R222.reuse ;  /* 0x000000de61617220 */ /* 0x080fe40000410000 */
[-C--:B------:R-:W-:Y:S01]  /*9220*/  FMUL.FTZ R56, R76, R222.reuse ;  /* 0x000000de4c387220 */ /* 0x080fe20000410000 */
[----:B------:R-:W-:Y:S01]  /*9230*/  HMMA.16816.F32 R16, R4, R20, R16 ;  /* 0x000000140410723c */ /* 0x000fe20000001810 */
[----:B------:R-:W-:-:S02]  /*9240*/  FMUL.FTZ R57, R77, R222 ;  /* 0x000000de4d397220 */ /* 0x000fc40000410000 */
[-C--:B------:R-:W-:Y:S02]  /*9250*/  FMUL.FTZ R58, R78, R3.reuse ;  /* 0x000000034e3a7220 */ /* 0x080fe40000410000 */
[-C--:B------:R-:W-:Y:S02]  /*9260*/  FMUL.FTZ R59, R79, R3.reuse ;  /* 0x000000034f3b7220 */ /* 0x080fe40000410000 */
[----:B------:R-:W-:Y:S01]  /*9270*/  LDSM.16.MT88.4 R76, [R188+0x10000] ;  /* 0x01000000bc4c783b */ /* 0x000fe20000004200 */
[----:B------:R-:W-:Y:S01]  /*9280*/  HMMA.16816.F32 R20, R4, R22, R40 ;  /* 0x000000160414723c */ /* 0x000fe20000001828 */
[-C--:B------:R-:W-:Y:S02]  /*9290*/  FMUL.FTZ R98, R98, R3.reuse ;  /* 0x0000000362627220 */ /* 0x080fe40000410000 */
[----:B------:R-:W-:Y:S02]  /*92a0*/  FMUL.FTZ R99, R99, R3 ;  /* 0x0000000363637220 */ /* 0x000fe40000410000 */
[----:B------:R-:W-:-:S02]  /*92b0*/  FFMA.FTZ R234, R136, c[0x0][0x23c], -R230 ;  /* 0x00008f0088ea7a23 */ /* 0x000fc400000108e6 */
[-C--:B------:R-:W-:Y:S01]  /*92c0*/  FMUL.FTZ R40, R60, R222.reuse ;  /* 0x000000de3c287220 */ /* 0x080fe20000410000 */
[C---:B------:R-:W-:Y:S01]  /*92d0*/  HMMA.16816.F32 R24, R4.reuse, R28, R24 ;  /* 0x0000001c0418723c */ /* 0x040fe20000001818 */
[----:B------:R-:W-:Y:S02]  /*92e0*/  FMUL.FTZ R41, R61, R222 ;  /* 0x000000de3d297220 */ /* 0x000fe40000410000 */
[-C--:B------:R-:W-:Y:S01]  /*92f0*/  FMUL.FTZ R42, R62, R3.reuse ;  /* 0x000000033e2a7220 */ /* 0x080fe20000410000 */
[----:B------:R-:W-:Y:S01]  /*9300*/  MUFU.EX2 R234, R234 ;  /* 0x000000ea00ea7308 */ /* 0x000fe20000000800 */
[----:B------:R-:W-:Y:S02]  /*9310*/  FMUL.FTZ R43, R63, R3 ;  /* 0x000000033f2b7220 */ /* 0x000fe40000410000 */
[----:B------:R-:W2:Y:S01]  /*9320*/  LDSM.16.MT88.4 R60, [R185+0xe000] ;  /* 0x00e00000b93c783b */ /* 0x000ea20000004200 */
[----:B------:R-:W-:Y:S01]  /*9330*/  HMMA.16816.F32 R28, R4, R30, R48 ;  /* 0x0000001e041c723c */ /* 0x000fe20000001830 */
[----:B------:R-:W-:-:S02]  /*9340*/  FFMA.FTZ R237, R137, c[0x0][0x23c], -R230 ;  /* 0x00008f0089ed7a23 */ /* 0x000fc400000108e6 */
[-C--:B------:R-:W-:Y:S02]  /*9350*/  FMUL.FTZ R80, R80, R222.reuse ;  /* 0x000000de50507220 */ /* 0x080fe40000410000 */
[-C--:B------:R-:W-:Y:S02]  /*9360*/  FMUL.FTZ R81, R81, R222.reuse ;  /* 0x000000de51517220 */ /* 0x080fe40000410000 */
[-C--:B------:R-:W-:Y:S01]  /*9370*/  FMUL.FTZ R48, R68, R222.reuse ;  /* 0x000000de44307220 */ /* 0x080fe20000410000 */
[----:B-1----:R-:W-:Y:S01]  /*9380*/  HMMA.16816.F32 R40, R4, R44, R40 ;  /* 0x0000002c0428723c */ /* 0x002fe20000001828 */
[----:B------:R-:W-:Y:S01]  /*9390*/  FMUL.FTZ R49, R69, R222 ;  /* 0x000000de45317220 */ /* 0x000fe20000410000 */
[----:B------:R-:W1:Y:S01]  /*93a0*/  MUFU.EX2 R237, R237 ;  /* 0x000000ed00ed7308 */ /* 0x000e620000000800 */
[-C--:B------:R-:W-:Y:S02]  /*93b0*/  FMUL.FTZ R50, R70, R3.reuse ;  /* 0x0000000346327220 */ /* 0x080fe40000410000 */
[----:B------:R-:W-:-:S02]  /*93c0*/  FMUL.FTZ R51, R71, R3 ;  /* 0x0000000347337220 */ /* 0x000fc40000410000 */
[----:B------:R-:W3:Y:S01]  /*93d0*/  LDSM.16.MT88.4 R68, [R184+0xe000] ;  /* 0x00e00000b844783b */ /* 0x000ee20000004200 */
[C---:B------:R-:W-:Y:S01]  /*93e0*/  HMMA.16816.F32 R44, R4.reuse, R46, R64 ;  /* 0x0000002e042c723c */ /* 0x040fe20000001840 */
[-C--:B------:R-:W-:Y:S02]  /*93f0*/  FMUL.FTZ R82, R82, R3.reuse ;  /* 0x0000000352527220 */ /* 0x080fe40000410000 */
[----:B------:R-:W-:Y:S02]  /*9400*/  FMUL.FTZ R83, R83, R3 ;  /* 0x0000000353537220 */ /* 0x000fe40000410000 */
[-C--:B------:R-:W-:Y:S02]  /*9410*/  FMUL.FTZ R88, R88, R222.reuse ;  /* 0x000000de58587220 */ /* 0x080fe40000410000 */
[-C--:B------:R-:W-:Y:S01]  /*9420*/  FMUL.FTZ R64, R84, R222.reuse ;  /* 0x000000de54407220 */ /* 0x080fe20000410000 */
[----:B------:R-:W-:Y:S01]  /*9430*/  HMMA.16816.F32 R48, R4, R52, R48 ;  /* 0x000000340430723c */ /* 0x000fe20000001830 */
[----:B------:R-:W-:-:S02]  /*9440*/  FMUL.FTZ R65, R85, R222 ;  /* 0x000000de55417220 */ /* 0x000fc40000410000 */
[-C--:B------:R-:W-:Y:S02]  /*9450*/  FMUL.FTZ R66, R86, R3.reuse ;  /* 0x0000000356427220 */ /* 0x080fe40000410000 */
[-C--:B------:R-:W-:Y:S02]  /*9460*/  FMUL.FTZ R67, R87, R3.reuse ;  /* 0x0000000357437220 */ /* 0x080fe40000410000 */
[----:B------:R-:W4:Y:S01]  /*9470*/  LDSM.16.MT88.4 R84, [R186+0x10000] ;  /* 0x01000000ba54783b */ /* 0x000f220000004200 */
[----:B------:R-:W-:Y:S01]  /*9480*/  HMMA.16816.F32 R52, R4, R54, R72 ;  /* 0x000000360434723c */ /* 0x000fe20000001848 */
[----:B------:R-:W-:Y:S02]  /*9490*/  FMUL.FTZ R89, R89, R222 ;  /* 0x000000de59597220 */ /* 0x000fe40000410000 */
[-C--:B------:R-:W-:Y:S02]  /*94a0*/  FMUL.FTZ R90, R90, R3.reuse ;  /* 0x000000035a5a7220 */ /* 0x080fe40000410000 */
[----:B------:R-:W-:-:S02]  /*94b0*/  FMUL.FTZ R91, R91, R3 ;  /* 0x000000035b5b7220 */ /* 0x000fc40000410000 */
[-C--:B------:R-:W-:Y:S01]  /*94c0*/  FMUL.FTZ R72, R92, R222.reuse ;  /* 0x000000de5c487220 */ /* 0x080fe20000410000 */
[C---:B--2---:R-:W-:Y:S01]  /*94d0*/  HMMA.16816.F32 R56, R4.reuse, R60, R56 ;  /* 0x0000003c0438723c */ /* 0x044fe20000001838 */
[-C--:B------:R-:W-:Y:S02]  /*94e0*/  FMUL.FTZ R73, R93, R222.reuse ;  /* 0x000000de5d497220 */ /* 0x080fe40000410000 */
[-C--:B------:R-:W-:Y:S02]  /*94f0*/  FMUL.FTZ R74, R94, R3.reuse ;  /* 0x000000035e4a7220 */ /* 0x080fe40000410000 */
[----:B------:R-:W-:Y:S02]  /*9500*/  FMUL.FTZ R75, R95, R3 ;  /* 0x000000035f4b7220 */ /* 0x000fe40000410000 */
[----:B------:R-:W2:Y:S01]  /*9510*/  LDSM.16.MT88.4 R92, [R185+0x10000] ;  /* 0x01000000b95c783b */ /* 0x000ea20000004200 */
[----:B------:R-:W-:Y:S01]  /*9520*/  HMMA.16816.F32 R60, R4, R62, R80 ;  /* 0x0000003e043c723c */ /* 0x000fe20000001850 */
[----:B------:R-:W-:-:S02]  /*9530*/  FMUL.FTZ R108, R108, R222 ;  /* 0x000000de6c6c7220 */ /* 0x000fc40000410000 */
[-C--:B------:R-:W-:Y:S02]  /*9540*/  FMUL.FTZ R109, R109, R222.reuse ;  /* 0x000000de6d6d7220 */ /* 0x080fe40000410000 */
[-C--:B------:R-:W-:Y:S02]  /*9550*/  FMUL.FTZ R110, R110, R3.reuse ;  /* 0x000000036e6e7220 */ /* 0x080fe40000410000 */
[-C--:B------:R-:W-:Y:S01]  /*9560*/  FMUL.FTZ R81, R101, R222.reuse ;  /* 0x000000de65517220 */ /* 0x080fe20000410000 */
[----:B------:R-:W-:Y:S01]  /*9570*/  HMMA.16816.F32 R72, R4, R76, R72 ;  /* 0x0000004c0448723c */ /* 0x000fe20000001848 */
[-C--:B------:R-:W-:Y:S02]  /*9580*/  FMUL.FTZ R82, R102, R3.reuse ;  /* 0x0000000366527220 */ /* 0x080fe40000410000 */
[----:B------:R-:W-:Y:S02]  /*9590*/  FMUL.FTZ R111, R111, R3 ;  /* 0x000000036f6f7220 */ /* 0x000fe40000410000 */
[----:B------:R-:W-:-:S02]  /*95a0*/  FMUL.FTZ R80, R100, R222 ;  /* 0x000000de64507220 */ /* 0x000fc40000410000 */
[-C--:B------:R-:W-:Y:S01]  /*95b0*/  FMUL.FTZ R83, R103, R3.reuse ;  /* 0x0000000367537220 */ /* 0x080fe20000410000 */
[C---:B------:R-:W-:Y:S01]  /*95c0*/  HMMA.16816.F32 R76, R4.reuse, R78, R96 ;  /* 0x0000004e044c723c */ /* 0x040fe20000001860 */
[-C--:B------:R-:W-:Y:S02]  /*95d0*/  FMUL.FTZ R104, R104, R222.reuse ;  /* 0x000000de68687220 */ /* 0x080fe40000410000 */
[-C--:B------:R-:W-:Y:S02]  /*95e0*/  FMUL.FTZ R105, R105, R222.reuse ;  /* 0x000000de69697220 */ /* 0x080fe40000410000 */
[-C--:B------:R-:W-:Y:S02]  /*95f0*/  FMUL.FTZ R106, R106, R3.reuse ;  /* 0x000000036a6a7220 */ /* 0x080fe40000410000 */
[----:B------:R-:W-:Y:S01]  /*9600*/  IMAD.WIDE.U32 R98, R138, -0x2daee0ad, RZ ;  /* 0xd2511f538a627825 */ /* 0x000fe200078e00ff */
[C---:B---3--:R-:W-:Y:S01]  /*9610*/  HMMA.16816.F32 R64, R4.reuse, R68, R64 ;  /* 0x000000440440723c */ /* 0x048fe20000001840 */
[----:B------:R-:W3:Y:S02]  /*9620*/  LDSM.16.MT88.4 R136, [R184+0x10000] ;  /* 0x01000000b888783b */ /* 0x000ee40000004200 */
[-C--:B------:R-:W-:Y:S01]  /*9630*/  FMUL.FTZ R107, R107, R3.reuse ;  /* 0x000000036b6b7220 */ /* 0x080fe20000410000 */
[----:B------:R-:W-:Y:S01]  /*9640*/  LOP3.LUT R97, R98, 0xffff, RZ, 0xc0, !PT ;  /* 0x0000ffff62617812 */ /* 0x000fe200078ec0ff */
[----:B------:R-:W-:Y:S01]  /*9650*/  FFMA.FTZ R236, R166, c[0x0][0x23c], -R230 ;  /* 0x00008f00a6ec7a23 */ /* 0x000fe200000108e6 */
[----:B------:R-:W-:Y:S01]  /*9660*/  SHF.R.U32.HI R101, RZ, 0x10, R98 ;  /* 0x00000010ff657819 */ /* 0x000fe20000011662 */
[----:B------:R-:W-:Y:S01]  /*9670*/  FFMA.FTZ R235, R162, c[0x0][0x23c], -R230 ;  /* 0x00008f00a2eb7a23 */ /* 0x000fe200000108e6 */
[C---:B------:R-:W-:Y:S01]  /*9680*/  HMMA.16816.F32 R68, R4.reuse, R70, R88 ;  /* 0x000000460444723c */ /* 0x040fe20000001858 */
[----:B------:R-:W-:Y:S01]  /*9690*/  LOP3.LUT R102, R98, 0xff, RZ, 0xc0, !PT ;  /* 0x000000ff62667812 */ /* 0x000fe200078ec0ff */
[----:B------:R-:W-:Y:S01]  /*96a0*/  FFMA.FTZ R238, R135, c[0x0][0x23c], -R227 ;  /* 0x00008f0087ee7a23 */ /* 0x000fe200000108e3 */
[----:B------:R-:W-:Y:S01]  /*96b0*/  SHF.R.U32.HI R96, RZ, 0x18, R98 ;  /* 0x00000018ff607819 */ /* 0x000fe20000011662 */
[-C--:B------:R-:W-:Y:S01]  /*96c0*/  FMUL.FTZ R98, R118, R3.reuse ;  /* 0x0000000376627220 */ /* 0x080fe20000410000 */
[----:B------:R-:W-:Y:S01]  /*96d0*/  SHF.R.U32.HI R97, RZ, 0x8, R97 ;  /* 0x00000008ff617819 */ /* 0x000fe20000011661 */
[----:B------:R-:W-:Y:S01]  /*96e0*/  FFMA.FTZ R239, R165, c[0x0][0x23c], -R227 ;  /* 0x00008f00a5ef7a23 */ /* 0x000fe200000108e3 */
[----:B------:R-:W-:Y:S01]  /*96f0*/  LOP3.LUT R101, R101, 0xff, RZ, 0xc0, !PT ;  /* 0x000000ff65657812 */ /* 0x000fe200078ec0ff */
[-C--:B------:R-:W-:Y:S01]  /*9700*/  FMUL.FTZ R88, R120, R222.reuse ;  /* 0x000000de78587220 */ /* 0x080fe20000410000 */
[----:B------:R-:W-:Y:S01]  /*9710*/  LOP3.LUT R156, R99, UR30, R156, 0x96, !PT ;  /* 0x0000001e639c7c12 */ /* 0x000fe2000f8e969c */
[-C--:B------:R-:W-:Y:S01]  /*9720*/  FMUL.FTZ R89, R121, R222.reuse ;  /* 0x000000de79597220 */ /* 0x080fe20000410000 */
[----:B------:R-:W-:Y:S01]  /*9730*/  PRMT R102, R102, 0x5410, R97 ;  /* 0x0000541066667816 */ /* 0x000fe20000000061 */
[-C--:B------:R-:W-:Y:S01]  /*9740*/  FMUL.FTZ R90, R122, R3.reuse ;  /* 0x000000037a5a7220 */ /* 0x080fe20000410000 */
[----:B------:R-:W-:Y:S01]  /*9750*/  PRMT R101, R101, 0x5410, R96 ;  /* 0x0000541065657816 */ /* 0x000fe20000000060 */
[-C--:B------:R-:W-:Y:S01]  /*9760*/  FMUL.FTZ R91, R123, R3.reuse ;  /* 0x000000037b5b7220 */ /* 0x080fe20000410000 */
[----:B------:R-:W-:Y:S01]  /*9770*/  LOP3.LUT R100, R156, 0xff, RZ, 0xc0, !PT ;  /* 0x000000ff9c647812 */ /* 0x000fe200078ec0ff */
[-C--:B------:R-:W-:Y:S01]  /*9780*/  FMUL.FTZ R96, R116, R222.reuse ;  /* 0x000000de74607220 */ /* 0x080fe20000410000 */
[C---:B----4-:R-:W-:Y:S01]  /*9790*/  HMMA.16816.F32 R80, R4.reuse, R84, R80 ;  /* 0x000000540450723c */ /* 0x050fe20000001850 */
[-C--:B------:R-:W-:Y:S01]  /*97a0*/  FMUL.FTZ R97, R117, R222.reuse ;  /* 0x000000de75617220 */ /* 0x080fe20000410000 */
[----:B------:R-:W-:Y:S01]  /*97b0*/  MUFU.EX2 R236, R236 ;  /* 0x000000ec00ec7308 */ /* 0x000fe20000000800 */
[-C--:B------:R-:W-:Y:S01]  /*97c0*/  FMUL.FTZ R99, R119, R3.reuse ;  /* 0x0000000377637220 */ /* 0x080fe20000410000 */
[----:B------:R-:W-:Y:S01]  /*97d0*/  SHF.R.U32.HI R103, RZ, 0x10, R156 ;  /* 0x00000010ff677819 */ /* 0x000fe2000001169c */
[----:B------:R-:W4:Y:S01]  /*97e0*/  LDSM.16.MT88.4 R116, [R188+0xe800] ;  /* 0x00e80000bc74783b */ /* 0x000f220000004200 */
[--C-:B------:R-:W-:Y:S01]  /*97f0*/  FFMA.FTZ R240, R164, c[0x0][0x23c], -R227.reuse ;  /* 0x00008f00a4f07a23 */ /* 0x100fe200000108e3 */
[--C-:B------:R-:W-:Y:S01]  /*9800*/  HSET2.LE.AND R102, R102, R223.reuse, PT ;  /* 0x000000df66667233 */ /* 0x100fe20003803000 */
[C---:B--2---:R-:W-:Y:S01]  /*9810*/  HMMA.16816.F32 R88, R4.reuse, R92, R88 ;  /* 0x0000005c0458723c */ /* 0x044fe20000001858 */
[--C-:B------:R-:W-:Y:S01]  /*9820*/  FFMA.FTZ R241, R160, c[0x0][0x23c], -R227.reuse ;  /* 0x00008f00a0f17a23 */ /* 0x100fe200000108e3 */
[----:B------:R-:W2:Y:S01]  /*9830*/  MUFU.EX2 R235, R235 ;  /* 0x000000eb00eb7308 */ /* 0x000ea20000000800 */
[-C--:B------:R-:W-:Y:S01]  /*9840*/  FMUL.FTZ R8, R128, R222.reuse ;  /* 0x000000de80087220 */ /* 0x080fe20000410000 */
[----:B------:R-:W-:Y:S01]  /*9850*/  LOP3.LUT R103, R103, 0xff, RZ, 0xc0, !PT ;  /* 0x000000ff67677812 */ /* 0x000fe200078ec0ff */
[-C--:B------:R-:W-:Y:S01]  /*9860*/  FMUL.FTZ R9, R129, R222.reuse ;  /* 0x000000de81097220 */ /* 0x080fe20000410000 */
[----:B------:R-:W-:Y:S01]  /*9870*/  LDSM.16.MT88.4 R120, [R184+0xc800] ;  /* 0x00c80000b878783b */ /* 0x000fe20000004200 */
[----:B------:R-:W-:Y:S01]  /*9880*/  LOP3.LUT R92, R156, 0xffff, RZ, 0xc0, !PT ;  /* 0x0000ffff9c5c7812 */ /* 0x000fe200078ec0ff */
[-C--:B------:R-:W-:Y:S01]  /*9890*/  FMUL.FTZ R10, R130, R3.reuse ;  /* 0x00000003820a7220 */ /* 0x080fe20000410000 */
[C---:B------:R-:W-:Y:S01]  /*98a0*/  HMMA.16816.F32 R84, R4.reuse, R86, R104 ;  /* 0x000000560454723c */ /* 0x040fe20000001868 */
[-C--:B------:R-:W-:Y:S01]  /*98b0*/  FMUL.FTZ R11, R131, R3.reuse ;  /* 0x00000003830b7220 */ /* 0x080fe20000410000 */
[----:B------:R-:W-:Y:S01]  /*98c0*/  SHF.R.U32.HI R92, RZ, 0x8, R92 ;  /* 0x00000008ff5c7819 */ /* 0x000fe2000001165c */
[-C--:B------:R-:W-:Y:S01]  /*98d0*/  FMUL.FTZ R124, R124, R222.reuse ;  /* 0x000000de7c7c7220 */ /* 0x080fe20000410000 */
[----:B------:R-:W-:Y:S01]  /*98e0*/  MUFU.EX2 R238, R238 ;  /* 0x000000ee00ee7308 */ /* 0x000fe20000000800 */
[-C--:B------:R-:W-:Y:S01]  /*98f0*/  FMUL.FTZ R125, R125, R222.reuse ;  /* 0x000000de7d7d7220 */ /* 0x080fe20000410000 */
[----:B------:R-:W-:Y:S01]  /*9900*/  PRMT R100, R100, 0x5410, R92 ;  /* 0x0000541064647816 */ /* 0x000fe2000000005c */
[-C--:B------:R-:W-:Y:S01]  /*9910*/  FMUL.FTZ R126, R126, R3.reuse ;  /* 0x000000037e7e7220 */ /* 0x080fe20000410000 */
[C---:B------:R-:W-:Y:S01]  /*9920*/  HMMA.16816.F32 R92, R4.reuse, R94, R108 ;  /* 0x0000005e045c723c */ /* 0x040fe2000000186c */
[----:B------:R-:W5:Y:S01]  /*9930*/  LDSM.16.MT88.4 R108, [R186+0xe800] ;  /* 0x00e80000ba6c783b */ /* 0x000f620000004200 */
[-C--:B------:R-:W-:Y:S01]  /*9940*/  FMUL.FTZ R127, R127, R3.reuse ;  /* 0x000000037f7f7220 */ /* 0x080fe20000410000 */
[----:B------:R-:W-:Y:S01]  /*9950*/  HSET2.LE.AND R100, R100, R223, PT ;  /* 0x000000df64647233 */ /* 0x000fe20003803000 */
[----:B------:R-:W-:Y:S01]  /*9960*/  FMUL.FTZ R112, R112, R222 ;  /* 0x000000de70707220 */ /* 0x000fe20000410000 */
[----:B-1----:R-:W-:Y:S01]  /*9970*/  F2FP.PACK_AB R104, R237, R234 ;  /* 0x000000eaed68723e */ /* 0x002fe200000000ff */
[----:B------:R-:W-:Y:S01]  /*9980*/  FMUL.FTZ R113, R113, R222 ;  /* 0x000000de71717220 */ /* 0x000fe20000410000 */
[----:B------:R-:W1:Y:S01]  /*9990*/  MUFU.EX2 R239, R239 ;  /* 0x000000ef00ef7308 */ /* 0x000e620000000800 */
[-C--:B------:R-:W-:Y:S01]  /*99a0*/  FMUL.FTZ R114, R114, R3.reuse ;  /* 0x0000000372727220 */ /* 0x080fe20000410000 */
[C---:B------:R-:W-:Y:S01]  /*99b0*/  HMMA.16816.F32 R8, R4.reuse, R12, R8 ;  /* 0x0000000c0408723c */ /* 0x040fe20000001808 */
[----:B------:R-:W-:Y:S01]  /*99c0*/  FMUL.FTZ R115, R115, R3 ;  /* 0x0000000373737220 */ /* 0x000fe20000410000 */
[----:B------:R-:W-:Y:S01]  /*99d0*/  LOP3.LUT R100, R100, R104, RZ, 0xc0, !PT ;  /* 0x0000006864647212 */ /* 0x000fe200078ec0ff */
[----:B------:R-:W-:Y:S01]  /*99e0*/  LDSM.16.MT88.4 R132, [R188+0xc800] ;  /* 0x00c80000bc84783b */ /* 0x000fe20000004200 */
[----:B------:R-:W-:Y:S01]  /*99f0*/  SHF.R.U32.HI R156, RZ, 0x18, R156 ;  /* 0x00000018ff9c7819 */ /* 0x000fe2000001169c */
[----:B------:R-:W-:Y:S01]  /*9a00*/  FFMA.FTZ R242, R143, c[0x0][0x23c], -R230 ;  /* 0x00008f008ff27a23 */ /* 0x000fe200000108e6 */
[----:B------:R-:W-:Y:S01]  /*9a10*/  MUFU.EX2 R240, R240 ;  /* 0x000000f000f07308 */ /* 0x000fe20000000800 */
[----:B------:R-:W5:Y:S01]  /*9a20*/  LDSM.16.MT88.4 R104, [R185+0xe800] ;  /* 0x00e80000b968783b */ /* 0x000f620000004200 */
[C---:B------:R-:W-:Y:S01]  /*9a30*/  HMMA.16816.F32 R12, R4.reuse, R14, R124 ;  /* 0x0000000e040c723c */ /* 0x040fe2000000187c */
[----:B------:R-:W-:Y:S01]  /*9a40*/  PRMT R103, R103, 0x5410, R156 ;  /* 0x0000541067677816 */ /* 0x000fe2000000009c */
[--C-:B------:R-:W-:Y:S01]  /*9a50*/  FFMA.FTZ R246, R142, c[0x0][0x23c], -R227.reuse ;  /* 0x00008f008ef67a23 */ /* 0x100fe200000108e3 */
[----:B--2---:R-:W-:Y:S01]  /*9a60*/  F2FP.PACK_AB R149, R235, R236 ;  /* 0x000000eceb95723e */ /* 0x004fe200000000ff */
[----:B------:R-:W-:Y:S01]  /*9a70*/  LDSM.16.MT88.4 R124, [R185+0xc800] ;  /* 0x00c80000b97c783b */ /* 0x000fe20000004200 */
[--C-:B------:R-:W-:Y:S01]  /*9a80*/  FFMA.FTZ R248, R141, c[0x0][0x23c], -R227.reuse ;  /* 0x00008f008df87a23 */ /* 0x100fe200000108e3 */
[----:B------:R-:W2:Y:S01]  /*9a90*/  MUFU.EX2 R241, R241 ;  /* 0x000000f100f17308 */ /* 0x000ea20000000800 */
[----:B-1----:R-:W-:Y:S01]  /*9aa0*/  F2FP.PACK_AB R151, R239, R238 ;  /* 0x000000eeef97723e */ /* 0x002fe200000000ff */
[----:B---3--:R-:W-:Y:S01]  /*9ab0*/  HMMA.16816.F32 R96, R4, R136, R96 ;  /* 0x000000880460723c */ /* 0x008fe20000001860 */
[----:B------:R-:W-:Y:S01]  /*9ac0*/  LOP3.LUT R102, R102, R149, RZ, 0xc0, !PT ;  /* 0x0000009566667212 */ /* 0x000fe200078ec0ff */
[----:B------:R-:W-:Y:S01]  /*9ad0*/  FFMA.FTZ R249, R140, c[0x0][0x23c], -R227 ;  /* 0x00008f008cf97a23 */ /* 0x000fe200000108e3 */
[----:B------:R-:W-:Y:S01]  /*9ae0*/  LDSM.16.MT88.4 R128, [R186+0xc800] ;  /* 0x00c80000ba80783b */ /* 0x000fe20000004200 */
[----:B------:R-:W-:-:S02]  /*9af0*/  FFMA.FTZ R243, R153, c[0x0][0x23c], -R230 ;  /* 0x00008f0099f37a23 */ /* 0x000fc400000108e6 */
[--C-:B------:R-:W-:Y:S01]  /*9b00*/  FFMA.FTZ R244, R152, c[0x0][0x23c], -R230.reuse ;  /* 0x00008f0098f47a23 */ /* 0x100fe200000108e6 */
[--C-:B------:R-:W-:Y:S01]  /*9b10*/  HSET2.LE.AND R137, R103, R223.reuse, PT ;  /* 0x000000df67897233 */ /* 0x100fe20003803000 */
[----:B------:R-:W-:Y:S01]  /*9b20*/  HMMA.16816.F32 R4, R4, R138, R112 ;  /* 0x0000008a0404723c */ /* 0x000fe20000001870 */
[----:B------:R-:W1:Y:S01]  /*9b30*/  LDSM.16.MT88.4 R112, [R184+0xe800] ;  /* 0x00e80000b870783b */ /* 0x000e620000004200 */
[----:B------:R-:W-:Y:S01]  /*9b40*/  HSET2.LE.AND R103, R101, R223, PT ;  /* 0x000000df65677233 */ /* 0x000fe20003803000 */
[----:B------:R-:W-:Y:S01]  /*9b50*/  FFMA.FTZ R245, R145, c[0x0][0x23c], -R230 ;  /* 0x00008f0091f57a23 */ /* 0x000fe200000108e6 */
[----:B------:R-:W-:Y:S01]  /*9b60*/  LOP3.LUT R101, R137, R151, RZ, 0xc0, !PT ;  /* 0x0000009789657212 */ /* 0x000fe200078ec0ff */
[----:B------:R-:W-:Y:S01]  /*9b70*/  IMAD.WIDE.U32 R150, R150, -0x2daee0ad, RZ ;  /* 0xd2511f5396967825 */ /* 0x000fe200078e00ff */
[----:B--2---:R-:W-:Y:S01]  /*9b80*/  F2FP.PACK_AB R136, R241, R240 ;  /* 0x000000f0f188723e */ /* 0x004fe200000000ff */
[----:B------:R-:W-:Y:S01]  /*9b90*/  LDSM.16.MT88.4 R140, [R188+0xf000] ;  /* 0x00f00000bc8c783b */ /* 0x000fe20000004200 */
[----:B------:R-:W-:Y:S01]  /*9ba0*/  MUFU.EX2 R242, R242 ;  /* 0x000000f200f27308 */ /* 0x000fe20000000800 */
[----:B------:R-:W-:Y:S01]  /*9bb0*/  FFMA.FTZ R247, R144, c[0x0][0x23c], -R227 ;  /* 0x00008f0090f77a23 */ /* 0x000fe200000108e3 */
[----:B------:R-:W-:Y:S01]  /*9bc0*/  LOP3.LUT R103, R103, R136, RZ, 0xc0, !PT ;  /* 0x0000008867677212 */ /* 0x000fe200078ec0ff */
[----:B------:R-:W-:Y:S01]  /*9bd0*/  LDSM.16.MT88.4 R156, [R185+0xd000] ;  /* 0x00d00000b99c783b */ /* 0x000fe20000004200 */
[----:B------:R-:W-:Y:S01]  /*9be0*/  LOP3.LUT R148, R151, UR26, R148, 0x96, !PT ;  /* 0x0000001a97947c12 */ /* 0x000fe2000f8e9694 */
[----:B------:R-:W-:-:S02]  /*9bf0*/  FFMA.FTZ R231, R231, c[0x0][0x23c], -R230 ;  /* 0x00008f00e7e77a23 */ /* 0x000fc400000108e6 */
[----:B------:R-:W-:Y:S01]  /*9c00*/  LDSM.16.MT88.4 R164, [R186+0xd000] ;  /* 0x00d00000baa4783b */ /* 0x000fe20000004200 */
[----:B------:R-:W-:Y:S01]  /*9c10*/  MUFU.EX2 R243, R243 ;  /* 0x000000f300f37308 */ /* 0x000fe20000000800 */
[----:B----4-:R-:W-:Y:S01]  /*9c20*/  HMMA.16816.F32 R40, R100, R116, R40 ;  /* 0x000000746428723c */ /* 0x010fe20000001828 */
[----:B------:R-:W-:-:S04]  /*9c30*/  IMAD.WIDE.U32 R148, R148, -0x326172a9, RZ ;  /* 0xcd9e8d5794947825 */ /* 0x000fc800078e00ff */
[----:B------:R-:W-:Y:S01]  /*9c40*/  FFMA.FTZ R229, R229, c[0x0][0x23c], -R230 ;  /* 0x00008f00e5e57a23 */ /* 0x000fe200000108e6 */
[----:B------:R-:W-:Y:S01]  /*9c50*/  LOP3.LUT R146, R149, UR25, R146, 0x96, !PT ;  /* 0x0000001995927c12 */ /* 0x000fe2000f8e9692 */
[----:B------:R-:W-:Y:S01]  /*9c60*/  MUFU.EX2 R244, R244 ;  /* 0x000000f400f47308 */ /* 0x000fe20000000800 */
[C---:B------:R-:W-:Y:S01]  /*9c70*/  HMMA.16816.F32 R44, R100.reuse, R118, R44 ;  /* 0x00000076642c723c */ /* 0x040fe2000000182c */
[----:B------:R-:W2:Y:S01]  /*9c80*/  LDSM.16.MT88.4 R116, [R188+0x10800] ;  /* 0x01080000bc74783b */ /* 0x000ea20000004200 */
[--C-:B------:R-:W-:Y:S02]  /*9c90*/  FFMA.FTZ R233, R233, c[0x0][0x23c], -R230.reuse ;  /* 0x00008f00e9e97a23 */ /* 0x100fe400000108e6 */
[----:B------:R-:W-:Y:S02]  /*9ca0*/  FFMA.FTZ R232, R232, c[0x0][0x23c], -R230 ;  /* 0x00008f00e8e87a23 */ /* 0x000fe400000108e6 */
[--C-:B------:R-:W-:Y:S01]  /*9cb0*/  FFMA.FTZ R230, R224, c[0x0][0x23c], -R227.reuse ;  /* 0x00008f00e0e67a23 */ /* 0x100fe200000108e3 */
[----:B------:R-:W3:Y:S01]  /*9cc0*/  MUFU.EX2 R245, R245 ;  /* 0x000000f500f57308 */ /* 0x000ee20000000800 */
[----:B-----5:R-:W-:Y:S01]  /*9cd0*/  HMMA.16816.F32 R48, R100, R108, R48 ;  /* 0x0000006c6430723c */ /* 0x020fe20000001830 */
[----:B------:R-:W-:-:S02]  /*9ce0*/  FFMA.FTZ R224, R225, c[0x0][0x23c], -R227 ;  /* 0x00008f00e1e07a23 */ /* 0x000fc400000108e3 */
[--C-:B------:R-:W-:Y:S02]  /*9cf0*/  FFMA.FTZ R228, R228, c[0x0][0x23c], -R227.reuse ;  /* 0x00008f00e4e47a23 */ /* 0x100fe400000108e3 */
[----:B------:R-:W-:Y:S02]  /*9d00*/  FFMA.FTZ R225, R226, c[0x0][0x23c], -R227 ;  /* 0x00008f00e2e17a23 */ /* 0x000fe400000108e3 */
[----:B------:R-:W-:Y:S01]  /*9d10*/  MUFU.EX2 R246, R246 ;  /* 0x000000f600f67308 */ /* 0x000fe20000000800 */
[C---:B------:R-:W-:Y:S01]  /*9d20*/  HMMA.16816.F32 R52, R100.reuse, R110, R52 ;  /* 0x0000006e6434723c */ /* 0x040fe20000001834 */
[----:B------:R-:W4:Y:S01]  /*9d30*/  LDSM.16.MT88.4 R108, [R186+0x10800] ;  /* 0x01080000ba6c783b */ /* 0x000f220000004200 */
[----:B------:R-:W-:Y:S02]  /*9d40*/  FFMA.FTZ R207, R207, R222, R220 ;  /* 0x000000decfcf7223 */ /* 0x000fe400000100dc */
[----:B------:R-:W-:Y:S02]  /*9d50*/  FFMA.FTZ R3, R206, R3, R209 ;  /* 0x00000003ce037223 */ /* 0x000fe400000100d1 */
[----:B------:R-:W-:Y:S01]  /*9d60*/  FADD.FTZ R215, R215, R207 ;  /* 0x000000cfd7d77221 */ /* 0x000fe20000010000 */
[----:B------:R-:W-:Y:S01]  /*9d70*/  MUFU.EX2 R247, R247 ;  /* 0x000000f700f77308 */ /* 0x000fe20000000800 */
[----:B------:R-:W-:Y:S01]  /*9d80*/  HMMA.16816.F32 R56, R100, R104, R56 ;  /* 0x000000686438723c */ /* 0x000fe20000001838 */
[----:B------:R-:W-:Y:S01]  /*9d90*/  FADD.FTZ R208, R208, R3 ;  /* 0x00000003d0d07221 */ /* 0x000fe20000010000 */
[-C--:B------:R-:W-:Y:S01]  /*9da0*/  MOV R3, R0.reuse ;  /* 0x0000000000037202 */ /* 0x080fe20000000f00 */
[----:B------:R-:W-:Y:S01]  /*9db0*/  FADD.FTZ R215, R211, R215 ;  /* 0x000000d7d3d77221 */ /* 0x000fe20000010000 */
[----:B------:R-:W-:Y:S01]  /*9dc0*/  @P0 MOV R3, R0 ;  /* 0x0000000000030202 */ /* 0x000fe20000000f00 */
[----:B------:R-:W-:-:S02]  /*9dd0*/  FADD.FTZ R208, R199, R208 ;  /* 0x000000d0c7d07221 */ /* 0x000fc40000010000 */
[----:B------:R-:W5:Y:S01]  /*9de0*/  MUFU.EX2 R248, R248 ;  /* 0x000000f800f87308 */ /* 0x000f620000000800 */
[C---:B------:R-:W-:Y:S01]  /*9df0*/  HMMA.16816.F32 R60, R100.reuse, R106, R60 ;  /* 0x0000006a643c723c */ /* 0x040fe2000000183c */
[----:B------:R-:W4:Y:S01]  /*9e00*/  LDSM.16.MT88.4 R104, [R185+0x10800] ;  /* 0x01080000b968783b */ /* 0x000f220000004200 */
[----:B------:R-:W-:Y:S02]  /*9e10*/  FADD.FTZ R210, R210, R215 ;  /* 0x000000d7d2d27221 */ /* 0x000fe40000010000 */
[----:B------:R-:W-:Y:S02]  /*9e20*/  FADD.FTZ R221, R221, R208 ;  /* 0x000000d0dddd7221 */ /* 0x000fe40000010000 */
[----:B------:R-:W-:Y:S01]  /*9e30*/  FADD.FTZ R210, R234, R210 ;  /* 0x000000d2ead27221 */ /* 0x000fe20000010000 */
[----:B------:R-:W2:Y:S01]  /*9e40*/  MUFU.EX2 R249, R249 ;  /* 0x000000f900f97308 */ /* 0x000ea20000000800 */
[----:B-1----:R-:W-:Y:S01]  /*9e50*/  HMMA.16816.F32 R64, R100, R112, R64 ;  /* 0x000000706440723c */ /* 0x002fe20000001840 */
[----:B------:R-:W-:-:S02]  /*9e60*/  FADD.FTZ R221, R238, R221 ;  /* 0x000000ddeedd7221 */ /* 0x000fc40000010000 */
[----:B------:R-:W-:Y:S02]  /*9e70*/  FADD.FTZ R237, R237, R210 ;  /* 0x000000d2eded7221 */ /* 0x000fe40000010000 */
[----:B------:R-:W-:Y:S02]  /*9e80*/  FADD.FTZ R239, R239, R221 ;  /* 0x000000ddefef7221 */ /* 0x000fe40000010000 */
[----:B------:R-:W-:Y:S01]  /*9e90*/  LOP3.LUT R112, R147, UR28, R154, 0x96, !PT ;  /* 0x0000001c93707c12 */ /* 0x000fe2000f8e969a */
[----:B------:R-:W-:Y:S01]  /*9ea0*/  HMMA.16816.F32 R36, R100, R122, R36 ;  /* 0x0000007a6424723c */ /* 0x000fe20000001824 */
[----:B------:R-:W-:Y:S01]  /*9eb0*/  IMAD.WIDE.U32 R146, R146, -0x2daee0ad, RZ ;  /* 0xd2511f5392927825 */ /* 0x000fe200078e00ff */
[----:B------:R-:W-:Y:S03]  /*9ec0*/  MUFU.EX2 R231, R231 ;  /* 0x000000e700e77308 */ /* 0x000fe60000000800 */
[----:B------:R-:W-:-:S03]  /*9ed0*/  IMAD.WIDE.U32 R112, R112, -0x2daee0ad, RZ ;  /* 0xd2511f5370707825 */ /* 0x000fc600078e00ff */
[C---:B------:R-:W-:Y:S01]  /*9ee0*/  HMMA.16816.F32 R32, R100.reuse, R120, R32 ;  /* 0x000000786420723c */ /* 0x040fe20000001820 */
[----:B------:R-:W-:Y:S01]  /*9ef0*/  FADD.FTZ R237, R236, R237 ;  /* 0x000000edeced7221 */ /* 0x000fe20000010000 */
[----:B------:R-:W-:Y:S01]  /*9f00*/  LOP3.LUT R122, R113, UR22, R150, 0x96, !PT ;  /* 0x00000016717a7c12 */ /* 0x000fe2000f8e9696 */
[----:B------:R-:W-:Y:S01]  /*9f10*/  MUFU.EX2 R229, R229 ;  /* 0x000000e500e57308 */ /* 0x000fe20000000800 */
[----:B------:R-:W-:Y:S01]  /*9f20*/  LOP3.LUT R250, R147, UR16, R112, 0x96, !PT ;  /* 0x0000001093fa7c12 */ /* 0x000fe2000f8e9670 */
[----:B------:R-:W-:Y:S01]  /*9f30*/  FADD.FTZ R239, R240, R239 ;  /* 0x000000eff0ef7221 */ /* 0x000fe20000010000 */
[----:B---3--:R-:W-:Y:S01]  /*9f40*/  F2FP.PACK_AB R113, R245, R244 ;  /* 0x000000f4f571723e */ /* 0x008fe200000000ff */
[----:B------:R-:W-:Y:S01]  /*9f50*/  IMAD.WIDE.U32 R122, R122, -0x326172a9, RZ ;  /* 0xcd9e8d577a7a7825 */ /* 0x000fe200078e00ff */
[C---:B--2---:R-:W-:Y:S03]  /*9f60*/  HMMA.16816.F32 R72, R100.reuse, R116, R72 ;  /* 0x000000746448723c */ /* 0x044fe60000001848 */
[----:B------:R-:W-:Y:S01]  /*9f70*/  IMAD.WIDE.U32 R250, R250, -0x326172a9, RZ ;  /* 0xcd9e8d57fafa7825 */ /* 0x000fe200078e00ff */
[----:B------:R-:W-:Y:S01]  /*9f80*/  LOP3.LUT R120, R123, UR17, R148, 0x96, !PT ;  /* 0x000000117b787c12 */ /* 0x000fe2000f8e9694 */
[----:B------:R-:W1:Y:S01]  /*9f90*/  MUFU.EX2 R233, R233 ;  /* 0x000000e900e97308 */ /* 0x000e620000000800 */
[----:B------:R-:W-:Y:S01]  /*9fa0*/  LDSM.16.MT88.4 R148, [R184+0xd000] ;  /* 0x00d00000b894783b */ /* 0x000fe20000004200 */
[----:B------:R-:W-:Y:S01]  /*9fb0*/  FADD.FTZ R235, R235, R237 ;  /* 0x000000edebeb7221 */ /* 0x000fe20000010000 */
[----:B------:R-:W-:Y:S01]  /*9fc0*/  HMMA.16816.F32 R76, R100, R118, R76 ;  /* 0x00000076644c723c */ /* 0x000fe2000000184c */
[----:B------:R-:W-:Y:S01]  /*9fd0*/  IMAD.WIDE.U32 R120, R120, -0x2daee0ad, RZ ;  /* 0xd2511f5378787825 */ /* 0x000fe200078e00ff */
[----:B------:R-:W2:Y:S03]  /*9fe0*/  LDSM.16.MT88.4 R116, [R184+0x10800] ;  /* 0x01080000b874783b */ /* 0x000ea60000004200 */
[----:B------:R-:W-:Y:S01]  /*9ff0*/  MUFU.EX2 R232, R232 ;  /* 0x000000e800e87308 */ /* 0x000fe20000000800 */
[----:B------:R-:W-:-:S02]  /*a000*/  FADD.FTZ R241, R241, R239 ;  /* 0x000000eff1f17221 */ /* 0x000fc40000010000 */
[C---:B----4-:R-:W-:Y:S01]  /*a010*/  HMMA.16816.F32 R84, R100.reuse, R110, R84 ;  /* 0x0000006e6454723c */ /* 0x050fe20000001854 */
[----:B------:R-:W-:Y:S02]  /*a020*/  FADD.FTZ R235, R242, R235 ;  /* 0x000000ebf2eb7221 */ /* 0x000fe40000010000 */
[----:B-----5:R-:W-:Y:S02]  /*a030*/  FADD.FTZ R241, R248, R241 ;  /* 0x000000f1f8f17221 */ /* 0x020fe40000010000 */
[----:B------:R-:W3:Y:S02]  /*a040*/  MUFU.EX2 R228, R228 ;  /* 0x000000e400e47308 */ /* 0x000ee40000000800 */
[----:B------:R-:W-:Y:S01]  /*a050*/  LOP3.LUT R110, R121, UR13, R146, 0x96, !PT ;  /* 0x0000000d796e7c12 */ /* 0x000fe2000f8e9692 */
[C---:B------:R-:W-:Y:S04]  /*a060*/  HMMA.16816.F32 R80, R100.reuse, R108, R80 ;  /* 0x0000006c6450723c */ /* 0x040fe80000001850 */
[----:B------:R-:W-:Y:S01]  /*a070*/  IMAD.WIDE.U32 R110, R110, -0x326172a9, RZ ;  /* 0xcd9e8d576e6e7825 */ /* 0x000fe200078e00ff */
[----:B------:R-:W4:Y:S03]  /*a080*/  MUFU.EX2 R230, R230 ;  /* 0x000000e600e67308 */ /* 0x000f260000000800 */
[----:B------:R-:W-:Y:S01]  /*a090*/  HMMA.16816.F32 R88, R100, R104, R88 ;  /* 0x000000686458723c */ /* 0x000fe20000001858 */
[----:B------:R-:W-:-:S02]  /*a0a0*/  LOP3.LUT R108, R110, 0xffff, RZ, 0xc0, !PT ;  /* 0x0000ffff6e6c7812 */ /* 0x000fc400078ec0ff */
[--C-:B------:R-:W-:Y:S02]  /*a0b0*/  SHF.R.U32.HI R109, RZ, 0x18, R110.reuse ;  /* 0x00000018ff6d7819 */ /* 0x100fe4000001166e */
[----:B------:R-:W5:Y:S02]  /*a0c0*/  MUFU.EX2 R224, R224 ;  /* 0x000000e000e07308 */ /* 0x000f640000000800 */
[----:B------:R-:W-:Y:S01]  /*a0d0*/  SHF.R.U32.HI R104, RZ, 0x10, R110 ;  /* 0x00000010ff687819 */ /* 0x000fe2000001166e */
[C---:B------:R-:W-:Y:S01]  /*a0e0*/  HMMA.16816.F32 R8, R100.reuse, R132, R8 ;  /* 0x000000846408723c */ /* 0x040fe20000001808 */
[----:B------:R-:W-:Y:S02]  /*a0f0*/  LOP3.LUT R105, R110, 0xff, RZ, 0xc0, !PT ;  /* 0x000000ff6e697812 */ /* 0x000fe400078ec0ff */
[----:B------:R-:W-:Y:S02]  /*a100*/  SHF.R.U32.HI R110, RZ, 0x8, R108 ;  /* 0x00000008ff6e7819 */ /* 0x000fe4000001166c */
[----:B------:R-:W-:Y:S01]  /*a110*/  LOP3.LUT R104, R104, 0xff, RZ, 0xc0, !PT ;  /* 0x000000ff68687812 */ /* 0x000fe200078ec0ff */
[----:B------:R-:W1:Y:S01]  /*a120*/  MUFU.EX2 R225, R225 ;  /* 0x000000e100e17308 */ /* 0x000e620000000800 */
[----:B------:R-:W-:Y:S01]  /*a130*/  LOP3.LUT R108, R111, UR7, R250, 0x96, !PT ;  /* 0x000000076f6c7c12 */ /* 0x000fe2000f8e96fa */
[----:B------:R-:W-:Y:S01]  /*a140*/  HMMA.16816.F32 R12, R100, R134, R12 ;  /* 0x00000086640c723c */ /* 0x000fe2000000180c */
[----:B------:R-:W-:Y:S01]  /*a150*/  PRMT R104, R104, 0x5410, R109 ;  /* 0x0000541068687816 */ /* 0x000fe2000000006d */
[----:B------:R-:W1:Y:S01]  /*a160*/  LDSM.16.MT88.4 R132, [R186+0xf000] ;  /* 0x00f00000ba84783b */ /* 0x000e620000004200 */
[----:B------:R-:W-:-:S02]  /*a170*/  LOP3.LUT R112, R108, 0xffff, RZ, 0xc0, !PT ;  /* 0x0000ffff6c707812 */ /* 0x000fc400078ec0ff */
[----:B------:R-:W-:Y:S02]  /*a180*/  SHF.R.U32.HI R109, RZ, 0x10, R108 ;  /* 0x00000010ff6d7819 */ /* 0x000fe4000001166c */
[----:B------:R-:W-:Y:S01]  /*a190*/  PRMT R105, R105, 0x5410, R110 ;  /* 0x0000541069697816 */ /* 0x000fe2000000006e */
[C---:B------:R-:W-:Y:S01]  /*a1a0*/  HMMA.16816.F32 R24, R100.reuse, R124, R24 ;  /* 0x0000007c6418723c */ /* 0x040fe20000001818 */
[----:B------:R-:W-:Y:S02]  /*a1b0*/  SHF.R.U32.HI R110, RZ, 0x18, R108 ;  /* 0x00000018ff6e7819 */ /* 0x000fe4000001166c */
[----:B------:R-:W-:Y:S02]  /*a1c0*/  SHF.R.U32.HI R112, RZ, 0x8, R112 ;  /* 0x00000008ff707819 */ /* 0x000fe40000011670 */
[----:B------:R-:W-:Y:S02]  /*a1d0*/  LOP3.LUT R109, R109, 0xff, RZ, 0xc0, !PT ;  /* 0x000000ff6d6d7812 */ /* 0x000fe400078ec0ff */
[----:B------:R-:W-:Y:S01]  /*a1e0*/  F2FP.PACK_AB R111, R247, R246 ;  /* 0x000000f6f76f723e */ /* 0x000fe200000000ff */
[C---:B------:R-:W-:Y:S01]  /*a1f0*/  HMMA.16816.F32 R28, R100.reuse, R126, R28 ;  /* 0x0000007e641c723c */ /* 0x040fe2000000181c */
[----:B------:R-:W1:Y:S07]  /*a200*/  LDSM.16.MT88.4 R124, [R188+0xd000] ;  /* 0x00d00000bc7c783b */ /* 0x000e6e0000004200 */
[C---:B------:R-:W-:Y:S07]  /*a210*/  HMMA.16816.F32 R92, R100.reuse, R106, R92 ;  /* 0x0000006a645c723c */ /* 0x040fee000000185c */
[----:B------:R-:W-:Y:S01]  /*a220*/  LOP3.LUT R106, R108, 0xff, RZ, 0xc0, !PT ;  /* 0x000000ff6c6a7812 */ /* 0x000fe200078ec0ff */
[--C-:B------:R-:W-:Y:S01]  /*a230*/  HSET2.LE.AND R108, R105, R223.reuse, PT ;  /* 0x000000df696c7233 */ /* 0x100fe20003803000 */
[----:B------:R-:W-:Y:S01]  /*a240*/  PRMT R105, R109, 0x5410, R110 ;  /* 0x000054106d697816 */ /* 0x000fe2000000006e */
[--C-:B------:R-:W-:Y:S01]  /*a250*/  HSET2.LE.AND R107, R104, R223.reuse, PT ;  /* 0x000000df686b7233 */ /* 0x100fe20003803000 */
[----:B------:R-:W-:Y:S01]  /*a260*/  PRMT R104, R106, 0x5410, R112 ;  /* 0x000054106a687816 */ /* 0x000fe20000000070 */
[C---:B--2---:R-:W-:Y:S01]  /*a270*/  HMMA.16816.F32 R96, R100.reuse, R116, R96 ;  /* 0x000000746460723c */ /* 0x044fe20000001860 */
[----:B------:R-:W-:Y:S01]  /*a280*/  LOP3.LUT R106, R108, R113, RZ, 0xc0, !PT ;  /* 0x000000716c6a7212 */ /* 0x000fe200078ec0ff */
[--C-:B------:R-:W-:Y:S01]  /*a290*/  HSET2.LE.AND R105, R105, R223.reuse, PT ;  /* 0x000000df69697233 */ /* 0x100fe20003803000 */
[----:B------:R-:W-:Y:S01]  /*a2a0*/  LOP3.LUT R107, R107, R111, RZ, 0xc0, !PT ;  /* 0x0000006f6b6b7212 */ /* 0x000fe200078ec0ff */
[----:B------:R-:W-:Y:S01]  /*a2b0*/  HSET2.LE.AND R104, R104, R223, PT ;  /* 0x000000df68687233 */ /* 0x000fe20003803000 */
[----:B------:R-:W2:Y:S02]  /*a2c0*/  LDSM.16.MT88.4 R108, [R184+0xf000] ;  /* 0x00f00000b86c783b */ /* 0x000ea40000004200 */
[----:B------:R-:W-:Y:S01]  /*a2d0*/  F2FP.PACK_AB R117, R243, R242 ;  /* 0x000000f2f375723e */ /* 0x000fe200000000ff */
[----:B------:R-:W-:Y:S01]  /*a2e0*/  HMMA.16816.F32 R68, R100, R114, R68 ;  /* 0x000000726444723c */ /* 0x000fe20000001844 */
[----:B------:R-:W-:Y:S01]  /*a2f0*/  F2FP.PACK_AB R116, R249, R248 ;  /* 0x000000f8f974723e */ /* 0x000fe200000000ff */
[----:B------:R-:W-:Y:S01]  /*a300*/  LDSM.16.MT88.4 R112, [R185+0xf000] ;  /* 0x00f00000b970783b */ /* 0x000fe20000004200 */
[----:B------:R-:W-:Y:S01]  /*a310*/  LOP3.LUT R104, R104, R117, RZ, 0xc0, !PT ;  /* 0x0000007568687212 */ /* 0x000fe200078ec0ff */
[----:B------:R-:W-:Y:S01]  /*a320*/  FADD.FTZ R243, R243, R235 ;  /* 0x000000ebf3f37221 */ /* 0x000fe20000010000 */
[----:B------:R-:W-:Y:S01]  /*a330*/  LOP3.LUT R105, R105, R116, RZ, 0xc0, !PT ;  /* 0x0000007469697212 */ /* 0x000fe200078ec0ff */
[----:B------:R-:W-:-:S02]  /*a340*/  FADD.FTZ R249, R249, R241 ;  /* 0x000000f1f9f97221 */ /* 0x000fc40000010000 */
[----:B------:R-:W-:Y:S01]  /*a350*/  HMMA.16816.F32 R16, R100, R128, R16 ;  /* 0x000000806410723c */ /* 0x000fe20000001810 */
[----:B------:R-:W-:Y:S02]  /*a360*/  FADD.FTZ R243, R244, R243 ;  /* 0x000000f3f4f37221 */ /* 0x000fe40000010000 */
[----:B------:R-:W-:Y:S02]  /*a370*/  FADD.FTZ R249, R246, R249 ;  /* 0x000000f9f6f97221 */ /* 0x000fe40000010000 */
[----:B------:R-:W-:Y:S02]  /*a380*/  FADD.FTZ R245, R245, R243 ;  /* 0x000000f3f5f57221 */ /* 0x000fe40000010000 */
[----:B------:R-:W-:Y:S01]  /*a390*/  FADD.FTZ R247, R247, R249 ;  /* 0x000000f9f7f77221 */ /* 0x000fe20000010000 */
[----:B------:R-:W-:Y:S01]  /*a3a0*/  HMMA.16816.F32 R144, R104, R140, R40 ;  /* 0x0000008c6890723c */ /* 0x000fe20000001828 */
[----:B-1----:R-:W-:Y:S02]  /*a3b0*/  FADD.FTZ R245, R233, R245 ;  /* 0x000000f5e9f57221 */ /* 0x002fe40000010000 */
[----:B---3--:R-:W-:-:S02]  /*a3c0*/  FADD.FTZ R247, R228, R247 ;  /* 0x000000f7e4f77221 */ /* 0x008fc40000010000 */
[----:B------:R-:W-:Y:S02]  /*a3d0*/  FADD.FTZ R245, R232, R245 ;  /* 0x000000f5e8f57221 */ /* 0x000fe40000010000 */
[----:B----4-:R-:W-:Y:S01]  /*a3e0*/  FADD.FTZ R247, R230, R247 ;  /* 0x000000f7e6f77221 */ /* 0x010fe20000010000 */
[----:B------:R-:W-:Y:S01]  /*a3f0*/  HMMA.16816.F32 R140, R104, R142, R44 ;  /* 0x0000008e688c723c */ /* 0x000fe2000000182c */
[----:B------:R-:W1:Y:S01]  /*a400*/  LDSM.16.MT88.4 R44, [R184+0x11000] ;  /* 0x01100000b82c783b */ /* 0x000e620000004200 */
[----:B------:R-:W-:Y:S02]  /*a410*/  FADD.FTZ R245, R231, R245 ;  /* 0x000000f5e7f57221 */ /* 0x000fe40000010000 */
[----:B-----5:R-:W-:Y:S02]  /*a420*/  FADD.FTZ R247, R224, R247 ;  /* 0x000000f7e0f77221 */ /* 0x020fe40000010000 */
[----:B------:R-:W-:Y:S02]  /*a430*/  FADD.FTZ R207, R229, R245 ;  /* 0x000000f5e5cf7221 */ /* 0x000fe40000010000 */
[----:B------:R-:W-:Y:S01]  /*a440*/  HMMA.16816.F32 R20, R100, R130, R20 ;  /* 0x000000826414723c */ /* 0x000fe20000001814 */
[----:B------:R-:W-:-:S07]  /*a450*/  FADD.FTZ R206, R225, R247 ;  /* 0x000000f7e1ce7221 */ /* 0x000fce0000010000 */
[C---:B------:R-:W-:Y:S01]  /*a460*/  HMMA.16816.F32 R136, R104.reuse, R132, R48 ;  /* 0x000000846888723c */ /* 0x040fe20000001830 */
[----:B------:R-:W3:Y:S07]  /*a470*/  LDSM.16.MT88.4 R48, [R185+0x11000] ;  /* 0x01100000b930783b */ /* 0x000eee0000004200 */
[C---:B------:R-:W-:Y:S01]  /*a480*/  HMMA.16816.F32 R128, R104.reuse, R124, R8 ;  /* 0x0000007c6880723c */ /* 0x040fe20000001808 */
[----:B------:R-:W-:Y:S07]  /*a490*/  LDSM.16.MT88.4 R8, [R186+0x11000] ;  /* 0x01100000ba08783b */ /* 0x000fee0000004200 */
[----:B------:R-:W-:Y:S01]  /*a4a0*/  HMMA.16816.F32 R124, R104, R126, R12 ;  /* 0x0000007e687c723c */ /* 0x000fe2000000180c */
[----:B------:R-:W4:Y:S07]  /*a4b0*/  LDSM.16.MT88.4 R12, [R188+0x11000] ;  /* 0x01100000bc0c783b */ /* 0x000f2e0000004200 */
[----:B------:R-:W-:Y:S08]  /*a4c0*/  HMMA.16816.F32 R4, R100, R118, R4 ;  /* 0x000000766404723c */ /* 0x000ff00000001804 */
[C---:B------:R-:W-:Y:S08]  /*a4d0*/  HMMA.16816.F32 R160, R104.reuse, R156, R24 ;  /* 0x0000009c68a0723c */ /* 0x040ff00000001818 */
[C---:B------:R-:W-:Y:S08]  /*a4e0*/  HMMA.16816.F32 R152, R104.reuse, R148, R32 ;  /* 0x000000946898723c */ /* 0x040ff00000001820 */
[C---:B------:R-:W-:Y:S07]  /*a4f0*/  HMMA.16816.F32 R148, R104.reuse, R150, R36 ;  /* 0x000000966894723c */ /* 0x040fee0000001824 */
[----:B------:R-:W-:Y:S01]  /*a500*/  LOP3.LUT R36, R251, UR15, R122, 0x96, !PT ;  /* 0x0000000ffb247c12 */ /* 0x000fe2000f8e967a */
[----:B--2---:R-:W-:Y:S01]  /*a510*/  HMMA.16816.F32 R24, R104, R108, R64 ;  /* 0x0000006c6818723c */ /* 0x004fe20000001840 */
[----:B------:R-:W2:Y:S03]  /*a520*/  LDSM.16.MT88.4 R64, [R188+0xf800] ;  /* 0x00f80000bc40783b */ /* 0x000ea60000004200 */
[----:B------:R-:W-:-:S04]  /*a530*/  IMAD.WIDE.U32 R36, R36, -0x2daee0ad, RZ ;  /* 0xd2511f5324247825 */ /* 0x000fc800078e00ff */
[C---:B-1----:R-:W-:Y:S01]  /*a540*/  HMMA.16816.F32 R116, R104.reuse, R44, R96 ;  /* 0x0000002c6874723c */ /* 0x042fe20000001860 */
[----:B------:R-:W1:Y:S01]  /*a550*/  LDSM.16.MT88.4 R96, [R188+0x11800] ;  /* 0x01180000bc60783b */ /* 0x000e620000004200 */
[----:B------:R-:W-:Y:S02]  /*a560*/  LOP3.LUT R41, R36, 0xffff, RZ, 0xc0, !PT ;  /* 0x0000ffff24297812 */ /* 0x000fe400078ec0ff */
[----:B------:R-:W-:Y:S02]  /*a570*/  LOP3.LUT R40, R37, UR30, R120, 0x96, !PT ;  /* 0x0000001e25287c12 */ /* 0x000fe4000f8e9678 */
[----:B------:R-:W-:Y:S02]  /*a580*/  SHF.R.U32.HI R41, RZ, 0x8, R41 ;  /* 0x00000008ff297819 */ /* 0x000fe40000011629 */
[----:B------:R-:W-:Y:S01]  /*a590*/  HMMA.16816.F32 R156, R104, R158, R28 ;  /* 0x0000009e689c723c */ /* 0x000fe2000000181c */
[----:B------:R-:W-:Y:S02]  /*a5a0*/  SHF.R.U32.HI R42, RZ, 0x10, R36 ;  /* 0x00000010ff2a7819 */ /* 0x000fe40000011624 */
[----:B------:R-:W-:-:S02]  /*a5b0*/  LOP3.LUT R43, R40, 0xffff, RZ, 0xc0, !PT ;  /* 0x0000ffff282b7812 */ /* 0x000fc400078ec0ff */
[----:B------:R-:W-:Y:S02]  /*a5c0*/  LOP3.LUT R42, R42, 0xff, RZ, 0xc0, !PT ;  /* 0x000000ff2a2a7812 */ /* 0x000fe400078ec0ff */
[----:B------:R-:W-:Y:S01]  /*a5d0*/  SHF.R.U32.HI R43, RZ, 0x8, R43 ;  /* 0x00000008ff2b7819 */ /* 0x000fe2000001162b */
[----:B------:R-:W-:Y:S01]  /*a5e0*/  HMMA.16816.F32 R28, R104, R114, R60 ;  /* 0x00000072681c723c */ /* 0x000fe2000000183c */
[----:B------:R-:W-:-:S06]  /*a5f0*/  F2FP.PACK_AB R44, R229, R231 ;  /* 0x000000e7e52c723e */ /* 0x000fcc00000000ff */
[----:B------:R-:W-:Y:S01]  /*a600*/  LOP3.LUT R114, R36, 0xff, RZ, 0xc0, !PT ;  /* 0x000000ff24727812 */ /* 0x000fe200078ec0ff */
[C---:B---3--:R-:W-:Y:S01]  /*a610*/  HMMA.16816.F32 R120, R104.reuse, R48, R88 ;  /* 0x000000306878723c */ /* 0x048fe20000001858 */
[----:B------:R-:W-:Y:S01]  /*a620*/  SHF.R.U32.HI R115, RZ, 0x18, R36 ;  /* 0x00000018ff737819 */ /* 0x000fe20000011624 */
[----:B------:R-:W-:Y:S01]  /*a630*/  LDSM.16.MT88.4 R88, [R184+0xf800] ;  /* 0x00f80000b858783b */ /* 0x000fe20000004200 */
[----:B------:R-:W-:Y:S02]  /*a640*/  PRMT R114, R114, 0x5410, R41 ;  /* 0x0000541072727816 */ /* 0x000fe40000000029 */
[----:B------:R-:W-:Y:S01]  /*a650*/  PRMT R115, R42, 0x5410, R115 ;  /* 0x000054102a737816 */ /* 0x000fe20000000073 */
[----:B------:R-:W3:Y:S01]  /*a660*/  LDSM.16.MT88.4 R36, [R188+0xd800] ;  /* 0x00d80000bc24783b */ /* 0x000ee20000004200 */
[----:B------:R-:W-:Y:S01]  /*a670*/  SHF.R.U32.HI R48, RZ, 0x10, R40 ;  /* 0x00000010ff307819 */ /* 0x000fe20000011628 */
[----:B------:R-:W-:Y:S01]  /*a680*/  HMMA.16816.F32 R168, R104, R164, R16 ;  /* 0x000000a468a8723c */ /* 0x000fe20000001810 */
[----:B------:R-:W-:-:S02]  /*a690*/  HSET2.LE.AND R114, R114, R223, PT ;  /* 0x000000df72727233 */ /* 0x000fc40003803000 */
[----:B------:R-:W-:Y:S01]  /*a6a0*/  LOP3.LUT R48, R48, 0xff, RZ, 0xc0, !PT ;  /* 0x000000ff30307812 */ /* 0x000fe200078ec0ff */
[----:B------:R-:W-:Y:S02]  /*a6b0*/  HSET2.LE.AND R115, R115, R223, PT ;  /* 0x000000df73737233 */ /* 0x000fe40003803000 */
[----:B------:R-:W-:Y:S02]  /*a6c0*/  LOP3.LUT R114, R114, R44, RZ, 0xc0, !PT ;  /* 0x0000002c72727212 */ /* 0x000fe400078ec0ff */
[----:B----4-:R-:W-:Y:S01]  /*a6d0*/  HMMA.16816.F32 R16, R104, R12, R72 ;  /* 0x0000000c6810723c */ /* 0x010fe20000001848 */
[----:B------:R-:W-:Y:S01]  /*a6e0*/  F2FP.PACK_AB R44, R225, R224 ;  /* 0x000000e0e12c723e */ /* 0x000fe200000000ff */
[----:B------:R-:W-:Y:S03]  /*a6f0*/  LDSM.16.MT88.4 R72, [R186+0xf800] ;  /* 0x00f80000ba48783b */ /* 0x000fe60000004200 */
[----:B------:R-:W-:-:S03]  /*a700*/  LOP3.LUT R115, R115, R44, RZ, 0xc0, !PT ;  /* 0x0000002c73737212 */ /* 0x000fc600078ec0ff */
[C---:B------:R-:W-:Y:S08]  /*a710*/  HMMA.16816.F32 R12, R104.reuse, R14, R76 ;  /* 0x0000000e680c723c */ /* 0x040ff0000000184c */
[C---:B------:R-:W-:Y:S07]  /*a720*/  HMMA.16816.F32 R132, R104.reuse, R134, R52 ;  /* 0x000000866884723c */ /* 0x040fee0000001834 */
[----:B------:R-:W-:Y:S01]  /*a730*/  LOP3.LUT R53, R40, 0xff, RZ, 0xc0, !PT ;  /* 0x000000ff28357812 */ /* 0x000fe200078ec0ff */
[----:B------:R-:W-:Y:S01]  /*a740*/  HMMA.16816.F32 R32, R104, R112, R56 ;  /* 0x000000706820723c */ /* 0x000fe20000001838 */
[----:B------:R-:W-:Y:S01]  /*a750*/  SHF.R.U32.HI R52, RZ, 0x18, R40 ;  /* 0x00000018ff347819 */ /* 0x000fe20000011628 */
[----:B------:R-:W-:Y:S01]  /*a760*/  LDSM.16.MT88.4 R56, [R184+0xd800] ;  /* 0x00d80000b838783b */ /* 0x000fe20000004200 */
[----:B------:R-:W-:-:S02]  /*a770*/  PRMT R53, R53, 0x5410, R43 ;  /* 0x0000541035357816 */ /* 0x000fc4000000002b */
[----:B------:R-:W-:Y:S01]  /*a780*/  PRMT R52, R48, 0x5410, R52 ;  /* 0x0000541030347816 */ /* 0x000fe20000000034 */
[----:B------:R-:W4:Y:S01]  /*a790*/  LDSM.16.MT88.4 R40, [R186+0xd800] ;  /* 0x00d80000ba28783b */ /* 0x000f220000004200 */
[----:B------:R-:W-:Y:S01]  /*a7a0*/  F2FP.PACK_AB R112, R232, R233 ;  /* 0x000000e9e870723e */ /* 0x000fe200000000ff */
[--C-:B------:R-:W-:Y:S01]  /*a7b0*/  HSET2.LE.AND R53, R53, R223.reuse, PT ;  /* 0x000000df35357233 */ /* 0x100fe20003803000 */
[----:B------:R-:W-:Y:S01]  /*a7c0*/  F2FP.PACK_AB R113, R230, R228 ;  /* 0x000000e4e671723e */ /* 0x000fe200000000ff */
[----:B------:R-:W-:Y:S01]  /*a7d0*/  HSET2.LE.AND R52, R52, R223, PT ;  /* 0x000000df34347233 */ /* 0x000fe20003803000 */
[----:B------:R-:W-:Y:S02]  /*a7e0*/  HMMA.16816.F32 R164, R104, R166, R20 ;  /* 0x000000a668a4723c */ /* 0x000fe40000001814 */
[----:B------:R-:W-:Y:S02]  /*a7f0*/  LOP3.LUT R112, R53, R112, RZ, 0xc0, !PT ;  /* 0x0000007035707212 */ /* 0x000fe400078ec0ff */
[----:B------:R-:W-:-:S04]  /*a800*/  LOP3.LUT R113, R52, R113, RZ, 0xc0, !PT ;  /* 0x0000007134717212 */ /* 0x000fc800078ec0ff */
[C---:B------:R-:W-:Y:S08]  /*a810*/  HMMA.16816.F32 R20, R104.reuse, R110, R68 ;  /* 0x0000006e6814723c */ /* 0x040ff00000001844 */
[C---:B------:R-:W-:Y:S01]  /*a820*/  HMMA.16816.F32 R100, R104.reuse, R8, R80 ;  /* 0x000000086864723c */ /* 0x040fe20000001850 */
[----:B------:R-:W-:Y:S07]  /*a830*/  LDSM.16.MT88.4 R80, [R185+0xf800] ;  /* 0x00f80000b950783b */ /* 0x000fee0000004200 */
[C---:B------:R-:W-:Y:S01]  /*a840*/  HMMA.16816.F32 R108, R104.reuse, R50, R92 ;  /* 0x00000032686c723c */ /* 0x040fe2000000185c */
[----:B------:R-:W5:Y:S07]  /*a850*/  LDSM.16.MT88.4 R48, [R185+0xd800] ;  /* 0x00d80000b930783b */ /* 0x000f6e0000004200 */
[C---:B------:R-:W-:Y:S08]  /*a860*/  HMMA.16816.F32 R8, R104.reuse, R10, R84 ;  /* 0x0000000a6808723c */ /* 0x040ff00000001854 */
[----:B------:R-:W-:Y:S01]  /*a870*/  HMMA.16816.F32 R4, R104, R46, R4 ;  /* 0x0000002e6804723c */ /* 0x000fe20000001804 */
[----:B------:R-:W4:Y:S07]  /*a880*/  LDSM.16.MT88.4 R104, [R186+0x11800] ;  /* 0x01180000ba68783b */ /* 0x000f2e0000004200 */
[C---:B--2---:R-:W-:Y:S08]  /*a890*/  HMMA.16816.F32 R60, R112.reuse, R64, R144 ;  /* 0x00000040703c723c */ /* 0x044ff00000001890 */
[C---:B-1----:R-:W-:Y:S08]  /*a8a0*/  HMMA.16816.F32 R92, R112.reuse, R96, R16 ;  /* 0x00000060705c723c */ /* 0x042ff00000001810 */
[C---:B------:R-:W-:Y:S01]  /*a8b0*/  HMMA.16816.F32 R64, R112.reuse, R66, R140 ;  /* 0x000000427040723c */ /* 0x040fe2000000188c */
[----:B------:R-:W1:Y:S07]  /*a8c0*/  LDSM.16.MT88.4 R140, [R185+0x11800] ;  /* 0x01180000b98c783b */ /* 0x000e6e0000004200 */
[C---:B------:R-:W-:Y:S01]  /*a8d0*/  HMMA.16816.F32 R96, R112.reuse, R98, R12 ;  /* 0x000000627060723c */ /* 0x040fe2000000180c */
[----:B------:R-:W2:Y:S07]  /*a8e0*/  LDSM.16.MT88.4 R12, [R184+0x11800] ;  /* 0x01180000b80c783b */ /* 0x000eae0000004200 */
[C---:B---3--:R-:W-:Y:S08]  /*a8f0*/  HMMA.16816.F32 R128, R112.reuse, R36, R128 ;  /* 0x000000247080723c */ /* 0x048ff00000001880 */
[C---:B------:R-:W-:Y:S08]  /*a900*/  HMMA.16816.F32 R124, R112.reuse, R38, R124 ;  /* 0x00000026707c723c */ /* 0x040ff0000000187c */
[C---:B----4-:R-:W-:Y:S08]  /*a910*/  HMMA.16816.F32 R36, R112.reuse, R40, R168 ;  /* 0x000000287024723c */ /* 0x050ff000000018a8 */
[C---:B-----5:R-:W-:Y:S08]  /*a920*/  HMMA.16816.F32 R44, R112.reuse, R48, R160 ;  /* 0x00000030702c723c */ /* 0x060ff000000018a0 */
        /* <DEDUP_REMOVED lines=13> */
[C---:B------:R-:W-:Y:S08]  /*aa00*/  HMMA.16816.F32 R104, R112.reuse, R106, R8 ;  /* 0x0000006a7068723c */ /* 0x040ff00000001808 */
[C---:B-1----:R-:W-:Y:S08]  /*aa10*/  HMMA.16816.F32 R120, R112.reuse, R140, R120 ;  /* 0x0000008c7078723c */ /* 0x042ff00000001878 */
[C---:B------:R-:W-:Y:S08]  /*aa20*/  HMMA.16816.F32 R108, R112.reuse, R142, R108 ;  /* 0x0000008e706c723c */ /* 0x040ff0000000186c */
[C---:B--2---:R-:W-:Y:S08]  /*aa30*/  HMMA.16816.F32 R116, R112.reuse, R12, R116 ;  /* 0x0000000c7074723c */ /* 0x044ff00000001874 */
[----:B------:R-:W-:Y:S01]  /*aa40*/  HMMA.16816.F32 R112, R112, R14, R4 ;  /* 0x0000000e7070723c */ /* 0x000fe20000001804 */
[----:B------:R-:W-:Y:S11]  /*aa50*/  @P0 BRA `(.L_x_428) ;  /* 0x0000001000000947 */ /* 0x000ff60003800000 */
.L_x_424:
[----:B------:R-:W-:-:S12]  /*aa60*/  UIADD3 UR8, UR23, -0x1, URZ ;  /* 0xffffffff17087890 */ /* 0x000fd8000fffe03f */
.L_x_428:
        /* <DEDUP_REMOVED lines=16> */
.L_x_432:
        /* <DEDUP_REMOVED lines=104> */
.L_x_430:
        /* <DEDUP_REMOVED lines=259> */
.L_x_431:
[----:B-1----:R-:W-:Y:S01]  /*c220*/  MOV R138, UR8 ;  /* 0x00000008008a7c02 */ /* 0x002fe20008000f00 */
[----:B------:R-:W-:Y:S01]  /*c230*/  USHF.L.U32 UR30, UR8, 0x1, URZ ;  /* 0x00000001081e7899 */ /* 0x000fe2000800063f */
[----:B------:R-:W-:Y:S01]  /*c240*/  LDSM.16.MT88.4 R156, [R185+0xe800] ;  /* 0x00e80000b99c783b */ /* 0x000fe20000004200 */
[----:B------:R-:W-:Y:S01]  /*c250*/  UIADD3 UR6, UR21, -0x4498517b, URZ ;  /* 0xbb67ae8515067890 */ /* 0x000fe2000fffe03f */
[----:B------:R-:W-:Y:S01]  /*c260*/  LEA R138, R138, R195, 0x6 ;  /* 0x000000c38a8a7211 */ /* 0x000fe200078e30ff */
[----:B------:R-:W-:Y:S02]  /*c270*/  UIADD3 UR7, UR20, -0x61c88647, URZ ;  /* 0x9e3779b914077890 */ /* 0x000fe4000fffe03f */
[----:B------:R-:W-:Y:S01]  /*c280*/  UIADD3 UR23, UR20, -0x4ab325aa, URZ ;  /* 0xb54cda5614177890 */ /* 0x000fe2000fffe03f */
[C---:B------:R-:W-:Y:S01]  /*c290*/  IADD3 R143, R138.reuse, 0x1, RZ ;  /* 0x000000018a8f7810 */ /* 0x040fe20007ffe0ff */
[----:B------:R-:W-:Y:S01]  /*c2a0*/  I2F R144, R138 ;  /* 0x0000008a00907306 */ /* 0x000fe20000201400 */
[C---:B------:R-:W-:Y:S01]  /*c2b0*/  IADD3 R141, R138.reuse, 0x9, RZ ;  /* 0x000000098a8d7810 */ /* 0x040fe20007ffe0ff */
[----:B------:R-:W-:Y:S01]  /*c2c0*/  UIADD3 UR8, UR8, -0x1, URZ ;  /* 0xffffffff08087890 */ /* 0x000fe2000fffe03f */
[C---:B------:R-:W-:Y:S02]  /*c2d0*/  IADD3 R142, R138.reuse, 0x8, RZ ;  /* 0x000000088a8e7810 */ /* 0x040fe40007ffe0ff */
        /* <DEDUP_REMOVED lines=10> */
[----:B------:R-:W-:Y:S02]  /*c380*/  IADD3 R133, R138, 0x30, RZ ;  /* 0x000000308a857810 */ /* 0x000fe40007ffe0ff */
[----:B------:R-:W-:Y:S01]  /*c390*/  LOP3.LUT R220, R209, UR6, R212, 0x96, !PT ;  /* 0x00000006d1dc7c12 */ /* 0x000fe2000f8e96d4 */
[----:B------:R-:W-:Y:S04]  /*c3a0*/  UIADD3 UR6, UR21, 0x646e171e, URZ ;  /* 0x646e171e15067890 */ /* 0x000fe8000fffe03f */
[----:B------:R-:W-:Y:S02]  /*c3b0*/  IMAD.WIDE.U32 R220, R220, -0x326172a9, RZ ;  /* 0xcd9e8d57dcdc7825 */ /* 0x000fe400078e00ff */
        /* <DEDUP_REMOVED lines=10> */
[----:B-1----:R-:W-:Y:S02]  /*c460*/  FFMA.FTZ R30, R133, UR4, R30 ;  /* 0x00000004851e7c23 */ /* 0x002fe4000801001e */
[C---:B------:R-:W-:Y:S02]  /*c470*/  FFMA.FTZ R6, R144.reuse, UR4, R6 ;  /* 0x0000000490067c23 */ /* 0x040fe40008010006 */
[----:B------:R-:W-:Y:S02]  /*c480*/  FFMA.FTZ R4, R144, UR4, R4 ;  /* 0x0000000490047c23 */ /* 0x000fe40008010004 */
[C---:B------:R-:W-:Y:S01]  /*c490*/  FFMA.FTZ R7, R143.reuse, UR4, R7 ;  /* 0x000000048f077c23 */ /* 0x040fe20008010007 */
[----:B------:R-:W-:Y:S01]  /*c4a0*/  LDSM.16.MT88.4 R144, [R186+0xc000] ;  /* 0x00c00000ba90783b */ /* 0x000fe20000004200 */
[----:B------:R-:W-:Y:S01]  /*c4b0*/  FFMA.FTZ R5, R143, UR4, R5 ;  /* 0x000000048f057c23 */ /* 0x000fe20008010005 */
[----:B------:R-:W-:Y:S01]  /*c4c0*/  FMNMX.FTZ R143, R4, R2, !PT ;  /* 0x00000002048f7209 */ /* 0x000fe20007810000 */
[C---:B------:R-:W-:Y:S02]  /*c4d0*/  FFMA.FTZ R11, R141.reuse, UR4, R11 ;  /* 0x000000048d0b7c23 */ /* 0x040fe4000801000b */
[----:B------:R-:W-:Y:S01]  /*c4e0*/  FFMA.FTZ R9, R141, UR4, R9 ;  /* 0x000000048d097c23 */ /* 0x000fe20008010009 */
[----:B------:R-:W-:Y:S01]  /*c4f0*/  FMNMX.FTZ R141, R6, R0, !PT ;  /* 0x00000000068d7209 */ /* 0x000fe20007810000 */
[C---:B------:R-:W-:Y:S01]  /*c500*/  FFMA.FTZ R10, R142.reuse, UR4, R10 ;  /* 0x000000048e0a7c23 */ /* 0x040fe2000801000a */
[----:B------:R-:W-:Y:S01]  /*c510*/  FMNMX.FTZ R143, R5, R143, !PT ;  /* 0x0000008f058f7209 */ /* 0x000fe20007810000 */
[----:B------:R-:W-:Y:S01]  /*c520*/  FFMA.FTZ R8, R142, UR4, R8 ;  /* 0x000000048e087c23 */ /* 0x000fe20008010008 */
[----:B------:R-:W-:Y:S01]  /*c530*/  FMNMX.FTZ R141, R7, R141, !PT ;  /* 0x0000008d078d7209 */ /* 0x000fe20007810000 */
[----:B------:R-:W-:Y:S01]  /*c540*/  FFMA.FTZ R14, R136, UR4, R14 ;  /* 0x00000004880e7c23 */ /* 0x000fe2000801000e */
[----:B------:R-:W-:Y:S01]  /*c550*/  IADD3 R142, R138, 0x31, RZ ;  /* 0x000000318a8e7810 */ /* 0x000fe20007ffe0ff */
[----:B------:R-:W-:Y:S01]  /*c560*/  FFMA.FTZ R12, R136, UR4, R12 ;  /* 0x00000004880c7c23 */ /* 0x000fe2000801000c */
[----:B------:R-:W-:Y:S01]  /*c570*/  FMNMX.FTZ R141, R10, R141, !PT ;  /* 0x0000008d0a8d7209 */ /* 0x000fe20007810000 */
        /* <DEDUP_REMOVED lines=8> */
[----:B------:R-:W1:Y:S01]  /*c600*/  I2F R136, R142 ;  /* 0x0000008e00887306 */ /* 0x000e620000201400 */
[----:B------:R-:W-:Y:S01]  /*c610*/  FMNMX.FTZ R143, R12, R143, !PT ;  /* 0x0000008f0c8f7209 */ /* 0x000fe20007810000 */
[----:B------:R-:W-:Y:S01]  /*c620*/  FFMA.FTZ R19, R139, UR4, R19 ;  /* 0x000000048b137c23 */ /* 0x000fe20008010013 */
[----:B------:R-:W-:Y:S01]  /*c630*/  FMNMX.FTZ R141, R15, R141, !PT ;  /* 0x0000008d0f8d7209 */ /* 0x000fe20007810000 */
[----:B------:R-:W-:Y:S01]  /*c640*/  FFMA.FTZ R17, R139, UR4, R17 ;  /* 0x000000048b117c23 */ /* 0x000fe20008010011 */
[----:B------:R-:W-:Y:S01]  /*c650*/  FMNMX.FTZ R143, R13, R143, !PT ;  /* 0x0000008f0d8f7209 */ /* 0x000fe20007810000 */
[----:B------:R-:W-:Y:S01]  /*c660*/  FFMA.FTZ R22, R132, UR4, R22 ;  /* 0x0000000484167c23 */ /* 0x000fe20008010016 */
[----:B------:R-:W-:Y:S01]  /*c670*/  IADD3 R140, R138, 0x38, RZ ;  /* 0x000000388a8c7810 */ /* 0x000fe20007ffe0ff */
[----:B------:R-:W-:Y:S01]  /*c680*/  FFMA.FTZ R20, R132, UR4, R20 ;  /* 0x0000000484147c23 */ /* 0x000fe20008010014 */
[----:B------:R-:W-:Y:S01]  /*c690*/  FMNMX.FTZ R141, R18, R141, !PT ;  /* 0x0000008d128d7209 */ /* 0x000fe20007810000 */
[C---:B------:R-:W-:Y:S01]  /*c6a0*/  FFMA.FTZ R23, R135.reuse, UR4, R23 ;  /* 0x0000000487177c23 */ /* 0x040fe20008010017 */
[----:B------:R-:W-:Y:S01]  /*c6b0*/  FMNMX.FTZ R143, R16, R143, !PT ;  /* 0x0000008f108f7209 */ /* 0x000fe20007810000 */
[----:B------:R-:W2:Y:S01]  /*c6c0*/  I2F R137, R140 ;  /* 0x0000008c00897306 */ /* 0x000ea20000201400 */
[----:B------:R-:W-:Y:S01]  /*c6d0*/  IADD3 R138, R138, 0x39, RZ ;  /* 0x000000398a8a7810 */ /* 0x000fe20007ffe0ff */
[----:B------:R-:W-:Y:S01]  /*c6e0*/  FFMA.FTZ R21, R135, UR4, R21 ;  /* 0x0000000487157c23 */ /* 0x000fe20008010015 */
[----:B------:R-:W-:Y:S01]  /*c6f0*/  FMNMX.FTZ R141, R19, R141, !PT ;  /* 0x0000008d138d7209 */ /* 0x000fe20007810000 */
[C---:B------:R-:W-:Y:S01]  /*c700*/  FFMA.FTZ R26, R134.reuse, UR4, R26 ;  /* 0x00000004861a7c23 */ /* 0x040fe2000801001a */
[----:B------:R-:W-:Y:S01]  /*c710*/  FMNMX.FTZ R143, R17, R143, !PT ;  /* 0x0000008f118f7209 */ /* 0x000fe20007810000 */
[----:B------:R-:W-:Y:S01]  /*c720*/  FFMA.FTZ R24, R134, UR4, R24 ;  /* 0x0000000486187c23 */ /* 0x000fe20008010018 */
[----:B------:R-:W-:Y:S01]  /*c730*/  FMNMX.FTZ R141, R22, R141, !PT ;  /* 0x0000008d168d7209 */ /* 0x000fe20007810000 */
[----:B------:R-:W-:Y:S01]  /*c740*/  FFMA.FTZ R27, R3, UR4, R27 ;  /* 0x00000004031b7c23 */ /* 0x000fe2000801001b */
[----:B------:R-:W-:Y:S01]  /*c750*/  FMNMX.FTZ R143, R20, R143, !PT ;  /* 0x0000008f148f7209 */ /* 0x000fe20007810000 */
[----:B------:R-:W3:Y:S01]  /*c760*/  I2F R132, R138 ;  /* 0x0000008a00847306 */ /* 0x000ee20000201400 */
[----:B------:R-:W-:Y:S01]  /*c770*/  FMNMX.FTZ R141, R23, R141, !PT ;  /* 0x0000008d178d7209 */ /* 0x000fe20007810000 */
[----:B------:R-:W-:Y:S01]  /*c780*/  FFMA.FTZ R25, R3, UR4, R25 ;  /* 0x0000000403197c23 */ /* 0x000fe20008010019 */
[----:B------:R-:W-:Y:S01]  /*c790*/  FMNMX.FTZ R143, R21, R143, !PT ;  /* 0x0000008f158f7209 */ /* 0x000fe20007810000 */
[----:B------:R-:W-:Y:S01]  /*c7a0*/  FFMA.FTZ R28, R133, UR4, R28 ;  /* 0x00000004851c7c23 */ /* 0x000fe2000801001c */
[----:B------:R-:W-:Y:S01]  /*c7b0*/  FMNMX.FTZ R141, R26, R141, !PT ;  /* 0x0000008d1a8d7209 */ /* 0x000fe20007810000 */
[----:B-1----:R-:W-:Y:S01]  /*c7c0*/  FFMA.FTZ R29, R136, UR4, R29 ;  /* 0x00000004881d7c23 */ /* 0x002fe2000801001d */
[----:B------:R-:W-:Y:S01]  /*c7d0*/  FMNMX.FTZ R143, R24, R143, !PT ;  /* 0x0000008f188f7209 */ /* 0x000fe20007810000 */
[----:B------:R-:W-:Y:S01]  /*c7e0*/  FFMA.FTZ R31, R136, UR4, R31 ;  /* 0x00000004881f7c23 */ /* 0x000fe2000801001f */
[----:B------:R-:W-:Y:S02]  /*c7f0*/  FMNMX.FTZ R141, R27, R141, !PT ;  /* 0x0000008d1b8d7209 */ /* 0x000fe40007810000 */
[----:B------:R-:W-:Y:S02]  /*c800*/  FMNMX.FTZ R143, R25, R143, !PT ;  /* 0x0000008f198f7209 */ /* 0x000fe40007810000 */
[----:B------:R-:W-:Y:S01]  /*c810*/  FMNMX.FTZ R3, R30, R141, !PT ;  /* 0x0000008d1e037209 */ /* 0x000fe20007810000 */
[C---:B--2---:R-:W-:Y:S01]  /*c820*/  FFMA.FTZ R32, R137.reuse, UR4, R32 ;  /* 0x0000000489207c23 */ /* 0x044fe20008010020 */
[----:B------:R-:W-:Y:S01]  /*c830*/  FMNMX.FTZ R143, R28, R143, !PT ;  /* 0x0000008f1c8f7209 */ /* 0x000fe20007810000 */
[----:B------:R-:W-:Y:S01]  /*c840*/  FFMA.FTZ R34, R137, UR4, R34 ;  /* 0x0000000489227c23 */ /* 0x000fe20008010022 */
[----:B------:R-:W-:Y:S02]  /*c850*/  FMNMX.FTZ R3, R31, R3, !PT ;  /* 0x000000031f037209 */ /* 0x000fe40007810000 */
[----:B------:R-:W-:Y:S02]  /*c860*/  FMNMX.FTZ R143, R29, R143, !PT ;  /* 0x0000008f1d8f7209 */ /* 0x000fe40007810000 */
[----:B------:R-:W-:Y:S02]  /*c870*/  FMNMX.FTZ R3, R34, R3, !PT ;  /* 0x0000000322037209 */ /* 0x000fe40007810000 */
[----:B------:R-:W-:Y:S01]  /*c880*/  FMNMX.FTZ R133, R32, R143, !PT ;  /* 0x0000008f20857209 */ /* 0x000fe20007810000 */
[C---:B---3--:R-:W-:Y:S01]  /*c890*/  FFMA.FTZ R35, R132.reuse, UR4, R35 ;  /* 0x0000000484237c23 */ /* 0x048fe20008010023 */
[----:B------:R-:W-:Y:S01]  /*c8a0*/  LDSM.16.MT88.4 R140, [R188+0xc000] ;  /* 0x00c00000bc8c783b */ /* 0x000fe20000004200 */
[----:B------:R-:W-:Y:S03]  /*c8b0*/  FFMA.FTZ R33, R132, UR4, R33 ;  /* 0x0000000484217c23 */ /* 0x000fe60008010021 */
[----:B------:R-:W-:Y:S02]  /*c8c0*/  FMNMX.FTZ R3, R35, R3, !PT ;  /* 0x0000000323037209 */ /* 0x000fe40007810000 */
[----:B------:R-:W-:Y:S03]  /*c8d0*/  FMNMX.FTZ R133, R33, R133, !PT ;  /* 0x0000008521857209 */ /* 0x000fe60007810000 */
[----:B------:R-:W1:Y:S08]  /*c8e0*/  SHFL.BFLY PT, R132, R3, 0x2, 0x1f ;  /* 0x0c401f0003847f89 */ /* 0x000e7000000e0000 */
[----:B------:R-:W2:Y:S01]  /*c8f0*/  SHFL.BFLY PT, R134, R133, 0x2, 0x1f ;  /* 0x0c401f0085867f89 */ /* 0x000ea200000e0000 */
[----:B-1----:R-:W-:Y:S07]  /*c900*/  FMNMX.FTZ R132, R3, R132, !PT ;  /* 0x0000008403847209 */ /* 0x002fee0007810000 */
[----:B------:R-:W1:Y:S01]  /*c910*/  SHFL.BFLY PT, R3, R132, 0x1, 0x1f ;  /* 0x0c201f0084037f89 */ /* 0x000e6200000e0000 */
[----:B--2---:R-:W-:Y:S07]  /*c920*/  FMNMX.FTZ R134, R133, R134, !PT ;  /* 0x0000008685867209 */ /* 0x004fee0007810000 */
[----:B------:R-:W2:Y:S01]  /*c930*/  SHFL.BFLY PT, R133, R134, 0x1, 0x1f ;  /* 0x0c201f0086857f89 */ /* 0x000ea200000e0000 */
[----:B-1----:R-:W-:Y:S05]  /*c940*/  FMNMX.FTZ R3, R132, R3, !PT ;  /* 0x0000000384037209 */ /* 0x002fea0007810000 */
[C---:B------:R-:W-:Y:S02]  /*c950*/  FMUL.FTZ R166, R3.reuse, c[0x0][0x23c] ;  /* 0x00008f0003a67a20 */ /* 0x040fe40000410000 */
[----:B------:R-:W-:Y:S01]  /*c960*/  FADD.FTZ R0, -R3, R0 ;  /* 0x0000000003007221 */ /* 0x000fe20000010100 */
[----:B--2---:R-:W-:Y:S02]  /*c970*/  FMNMX.FTZ R132, R134, R133, !PT ;  /* 0x0000008586847209 */ /* 0x004fe40007810000 */
[----:B------:R-:W-:Y:S01]  /*c980*/  MOV R133, UR21 ;  /* 0x0000001500857c02 */ /* 0x000fe20008000f00 */
[----:B------:R-:W-:Y:S01]  /*c990*/  FMUL.FTZ R0, R0, c[0x0][0x23c] ;  /* 0x00008f0000007a20 */ /* 0x000fe20000410000 */
[C---:B------:R-:W-:Y:S01]  /*c9a0*/  FSETP.NEU.FTZ.AND P0, PT, R132.reuse, -INF , PT ;  /* 0xff8000008400780b */ /* 0x040fe20003f1d000 */
[C---:B------:R-:W-:Y:S02]  /*c9b0*/  FMUL.FTZ R167, R132.reuse, c[0x0][0x23c] ;  /* 0x00008f0084a77a20 */ /* 0x040fe40000410000 */
[----:B------:R-:W-:Y:S02]  /*c9c0*/  FADD.FTZ R2, -R132, R2 ;  /* 0x0000000284027221 */ /* 0x000fe40000010100 */
[----:B------:R-:W1:Y:S01]  /*c9d0*/  MUFU.EX2 R0, R0 ;  /* 0x0000000000007308 */ /* 0x000e620000000800 */
        /* <DEDUP_REMOVED lines=8> */
[----:B------:R-:W2:Y:S01]  /*ca60*/  MUFU.EX2 R2, R2 ;  /* 0x0000000200027308 */ /* 0x000ea20000000800 */
        /* <DEDUP_REMOVED lines=14> */
[----:B------:R-:W3:Y:S03]  /*cb50*/  MUFU.EX2 R162, R162 ;  /* 0x000000a200a27308 */ /* 0x000ee60000000800 */
        /* <DEDUP_REMOVED lines=12> */
[----:B------:R-:W-:Y:S04]  /*cc20*/  IMAD.WIDE.U32 R4, R4, -0x326172a9, RZ ;  /* 0xcd9e8d5704047825 */ /* 0x000fe800078e00ff */
[----:B------:R-:W-:Y:S01]  /*cc30*/  FMUL.FTZ R11, R0, R127 ;  /* 0x0000007f000b7220 */ /* 0x000fe20000410000 */
[----:B------:R-:W-:Y:S01]  /*cc40*/  LOP3.LUT R6, R4, 0xffff, RZ, 0xc0, !PT ;  /* 0x0000ffff04067812 */ /* 0x000fe200078ec0ff */
[C---:B--2---:R-:W-:Y:S01]  /*cc50*/  FMUL.FTZ R8, R2.reuse, R124 ;  /* 0x0000007c02087220 */ /* 0x044fe20000410000 */
        /* <DEDUP_REMOVED lines=10> */
[----:B------:R-:W2:Y:S01]  /*cd00*/  MUFU.EX2 R164, R164 ;  /* 0x000000a400a47308 */ /* 0x000ea20000000800 */
        /* <DEDUP_REMOVED lines=22> */
[----:B---3--:R-:W-:Y:S01]  /*ce70*/  F2FP.PACK_AB R7, R162, R163 ;  /* 0x000000a3a207723e */ /* 0x008fe200000000ff */
[--C-:B------:R-:W-:Y:S01]  /*ce80*/  HSET2.LE.AND R139, R139, R199.reuse, PT ;  /* 0x000000c78b8b7233 */ /* 0x100fe20003803000 */
[----:B-1----:R-:W-:Y:S01]  /*ce90*/  F2FP.PACK_AB R6, R134, R135 ;  /* 0x000000878606723e */ /* 0x002fe200000000ff */
[--C-:B------:R-:W-:Y:S01]  /*cea0*/  HSET2.LE.AND R136, R136, R199.reuse, PT ;  /* 0x000000c788887233 */ /* 0x100fe20003803000 */
[----:B--2---:R-:W-:Y:S01]  /*ceb0*/  F2FP.PACK_AB R5, R164, R165 ;  /* 0x000000a5a405723e */ /* 0x004fe200000000ff */
[--C-:B------:R-:W-:Y:S01]  /*cec0*/  HSET2.LE.AND R137, R137, R199.reuse, PT ;  /* 0x000000c789897233 */ /* 0x100fe20003803000 */
[----:B------:R-:W-:Y:S01]  /*ced0*/  LOP3.LUT R138, R138, R7, RZ, 0xc0, !PT ;  /* 0x000000078a8a7212 */ /* 0x000fe200078ec0ff */
[C---:B------:R-:W-:Y:S01]  /*cee0*/  FMUL.FTZ R7, R0.reuse, R131 ;  /* 0x0000008300077220 */ /* 0x040fe20000410000 */
[----:B------:R-:W-:Y:S01]  /*cef0*/  LOP3.LUT R139, R139, R6, RZ, 0xc0, !PT ;  /* 0x000000068b8b7212 */ /* 0x000fe200078ec0ff */
[----:B------:R-:W-:Y:S01]  /*cf00*/  FMUL.FTZ R6, R0, R130 ;  /* 0x0000008200067220 */ /* 0x000fe20000410000 */
[----:B------:R-:W-:Y:S01]  /*cf10*/  LOP3.LUT R136, R136, R5, RZ, 0xc0, !PT ;  /* 0x0000000588887212 */ /* 0x000fe200078ec0ff */
[C---:B------:R-:W-:Y:S01]  /*cf20*/  FMUL.FTZ R5, R2.reuse, R129 ;  /* 0x0000008102057220 */ /* 0x040fe20000410000 */
[----:B------:R-:W-:Y:S01]  /*cf30*/  LOP3.LUT R150, R151, UR15, R152, 0x96, !PT ;  /* 0x0000000f97967c12 */ /* 0x000fe2000f8e9698 */
[C---:B------:R-:W-:Y:S01]  /*cf40*/  FMUL.FTZ R44, R2.reuse, R44 ;  /* 0x0000002c022c7220 */ /* 0x040fe20000410000 */
[----:B------:R-:W-:Y:S01]  /*cf50*/  LDSM.16.MT88.4 R152, [R186+0xe800] ;  /* 0x00e80000ba98783b */ /* 0x000fe20000004200 */
[----:B------:R-:W-:Y:S02]  /*cf60*/  FMUL.FTZ R45, R2, R45 ;  /* 0x0000002d022d7220 */ /* 0x000fe40000410000 */
[C---:B------:R-:W-:Y:S02]  /*cf70*/  FMUL.FTZ R50, R0.reuse, R50 ;  /* 0x0000003200327220 */ /* 0x040fe40000410000 */
[----:B------:R-:W-:Y:S01]  /*cf80*/  FMUL.FTZ R51, R0, R51 ;  /* 0x0000003300337220 */ /* 0x000fe20000410000 */
[----:B----4-:R-:W-:Y:S01]  /*cf90*/  F2FP.PACK_AB R4, R160, R161 ;  /* 0x000000a1a004723e */ /* 0x010fe200000000ff */
[C---:B------:R-:W-:Y:S02]  /*cfa0*/  FMUL.FTZ R48, R2.reuse, R48 ;  /* 0x0000003002307220 */ /* 0x040fe40000410000 */
[C---:B------:R-:W-:Y:S01]  /*cfb0*/  FMUL.FTZ R49, R2.reuse, R49 ;  /* 0x0000003102317220 */ /* 0x040fe20000410000 */
[----:B------:R-:W-:Y:S01]  /*cfc0*/  LOP3.LUT R137, R137, R4, RZ, 0xc0, !PT ;  /* 0x0000000489897212 */ /* 0x000fe200078ec0ff */
[----:B------:R-:W-:Y:S02]  /*cfd0*/  FMUL.FTZ R4, R2, R128 ;  /* 0x0000008002047220 */ /* 0x000fe40000410000 */
[----:B------:R-:W1:Y:S01]  /*cfe0*/  LDSM.16.MT88.4 R128, [R185+0xc000] ;  /* 0x00c00000b980783b */ /* 0x000e620000004200 */
[C---:B------:R-:W-:Y:S02]  /*cff0*/  FMUL.FTZ R54, R0.reuse, R54 ;  /* 0x0000003600367220 */ /* 0x040fe40000410000 */
[----:B------:R-:W-:Y:S02]  /*d000*/  FMUL.FTZ R55, R0, R55 ;  /* 0x0000003700377220 */ /* 0x000fe40000410000 */
[C---:B------:R-:W-:Y:S05]  /*d010*/  HMMA.16816.F32 R4, R136.reuse, R140, R4 ;  /* 0x0000008c8804723c */ /* 0x040fea0000001804 */
[C---:B------:R-:W-:Y:S02]  /*d020*/  FMUL.FTZ R52, R2.reuse, R52 ;  /* 0x0000003402347220 */ /* 0x040fe40000410000 */
[----:B------:R-:W-:Y:S01]  /*d030*/  FMUL.FTZ R53, R2, R53 ;  /* 0x0000003502357220 */ /* 0x000fe20000410000 */
[C---:B------:R-:W-:Y:S01]  /*d040*/  HMMA.16816.F32 R8, R136.reuse, R142, R8 ;  /* 0x0000008e8808723c */ /* 0x040fe20000001808 */
[----:B------:R-:W2:Y:S03]  /*d050*/  LDSM.16.MT88.4 R140, [R188+0xe000] ;  /* 0x00e00000bc8c783b */ /* 0x000ea60000004200 */
[C---:B------:R-:W-:Y:S02]  /*d060*/  FMUL.FTZ R58, R0.reuse, R58 ;  /* 0x0000003a003a7220 */ /* 0x040fe40000410000 */
[----:B------:R-:W-:Y:S02]  /*d070*/  FMUL.FTZ R59, R0, R59 ;  /* 0x0000003b003b7220 */ /* 0x000fe40000410000 */
[C---:B------:R-:W-:Y:S04]  /*d080*/  HMMA.16816.F32 R36, R136.reuse, R144, R36 ;  /* 0x000000908824723c */ /* 0x040fe80000001824 */
[C---:B------:R-:W-:Y:S02]  /*d090*/  FMUL.FTZ R56, R2.reuse, R56 ;  /* 0x0000003802387220 */ /* 0x040fe40000410000 */
[----:B------:R-:W-:Y:S02]  /*d0a0*/  FMUL.FTZ R57, R2, R57 ;  /* 0x0000003902397220 */ /* 0x000fe40000410000 */
[C---:B------:R-:W-:Y:S04]  /*d0b0*/  HMMA.16816.F32 R40, R136.reuse, R146, R40 ;  /* 0x000000928828723c */ /* 0x040fe80000001828 */
[C---:B------:R-:W-:Y:S02]  /*d0c0*/  FMUL.FTZ R62, R0.reuse, R62 ;  /* 0x0000003e003e7220 */ /* 0x040fe40000410000 */
[----:B------:R-:W-:Y:S02]  /*d0d0*/  FMUL.FTZ R63, R0, R63 ;  /* 0x0000003f003f7220 */ /* 0x000fe40000410000 */
[C---:B------:R-:W-:Y:S01]  /*d0e0*/  FMUL.FTZ R60, R2.reuse, R60 ;  /* 0x0000003c023c7220 */ /* 0x040fe20000410000 */
[C---:B-1----:R-:W-:Y:S03]  /*d0f0*/  HMMA.16816.F32 R44, R136.reuse, R128, R44 ;  /* 0x00000080882c723c */ /* 0x042fe6000000182c */
[----:B------:R-:W-:Y:S02]  /*d100*/  FMUL.FTZ R61, R2, R61 ;  /* 0x0000003d023d7220 */ /* 0x000fe40000410000 */
[C---:B------:R-:W-:Y:S02]  /*d110*/  FMUL.FTZ R66, R0.reuse, R66 ;  /* 0x0000004200427220 */ /* 0x040fe40000410000 */
[----:B------:R-:W-:Y:S01]  /*d120*/  FMUL.FTZ R67, R0, R67 ;  /* 0x0000004300437220 */ /* 0x000fe20000410000 */
[C---:B------:R-:W-:Y:S01]  /*d130*/  HMMA.16816.F32 R48, R136.reuse, R130, R48 ;  /* 0x000000828830723c */ /* 0x040fe20000001830 */
[----:B------:R-:W1:Y:S03]  /*d140*/  LDSM.16.MT88.4 R128, [R186+0xe000] ;  /* 0x00e00000ba80783b */ /* 0x000e660000004200 */
[C---:B------:R-:W-:Y:S02]  /*d150*/  FMUL.FTZ R64, R2.reuse, R64 ;  /* 0x0000004002407220 */ /* 0x040fe40000410000 */
[----:B------:R-:W-:Y:S02]  /*d160*/  FMUL.FTZ R65, R2, R65 ;  /* 0x0000004102417220 */ /* 0x000fe40000410000 */
[C---:B------:R-:W-:Y:S04]  /*d170*/  HMMA.16816.F32 R52, R136.reuse, R124, R52 ;  /* 0x0000007c8834723c */ /* 0x040fe80000001834 */
[C---:B------:R-:W-:Y:S02]  /*d180*/  FMUL.FTZ R70, R0.reuse, R70 ;  /* 0x0000004600467220 */ /* 0x040fe40000410000 */
[----:B------:R-:W-:Y:S02]  /*d190*/  FMUL.FTZ R71, R0, R71 ;  /* 0x0000004700477220 */ /* 0x000fe40000410000 */
[C---:B------:R-:W-:Y:S01]  /*d1a0*/  HMMA.16816.F32 R56, R136.reuse, R126, R56 ;  /* 0x0000007e8838723c */ /* 0x040fe20000001838 */
[----:B------:R-:W3:Y:S03]  /*d1b0*/  LDSM.16.MT88.4 R124, [R185+0xe000] ;  /* 0x00e00000b97c783b */ /* 0x000ee60000004200 */
[C---:B------:R-:W-:Y:S02]  /*d1c0*/  FMUL.FTZ R68, R2.reuse, R68 ;  /* 0x0000004402447220 */ /* 0x040fe40000410000 */
[----:B------:R-:W-:Y:S02]  /*d1d0*/  FMUL.FTZ R69, R2, R69 ;  /* 0x0000004502457220 */ /* 0x000fe40000410000 */
[C---:B--2---:R-:W-:Y:S04]  /*d1e0*/  HMMA.16816.F32 R60, R136.reuse, R140, R60 ;  /* 0x0000008c883c723c */ /* 0x044fe8000000183c */
[C---:B------:R-:W-:Y:S02]  /*d1f0*/  FMUL.FTZ R74, R0.reuse, R74 ;  /* 0x0000004a004a7220 */ /* 0x040fe40000410000 */
[----:B------:R-:W-:Y:S02]  /*d200*/  FMUL.FTZ R75, R0, R75 ;  /* 0x0000004b004b7220 */ /* 0x000fe40000410000 */
[C---:B------:R-:W-:Y:S01]  /*d210*/  HMMA.16816.F32 R64, R136.reuse, R142, R64 ;  /* 0x0000008e8840723c */ /* 0x040fe20000001840 */
[----:B------:R-:W2:Y:S03]  /*d220*/  LDSM.16.MT88.4 R140, [R184+0xe000] ;  /* 0x00e00000b88c783b */ /* 0x000ea60000004200 */
        /* <DEDUP_REMOVED lines=11> */
[C---:B---3--:R-:W-:Y:S04]  /*d2e0*/  HMMA.16816.F32 R76, R136.reuse, R124, R76 ;  /* 0x0000007c884c723c */ /* 0x048fe8000000184c */
[C---:B------:R-:W-:Y:S02]  /*d2f0*/  FMUL.FTZ R80, R2.reuse, R80 ;  /* 0x0000005002507220 */ /* 0x040fe40000410000 */
[----:B------:R-:W-:Y:S02]  /*d300*/  FMUL.FTZ R81, R2, R81 ;  /* 0x0000005102517220 */ /* 0x000fe40000410000 */
[C---:B------:R-:W-:Y:S04]  /*d310*/  FMUL.FTZ R86, R0.reuse, R86 ;  /* 0x0000005600567220 */ /* 0x040fe80000410000 */
[----:B------:R-:W-:Y:S01]  /*d320*/  FMUL.FTZ R87, R0, R87 ;  /* 0x0000005700577220 */ /* 0x000fe20000410000 */
        /* <DEDUP_REMOVED lines=12> */
[----:B------:R-:W2:Y:S02]  /*d3f0*/  LDSM.16.MT88.4 R140, [R185+0x10000] ;  /* 0x01000000b98c783b */ /* 0x000ea40000004200 */
        /* <DEDUP_REMOVED lines=19> */
[--C-:B------:R-:W-:Y:S02]  /*d530*/  FFMA.FTZ R171, R18, c[0x0][0x23c], -R166.reuse ;  /* 0x00008f0012ab7a23 */ /* 0x100fe400000108a6 */
[C---:B------:R-:W-:Y:S02]  /*d540*/  FMUL.FTZ R18, R0.reuse, R122 ;  /* 0x0000007a00127220 */ /* 0x040fe40000410000 */
[----:B------:R-:W1:Y:S01]  /*d550*/  MUFU.EX2 R169, R169 ;  /* 0x000000a900a97308 */ /* 0x000e620000000800 */
[----:B------:R-:W-:Y:S02]  /*d560*/  FFMA.FTZ R170, R19, c[0x0][0x23c], -R166 ;  /* 0x00008f0013aa7a23 */ /* 0x000fe400000108a6 */
[----:B------:R-:W-:Y:S02]  /*d570*/  FMUL.FTZ R19, R0, R123 ;  /* 0x0000007b00137220 */ /* 0x000fe40000410000 */
[----:B------:R-:W3:Y:S01]  /*d580*/  LDSM.16.MT88.4 R120, [R184+0x10000] ;  /* 0x01000000b878783b */ /* 0x000ee20000004200 */
[----:B------:R-:W-:Y:S04]  /*d590*/  IMAD.WIDE.U32 R124, R150, -0x2daee0ad, RZ ;  /* 0xd2511f53967c7825 */ /* 0x000fe800078e00ff */
[----:B------:R-:W-:Y:S01]  /*d5a0*/  FFMA.FTZ R216, R12, c[0x0][0x23c], -R167 ;  /* 0x00008f000cd87a23 */ /* 0x000fe200000108a7 */
[----:B------:R-:W-:Y:S01]  /*d5b0*/  LOP3.LUT R12, R124, 0xffff, RZ, 0xc0, !PT ;  /* 0x0000ffff7c0c7812 */ /* 0x000fe200078ec0ff */
[C---:B------:R-:W-:Y:S01]  /*d5c0*/  FMUL.FTZ R106, R0.reuse, R106 ;  /* 0x0000006a006a7220 */ /* 0x040fe20000410000 */
[----:B------:R-:W-:Y:S01]  /*d5d0*/  LOP3.LUT R148, R125, UR6, R148, 0x96, !PT ;  /* 0x000000067d947c12 */ /* 0x000fe2000f8e9694 */
[----:B------:R-:W-:Y:S01]  /*d5e0*/  FMUL.FTZ R107, R0, R107 ;  /* 0x0000006b006b7220 */ /* 0x000fe20000410000 */
[--C-:B------:R-:W-:Y:S01]  /*d5f0*/  SHF.R.U32.HI R125, RZ, 0x10, R124.reuse ;  /* 0x00000010ff7d7819 */ /* 0x100fe2000001167c */
[C---:B------:R-:W-:Y:S01]  /*d600*/  FMUL.FTZ R104, R2.reuse, R104 ;  /* 0x0000006802687220 */ /* 0x040fe20000410000 */
[----:B------:R-:W-:Y:S01]  /*d610*/  SHF.R.U32.HI R223, RZ, 0x18, R124 ;  /* 0x00000018ffdf7819 */ /* 0x000fe2000001167c */
[----:B------:R-:W-:Y:S01]  /*d620*/  FMUL.FTZ R105, R2, R105 ;  /* 0x0000006902697220 */ /* 0x000fe20000410000 */
[----:B------:R-:W-:Y:S01]  /*d630*/  LOP3.LUT R125, R125, 0xff, RZ, 0xc0, !PT ;  /* 0x000000ff7d7d7812 */ /* 0x000fe200078ec0ff */
[--C-:B------:R-:W-:Y:S01]  /*d640*/  FFMA.FTZ R218, R14, c[0x0][0x23c], -R166.reuse ;  /* 0x00008f000eda7a23 */ /* 0x100fe200000108a6 */
[----:B------:R-:W-:Y:S01]  /*d650*/  LOP3.LUT R133, R124, 0xff, RZ, 0xc0, !PT ;  /* 0x000000ff7c857812 */ /* 0x000fe200078ec0ff */
[----:B------:R-:W-:Y:S01]  /*d660*/  FFMA.FTZ R219, R15, c[0x0][0x23c], -R166 ;  /* 0x00008f000fdb7a23 */ /* 0x000fe200000108a6 */
[----:B------:R-:W-:Y:S01]  /*d670*/  PRMT R223, R125, 0x5410, R223 ;  /* 0x000054107ddf7816 */ /* 0x000fe200000000df */
[----:B------:R-:W-:Y:S01]  /*d680*/  MUFU.EX2 R216, R216 ;  /* 0x000000d800d87308 */ /* 0x000fe20000000800 */
[C---:B------:R-:W-:Y:S01]  /*d690*/  HMMA.16816.F32 R104, R136.reuse, R126, R104 ;  /* 0x0000007e8868723c */ /* 0x040fe20000001868 */
[----:B------:R-:W4:Y:S02]  /*d6a0*/  LDSM.16.MT88.4 R124, [R188+0xc800] ;  /* 0x00c80000bc7c783b */ /* 0x000f240000004200 */
[----:B------:R-:W-:Y:S01]  /*d6b0*/  FFMA.FTZ R217, R13, c[0x0][0x23c], -R167 ;  /* 0x00008f000dd97a23 */ /* 0x000fe200000108a7 */
[----:B------:R-:W-:Y:S01]  /*d6c0*/  LOP3.LUT R13, R148, 0xffff, RZ, 0xc0, !PT ;  /* 0x0000ffff940d7812 */ /* 0x000fe200078ec0ff */
[----:B------:R-:W-:Y:S01]  /*d6d0*/  FMUL.FTZ R110, R0, R110 ;  /* 0x0000006e006e7220 */ /* 0x000fe20000410000 */
[----:B------:R-:W-:Y:S01]  /*d6e0*/  LOP3.LUT R222, R148, 0xff, RZ, 0xc0, !PT ;  /* 0x000000ff94de7812 */ /* 0x000fe200078ec0ff */
[----:B------:R-:W-:Y:S01]  /*d6f0*/  FMUL.FTZ R111, R0, R111 ;  /* 0x0000006f006f7220 */ /* 0x000fe20000410000 */
[C---:B--2---:R-:W-:Y:S01]  /*d700*/  HMMA.16816.F32 R16, R136.reuse, R140, R16 ;  /* 0x0000008c8810723c */ /* 0x044fe20000001810 */
[----:B------:R-:W2:Y:S03]  /*d710*/  MUFU.EX2 R217, R217 ;  /* 0x000000d900d97308 */ /* 0x000ea60000000800 */
[C---:B------:R-:W-:Y:S01]  /*d720*/  FMUL.FTZ R108, R2.reuse, R108 ;  /* 0x0000006c026c7220 */ /* 0x040fe20000410000 */
[----:B------:R-:W-:Y:S01]  /*d730*/  SHF.R.U32.HI R12, RZ, 0x8, R12 ;  /* 0x00000008ff0c7819 */ /* 0x000fe2000001160c */
[----:B------:R-:W-:Y:S01]  /*d740*/  FMUL.FTZ R109, R2, R109 ;  /* 0x0000006d026d7220 */ /* 0x000fe20000410000 */
[----:B------:R-:W-:Y:S01]  /*d750*/  SHF.R.U32.HI R13, RZ, 0x8, R13 ;  /* 0x00000008ff0d7819 */ /* 0x000fe2000001160d */
[C---:B------:R-:W-:Y:S01]  /*d760*/  FMUL.FTZ R14, R0.reuse, R118 ;  /* 0x00000076000e7220 */ /* 0x040fe20000410000 */
[--C-:B------:R-:W-:Y:S02]  /*d770*/  SHF.R.U32.HI R144, RZ, 0x10, R148.reuse ;  /* 0x00000010ff907819 */ /* 0x100fe40000011694 */
[----:B------:R-:W-:Y:S01]  /*d780*/  MUFU.EX2 R218, R218 ;  /* 0x000000da00da7308 */ /* 0x000fe20000000800 */
[----:B------:R-:W-:Y:S01]  /*d790*/  SHF.R.U32.HI R148, RZ, 0x18, R148 ;  /* 0x00000018ff947819 */ /* 0x000fe20000011694 */
[C---:B------:R-:W-:Y:S01]  /*d7a0*/  HMMA.16816.F32 R108, R136.reuse, R142, R108 ;  /* 0x0000008e886c723c */ /* 0x040fe2000000186c */
[----:B------:R-:W5:Y:S02]  /*d7b0*/  LDSM.16.MT88.4 R140, [R185+0xc800] ;  /* 0x00c80000b98c783b */ /* 0x000f640000004200 */
[----:B------:R-:W-:Y:S01]  /*d7c0*/  FMUL.FTZ R15, R0, R119 ;  /* 0x00000077000f7220 */ /* 0x000fe20000410000 */
[----:B------:R-:W-:Y:S01]  /*d7d0*/  PRMT R133, R133, 0x5410, R12 ;  /* 0x0000541085857816 */ /* 0x000fe2000000000c */
[----:B------:R-:W-:Y:S01]  /*d7e0*/  FMUL.FTZ R12, R2, R116 ;  /* 0x00000074020c7220 */ /* 0x000fe20000410000 */
[----:B------:R-:W-:Y:S01]  /*d7f0*/  PRMT R222, R222, 0x5410, R13 ;  /* 0x00005410dede7816 */ /* 0x000fe2000000000d */
[----:B------:R-:W-:Y:S01]  /*d800*/  FMUL.FTZ R13, R2, R117 ;  /* 0x00000075020d7220 */ /* 0x000fe20000410000 */
[----:B------:R-:W4:Y:S01]  /*d810*/  MUFU.EX2 R219, R219 ;  /* 0x000000db00db7308 */ /* 0x000f220000000800 */
[----:B------:R-:W-:Y:S03]  /*d820*/  LOP3.LUT R144, R144, 0xff, RZ, 0xc0, !PT ;  /* 0x000000ff90907812 */ /* 0x000fe600078ec0ff */
[--C-:B------:R-:W-:Y:S01]  /*d830*/  HSET2.LE.AND R133, R133, R199.reuse, PT ;  /* 0x000000c785857233 */ /* 0x100fe20003803000 */
[----:B------:R-:W-:Y:S01]  /*d840*/  PRMT R117, R144, 0x5410, R148 ;  /* 0x0000541090757816 */ /* 0x000fe20000000094 */
[C---:B---3--:R-:W-:Y:S01]  /*d850*/  HMMA.16816.F32 R12, R136.reuse, R120, R12 ;  /* 0x00000078880c723c */ /* 0x048fe2000000180c */
[----:B------:R-:W3:Y:S02]  /*d860*/  LDSM.16.MT88.4 R144, [R184+0xc800] ;  /* 0x00c80000b890783b */ /* 0x000ee40000004200 */
[----:B-1----:R-:W-:Y:S01]  /*d870*/  F2FP.PACK_AB R118, R169, R168 ;  /* 0x000000a8a976723e */ /* 0x002fe200000000ff */
[----:B------:R-:W-:Y:S01]  /*d880*/  MUFU.EX2 R171, R171 ;  /* 0x000000ab00ab7308 */ /* 0x000fe20000000800 */
[C---:B------:R-:W-:Y:S01]  /*d890*/  FMUL.FTZ R114, R0.reuse, R114 ;  /* 0x0000007200727220 */ /* 0x040fe20000410000 */
[--C-:B------:R-:W-:Y:S01]  /*d8a0*/  HSET2.LE.AND R119, R223, R199.reuse, PT ;  /* 0x000000c7df777233 */ /* 0x100fe20003803000 */
[----:B------:R-:W-:Y:S01]  /*d8b0*/  FMUL.FTZ R115, R0, R115 ;  /* 0x0000007300737220 */ /* 0x000fe20000410000 */
[--C-:B------:R-:W-:Y:S01]  /*d8c0*/  HSET2.LE.AND R116, R222, R199.reuse, PT ;  /* 0x000000c7de747233 */ /* 0x100fe20003803000 */
[C---:B------:R-:W-:Y:S01]  /*d8d0*/  FMUL.FTZ R112, R2.reuse, R112 ;  /* 0x0000007002707220 */ /* 0x040fe20000410000 */
[----:B------:R-:W1:Y:S02]  /*d8e0*/  LDSM.16.MT88.4 R148, [R188+0xe800] ;  /* 0x00e80000bc94783b */ /* 0x000e640000004200 */
[----:B------:R-:W-:Y:S01]  /*d8f0*/  FMUL.FTZ R113, R2, R113 ;  /* 0x0000007102717220 */ /* 0x000fe20000410000 */
[--C-:B------:R-:W-:Y:S01]  /*d900*/  HSET2.LE.AND R117, R117, R199.reuse, PT ;  /* 0x000000c775757233 */ /* 0x100fe20003803000 */
[----:B------:R-:W5:Y:S01]  /*d910*/  MUFU.EX2 R170, R170 ;  /* 0x000000aa00aa7308 */ /* 0x000f620000000800 */
[----:B------:R-:W-:Y:S01]  /*d920*/  LOP3.LUT R118, R133, R118, RZ, 0xc0, !PT ;  /* 0x0000007685767212 */ /* 0x000fe200078ec0ff */
[--C-:B------:R-:W-:Y:S01]  /*d930*/  FFMA.FTZ R222, R22, c[0x0][0x23c], -R166.reuse ;  /* 0x00008f0016de7a23 */ /* 0x100fe200000108a6 */
[----:B--2---:R-:W-:Y:S01]  /*d940*/  F2FP.PACK_AB R121, R217, R216 ;  /* 0x000000d8d979723e */ /* 0x004fe200000000ff */
[----:B------:R-:W-:Y:S01]  /*d950*/  FFMA.FTZ R223, R23, c[0x0][0x23c], -R166 ;  /* 0x00008f0017df7a23 */ /* 0x000fe200000108a6 */
[----:B------:R-:W-:Y:S01]  /*d960*/  HMMA.16816.F32 R112, R136, R122, R112 ;  /* 0x0000007a8870723c */ /* 0x000fe20000001870 */
[----:B------:R-:W-:Y:S02]  /*d970*/  LDSM.16.MT88.4 R136, [R185+0xd000] ;  /* 0x00d00000b988783b */ /* 0x000fe40000004200 */
[----:B----4-:R-:W-:Y:S01]  /*d980*/  F2FP.PACK_AB R120, R219, R218 ;  /* 0x000000dadb78723e */ /* 0x010fe200000000ff */
[----:B------:R-:W-:Y:S01]  /*d990*/  FFMA.FTZ R161, R0, R206, R161 ;  /* 0x000000ce00a17223 */ /* 0x000fe200000100a1 */
[----:B------:R-:W-:Y:S01]  /*d9a0*/  LOP3.LUT R116, R116, R121, RZ, 0xc0, !PT ;  /* 0x0000007974747212 */ /* 0x000fe200078ec0ff */
[----:B------:R-:W2:Y:S01]  /*d9b0*/  MUFU.EX2 R222, R222 ;  /* 0x000000de00de7308 */ /* 0x000ea20000000800 */
[----:B------:R-:W-:Y:S01]  /*d9c0*/  LOP3.LUT R117, R117, R120, RZ, 0xc0, !PT ;  /* 0x0000007875757212 */ /* 0x000fe200078ec0ff */
[----:B------:R-:W-:Y:S01]  /*d9d0*/  FFMA.FTZ R165, R2, R207, R165 ;  /* 0x000000cf02a57223 */ /* 0x000fe200000100a5 */
[----:B------:R-:W4:Y:S03]  /*d9e0*/  LDSM.16.MT88.4 R120, [R184+0xe800] ;  /* 0x00e80000b878783b */ /* 0x000f260000004200 */
[----:B------:R-:W-:Y:S01]  /*d9f0*/  MOV R0, R3 ;  /* 0x0000000300007202 */ /* 0x000fe20000000f00 */
[----:B------:R-:W-:Y:S01]  /*da00*/  FADD.FTZ R161, R160, R161 ;  /* 0x000000a1a0a17221 */ /* 0x000fe20000010000 */
[----:B------:R-:W-:Y:S01]  /*da10*/  MOV R2, R132 ;  /* 0x0000008400027202 */ /* 0x000fe20000000f00 */
[----:B------:R-:W-:Y:S01]  /*da20*/  FADD.FTZ R165, R164, R165 ;  /* 0x000000a5a4a57221 */ /* 0x000fe20000010000 */
[----:B------:R-:W-:Y:S01]  /*da30*/  MUFU.EX2 R223, R223 ;  /* 0x000000df00df7308 */ /* 0x000fe20000000800 */
[----:B------:R-:W-:Y:S01]  /*da40*/  FADD.FTZ R161, R135, R161 ;  /* 0x000000a187a17221 */ /* 0x000fe20000010000 */
[----:B-----5:R-:W-:Y:S01]  /*da50*/  F2FP.PACK_AB R133, R170, R171 ;  /* 0x000000abaa85723e */ /* 0x020fe200000000ff */
[----:B------:R-:W-:Y:S02]  /*da60*/  FADD.FTZ R165, R163, R165 ;  /* 0x000000a5a3a57221 */ /* 0x000fe40000010000 */
[----:B------:R-:W-:Y:S01]  /*da70*/  FADD.FTZ R134, R134, R161 ;  /* 0x000000a186867221 */ /* 0x000fe20000010000 */
[----:B------:R-:W-:Y:S01]  /*da80*/  LOP3.LUT R119, R119, R133, RZ, 0xc0, !PT ;  /* 0x0000008577777212 */ /* 0x000fe200078ec0ff */
[----:B------:R-:W-:Y:S02]  /*da90*/  FADD.FTZ R162, R162, R165 ;  /* 0x000000a5a2a27221 */ /* 0x000fe40000010000 */
[----:B------:R-:W-:Y:S02]  /*daa0*/  FADD.FTZ R134, R218, R134 ;  /* 0x00000086da867221 */ /* 0x000fe40000010000 */
[----:B------:R-:W-:Y:S02]  /*dab0*/  FADD.FTZ R162, R216, R162 ;  /* 0x000000a2d8a27221 */ /* 0x000fe40000010000 */
[C---:B------:R-:W-:Y:S05]  /*dac0*/  HMMA.16816.F32 R4, R116.reuse, R124, R4 ;  /* 0x0000007c7404723c */ /* 0x040fea0000001804 */
[----:B------:R-:W-:Y:S02]  /*dad0*/  FADD.FTZ R219, R219, R134 ;  /* 0x00000086dbdb7221 */ /* 0x000fe40000010000 */
[----:B------:R-:W-:Y:S01]  /*dae0*/  FADD.FTZ R217, R217, R162 ;  /* 0x000000a2d9d97221 */ /* 0x000fe20000010000 */
[C---:B------:R-:W-:Y:S01]  /*daf0*/  HMMA.16816.F32 R8, R116.reuse, R126, R8 ;  /* 0x0000007e7408723c */ /* 0x040fe20000001808 */
[----:B------:R-:W5:Y:S03]  /*db00*/  LDSM.16.MT88.4 R124, [R188+0x10800] ;  /* 0x01080000bc7c783b */ /* 0x000f660000004200 */
[----:B------:R-:W-:Y:S02]  /*db10*/  FADD.FTZ R219, R171, R219 ;  /* 0x000000dbabdb7221 */ /* 0x000fe40000010000 */
[----:B------:R-:W-:Y:S02]  /*db20*/  FADD.FTZ R217, R168, R217 ;  /* 0x000000d9a8d97221 */ /* 0x000fe40000010000 */
[C---:B------:R-:W-:Y:S04]  /*db30*/  HMMA.16816.F32 R36, R116.reuse, R128, R36 ;  /* 0x000000807424723c */ /* 0x040fe80000001824 */
[----:B------:R-:W-:Y:S02]  /*db40*/  FADD.FTZ R170, R170, R219 ;  /* 0x000000dbaaaa7221 */ /* 0x000fe40000010000 */
[----:B------:R-:W-:Y:S01]  /*db50*/  FADD.FTZ R169, R169, R217 ;  /* 0x000000d9a9a97221 */ /* 0x000fe20000010000 */
[----:B------:R-:W-:Y:S01]  /*db60*/  MOV R128, UR30 ;  /* 0x0000001e00807c02 */ /* 0x000fe20008000f00 */
[C---:B------:R-:W-:Y:S04]  /*db70*/  HMMA.16816.F32 R40, R116.reuse, R130, R40 ;  /* 0x000000827428723c */ /* 0x040fe80000001828 */
[----:B--2---:R-:W-:Y:S04]  /*db80*/  FADD.FTZ R170, R222, R170 ;  /* 0x000000aadeaa7221 */ /* 0x004fe80000010000 */
[C---:B------:R-:W-:Y:S08]  /*db90*/  HMMA.16816.F32 R44, R116.reuse, R140, R44 ;  /* 0x0000008c742c723c */ /* 0x040ff0000000182c */
[C---:B------:R-:W-:Y:S08]  /*dba0*/  HMMA.16816.F32 R48, R116.reuse, R142, R48 ;  /* 0x0000008e7430723c */ /* 0x040ff00000001830 */
[C---:B---3--:R-:W-:Y:S08]  /*dbb0*/  HMMA.16816.F32 R52, R116.reuse, R144, R52 ;  /* 0x000000907434723c */ /* 0x048ff00000001834 */
[C---:B------:R-:W-:Y:S01]  /*dbc0*/  HMMA.16816.F32 R56, R116.reuse, R146, R56 ;  /* 0x000000927438723c */ /* 0x040fe20000001838 */
[----:B------:R-:W-:Y:S07]  /*dbd0*/  LDSM.16.MT88.4 R144, [R186+0xf000] ;  /* 0x00f00000ba90783b */ /* 0x000fee0000004200 */
[C---:B-1----:R-:W-:Y:S08]  /*dbe0*/  HMMA.16816.F32 R60, R116.reuse, R148, R60 ;  /* 0x00000094743c723c */ /* 0x042ff0000000183c */
        /* <DEDUP_REMOVED lines=11> */
[C---:B----4-:R-:W-:Y:S01]  /*dca0*/  HMMA.16816.F32 R84, R116.reuse, R120, R84 ;  /* 0x000000787454723c */ /* 0x050fe20000001854 */
        /* <DEDUP_REMOVED lines=9> */
[C---:B-----5:R-:W-:Y:S04]  /*dd40*/  HMMA.16816.F32 R92, R116.reuse, R124, R92 ;  /* 0x0000007c745c723c */ /* 0x060fe8000000185c */
[----:B------:R-:W-:Y:S01]  /*dd50*/  IMAD.WIDE.U32 R228, R228, -0x2daee0ad, RZ ;  /* 0xd2511f53e4e47825 */ /* 0x000fe200078e00ff */
[----:B------:R-:W-:Y:S03]  /*dd60*/  MUFU.EX2 R158, R158 ;  /* 0x0000009e009e7308 */ /* 0x000fe60000000800 */
[C---:B------:R-:W-:Y:S04]  /*dd70*/  HMMA.16816.F32 R96, R116.reuse, R126, R96 ;  /* 0x0000007e7460723c */ /* 0x040fe80000001860 */
[----:B------:R-:W-:Y:S03]  /*dd80*/  IMAD.WIDE.U32 R226, R24, -0x2daee0ad, RZ ;  /* 0xd2511f5318e27825 */ /* 0x000fe600078e00ff */
[----:B------:R-:W-:Y:S02]  /*dd90*/  MUFU.EX2 R159, R159 ;  /* 0x0000009f009f7308 */ /* 0x000fe40000000800 */
[----:B------:R-:W-:Y:S03]  /*dda0*/  LOP3.LUT R24, R227, UR26, R208, 0x96, !PT ;  /* 0x0000001ae3187c12 */ /* 0x000fe6000f8e96d0 */
[----:B------:R-:W-:Y:S01]  /*ddb0*/  LOP3.LUT R226, R229, UR22, R226, 0x96, !PT ;  /* 0x00000016e5e27c12 */ /* 0x000fe2000f8e96e2 */
[C---:B-1----:R-:W-:Y:S03]  /*ddc0*/  HMMA.16816.F32 R100, R116.reuse, R128, R100 ;  /* 0x000000807464723c */ /* 0x042fe60000001864 */
[----:B------:R-:W-:Y:S01]  /*ddd0*/  IMAD.WIDE.U32 R24, R24, -0x326172a9, RZ ;  /* 0xcd9e8d5718187825 */ /* 0x000fe200078e00ff */
[----:B------:R-:W-:Y:S03]  /*dde0*/  MUFU.EX2 R221, R221 ;  /* 0x000000dd00dd7308 */ /* 0x000fe60000000800 */
[----:B------:R-:W-:Y:S01]  /*ddf0*/  IMAD.WIDE.U32 R226, R226, -0x326172a9, RZ ;  /* 0xcd9e8d57e2e27825 */ /* 0x000fe200078e00ff */
[C---:B------:R-:W-:Y:S01]  /*de00*/  HMMA.16816.F32 R104, R116.reuse, R130, R104 ;  /* 0x000000827468723c */ /* 0x040fe20000001868 */
[----:B------:R-:W-:Y:S03]  /*de10*/  LDSM.16.MT88.4 R128, [R186+0xd000] ;  /* 0x00d00000ba80783b */ /* 0x000fe60000004200 */
[----:B------:R-:W-:Y:S02]  /*de20*/  LOP3.LUT R220, R25, UR25, R220, 0x96, !PT ;  /* 0x0000001919dc7c12 */ /* 0x000fe4000f8e96dc */
[----:B------:R-:W-:Y:S02]  /*de30*/  LOP3.LUT R224, R227, UR17, R24, 0x96, !PT ;  /* 0x00000011e3e07c12 */ /* 0x000fe4000f8e9618 */
[C---:B--2---:R-:W-:Y:S04]  /*de40*/  HMMA.16816.F32 R16, R116.reuse, R120, R16 ;  /* 0x000000787410723c */ /* 0x044fe80000001810 */
[----:B------:R-:W-:Y:S04]  /*de50*/  IMAD.WIDE.U32 R24, R220, -0x2daee0ad, RZ ;  /* 0xd2511f53dc187825 */ /* 0x000fe800078e00ff */
[C---:B------:R-:W-:Y:S04]  /*de60*/  HMMA.16816.F32 R108, R116.reuse, R122, R108 ;  /* 0x0000007a746c723c */ /* 0x040fe8000000186c */
[----:B------:R-:W-:Y:S01]  /*de70*/  IMAD.WIDE.U32 R224, R224, -0x2daee0ad, RZ ;  /* 0xd2511f53e0e07825 */ /* 0x000fe200078e00ff */
[----:B------:R-:W-:Y:S03]  /*de80*/  LOP3.LUT R228, R25, UR16, R228, 0x96, !PT ;  /* 0x0000001019e47c12 */ /* 0x000fe6000f8e96e4 */
[----:B------:R-:W-:Y:S01]  /*de90*/  FFMA.FTZ R220, R20, c[0x0][0x23c], -R167 ;  /* 0x00008f0014dc7a23 */ /* 0x000fe200000108a7 */
[----:B------:R-:W-:Y:S02]  /*dea0*/  LOP3.LUT R20, R225, UR13, R24, 0x96, !PT ;  /* 0x0000000de1147c12 */ /* 0x000fe4000f8e9618 */
[----:B------:R-:W1:Y:S01]  /*deb0*/  LDSM.16.MT88.4 R24, [R184+0x10800] ;  /* 0x01080000b818783b */ /* 0x000e620000004200 */
[----:B------:R-:W-:Y:S02]  /*dec0*/  IMAD.WIDE.U32 R228, R228, -0x326172a9, RZ ;  /* 0xcd9e8d57e4e47825 */ /* 0x000fe400078e00ff */
[----:B------:R-:W2:Y:S02]  /*ded0*/  MUFU.EX2 R220, R220 ;  /* 0x000000dc00dc7308 */ /* 0x000ea40000000800 */
[----:B------:R-:W-:Y:S01]  /*dee0*/  IMAD.WIDE.U32 R124, R20, -0x326172a9, RZ ;  /* 0xcd9e8d57147c7825 */ /* 0x000fe200078e00ff */
[----:B------:R-:W-:Y:S04]  /*def0*/  LOP3.LUT R226, R229, UR15, R226, 0x96, !PT ;  /* 0x0000000fe5e27c12 */ /* 0x000fe8000f8e96e2 */
[----:B------:R-:W-:Y:S01]  /*df00*/  LOP3.LUT R133, R124, 0xffff, RZ, 0xc0, !PT ;  /* 0x0000ffff7c857812 */ /* 0x000fe200078ec0ff */
[----:B------:R-:W-:Y:S01]  /*df10*/  IMAD.WIDE.U32 R226, R226, -0x2daee0ad, RZ ;  /* 0xd2511f53e2e27825 */ /* 0x000fe200078e00ff */
[----:B------:R-:W-:Y:S02]  /*df20*/  LOP3.LUT R20, R125, UR23, R228, 0x96, !PT ;  /* 0x000000177d147c12 */ /* 0x000fe4000f8e96e4 */
        /* <DEDUP_REMOVED lines=8> */
[----:B--2---:R-:W-:Y:S01]  /*dfb0*/  FADD.FTZ R169, R220, R169 ;  /* 0x000000a9dca97221 */ /* 0x004fe20000010000 */
[----:B------:R-:W-:Y:S01]  /*dfc0*/  LOP3.LUT R120, R20, 0xff, RZ, 0xc0, !PT ;  /* 0x000000ff14787812 */ /* 0x000fe200078ec0ff */
[----:B------:R-:W-:Y:S01]  /*dfd0*/  LDSM.16.MT88.4 R140, [R188+0xf000] ;  /* 0x00f00000bc8c783b */ /* 0x000fe20000004200 */
[----:B------:R-:W-:Y:S02]  /*dfe0*/  SHF.R.U32.HI R121, RZ, 0x8, R121 ;  /* 0x00000008ff797819 */ /* 0x000fe40000011679 */
[----:B------:R-:W-:Y:S02]  /*dff0*/  LOP3.LUT R152, R152, 0xff, RZ, 0xc0, !PT ;  /* 0x000000ff98987812 */ /* 0x000fe400078ec0ff */
[----:B------:R-:W-:Y:S02]  /*e000*/  PRMT R22, R22, 0x5410, R133 ;  /* 0x0000541016167816 */ /* 0x000fe40000000085 */
[----:B------:R-:W-:Y:S02]  /*e010*/  SHF.R.U32.HI R133, RZ, 0x18, R20 ;  /* 0x00000018ff857819 */ /* 0x000fe40000011614 */
[----:B------:R-:W-:Y:S01]  /*e020*/  PRMT R23, R23, 0x5410, R21 ;  /* 0x0000541017177816 */ /* 0x000fe20000000015 */
[C---:B-1----:R-:W-:Y:S03]  /*e030*/  HMMA.16816.F32 R12, R116.reuse, R24, R12 ;  /* 0x00000018740c723c */ /* 0x042fe6000000180c */
[----:B------:R-:W-:Y:S01]  /*e040*/  PRMT R21, R120, 0x5410, R121 ;  /* 0x0000541078157816 */ /* 0x000fe20000000079 */
[--C-:B------:R-:W-:Y:S01]  /*e050*/  HSET2.LE.AND R22, R22, R199.reuse, PT ;  /* 0x000000c716167233 */ /* 0x100fe20003803000 */
[----:B------:R-:W-:Y:S01]  /*e060*/  PRMT R152, R152, 0x5410, R133 ;  /* 0x0000541098987816 */ /* 0x000fe20000000085 */
[--C-:B------:R-:W-:Y:S01]  /*e070*/  HSET2.LE.AND R23, R23, R199.reuse, PT ;  /* 0x000000c717177233 */ /* 0x100fe20003803000 */
[----:B------:R-:W-:Y:S01]  /*e080*/  F2FP.PACK_AB R20, R157, R156 ;  /* 0x0000009c9d14723e */ /* 0x000fe200000000ff */
[----:B------:R-:W-:Y:S01]  /*e090*/  HMMA.16816.F32 R112, R116, R26, R112 ;  /* 0x0000001a7470723c */ /* 0x000fe20000001870 */
[----:B------:R-:W1:Y:S03]  /*e0a0*/  LDSM.16.MT88.4 R120, [R184+0xd000] ;  /* 0x00d00000b878783b */ /* 0x000e660000004200 */
[--C-:B------:R-:W-:Y:S01]  /*e0b0*/  HSET2.LE.AND R25, R21, R199.reuse, PT ;  /* 0x000000c715197233 */ /* 0x100fe20003803000 */
[----:B------:R-:W-:Y:S01]  /*e0c0*/  LOP3.LUT R22, R22, R20, RZ, 0xc0, !PT ;  /* 0x0000001416167212 */ /* 0x000fe200078ec0ff */
[--C-:B------:R-:W-:Y:S01]  /*e0d0*/  HSET2.LE.AND R21, R152, R199.reuse, PT ;  /* 0x000000c798157233 */ /* 0x100fe20003803000 */
        /* <DEDUP_REMOVED lines=11> */
[----:B------:R-:W-:Y:S01]  /*e190*/  LDSM.16.MT88.4 R116, [R186+0x11000] ;  /* 0x01100000ba74783b */ /* 0x000fe20000004200 */
[----:B------:R-:W-:Y:S01]  /*e1a0*/  LOP3.LUT R28, R226, 0xffff, RZ, 0xc0, !PT ;  /* 0x0000ffffe21c7812 */ /* 0x000fe200078ec0ff */
[----:B------:R-:W-:Y:S01]  /*e1b0*/  FADD.FTZ R221, R156, R221 ;  /* 0x000000dd9cdd7221 */ /* 0x000fe20000010000 */
[----:B------:R-:W-:Y:S01]  /*e1c0*/  LOP3.LUT R225, R227, UR6, R224, 0x96, !PT ;  /* 0x00000006e3e17c12 */ /* 0x000fe2000f8e96e0 */
[----:B------:R-:W-:Y:S01]  /*e1d0*/  FFMA.FTZ R224, R34, c[0x0][0x23c], -R166 ;  /* 0x00008f0022e07a23 */ /* 0x000fe200000108a6 */
[----:B------:R-:W4:Y:S01]  /*e1e0*/  MUFU.EX2 R133, R133 ;  /* 0x0000008500857308 */ /* 0x000f220000000800 */
[C---:B---3--:R-:W-:Y:S02]  /*e1f0*/  HMMA.16816.F32 R4, R20.reuse, R124, R4 ;  /* 0x0000007c1404723c */ /* 0x048fe40000001804 */
[----:B------:R-:W3:Y:S03]  /*e200*/  LDSM.16.MT88.4 R24, [R188+0x11000] ;  /* 0x01100000bc18783b */ /* 0x000ee60000004200 */
[----:B------:R-:W-:Y:S01]  /*e210*/  LOP3.LUT R34, R225, 0xffff, RZ, 0xc0, !PT ;  /* 0x0000ffffe1227812 */ /* 0x000fe200078ec0ff */
[----:B------:R-:W-:Y:S02]  /*e220*/  FADD.FTZ R159, R159, R223 ;  /* 0x000000df9f9f7221 */ /* 0x000fe40000010000 */
[C---:B------:R-:W-:Y:S01]  /*e230*/  HMMA.16816.F32 R8, R20.reuse, R126, R8 ;  /* 0x0000007e1408723c */ /* 0x040fe20000001808 */
[----:B------:R-:W-:Y:S01]  /*e240*/  MUFU.EX2 R224, R224 ;  /* 0x000000e000e07308 */ /* 0x000fe20000000800 */
[----:B------:R-:W-:Y:S02]  /*e250*/  LDSM.16.MT88.4 R124, [R188+0xd800] ;  /* 0x00d80000bc7c783b */ /* 0x000fe40000004200 */
[----:B------:R-:W-:Y:S01]  /*e260*/  SHF.R.U32.HI R34, RZ, 0x8, R34 ;  /* 0x00000008ff227819 */ /* 0x000fe20000011622 */
[----:B------:R-:W-:Y:S03]  /*e270*/  FADD.FTZ R157, R157, R221 ;  /* 0x000000dd9d9d7221 */ /* 0x000fe60000010000 */
[C---:B------:R-:W-:Y:S04]  /*e280*/  HMMA.16816.F32 R36, R20.reuse, R128, R36 ;  /* 0x000000801424723c */ /* 0x040fe80000001824 */
[----:B----4-:R-:W-:Y:S04]  /*e290*/  FADD.FTZ R157, R133, R157 ;  /* 0x0000009d859d7221 */ /* 0x010fe80000010000 */
[C---:B------:R-:W-:Y:S07]  /*e2a0*/  HMMA.16816.F32 R40, R20.reuse, R130, R40 ;  /* 0x000000821428723c */ /* 0x040fee0000001828 */
        /* <DEDUP_REMOVED lines=102> */
.L_x_429:
        /* <DEDUP_REMOVED lines=341> */
.L_x_434:
[----:B--234-:R-:W-:Y:S05]  /*fe60*/  BSYNC B0 ;  /* 0x0000000000007941 */ /* 0x01cfea0003800000 */
.L_x_433:
        /* <DEDUP_REMOVED lines=34> */
.L_x_436:
[----:B------:R-:W-:Y:S05]  /*10090*/  BSYNC B0 ;  /* 0x0000000000007941 */ /* 0x000fea0003800000 */
.L_x_435:
        /* <DEDUP_REMOVED lines=20> */
.L_x_438:
[----:B------:R-:W-:Y:S05]  /*101e0*/  BSYNC B0 ;  /* 0x0000000000007941 */ /* 0x000fea0003800000 */
.L_x_437:
        /* <DEDUP_REMOVED lines=20> */
.L_x_440:
[----:B------:R-:W-:Y:S05]  /*10330*/  BSYNC B0 ;  /* 0x0000000000007941 */ /* 0x000fea0003800000 */
.L_x_439:
        /* <DEDUP_REMOVED lines=21> */
.L_x_394:
        /* <DEDUP_REMOVED lines=78> */
.L_x_442:
[----:B------:R-:W-:Y:S05]  /*10970*/  BSYNC B0 ;  /* 0x0000000000007941 */ /* 0x000fea0003800000 */
.L_x_441:
        /* <DEDUP_REMOVED lines=20> */
.L_x_444:
[----:B------:R-:W-:Y:S05]  /*10ac0*/  BSYNC B0 ;  /* 0x0000000000007941 */ /* 0x000fea0003800000 */
.L_x_443:
        /* <DEDUP_REMOVED lines=20> */
.L_x_446:
[----:B------:R-:W-:Y:S05]  /*10c10*/  BSYNC B0 ;  /* 0x0000000000007941 */ /* 0x000fea0003800000 */
.L_x_445:
        /* <DEDUP_REMOVED lines=19> */
.L_x_448:
[----:B------:R-:W-:Y:S05]  /*10d50*/  BSYNC B0 ;  /* 0x0000000000007941 */ /* 0x000fea0003800000 */
.L_x_447:
        /* <DEDUP_REMOVED lines=35> */
.L_x_449:
        /* <DEDUP_REMOVED lines=15> */
.L_x_691:


//--------------------- .text._ZN5flash16flash_fwd_kernelI23Flash_fwd_kernel_traitsILi192ELi64ELi64ELi4ELb0ELb0EN7cutlass6half_tE19Flash_kernel_traitsILi192ELi64ELi64ELi4ES3_EELb1ELb1ELb0ELb0ELb0ELb0ELb0ELb1EEEvNS_16Flash_fwd_paramsE --------------------------
	.section	.text._ZN5flash16flash_fwd_kernelI23Flash_fwd_kernel_traitsILi192ELi64ELi64ELi4ELb0ELb0EN7cutlass6half_tE19Flash_kernel_traitsILi192ELi64ELi64ELi4ES3_EELb1ELb1ELb0ELb0ELb0ELb0ELb0ELb1EEEvNS_16Flash_fwd_paramsE,"ax",@progbits
	.sectioninfo	@"SHI_REGISTERS=255"
	.align	128
        .global         _ZN5flash16flash_fwd_kernelI23Flash_fwd_kernel_traitsILi192ELi64ELi64ELi4ELb0ELb0EN7cutlass6half_tE19Flash_kernel_traitsILi192ELi64ELi64ELi4ES3_EELb1ELb1ELb0ELb0ELb0ELb0ELb0ELb1EEEvNS_16Flash_fwd_paramsE
        .type           _ZN5flash16flash_fwd_kernelI23Flash_fwd_kernel_traitsILi192ELi64ELi64ELi4ELb0ELb0EN7cutlass6half_tE19Flash_kernel_traitsILi192ELi64ELi64ELi4ES3_EELb1ELb1ELb0ELb0ELb0ELb0ELb0ELb1EEEvNS_16Flash_fwd_paramsE,@function
        .size           _ZN5flash16flash_fwd_kernelI23Flash_fwd_kernel_traitsILi192ELi64ELi64ELi4ELb0ELb0EN7cutlass6half_tE19Flash_kernel_traitsILi192ELi64ELi64ELi4ES3_EELb1ELb1ELb0ELb0ELb0ELb0ELb0ELb1EEEvNS_16Flash_fwd_paramsE,(.L_x_692 - _ZN5flash16flash_fwd_kernelI23Flash_fwd_kernel_traitsILi192ELi64ELi64ELi4ELb0ELb0EN7cutlass6half_tE19Flash_kernel_traitsILi192ELi64ELi64ELi4ES3_EELb1ELb1ELb0ELb0ELb0ELb0ELb0ELb1EEEvNS_16Flash_fwd_paramsE)
        .other          _ZN5flash16flash_fwd_kernelI23Flash_fwd_kernel_traitsILi192ELi64ELi64ELi4ELb0ELb0EN7cutlass6half_tE19Flash_kernel_traitsILi192ELi64ELi64ELi4ES3_EELb1ELb1ELb0ELb0ELb0ELb0ELb0ELb1EEEvNS_16Flash_fwd_paramsE,@"STO_CUDA_ENTRY STV_DEFAULT"
_ZN5flash16flash_fwd_kernelI23Flash_fwd_kernel_traitsILi192ELi64ELi64ELi4ELb0ELb0EN7cutlass6half_tE19Flash_kernel_traitsILi192ELi64ELi64ELi4ES3_EELb1ELb1ELb0ELb0ELb0ELb0ELb0ELb1EEEvNS_16Flash_fwd_paramsE:
.text._ZN5flash16flash_fwd_kernelI23Flash_fwd_kernel_traitsILi192ELi64ELi64ELi4ELb0ELb0EN7cutlass6half_tE19Flash_kernel_traitsILi192ELi64ELi64ELi4ES3_EELb1ELb1ELb0ELb0ELb0ELb0ELb0ELb1EEEvNS_16Flash_fwd_paramsE:
[----:B------:R-:W-:-:S03]  /*0000*/  MOV R1, c[0x0][0x28] ;  /* 0x00000a0000017a02 */ /* 0x000fc60000000f00 */
[----:B------:R-:W-:Y:S01]  /*0010*/  ULDC.U8 UR4, c[0x0][0x304] ;  /* 0x0000c10000047ab9 */ /* 0x000fe20000000000 */
[----:B------:R-:W-:Y:S01]  /*0020*/  IADD3 R1, R1, -0xe8, RZ ;  /* 0xffffff1801017810 */ /* 0x000fe20007ffe0ff */
[----:B------:R-:W-:Y:S01]  /*0030*/  ULDC.64 UR22, c[0x0][0x2f0] ;  /* 0x0000bc0000167ab9 */ /* 0x000fe20000000a00 */
[----:B------:R-:W-:Y:S01]  /*0040*/  ISETP.NE.AND P2, PT, RZ, UR4, PT ;  /* 0x00000004ff007c0c */ /* 0x000fe2000bf45270 */
[----:B------:R-:W-:Y:S01]  /*0050*/  IMAD.U32 R2, RZ, RZ, UR22 ;  /* 0x00000016ff027e24 */ /* 0x000fe2000f8e00ff */
[----:B------:R-:W-:Y:S01]  /*0060*/  ULDC.64 UR18, c[0x0][0x118] ;  /* 0x0000460000127ab9 */ /* 0x000fe20000000a00 */
[----:B------:R-:W-:Y:S01]  /*0070*/  IMAD.U32 R3, RZ, RZ, UR23 ;  /* 0x00000017ff037e24 */ /* 0x000fe2000f8e00ff */
[----:B------:R-:W-:Y:S01]  /*0080*/  MOV R8, c[0x0][0x2fc] ;  /* 0x0000bf0000087a02 */ /* 0x000fe20000000f00 */
[----:B------:R-:W-:Y:S01]  /*0090*/  IMAD.MOV.U32 R7, RZ, RZ, c[0x0][0x2f8] ;  /* 0x0000be00ff077624 */ /* 0x000fe200078e00ff */
[----:B------:R-:W1:Y:S01]  /*00a0*/  S2UR UR13, SR_CTAID.X ;  /* 0x00000000000d79c3 */ /* 0x000e620000002500 */
[----:B------:R-:W2:Y:S01]  /*00b0*/  S2R R26, SR_TID.X ;  /* 0x00000000001a7919 */ /* 0x000ea20000002100 */
[----:B------:R-:W-:-:S05]  /*00c0*/  ULDC.64 UR4, c[0x0][0x240] ;  /* 0x0000900000047ab9 */ /* 0x000fca0000000a00 */
[----:B------:R3:W4:Y:S02]  /*00d0*/  @P2 LDG.E.64 R4, [R2.64] ;  /* 0x0000001202042981 */ /* 0x000724000c1e1b00 */
[----:B---3--:R-:W-:Y:S02]  /*00e0*/  @P2 IMAD.MOV.U32 R2, RZ, RZ, R7 ;  /* 0x000000ffff022224 */ /* 0x008fe400078e0007 */
[----:B------:R-:W-:-:S06]  /*00f0*/  @P2 IMAD.MOV.U32 R3, RZ, RZ, R8 ;  /* 0x000000ffff032224 */ /* 0x000fcc00078e0008 */
[----:B------:R-:W3:Y:S01]  /*0100*/  @P2 LDG.E.64 R2, [R2.64] ;  /* 0x0000001202022981 */ /* 0x000ee2000c1e1b00 */
[----:B------:R-:W5:Y:S01]  /*0110*/  S2UR UR12, SR_CTAID.Y ;  /* 0x00000000000c79c3 */ /* 0x000f620000002600 */
[----:B------:R-:W-:Y:S02]  /*0120*/  UISETP.NE.U32.AND UP2, UPT, URZ, UR4, UPT ;  /* 0x000000043f00728c */ /* 0x000fe4000bf45070 */
[----:B------:R-:W-:Y:S02]  /*0130*/  UMOV UR9, 0x4 ;  /* 0x0000000400097882 */ /* 0x000fe40000000000 */
[----:B------:R-:W-:Y:S02]  /*0140*/  UISETP.NE.AND.EX UP2, UPT, URZ, UR5, UPT, UP2 ;  /* 0x000000053f00728c */ /* 0x000fe4000bf45320 */
[----:B------:R-:W-:Y:S01]  /*0150*/  ULDC.64 UR14, c[0x0][0x240] ;  /* 0x00009000000e7ab9 */ /* 0x000fe20000000a00 */
[----:B------:R-:W1:Y:S01]  /*0160*/  S2UR UR11, SR_CTAID.Z ;  /* 0x00000000000b79c3 */ /* 0x000e620000002700 */
[----:B------:R-:W-:-:S02]  /*0170*/  ULDC.64 UR4, c[0x0][0x250] ;  /* 0x0000940000047ab9 */ /* 0x000fc40000000a00 */
[----:B------:R-:W-:Y:S01]  /*0180*/  PLOP3.LUT P0, PT, PT, PT, UP2, 0x80, 0x0 ;  /* 0x000000000000781c */ /* 0x000fe20003f0f028 */
[----:B------:R-:W-:Y:S02]  /*0190*/  UISETP.NE.U32.AND UP0, UPT, URZ, UR4, UPT ;  /* 0x000000043f00728c */ /* 0x000fe4000bf05070 */
[----:B------:R-:W-:Y:S02]  /*01a0*/  ULDC.U8 UR8, c[0x0][0x312] ;  /* 0x0000c48000087ab9 */ /* 0x000fe40000000000 */
[----:B------:R-:W-:Y:S02]  /*01b0*/  UISETP.NE.AND UP3, UPT, UR8, URZ, UPT ;  /* 0x0000003f0800728c */ /* 0x000fe4000bf65270 */
[----:B------:R-:W-:-:S03]  /*01c0*/  UISETP.NE.AND.EX UP0, UPT, URZ, UR5, UPT, UP0 ;  /* 0x000000053f00728c */ /* 0x000fc6000bf05300 */
[----:B------:R-:W-:Y:S02]  /*01d0*/  ULDC.64 UR4, c[0x0][0x250] ;  /* 0x0000940000047ab9 */ /* 0x000fe40000000a00 */
[----:B-----5:R-:W-:Y:S02]  /*01e0*/  UIMAD.WIDE UR14, UR12, UR9, UR14 ;  /* 0x000000090c0e72a5 */ /* 0x020fe4000f8e020e */
[----:B-1----:R-:W-:-:S06]  /*01f0*/  ULOP3.LUT UR6, UR11, UR13, UR12, 0xfe, !UPT ;  /* 0x0000000d0b067292 */ /* 0x002fcc000f8efe0c */
[----:B--2---:R-:W-:Y:S01]  /*0200*/  LOP3.LUT P3, RZ, R26, UR6, RZ, 0xfc, !PT ;  /* 0x000000061aff7c12 */ /* 0x004fe2000f86fcff */
[----:B------:R-:W-:Y:S02]  /*0210*/  ULDC.64 UR6, c[0x0][0x248] ;  /* 0x0000920000067ab9 */ /* 0x000fe40000000a00 */
[----:B------:R-:W-:-:S04]  /*0220*/  UISETP.EQ.U32.AND UP1, UPT, URZ, UR6, UPT ;  /* 0x000000063f00728c */ /* 0x000fc8000bf22070 */
[----:B------:R-:W-:Y:S02]  /*0230*/  UISETP.EQ.OR.EX UP1, UPT, URZ, UR7, !UP3, UP1 ;  /* 0x000000073f00728c */ /* 0x000fe4000df22710 */
[----:B------:R-:W-:Y:S02]  /*0240*/  @UP0 UIMAD.WIDE UR4, UR12, UR9, UR4 ;  /* 0x000000090c0402a5 */ /* 0x000fe4000f8e0204 */
[----:B------:R-:W-:Y:S02]  /*0250*/  ULDC.64 UR6, c[0x0][0x248] ;  /* 0x0000920000067ab9 */ /* 0x000fe40000000a00 */
[----:B------:R-:W-:Y:S01]  /*0260*/  @!P3 IMAD.MOV.U32 R10, RZ, RZ, c[0x0][0x308] ;  /* 0x0000c200ff0ab624 */ /* 0x000fe200078e00ff */
[----:B------:R-:W-:Y:S01]  /*0270*/  @!P3 MOV R11, c[0x0][0x30c] ;  /* 0x0000c300000bba02 */ /* 0x000fe20000000f00 */
[----:B------:R-:W-:Y:S01]  /*0280*/  UIMAD.WIDE UR6, UR12, UR9, UR6 ;  /* 0x000000090c0672a5 */ /* 0x000fe2000f8e0206 */
[----:B----4-:R-:W1:Y:S08]  /*0290*/  @P2 R2UR UR22, R4 ;  /* 0x00000000041623c2 */ /* 0x010e7000000e0000 */
[----:B------:R-:W2:Y:S01]  /*02a0*/  @P2 R2UR UR23, R5 ;  /* 0x00000000051723c2 */ /* 0x000ea200000e0000 */
[----:B-1----:R-:W-:-:S02]  /*02b0*/  IMAD.U32 R4, RZ, RZ, UR22 ;  /* 0x00000016ff047e24 */ /* 0x002fc4000f8e00ff */
[----:B--2---:R-:W-:Y:S01]  /*02c0*/  IMAD.U32 R5, RZ, RZ, UR23 ;  /* 0x00000017ff057e24 */ /* 0x004fe2000f8e00ff */
[----:B---3--:R-:W-:Y:S02]  /*02d0*/  @P2 IADD3 R7, P1, R2, c[0x0][0x300], RZ ;  /* 0x0000c00002072a10 */ /* 0x008fe40007f3e0ff */
[----:B------:R-:W-:Y:S02]  /*02e0*/  MOV R2, UR14 ;  /* 0x0000000e00027c02 */ /* 0x000fe40008000f00 */
[----:B------:R1:W-:Y:S01]  /*02f0*/  @!P3 STG.E.64 [R10.64], R4 ;  /* 0x000000040a00b986 */ /* 0x0003e2000c101b12 */
[----:B------:R-:W-:Y:S02]  /*0300*/  @P2 IMAD.X R8, RZ, RZ, R3, P1 ;  /* 0x000000ffff082224 */ /* 0x000fe400008e0603 */
[----:B------:R-:W-:Y:S01]  /*0310*/  IMAD.U32 R3, RZ, RZ, UR15 ;  /* 0x0000000fff037e24 */ /* 0x000fe2000f8e00ff */
[----:B------:R-:W-:Y:S01]  /*0320*/  PLOP3.LUT P1, PT, PT, PT, UP0, 0x80, 0x0 ;  /* 0x000000000000781c */ /* 0x000fe20003f2f008 */
[----:B-1----:R-:W-:Y:S01]  /*0330*/  @!P3 IMAD.MOV.U32 R4, RZ, RZ, R7 ;  /* 0x000000ffff04b224 */ /* 0x002fe200078e0007 */
[----:B------:R-:W-:-:S05]  /*0340*/  @!P3 MOV R5, R8 ;  /* 0x000000080005b202 */ /* 0x000fca0000000f00 */
[----:B------:R1:W-:Y:S04]  /*0350*/  @!P3 STG.E.64 [R10.64+0x8], R4 ;  /* 0x000008040a00b986 */ /* 0x0003e8000c101b12 */
[----:B------:R2:W3:Y:S04]  /*0360*/  @P0 LDG.E R9, [R2.64] ;  /* 0x0000001202090981 */ /* 0x0004e8000c1e1900 */
[----:B------:R2:W4:Y:S01]  /*0370*/  @P0 LDG.E R6, [R2.64+0x4] ;  /* 0x0000041202060981 */ /* 0x000522000c1e1900 */
[----:B------:R-:W-:Y:S01]  /*0380*/  PLOP3.LUT P2, PT, PT, PT, UP1, 0x80, 0x0 ;  /* 0x000000000000781c */ /* 0x000fe20003f4f018 */
[----:B-1----:R-:W-:-:S02]  /*0390*/  IMAD.U32 R4, RZ, RZ, UR4 ;  /* 0x00000004ff047e24 */ /* 0x002fc4000f8e00ff */
[----:B------:R-:W-:Y:S01]  /*03a0*/  IMAD.U32 R5, RZ, RZ, UR5 ;  /* 0x00000005ff057e24 */ /* 0x000fe2000f8e00ff */
[----:B--2---:R-:W-:Y:S01]  /*03b0*/  MOV R2, UR6 ;  /* 0x0000000600027c02 */ /* 0x004fe20008000f00 */
[----:B------:R-:W-:-:S03]  /*03c0*/  IMAD.U32 R3, RZ, RZ, UR7 ;  /* 0x00000007ff037e24 */ /* 0x000fc6000f8e00ff */
[----:B------:R-:W2:Y:S05]  /*03d0*/  @P1 LDG.E R4, [R4.64] ;  /* 0x0000001204041981 */ /* 0x000eaa000c1e1900 */
[----:B------:R-:W5:Y:S01]  /*03e0*/  @!P2 LDG.E R0, [R2.64] ;  /* 0x000000120200a981 */ /* 0x000f62000c1e1900 */
[----:B------:R-:W-:Y:S01]  /*03f0*/  UMOV UR10, 0xffffffff ;  /* 0xffffffff000a7882 */ /* 0x000fe20000000000 */
[----:B------:R-:W1:Y:S01]  /*0400*/  LDC.U8 R251, c[0x0][0x2d8] ;  /* 0x0000b600fffb7b82 */ /* 0x000e620000000000 */
[----:B------:R-:W-:Y:S01]  /*0410*/  UMOV UR20, URZ ;  /* 0x0000003f00147c82 */ /* 0x000fe20008000000 */
[----:B------:R-:W-:Y:S01]  /*0420*/  SHF.R.S32.HI R14, RZ, 0x1f, R26 ;  /* 0x0000001fff0e7819 */ /* 0x000fe2000001141a */
[----:B------:R-:W-:-:S03]  /*0430*/  UMOV UR21, 0xffffffff ;  /* 0xffffffff00157882 */ /* 0x000fc60000000000 */
[----:B------:R-:W-:Y:S02]  /*0440*/  LEA.HI R16, R14, R26, RZ, 0x5 ;  /* 0x0000001a0e107211 */ /* 0x000fe400078f28ff */
[----:B---3--:R-:W3:Y:S08]  /*0450*/  @P0 R2UR UR10, R9 ;  /* 0x00000000090a03c2 */ /* 0x008ef000000e0000 */
[----:B----4-:R-:W3:Y:S01]  /*0460*/  @P0 R2UR UR16, R6 ;  /* 0x00000000061003c2 */ /* 0x010ee200000e0000 */
[----:B------:R-:W-:-:S04]  /*0470*/  ISETP.NE.U32.AND P0, PT, RZ, c[0x0][0x248], PT ;  /* 0x00009200ff007a0c */ /* 0x000fc80003f05070 */
[----:B------:R-:W-:Y:S01]  /*0480*/  ISETP.NE.AND.EX P0, PT, RZ, c[0x0][0x24c], PT, P0 ;  /* 0x00009300ff007a0c */ /* 0x000fe20003f05300 */
[----:B---3--:R-:W-:Y:S02]  /*0490*/  @UP2 UIADD3 UR16, UR16, -UR10, URZ ;  /* 0x8000000a10102290 */ /* 0x008fe4000fffe03f */
[----:B--2---:R2:W3:Y:S05]  /*04a0*/  @P1 R2UR UR20, R4 ;  /* 0x00000000041413c2 */ /* 0x0044ea00000e0000 */
[----:B------:R-:W-:-:S03]  /*04b0*/  @!UP2 ULDC UR16, c[0x0][0x214] ;  /* 0x000085000010aab9 */ /* 0x000fc60000000800 */
[----:B-----5:R2:W4:Y:S02]  /*04c0*/  @!P2 R2UR UR21, R0 ;  /* 0x000000000015a3c2 */ /* 0x02052400000e0000 */
[----:B--234-:R-:W-:Y:S05]  /*04d0*/  @!P0 BRA `(.L_x_450) ;  /* 0x0000007000008947 */ /* 0x01cfea0003800000 */
[----:B-1----:R-:W-:-:S13]  /*04e0*/  PLOP3.LUT P0, PT, PT, PT, UP3, 0x80, 0x0 ;  /* 0x000000000000781c */ /* 0x002fda0003f0f038 */
[----:B------:R-:W2:Y:S04]  /*04f0*/  @P0 LDG.E R0, [R2.64+0x4] ;  /* 0x0000041202000981 */ /* 0x000ea8000c1e1900 */
[----:B------:R-:W3:Y:S01]  /*0500*/  @!P0 LDG.E R2, [R2.64] ;  /* 0x0000001202028981 */ /* 0x000ee2000c1e1900 */
[----:B--2---:R-:W1:Y:S02]  /*0510*/  @P0 R2UR UR6, R0 ;  /* 0x00000000000603c2 */ /* 0x004e6400000e0000 */
[----:B-1----:R-:W-:-:S11]  /*0520*/  @UP3 UIADD3 UR6, UR6, -UR21, URZ ;  /* 0x8000001506063290 */ /* 0x002fd6000fffe03f */
[----:B---3--:R1:W2:Y:S02]  /*0530*/  @!P0 R2UR UR6, R2 ;  /* 0x00000000020683c2 */ /* 0x0082a400000e0000 */
[----:B-12---:R-:W-:Y:S05]  /*0540*/  BRA `(.L_x_451) ;  /* 0x0000001000007947 */ /* 0x006fea0003800000 */
.L_x_450:
[----:B-1----:R-:W-:Y:S02]  /*0550*/  ULDC UR6, c[0x0][0x218] ;  /* 0x0000860000067ab9 */ /* 0x002fe40000000800 */
.L_x_451:
        /* <DEDUP_REMOVED lines=37> */
[----:B------:R-:W-:Y:S01]  /*07b0*/  LOP3.LUT R0, R16, 0xffffffe0, RZ, 0xc0, !PT ;  /* 0xffffffe010007812 */ /* 0x000fe200078ec0ff */
[----:B------:R-:W-:Y:S02]  /*07c0*/  UISETP.NE.AND UP0, UPT, UR21, -0x1, UPT ;  /* 0xffffffff1500788c */ /* 0x000fe4000bf05270 */
[----:B------:R-:W-:Y:S02]  /*07d0*/  ULDC.64 UR4, c[0x0][0x190] ;  /* 0x0000640000047ab9 */ /* 0x000fe40000000a00 */
[----:B------:R-:W-:Y:S01]  /*07e0*/  ULDC.64 UR6, c[0x0][0x178] ;  /* 0x00005e0000067ab9 */ /* 0x000fe20000000a00 */
[----:B------:R-:W-:Y:S01]  /*07f0*/  IMAD.IADD R20, R26, 0x1, -R0 ;  /* 0x000000011a147824 */ /* 0x000fe200078e0a00 */
[----:B------:R-:W-:-:S03]  /*0800*/  PLOP3.LUT P0, PT, PT, PT, UP0, 0x80, 0x0 ;  /* 0x000000000000781c */ /* 0x000fc60003f0f008 */
[----:B------:R-:W-:Y:S01]  /*0810*/  @UP1 UIMAD.WIDE.U32 UR26, UR10, UR4, URZ ;  /* 0x000000040a1a12a5 */ /* 0x000fe2000f8e003f */
[----:B------:R-:W-:Y:S01]  /*0820*/  SHF.R.S32.HI R0, RZ, 0x1f, R20 ;  /* 0x0000001fff007819 */ /* 0x000fe20000011414 */
[----:B------:R-:W-:Y:S02]  /*0830*/  @!UP1 USHF.R.S32.HI UR24, URZ, 0x1f, UR12 ;  /* 0x0000001f3f189899 */ /* 0x000fe4000801140c */
[----:B------:R-:W-:Y:S02]  /*0840*/  @UP0 UIADD3 UR25, UR20, UR21, URZ ;  /* 0x0000001514190290 */ /* 0x000fe4000fffe03f */
[----:B------:R-:W-:Y:S02]  /*0850*/  @UP1 UIMAD UR17, UR10, UR5, UR27 ;  /* 0x000000050a1112a4 */ /* 0x000fe4000f8e021b */
[----:B------:R-:W-:Y:S02]  /*0860*/  @!UP1 UIMAD UR24, UR24, UR6, URZ ;  /* 0x00000006181892a4 */ /* 0x000fe4000f8e023f */
[----:B------:R-:W-:-:S02]  /*0870*/  ULDC.64 UR4, c[0x0][0x198] ;  /* 0x0000660000047ab9 */ /* 0x000fc40000000a00 */
[----:B------:R-:W-:Y:S02]  /*0880*/  @UP0 UIMAD.WIDE.U32 UR28, UR25, UR4, URZ ;  /* 0x00000004191c02a5 */ /* 0x000fe4000f8e003f */
[----:B------:R-:W-:Y:S02]  /*0890*/  @!UP1 UIMAD UR24, UR12, UR7, UR24 ;  /* 0x000000070c1892a4 */ /* 0x000fe4000f8e0218 */
[----:B------:R-:W-:Y:S02]  /*08a0*/  @UP0 UIMAD UR7, UR25, UR5, UR29 ;  /* 0x00000005190702a4 */ /* 0x000fe4000f8e021d */
[----:B------:R-:W-:Y:S02]  /*08b0*/  ULDC UR4, c[0x0][0x224] ;  /* 0x0000890000047ab9 */ /* 0x000fe40000000800 */
[----:B------:R-:W-:Y:S02]  /*08c0*/  ULDC UR5, c[0x0][0x1c0] ;  /* 0x0000700000057ab9 */ /* 0x000fe40000000800 */
[----:B------:R-:W-:-:S02]  /*08d0*/  UIMAD UR5, UR12, UR5, UR11 ;  /* 0x000000050c0572a4 */ /* 0x000fc4000f8e020b */
[----:B------:R-:W-:Y:S02]  /*08e0*/  @!UP1 UIMAD.WIDE.U32 UR30, UR12, UR6, URZ ;  /* 0x000000060c1e92a5 */ /* 0x000fe4000f8e003f */
[----:B------:R-:W-:Y:S02]  /*08f0*/  UIMAD UR4, UR5, UR4, UR14 ;  /* 0x00000004050472a4 */ /* 0x000fe4000f8e020e */
[----:B------:R-:W-:Y:S02]  /*0900*/  USHF.L.U32 UR5, UR5, 0x5, URZ ;  /* 0x0000000505057899 */ /* 0x000fe4000800063f */
[----:B------:R-:W-:Y:S02]  /*0910*/  ULDC UR6, c[0x0][0x228] ;  /* 0x00008a0000067ab9 */ /* 0x000fe40000000800 */
[----:B------:R-:W-:Y:S02]  /*0920*/  UIMAD UR6, UR4, UR6, URZ ;  /* 0x00000006040672a4 */ /* 0x000fe4000f8e023f */
[----:B------:R-:W-:Y:S01]  /*0930*/  IADD3 R96, P2, P1, R7, UR5, R20 ;  /* 0x0000000507607c10 */ /* 0x000fe2000f95e014 */
[----:B------:R-:W-:-:S02]  /*0940*/  USHF.R.S32.HI UR4, URZ, 0x1f, UR5 ;  /* 0x0000001f3f047899 */ /* 0x000fc40008011405 */
[----:B------:R-:W-:Y:S02]  /*0950*/  @!UP1 UIADD3 UR17, UR31, UR24, URZ ;  /* 0x000000181f119290 */ /* 0x000fe4000fffe03f */
[----:B------:R1:W-:Y:S01]  /*0960*/  STL [R1+0xc8], R96 ;  /* 0x0000c86001007387 */ /* 0x0003e20000100800 */
[----:B------:R-:W-:Y:S01]  /*0970*/  @UP1 UMOV UR24, UR26 ;  /* 0x0000001a00181c82 */ /* 0x000fe20008000000 */
[----:B------:R-:W-:Y:S01]  /*0980*/  IADD3.X R93, R8, UR4, R0, P2, P1 ;  /* 0x00000004085d7c10 */ /* 0x000fe200097e2400 */
[----:B------:R-:W-:Y:S01]  /*0990*/  @!UP1 UMOV UR24, UR30 ;  /* 0x0000001e00189c82 */ /* 0x000fe20008000000 */
[----:B------:R-:W-:Y:S05]  /*09a0*/  @P0 BRA `(.L_x_453) ;  /* 0x000000c000000947 */ /* 0x000fea0003800000 */
[----:B------:R-:W-:Y:S02]  /*09b0*/  USHF.R.S32.HI UR25, URZ, 0x1f, UR20 ;  /* 0x0000001f3f197899 */ /* 0x000fe40008011414 */
[----:B------:R-:W-:Y:S02]  /*09c0*/  ULDC.64 UR4, c[0x0][0x198] ;  /* 0x0000660000047ab9 */ /* 0x000fe40000000a00 */
[----:B------:R-:W-:-:S02]  /*09d0*/  UIMAD UR25, UR25, UR4, URZ ;  /* 0x00000004191972a4 */ /* 0x000fc4000f8e023f */
[----:B------:R-:W-:Y:S02]  /*09e0*/  UIMAD.WIDE.U32 UR26, UR20, UR4, URZ ;  /* 0x00000004141a72a5 */ /* 0x000fe4000f8e003f */
[----:B------:R-:W-:Y:S02]  /*09f0*/  UIMAD UR25, UR20, UR5, UR25 ;  /* 0x00000005141972a4 */ /* 0x000fe4000f8e0219 */
[----:B------:R-:W-:Y:S02]  /*0a00*/  USHF.R.S32.HI UR7, URZ, 0x1f, UR12 ;  /* 0x0000001f3f077899 */ /* 0x000fe4000801140c */
[----:B------:R-:W-:Y:S02]  /*0a10*/  ULDC.64 UR4, c[0x0][0x180] ;  /* 0x0000600000047ab9 */ /* 0x000fe40000000a00 */
[----:B------:R-:W-:Y:S02]  /*0a20*/  UIADD3 UR27, UR27, UR25, URZ ;  /* 0x000000191b1b7290 */ /* 0x000fe4000fffe03f */
[----:B------:R-:W-:-:S02]  /*0a30*/  UIMAD UR7, UR7, UR4, URZ ;  /* 0x00000004070772a4 */ /* 0x000fc4000f8e023f */
[----:B------:R-:W-:Y:S02]  /*0a40*/  UIMAD.WIDE.U32 UR28, UR12, UR4, UR26 ;  /* 0x000000040c1c72a5 */ /* 0x000fe4000f8e001a */
[----:B------:R-:W-:-:S04]  /*0a50*/  UIMAD UR7, UR12, UR5, UR7 ;  /* 0x000000050c0772a4 */ /* 0x000fc8000f8e0207 */
[----:B------:R-:W-:Y:S02]  /*0a60*/  UIADD3 UR7, UR29, UR7, URZ ;  /* 0x000000071d077290 */ /* 0x000fe4000fffe03f */
.L_x_453:
[----:B------:R-:W-:Y:S01]  /*0a70*/  IABS R4, c[0x0][0x1c8] ;  /* 0x0000720000047a13 */ /* 0x000fe20000000000 */
[----:B------:R-:W2:Y:S01]  /*0a80*/  S2R R5, SR_CTAID.Z ;  /* 0x0000000000057919 */ /* 0x000ea20000002700 */
[----:B------:R-:W-:Y:S02]  /*0a90*/  ULDC UR4, c[0x0][0x1c8] ;  /* 0x0000720000047ab9 */ /* 0x000fe40000000800 */
[----:B------:R-:W3:Y:S01]  /*0aa0*/  I2F.RP R2, R4 ;  /* 0x0000000400027306 */ /* 0x000ee20000209400 */
[----:B------:R-:W-:Y:S02]  /*0ab0*/  ULOP3.LUT UR4, UR11, UR4, URZ, 0x3c, !UPT ;  /* 0x000000040b047292 */ /* 0x000fe4000f8e3c3f */
[----:B------:R-:W-:-:S04]  /*0ac0*/  @UP0 UIADD3 UR21, UR20, UR21, URZ ;  /* 0x0000001514150290 */ /* 0x000fc8000fffe03f */
[----:B------:R-:W-:Y:S01]  /*0ad0*/  ISETP.LE.AND P1, PT, RZ, UR4, PT ;  /* 0x00000004ff007c0c */ /* 0x000fe2000bf23270 */
[----:B------:R-:W-:Y:S02]  /*0ae0*/  ULDC.64 UR4, c[0x0][0x1a0] ;  /* 0x0000680000047ab9 */ /* 0x000fe40000000a00 */
[----:B------:R-:W-:-:S04]  /*0af0*/  @UP0 UIMAD.WIDE.U32 UR26, UR21, UR4, URZ ;  /* 0x00000004151a02a5 */ /* 0x000fc8000f8e003f */
[----:B------:R-:W-:Y:S01]  /*0b00*/  @UP0 UIMAD UR5, UR21, UR5, UR27 ;  /* 0x00000005150502a4 */ /* 0x000fe2000f8e021b */
[----:B---3--:R-:W3:Y:S01]  /*0b10*/  MUFU.RCP R2, R2 ;  /* 0x0000000200027308 */ /* 0x008ee20000001000 */
[----:B------:R-:W-:Y:S01]  /*0b20*/  USHF.R.S32.HI UR21, URZ, 0x1f, UR11 ;  /* 0x0000001f3f157899 */ /* 0x000fe2000801140b */
[----:B--2---:R-:W-:Y:S02]  /*0b30*/  IABS R5, R5 ;  /* 0x0000000500057213 */ /* 0x004fe40000000000 */
[----:B---3--:R-:W-:-:S04]  /*0b40*/  IADD3 R2, R2, 0xffffffe, RZ ;  /* 0x0ffffffe02027810 */ /* 0x008fc80007ffe0ff */
[----:B------:R-:W2:Y:S02]  /*0b50*/  F2I.FTZ.U32.TRUNC.NTZ R3, R2 ;  /* 0x0000000200037305 */ /* 0x000ea4000021f000 */
[----:B--2---:R-:W-:Y:S02]  /*0b60*/  IMAD.MOV R0, RZ, RZ, -R3 ;  /* 0x000000ffff007224 */ /* 0x004fe400078e0a03 */
        /* <DEDUP_REMOVED lines=28> */
.L_x_454:
[CC--:B------:R-:W-:Y:S01]  /*0d30*/  LEA.HI R6, R14.reuse, R26.reuse, RZ, 0x3 ;  /* 0x0000001a0e067211 */ /* 0x0c0fe200078f18ff */
[----:B------:R-:W2:Y:S01]  /*0d40*/  S2R R18, SR_CTAID.Z ;  /* 0x0000000000127919 */ /* 0x000ea20000002700 */
[-C--:B------:R-:W-:Y:S01]  /*0d50*/  LEA.HI R5, R14, R26.reuse, RZ, 0x4 ;  /* 0x0000001a0e057211 */ /* 0x080fe200078f20ff */
[----:B------:R-:W-:Y:S01]  /*0d60*/  UIADD3 UR12, -UR14, UR16, URZ ;  /* 0x000000100e0c7290 */ /* 0x000fe2000fffe13f */
[----:B------:R-:W-:Y:S01]  /*0d70*/  LOP3.LUT R3, R6, 0xfffffff8, RZ, 0xc0, !PT ;  /* 0xfffffff806037812 */ /* 0x000fe200078ec0ff */
[----:B------:R-:W-:Y:S01]  /*0d80*/  IMAD.MOV.U32 R27, RZ, RZ, 0x20 ;  /* 0x00000020ff1b7424 */ /* 0x000fe200078e00ff */
[----:B------:R-:W-:Y:S01]  /*0d90*/  SHF.R.S32.HI R7, RZ, 0x4, R5 ;  /* 0x00000004ff077819 */ /* 0x000fe20000011405 */
[----:B------:R-:W-:Y:S01]  /*0da0*/  IMAD.U32 R10, RZ, RZ, UR13 ;  /* 0x0000000dff0a7e24 */ /* 0x000fe2000f8e00ff */
[----:B------:R-:W-:Y:S01]  /*0db0*/  SHF.R.S32.HI R6, RZ, 0x3, R6 ;  /* 0x00000003ff067819 */ /* 0x000fe20000011406 */
[----:B------:R-:W-:Y:S01]  /*0dc0*/  IMAD.IADD R23, R26, 0x1, -R3 ;  /* 0x000000011a177824 */ /* 0x000fe200078e0a03 */
[C---:B------:R-:W-:Y:S01]  /*0dd0*/  LEA.HI R2, R5.reuse, R7, RZ, 0x1 ;  /* 0x0000000705027211 */ /* 0x040fe200078f08ff */
[----:B------:R-:W-:Y:S01]  /*0de0*/  BSSY B0, `(.L_x_455) ;  /* 0x0000070000007945 */ /* 0x000fe20003800000 */
[----:B------:R-:W-:Y:S01]  /*0df0*/  LOP3.LUT R3, R5, 0xfffffff0, RZ, 0xc0, !PT ;  /* 0xfffffff005037812 */ /* 0x000fe200078ec0ff */
[----:B------:R-:W-:Y:S01]  /*0e00*/  IMAD.SHL.U32 R4, R6, 0x40, RZ ;  /* 0x0000004006047824 */ /* 0x000fe200078e00ff */
[----:B------:R-:W-:Y:S01]  /*0e10*/  LOP3.LUT R2, R2, 0xfffffffe, RZ, 0xc0, !PT ;  /* 0xfffffffe02027812 */ /* 0x000fe200078ec0ff */
[----:B------:R-:W-:Y:S01]  /*0e20*/  IMAD.SHL.U32 R102, R23, 0x8, RZ ;  /* 0x0000000817667824 */ /* 0x000fe200078e00ff */
[----:B------:R-:W-:Y:S01]  /*0e30*/  LEA.HI R14, R14, R26, RZ, 0x6 ;  /* 0x0000001a0e0e7211 */ /* 0x000fe200078f30ff */
[----:B------:R-:W-:Y:S01]  /*0e40*/  IMAD.IADD R8, R26, 0x1, -R3 ;  /* 0x000000011a087824 */ /* 0x000fe200078e0a03 */
[----:B------:R-:W-:Y:S01]  /*0e50*/  SHF.R.S32.HI R22, RZ, 0x5, R16 ;  /* 0x00000005ff167819 */ /* 0x000fe20000011410 */
[----:B------:R-:W-:Y:S01]  /*0e60*/  IMAD.IADD R25, R7, 0x1, -R2 ;  /* 0x0000000107197824 */ /* 0x000fe200078e0a02 */
[----:B------:R-:W-:Y:S01]  /*0e70*/  LOP3.LUT R2, R4, 0x1c0, RZ, 0xc0, !PT ;  /* 0x000001c004027812 */ /* 0x000fe200078ec0ff */
[----:B------:R-:W-:Y:S01]  /*0e80*/  IMAD.SHL.U32 R14, R14, 0x8, RZ ;  /* 0x000000080e0e7824 */ /* 0x000fe200078e00ff */
[----:B------:R-:W-:-:S02]  /*0e90*/  SHF.R.S32.HI R4, RZ, 0x1f, R8 ;  /* 0x0000001fff047819 */ /* 0x000fc40000011408 */
[----:B------:R-:W-:Y:S02]  /*0ea0*/  LOP3.LUT R3, R2, 0x38, R102, 0xf8, !PT ;  /* 0x0000003802037812 */ /* 0x000fe400078ef866 */
[----:B------:R-:W-:Y:S02]  /*0eb0*/  LEA.HI R15, R4, R8, RZ, 0x3 ;  /* 0x00000008040f7211 */ /* 0x000fe400078f18ff */
[----:B------:R-:W-:Y:S02]  /*0ec0*/  SHF.R.S32.HI R7, RZ, 0x1f, R6 ;  /* 0x0000001fff077819 */ /* 0x000fe40000011406 */
[----:B------:R-:W-:Y:S02]  /*0ed0*/  SHF.R.U32.HI R2, RZ, 0x3, R2 ;  /* 0x00000003ff027819 */ /* 0x000fe40000011602 */
[----:B------:R-:W-:Y:S01]  /*0ee0*/  SHF.R.S32.HI R103, RZ, 0x1f, R102 ;  /* 0x0000001fff677819 */ /* 0x000fe20000011466 */
[----:B------:R-:W-:Y:S01]  /*0ef0*/  IMAD R12, R7, c[0x0][0x198], RZ ;  /* 0x00006600070c7a24 */ /* 0x000fe200078e02ff */
[----:B------:R-:W-:Y:S01]  /*0f00*/  LOP3.LUT R9, R15, 0xfffffff8, RZ, 0xc0, !PT ;  /* 0xfffffff80f097812 */ /* 0x000fe200078ec0ff */
[----:B------:R-:W-:Y:S01]  /*0f10*/  IMAD.WIDE R10, R10, 0x40, R6 ;  /* 0x000000400a0a7825 */ /* 0x000fe200078e0206 */
[----:B------:R-:W-:Y:S01]  /*0f20*/  LOP3.LUT R13, R3, R2, RZ, 0x3c, !PT ;  /* 0x00000002030d7212 */ /* 0x000fe200078e3cff */
[----:B------:R3:W-:Y:S01]  /*0f30*/  STL.64 [R1+0x38], R102 ;  /* 0x0000386601007387 */ /* 0x0007e20000100a00 */
[----:B------:R-:W-:Y:S01]  /*0f40*/  IADD3 R2, P0, R102, UR24, RZ ;  /* 0x0000001866027c10 */ /* 0x000fe2000ff1e0ff */
[----:B------:R-:W-:Y:S01]  /*0f50*/  IMAD.WIDE.U32 R4, R6, c[0x0][0x198], R102 ;  /* 0x0000660006047a25 */ /* 0x000fe200078e0066 */
[----:B------:R-:W-:-:S02]  /*0f60*/  LOP3.LUT R199, R13, 0xfffffe00, R14, 0xf8, !PT ;  /* 0xfffffe000dc77812 */ /* 0x000fc400078ef80e */
[----:B------:R-:W-:Y:S01]  /*0f70*/  IADD3.X R3, R103, UR17, RZ, P0, !PT ;  /* 0x0000001167037c10 */ /* 0x000fe200087fe4ff */
[----:B------:R-:W-:Y:S01]  /*0f80*/  IMAD.IADD R8, R8, 0x1, -R9 ;  /* 0x0000000108087824 */ /* 0x000fe200078e0a09 */
[----:B------:R-:W-:Y:S01]  /*0f90*/  IADD3 R4, P0, R4, UR28, RZ ;  /* 0x0000001c04047c10 */ /* 0x000fe2000ff1e0ff */
[----:B------:R-:W-:Y:S01]  /*0fa0*/  IMAD R9, R6, c[0x0][0x19c], R12 ;  /* 0x0000670006097a24 */ /* 0x000fe200078e020c */
[----:B------:R-:W-:Y:S01]  /*0fb0*/  IADD3 R101, R102, 0x40, RZ ;  /* 0x0000004066657810 */ /* 0x000fe20007ffe0ff */
[----:B--2---:R-:W-:Y:S01]  /*0fc0*/  IMAD.WIDE.U32 R18, R18, c[0x0][0x1a8], R2 ;  /* 0x00006a0012127a25 */ /* 0x004fe200078e0002 */
[C---:B------:R-:W-:Y:S02]  /*0fd0*/  LOP3.LUT P2, RZ, R8.reuse, 0x4, RZ, 0xc0, !PT ;  /* 0x0000000408ff7812 */ /* 0x040fe4000784c0ff */
[----:B------:R-:W-:Y:S01]  /*0fe0*/  IADD3.X R5, R5, UR7, R9, P0, !PT ;  /* 0x0000000705057c10 */ /* 0x000fe200087fe409 */
[C---:B------:R-:W-:Y:S01]  /*0ff0*/  IMAD.SHL.U32 R9, R8.reuse, 0x40, RZ ;  /* 0x0000004008097824 */ /* 0x040fe200078e00ff */
[----:B------:R-:W-:Y:S01]  /*1000*/  LOP3.LUT P1, RZ, R8, 0x2, RZ, 0xc0, !PT ;  /* 0x0000000208ff7812 */ /* 0x000fe2000782c0ff */
[----:B------:R-:W-:Y:S01]  /*1010*/  IMAD R12, R7, c[0x0][0x1a0], RZ ;  /* 0x00006800070c7a24 */ /* 0x000fe200078e02ff */
[----:B------:R-:W-:Y:S01]  /*1020*/  SHF.R.S32.HI R8, RZ, 0x1f, R0 ;  /* 0x0000001fff087819 */ /* 0x000fe20000011400 */
[----:B------:R-:W-:Y:S01]  /*1030*/  IMAD.WIDE.U32 R2, R6, c[0x0][0x1a0], R102 ;  /* 0x0000680006027a25 */ /* 0x000fe200078e0066 */
[----:B------:R-:W-:-:S02]  /*1040*/  LOP3.LUT R9, R9, 0x1c0, RZ, 0xc0, !PT ;  /* 0x000001c009097812 */ /* 0x000fc400078ec0ff */
[----:B------:R-:W-:Y:S01]  /*1050*/  IADD3 R100, R102, 0x80, RZ ;  /* 0x0000008066647810 */ /* 0x000fe20007ffe0ff */
[----:B------:R-:W-:Y:S01]  /*1060*/  IMAD.SHL.U32 R13, R25, 0x8, RZ ;  /* 0x00000008190d7824 */ /* 0x000fe200078e00ff */
[----:B------:R-:W-:Y:S01]  /*1070*/  IADD3 R2, P0, R2, UR26, RZ ;  /* 0x0000001a02027c10 */ /* 0x000fe2000ff1e0ff */
[----:B------:R-:W-:Y:S01]  /*1080*/  IMAD R14, R6, c[0x0][0x1a4], R12 ;  /* 0x00006900060e7a24 */ /* 0x000fe200078e020c */
[----:B------:R-:W-:Y:S01]  /*1090*/  SHF.R.U32.HI R12, RZ, 0x3, R9 ;  /* 0x00000003ff0c7819 */ /* 0x000fe20000011609 */
[----:B------:R-:W-:Y:S01]  /*10a0*/  IMAD.WIDE.U32 R32, R0, c[0x0][0x1b0], R4 ;  /* 0x00006c0000207a25 */ /* 0x000fe200078e0004 */
[----:B------:R-:W-:Y:S02]  /*10b0*/  LOP3.LUT R13, R9, 0x8, R13, 0xf8, !PT ;  /* 0x00000008090d7812 */ /* 0x000fe400078ef80d */
[----:B------:R-:W-:Y:S01]  /*10c0*/  IADD3.X R3, R3, UR5, R14, P0, !PT ;  /* 0x0000000503037c10 */ /* 0x000fe200087fe40e */
[C---:B------:R-:W-:Y:S01]  /*10d0*/  IMAD R9, R8.reuse, c[0x0][0x1b0], RZ ;  /* 0x00006c0008097a24 */ /* 0x040fe200078e02ff */
[----:B------:R3:W-:Y:S01]  /*10e0*/  STL.64 [R1+0x58], R32 ;  /* 0x0000582001007387 */ /* 0x0007e20000100a00 */
[----:B------:R-:W-:Y:S01]  /*10f0*/  IMAD R8, R8, c[0x0][0x1b8], RZ ;  /* 0x00006e0008087a24 */ /* 0x000fe200078e02ff */
[----:B------:R-:W-:Y:S01]  /*1100*/  ULDC.64 UR4, c[0x0][0x1a8] ;  /* 0x00006a0000047ab9 */ /* 0x000fe20000000a00 */
[----:B------:R-:W-:Y:S01]  /*1110*/  IMAD R9, R0, c[0x0][0x1b4], R9 ;  /* 0x00006d0000097a24 */ /* 0x000fe200078e0209 */
[----:B------:R-:W-:Y:S01]  /*1120*/  ISETP.GE.AND P0, PT, R6, UR12, PT ;  /* 0x0000000c06007c0c */ /* 0x000fe2000bf06270 */
[C---:B------:R-:W-:Y:S01]  /*1130*/  IMAD R8, R0.reuse, c[0x0][0x1bc], R8 ;  /* 0x00006f0000087a24 */ /* 0x040fe200078e0208 */
[----:B------:R-:W-:Y:S01]  /*1140*/  UIMAD UR4, UR21, UR4, URZ ;  /* 0x00000004150472a4 */ /* 0x000fe2000f8e023f */
[----:B------:R-:W-:Y:S01]  /*1150*/  IMAD.WIDE.U32 R28, R0, c[0x0][0x1b8], R2 ;  /* 0x00006e00001c7a25 */ /* 0x000fe200078e0002 */
[----:B------:R-:W-:-:S02]  /*1160*/  SHF.R.S32.HI R0, RZ, 0x1f, R16 ;  /* 0x0000001fff007819 */ /* 0x000fc40000011410 */
[----:B------:R-:W-:Y:S01]  /*1170*/  SHF.R.S32.HI R3, RZ, 0x1f, R20 ;  /* 0x0000001fff037819 */ /* 0x000fe20000011414 */
[----:B------:R-:W-:Y:S01]  /*1180*/  IMAD.IADD R31, R29, 0x1, R8 ;  /* 0x000000011d1f7824 */ /* 0x000fe200078e0208 */
[----:B------:R-:W-:Y:S01]  /*1190*/  LEA.HI R0, R0, R22, RZ, 0x2 ;  /* 0x0000001600007211 */ /* 0x000fe200078f10ff */
[----:B------:R3:W-:Y:S01]  /*11a0*/  STL.64 [R1+0xc0], R28 ;  /* 0x0000c01c01007387 */ /* 0x0007e20000100a00 */
[----:B------:R-:W-:Y:S01]  /*11b0*/  LEA.HI R3, R3, R20, RZ, 0x2 ;  /* 0x0000001403037211 */ /* 0x000fe200078f10ff */
[----:B------:R-:W-:Y:S01]  /*11c0*/  IMAD.IADD R35, R33, 0x1, R9 ;  /* 0x0000000121237824 */ /* 0x000fe200078e0209 */
[----:B------:R-:W-:Y:S01]  /*11d0*/  LOP3.LUT R0, R0, 0xffffffc, RZ, 0xc0, !PT ;  /* 0x0ffffffc00007812 */ /* 0x000fe200078ec0ff */
[----:B------:R-:W-:Y:S01]  /*11e0*/  UIMAD UR4, UR11, UR5, UR4 ;  /* 0x000000050b0472a4 */ /* 0x000fe2000f8e0204 */
[----:B------:R-:W-:Y:S01]  /*11f0*/  SHF.R.S32.HI R24, RZ, 0x2, R3 ;  /* 0x00000002ff187819 */ /* 0x000fe20000011403 */
[----:B------:R-:W-:Y:S01]  /*1200*/  IMAD.SHL.U32 R5, R15, 0x40, RZ ;  /* 0x000000400f057824 */ /* 0x000fe200078e00ff */
[----:B------:R-:W-:Y:S01]  /*1210*/  LOP3.LUT R12, R13, R12, RZ, 0x3c, !PT ;  /* 0x0000000c0d0c7212 */ /* 0x000fe200078e3cff */
[----:B------:R-:W-:Y:S01]  /*1220*/  IMAD.IADD R0, R22, 0x1, -R0 ;  /* 0x0000000116007824 */ /* 0x000fe200078e0a00 */
[----:B------:R-:W-:Y:S01]  /*1230*/  SEL R2, R27, 0xffffffe0, !P2 ;  /* 0xffffffe01b027807 */ /* 0x000fe20005000000 */
[----:B------:R-:W-:Y:S01]  /*1240*/  IMAD.MOV.U32 R4, RZ, RZ, 0x10 ;  /* 0x00000010ff047424 */ /* 0x000fe200078e00ff */
[----:B------:R-:W-:Y:S01]  /*1250*/  IADD3 R13, R19, UR4, RZ ;  /* 0x00000004130d7c10 */ /* 0x000fe2000fffe0ff */
[----:B------:R-:W-:Y:S01]  /*1260*/  IMAD R36, R0, 0x10, R24 ;  /* 0x0000001000247824 */ /* 0x000fe200078e0218 */
[----:B------:R-:W-:Y:S01]  /*1270*/  LOP3.LUT R5, R12, 0xfffffe00, R5, 0xf8, !PT ;  /* 0xfffffe000c057812 */ /* 0x000fe200078ef805 */
[----:B------:R-:W-:Y:S01]  /*1280*/  IMAD.SHL.U32 R199, R199, 0x2, RZ ;  /* 0x00000002c7c77824 */ /* 0x000fe200078e00ff */
[----:B------:R-:W-:-:S02]  /*1290*/  SEL R4, R4, 0xfffffff0, !P1 ;  /* 0xfffffff004047807 */ /* 0x000fc40004800000 */
[----:B------:R3:W-:Y:S04]  /*12a0*/  STL [R1+0xcc], R36 ;  /* 0x0000cc2401007387 */ /* 0x0007e80000100800 */
[----:B------:R3:W-:Y:S04]  /*12b0*/  STL [R1+0x44], R101 ;  /* 0x0000446501007387 */ /* 0x0007e80000100800 */
[----:B------:R3:W-:Y:S04]  /*12c0*/  STL [R1+0x50], R100 ;  /* 0x0000506401007387 */ /* 0x0007e80000100800 */
[----:B------:R3:W-:Y:S04]  /*12d0*/  STL [R1+0xb4], R31 ;  /* 0x0000b41f01007387 */ /* 0x0007e80000100800 */
[----:B------:R3:W-:Y:S01]  /*12e0*/  STL [R1+0x4c], R35 ;  /* 0x00004c2301007387 */ /* 0x0007e20000100800 */
        /* <DEDUP_REMOVED lines=31> */
.L_x_456:
[----:B------:R-:W-:Y:S05]  /*14e0*/  BSYNC B0 ;  /* 0x0000000000007941 */ /* 0x000fea0003800000 */
.L_x_455:
[----:B------:R-:W-:Y:S01]  /*14f0*/  LOP3.LUT R0, R3, 0x7ffffffc, RZ, 0xc0, !PT ;  /* 0x7ffffffc03007812 */ /* 0x000fe200078ec0ff */
[----:B------:R-:W-:Y:S01]  /*1500*/  ULEA UR4, UR8, UR6, 0x6 ;  /* 0x0000000608047291 */ /* 0x000fe2000f8e303f */
[----:B------:R-:W-:Y:S01]  /*1510*/  IADD3 R21, R6, 0x10, RZ ;  /* 0x0000001006157810 */ /* 0x000fe20007ffe0ff */
[----:B------:R-:W-:Y:S02]  /*1520*/  BSSY B0, `(.L_x_457) ;  /* 0x000002c000007945 */ /* 0x000fe40003800000 */
[----:B------:R-:W-:Y:S01]  /*1530*/  IMAD.IADD R0, R20, 0x1, -R0 ;  /* 0x0000000114007824 */ /* 0x000fe200078e0a00 */
[----:B------:R-:W-:Y:S01]  /*1540*/  ISETP.GE.AND P1, PT, R21, UR12, PT ;  /* 0x0000000c15007c0c */ /* 0x000fe2000bf26270 */
[----:B------:R-:W-:Y:S02]  /*1550*/  UIADD3 UR4, UR4, -0x40, URZ ;  /* 0xffffffc004047890 */ /* 0x000fe4000fffe03f */
[----:B------:R-:W-:-:S04]  /*1560*/  IMAD.SHL.U32 R0, R0, 0x2, RZ ;  /* 0x0000000200007824 */ /* 0x000fc800078e00ff */
[----:B------:R-:W-:Y:S02]  /*1570*/  IMAD R0, R36, c[0x0][0x228], R0 ;  /* 0x00008a0024007a24 */ /* 0x000fe400078e0200 */
[----:B------:R-:W-:-:S03]  /*1580*/  IMAD.U32 R3, RZ, RZ, UR4 ;  /* 0x00000004ff037e24 */ /* 0x000fc6000f8e00ff */
[----:B------:R-:W-:Y:S02]  /*1590*/  IADD3 R212, P0, R0, UR4, RZ ;  /* 0x0000000400d47c10 */ /* 0x000fe4000ff1e0ff */
[----:B------:R-:W-:-:S04]  /*15a0*/  SHF.R.S32.HI R0, RZ, 0x1f, R0 ;  /* 0x0000001fff007819 */ /* 0x000fc80000011400 */
[----:B------:R-:W-:Y:S01]  /*15b0*/  LEA.HI.X.SX32 R211, R3, R0, 0x1, P0 ;  /* 0x0000000003d37211 */ /* 0x000fe200000f0eff */
[----:B------:R-:W-:Y:S05]  /*15c0*/  @P1 BRA `(.L_x_458) ;  /* 0x0000021000001947 */ /* 0x000fea0003800000 */
[----:B------:R-:W-:Y:S01]  /*15d0*/  IADD3 R0, P0, R10, 0x10, RZ ;  /* 0x000000100a007810 */ /* 0x000fe20007f1e0ff */
[----:B--2---:R-:W-:Y:S01]  /*15e0*/  IMAD.MOV.U32 R8, RZ, RZ, R18 ;  /* 0x000000ffff087224 */ /* 0x004fe200078e0012 */
        /* <DEDUP_REMOVED lines=31> */
.L_x_458:
[----:B------:R-:W-:Y:S05]  /*17e0*/  BSYNC B0 ;  /* 0x0000000000007941 */ /* 0x000fea0003800000 */
.L_x_457:
[----:B------:R-:W-:Y:S01]  /*17f0*/  IADD3 R20, R6, 0x20, RZ ;  /* 0x0000002006147810 */ /* 0x000fe20007ffe0ff */
[----:B------:R-:W-:Y:S03]  /*1800*/  BSSY B0, `(.L_x_459) ;  /* 0x0000024000007945 */ /* 0x000fe60003800000 */
[----:B------:R-:W-:-:S13]  /*1810*/  ISETP.GE.AND P0, PT, R20, UR12, PT ;  /* 0x0000000c14007c0c */ /* 0x000fda000bf06270 */
        /* <DEDUP_REMOVED lines=34> */
.L_x_460:
[----:B------:R-:W-:Y:S05]  /*1a40*/  BSYNC B0 ;  /* 0x0000000000007941 */ /* 0x000fea0003800000 */
.L_x_459:
[----:B--2---:R-:W-:Y:S01]  /*1a50*/  IADD3 R16, R6, 0x30, RZ ;  /* 0x0000003006107810 */ /* 0x004fe20007ffe0ff */
        /* <DEDUP_REMOVED lines=39> */
.L_x_462:
[----:B------:R-:W-:Y:S05]  /*1cd0*/  BSYNC B0 ;  /* 0x0000000000007941 */ /* 0x000fea0003800000 */
.L_x_461:
[----:B------:R-:W-:Y:S01]  /*1ce0*/  IMAD.MOV.U32 R98, RZ, RZ, R34 ;  /* 0x000000ffff627224 */ /* 0x000fe200078e0022 */
[----:B------:R-:W-:Y:S01]  /*1cf0*/  UIADD3 UR20, UR8, -0x1, URZ ;  /* 0xffffffff08147890 */ /* 0x000fe2000fffe03f */
[----:B------:R-:W-:Y:S01]  /*1d00*/  IMAD.MOV.U32 R99, RZ, RZ, R35 ;  /* 0x000000ffff637224 */ /* 0x000fe200078e0023 */
[----:B------:R-:W-:Y:S01]  /*1d10*/  MOV R98, R32 ;  /* 0x0000002000627202 */ /* 0x000fe20000000f00 */
[----:B------:R-:W-:Y:S01]  /*1d20*/  BSSY B0, `(.L_x_463) ;  /* 0x0000024000007945 */ /* 0x000fe20003800000 */
[----:B------:R-:W-:Y:S01]  /*1d30*/  UIMAD UR17, UR20, -0x40, UR15 ;  /* 0xffffffc0141178a4 */ /* 0x000fe2000f8e020f */
[----:B------:R-:W-:Y:S01]  /*1d40*/  MOV R94, UR24 ;  /* 0x00000018005e7c02 */ /* 0x000fe20008000f00 */
[----:B------:R-:W-:Y:S01]  /*1d50*/  USHF.R.S32.HI UR25, URZ, 0x1f, UR20 ;  /* 0x0000001f3f197899 */ /* 0x000fe20008011414 */
[----:B------:R4:W-:Y:S01]  /*1d60*/  STL.64 [R1+0x48], R98 ;  /* 0x0000486201007387 */ /* 0x0009e20000100a00 */
[----:B------:R-:W-:Y:S02]  /*1d70*/  UIMAD UR4, UR21, UR20, URZ ;  /* 0x00000014150472a4 */ /* 0x000fe4000f8e023f */
[----:B------:R-:W-:Y:S01]  /*1d80*/  ISETP.GE.AND P0, PT, R6, UR17, PT ;  /* 0x0000001106007c0c */ /* 0x000fe2000bf06270 */
[----:B--2---:R-:W-:Y:S01]  /*1d90*/  IMAD.WIDE.U32 R8, R94, UR20, R98 ;  /* 0x000000145e087c25 */ /* 0x004fe2000f8e0062 */
        /* <DEDUP_REMOVED lines=28> */
.L_x_464:
[----:B------:R-:W-:Y:S05]  /*1f60*/  BSYNC B0 ;  /* 0x0000000000007941 */ /* 0x000fea0003800000 */
.L_x_463:
        /* <DEDUP_REMOVED lines=33> */
.L_x_466:
[----:B------:R-:W-:Y:S05]  /*2180*/  BSYNC B0 ;  /* 0x0000000000007941 */ /* 0x000fea0003800000 */
.L_x_465:
        /* <DEDUP_REMOVED lines=32> */
.L_x_468:
[----:B------:R-:W-:Y:S05]  /*2390*/  BSYNC B0 ;  /* 0x0000000000007941 */ /* 0x000fea0003800000 */
.L_x_467:
[----:B------:R-:W-:Y:S01]  /*23a0*/  ISETP.GE.AND P0, PT, R16, UR17, PT ;  /* 0x0000001110007c0c */ /* 0x000fe2000bf06270 */
[----:B------:R-:W-:Y:S01]  /*23b0*/  ULDC.64 UR4, c[0x0][0x1a0] ;  /* 0x0000680000047ab9 */ /* 0x000fe20000000a00 */
[----:B------:R-:W-:Y:S01]  /*23c0*/  BSSY B0, `(.L_x_469) ;  /* 0x0000023000007945 */ /* 0x000fe20003800000 */
[----:B------:R-:W-:Y:S02]  /*23d0*/  USHF.L.U64.HI UR11, UR4, UR11, UR5 ;  /* 0x0000000b040b7299 */ /* 0x000fe40008010205 */
[----:B------:R-:W-:-:S08]  /*23e0*/  USHF.L.U32 UR12, UR4, 0x6, URZ ;  /* 0x00000006040c7899 */ /* 0x000fd0000800063f */
        /* <DEDUP_REMOVED lines=32> */
.L_x_470:
[----:B------:R-:W-:Y:S05]  /*25f0*/  BSYNC B0 ;  /* 0x0000000000007941 */ /* 0x000fea0003800000 */
.L_x_469:
[----:B------:R-:W0:Y:S01]  /*2600*/  LDGDEPBAR ;  /* 0x00000000000079af */ /* 0x000e220000000000 */
[----:B------:R-:W-:Y:S01]  /*2610*/  IMAD.SHL.U32 R0, R23, 0x40, RZ ;  /* 0x0000004017007824 */ /* 0x000fe200078e00ff */
[C---:B------:R-:W-:Y:S01]  /*2620*/  ISETP.GE.AND P0, PT, R6.reuse, UR17, PT ;  /* 0x0000001106007c0c */ /* 0x040fe2000bf06270 */
[----:B------:R-:W-:Y:S01]  /*2630*/  IMAD.SHL.U32 R3, R6, 0x8, RZ ;  /* 0x0000000806037824 */ /* 0x000fe200078e00ff */
[----:B------:R-:W-:Y:S01]  /*2640*/  LEA R6, R22, UR14, 0x4 ;  /* 0x0000000e16067c11 */ /* 0x000fe2000f8e20ff */
[----:B--2---:R-:W-:Y:S01]  /*2650*/  IMAD.MOV.U32 R10, RZ, RZ, R30 ;  /* 0x000000ffff0a7224 */ /* 0x004fe200078e001e */
[----:B------:R-:W-:Y:S01]  /*2660*/  LOP3.LUT R0, R0, 0x1c0, RZ, 0xc0, !PT ;  /* 0x000001c000007812 */ /* 0x000fe200078ec0ff */
[----:B------:R-:W-:Y:S01]  /*2670*/  IMAD.MOV.U32 R11, RZ, RZ, R31 ;  /* 0x000000ffff0b7224 */ /* 0x000fe200078e001f */
[----:B------:R-:W-:Y:S01]  /*2680*/  MOV R10, R28 ;  /* 0x0000001c000a7202 */ /* 0x000fe20000000f00 */
[----:B------:R-:W-:Y:S01]  /*2690*/  IMAD.U32 R8, RZ, RZ, UR20 ;  /* 0x00000014ff087e24 */ /* 0x000fe2000f8e00ff */
[----:B------:R-:W-:Y:S01]  /*26a0*/  LOP3.LUT R3, R0, 0x8, R3, 0xf8, !PT ;  /* 0x0000000800037812 */ /* 0x000fe200078ef803 */
[----:B------:R-:W-:Y:S01]  /*26b0*/  UIMAD UR5, UR11, UR20, URZ ;  /* 0x000000140b0572a4 */ /* 0x000fe2000f8e023f */
[----:B------:R-:W-:Y:S01]  /*26c0*/  SHF.R.U32.HI R0, RZ, 0x3, R0 ;  /* 0x00000003ff007819 */ /* 0x000fe20000011600 */
[----:B------:R2:W-:Y:S01]  /*26d0*/  STL.64 [R1+0xb0], R10 ;  /* 0x0000b00a01007387 */ /* 0x0005e20000100a00 */
[----:B------:R-:W-:Y:S01]  /*26e0*/  IADD3 R6, R6, 0x1, R24 ;  /* 0x0000000106067810 */ /* 0x000fe20007ffe018 */
[----:B------:R-:W-:Y:S01]  /*26f0*/  IMAD.WIDE.U32 R8, R8, UR12, R10 ;  /* 0x0000000c08087c25 */ /* 0x000fe2000f8e000a */
[----:B------:R-:W-:Y:S01]  /*2700*/  LOP3.LUT R3, R3, R0, RZ, 0x3c, !PT ;  /* 0x0000000003037212 */ /* 0x000fe200078e3cff */
[----:B------:R-:W-:Y:S01]  /*2710*/  UIMAD UR25, UR25, UR12, UR5 ;  /* 0x0000000c191972a4 */ /* 0x000fe2000f8e0205 */
[----:B------:R-:W-:Y:S01]  /*2720*/  LOP3.LUT P1, RZ, R23, 0x4, RZ, 0xc0, !PT ;  /* 0x0000000417ff7812 */ /* 0x000fe2000782c0ff */
[----:B------:R-:W-:Y:S01]  /*2730*/  IMAD.U32 R0, RZ, RZ, UR15 ;  /* 0x0000000fff007e24 */ /* 0x000fe2000f8e00ff */
[----:B------:R-:W-:Y:S01]  /*2740*/  UIADD3 UR5, UR23, 0x646e171e, URZ ;  /* 0x646e171e17057890 */ /* 0x000fe2000fffe03f */
[----:B------:R-:W-:Y:S01]  /*2750*/  IMAD.SHL.U32 R26, R26, 0x2, RZ ;  /* 0x000000021a1a7824 */ /* 0x000fe200078e00ff */
[----:B------:R-:W-:Y:S01]  /*2760*/  BSSY B0, `(.L_x_471) ;  /* 0x000002b000007945 */ /* 0x000fe20003800000 */
[----:B------:R-:W-:Y:S01]  /*2770*/  IADD3 R7, R9, UR25, RZ ;  /* 0x0000001909077c10 */ /* 0x000fe2000fffe0ff */
[----:B------:R-:W-:-:S04]  /*2780*/  DEPBAR.LE SB0, 0x0 ;  /* 0x000080000000791a */ /* 0x000fc80000000000 */
[----:B------:R-:W-:Y:S01]  /*2790*/  BAR.SYNC.DEFER_BLOCKING 0x0 ;  /* 0x0000000000007b1d */ /* 0x000fe20000010000 */
[----:B------:R-:W-:Y:S01]  /*27a0*/  IMAD R3, R25, 0x200, R3 ;  /* 0x0000020019037824 */ /* 0x000fe200078e0203 */
[----:B------:R-:W-:Y:S02]  /*27b0*/  LOP3.LUT R95, R26, 0x6, RZ, 0xc0, !PT ;  /* 0x000000061a5f7812 */ /* 0x000fe400078ec0ff */
[----:B--2---:R-:W-:Y:S01]  /*27c0*/  IADD3 R10, R0, -UR16, R6 ;  /* 0x80000010000a7c10 */ /* 0x004fe2000fffe006 */
[----:B------:R-:W-:Y:S02]  /*27d0*/  IMAD.U32 R0, RZ, RZ, UR13 ;  /* 0x0000000dff007e24 */ /* 0x000fe4000f8e00ff */
[----:B------:R-:W-:Y:S01]  /*27e0*/  IMAD R6, R22, 0x400, R5 ;  /* 0x0000040016067824 */ /* 0x000fe200078e0205 */
[----:B------:R-:W-:Y:S02]  /*27f0*/  IADD3 R92, R10, c[0x0][0x2e8], RZ ;  /* 0x0000ba000a5c7a10 */ /* 0x000fe40007ffe0ff */
[----:B------:R-:W-:Y:S01]  /*2800*/  LEA R97, R0, R22, 0x2 ;  /* 0x0000001600617211 */ /* 0x000fe200078e10ff */
[----:B------:R-:W-:Y:S01]  /*2810*/  IMAD.SHL.U32 R183, R6, 0x2, RZ ;  /* 0x0000000206b77824 */ /* 0x000fe200078e00ff */
[----:B------:R-:W-:-:S03]  /*2820*/  SEL R0, R27, 0xffffffe0, !P1 ;  /* 0xffffffe01b007807 */ /* 0x000fc60004800000 */
[----:B------:R2:W-:Y:S04]  /*2830*/  STL [R1+0xac], R97 ;  /* 0x0000ac6101007387 */ /* 0x0005e80000100800 */
        /* <DEDUP_REMOVED lines=29> */
.L_x_472:
[----:B------:R-:W-:Y:S05]  /*2a10*/  BSYNC B0 ;  /* 0x0000000000007941 */ /* 0x000fea0003800000 */
.L_x_471:
[----:B------:R-:W-:Y:S01]  /*2a20*/  ISETP.GE.AND P0, PT, R21, UR17, PT ;  /* 0x0000001115007c0c */ /* 0x000fe2000bf06270 */
        /* <DEDUP_REMOVED lines=10> */
[----:B-1----:R-:W-:Y:S02]  /*2ad0*/  IADD3 R10, P1, R8, UR14, RZ ;  /* 0x0000000e080a7c10 */ /* 0x002fe4000ff3e0ff */
        /* <DEDUP_REMOVED lines=24> */
.L_x_474:
[----:B------:R-:W-:Y:S05]  /*2c60*/  BSYNC B0 ;  /* 0x0000000000007941 */ /* 0x000fea0003800000 */
.L_x_473:
[----:B------:R-:W-:Y:S01]  /*2c70*/  ISETP.GE.AND P0, PT, R20, UR17, PT ;  /* 0x0000001114007c0c */ /* 0x000fe2000bf06270 */
[----:B------:R-:W-:-:S12]  /*2c80*/  BSSY B0, `(.L_x_475) ;  /* 0x0000022000007945 */ /* 0x000fd80003800000 */
[----:B------:R1:W-:Y:S04]  /*2c90*/  @P0 STS.128 [R199+0xd000], RZ ;  /* 0x00d000ffc7000388 */ /* 0x0003e80000000c00 */
[----:B------:R1:W-:Y:S04]  /*2ca0*/  @P0 STS.128 [R199+0xf000], RZ ;  /* 0x00f000ffc7000388 */ /* 0x0003e80000000c00 */
[----:B------:R1:W-:Y:S01]  /*2cb0*/  @P0 STS.128 [R199+0x11000], RZ ;  /* 0x011000ffc7000388 */ /* 0x0003e20000000c00 */
[----:B------:R-:W-:Y:S05]  /*2cc0*/  @P0 BRA `(.L_x_476) ;  /* 0x000001d000000947 */ /* 0x000fea0003800000 */
[----:B------:R-:W-:Y:S01]  /*2cd0*/  ISETP.GE.AND P3, PT, R102, c[0x0][0x220], PT ;  /* 0x0000880066007a0c */ /* 0x000fe20003f66270 */
[----:B-1----:R-:W-:Y:S01]  /*2ce0*/  IMAD.MOV.U32 R11, RZ, RZ, c[0x0][0x1a0] ;  /* 0x00006800ff0b7624 */ /* 0x002fe200078e00ff */
[----:B------:R-:W-:Y:S01]  /*2cf0*/  ISETP.GE.AND P2, PT, R101, c[0x0][0x220], PT ;  /* 0x0000880065007a0c */ /* 0x000fe20003f46270 */
[----:B------:R-:W-:-:S03]  /*2d00*/  IMAD.MOV.U32 R12, RZ, RZ, c[0x0][0x1a4] ;  /* 0x00006900ff0c7624 */ /* 0x000fc600078e00ff */
        /* <DEDUP_REMOVED lines=25> */
.L_x_476:
[----:B------:R-:W-:Y:S05]  /*2ea0*/  BSYNC B0 ;  /* 0x0000000000007941 */ /* 0x000fea0003800000 */
.L_x_475:
        /* <DEDUP_REMOVED lines=37> */
.L_x_478:
[----:B------:R-:W-:Y:S05]  /*3100*/  BSYNC B0 ;  /* 0x0000000000007941 */ /* 0x000fea0003800000 */
.L_x_477:
[----:B------:R-:W-:Y:S01]  /*3110*/  IMAD.SHL.U32 R176, R3, 0x2, RZ ;  /* 0x0000000203b07824 */ /* 0x000fe200078e00ff */
[----:B-1----:R-:W-:Y:S01]  /*3120*/  LDSM.16.M88.4 R8, [R183] ;  /* 0x00000000b708783b */ /* 0x002fe20000000200 */
[----:B------:R-:W-:Y:S01]  /*3130*/  LOP3.LUT P0, RZ, R23, 0x2, RZ, 0xc0, !PT ;  /* 0x0000000217ff7812 */ /* 0x000fe2000780c0ff */
[--C-:B------:R-:W-:Y:S01]  /*3140*/  IMAD R184, R4, 0x2, R183.reuse ;  /* 0x0000000204b87824 */ /* 0x100fe200078e02b7 */
[----:B------:R-:W-:Y:S01]  /*3150*/  UISETP.GE.AND UP0, UPT, UR8, 0x2, UPT ;  /* 0x000000020800788c */ /* 0x000fe2000bf06270 */
[----:B------:R-:W1:Y:S01]  /*3160*/  LDSM.16.M88.4 R24, [R176+0x6000] ;  /* 0x00600000b018783b */ /* 0x000e620000000200 */
[----:B------:R-:W-:Y:S01]  /*3170*/  IADD3 R3, R176, 0x6000, RZ ;  /* 0x00006000b0037810 */ /* 0x000fe20007ffe0ff */
[----:B------:R-:W-:Y:S01]  /*3180*/  IMAD R186, R2, 0x2, R183 ;  /* 0x0000000202ba7824 */ /* 0x000fe200078e02b7 */
[----:B------:R-:W-:Y:S01]  /*3190*/  IADD3 R187, R176, 0x6020, RZ ;  /* 0x00006020b0bb7810 */ /* 0x000fe20007ffe0ff */
[----:B------:R-:W5:Y:S01]  /*31a0*/  LDSM.16.M88.4 R20, [R176+0x6800] ;  /* 0x00680000b014783b */ /* 0x000f620000000200 */
[----:B------:R-:W-:-:S02]  /*31b0*/  IMAD R182, R0, 0x2, R176 ;  /* 0x0000000200b67824 */ /* 0x000fc400078e02b0 */
[----:B------:R-:W-:Y:S01]  /*31c0*/  IMAD R185, R2, 0x2, R184 ;  /* 0x0000000202b97824 */ /* 0x000fe200078e02b8 */
[----:B------:R-:W2:Y:S02]  /*31d0*/  LDSM.16.M88.4 R12, [R176+0x7000] ;  /* 0x00700000b00c783b */ /* 0x000ea40000000200 */
[----:B------:R-:W-:Y:S02]  /*31e0*/  @P0 IADD3 R187, R3, -0x20, RZ ;  /* 0xffffffe003bb0810 */ /* 0x000fe40007ffe0ff */
[----:B------:R-:W3:Y:S01]  /*31f0*/  LDSM.16.M88.4 R44, [R176+0x7800] ;  /* 0x00780000b02c783b */ /* 0x000ee20000000200 */
[----:B------:R-:W-:Y:S02]  /*3200*/  IADD3 R3, R92, 0x8, RZ ;  /* 0x000000085c037810 */ /* 0x000fe40007ffe0ff */
[----:B------:R-:W-:Y:S01]  /*3210*/  IMAD R181, R0, 0x2, R187 ;  /* 0x0000000200b57824 */ /* 0x000fe200078e02bb */
[----:B------:R-:W-:Y:S01]  /*3220*/  LDSM.16.M88.4 R16, [R184] ;  /* 0x00000000b810783b */ /* 0x000fe20000000200 */
[----:B------:R-:W-:Y:S01]  /*3230*/  IMAD.U32 R0, RZ, RZ, UR20 ;  /* 0x00000014ff007e24 */ /* 0x000fe2000f8e00ff */
[----:B------:R-:W-:-:S02]  /*3240*/  IADD3 R198, R187, 0x800, RZ ;  /* 0x00000800bbc67810 */ /* 0x000fc40007ffe0ff */
[----:B------:R-:W4:Y:S01]  /*3250*/  LDSM.16.M88.4 R40, [R187] ;  /* 0x00000000bb28783b */ /* 0x000f220000000200 */
[----:B------:R-:W-:Y:S01]  /*3260*/  IMAD R0, R0, 0x40, R95 ;  /* 0x0000004000007824 */ /* 0x000fe200078e025f */
[C---:B------:R-:W-:Y:S02]  /*3270*/  IADD3 R197, R187.reuse, 0x1000, RZ ;  /* 0x00001000bbc57810 */ /* 0x040fe40007ffe0ff */
[----:B------:R-:W2:Y:S01]  /*3280*/  LDSM.16.M88.4 R48, [R187+0x800] ;  /* 0x00080000bb30783b */ /* 0x000ea20000000200 */
[C---:B------:R-:W-:Y:S02]  /*3290*/  IADD3 R196, R187.reuse, 0x1800, RZ ;  /* 0x00001800bbc47810 */ /* 0x040fe40007ffe0ff */
[----:B------:R-:W-:Y:S01]  /*32a0*/  IADD3 R6, R0, 0x1, RZ ;  /* 0x0000000100067810 */ /* 0x000fe20007ffe0ff */
[----:B------:R-:W2:Y:S01]  /*32b0*/  LDSM.16.M88.4 R56, [R187+0x1000] ;  /* 0x00100000bb38783b */ /* 0x000ea20000000200 */
[C---:B------:R-:W-:Y:S02]  /*32c0*/  IADD3 R195, R187.reuse, 0x2000, RZ ;  /* 0x00002000bbc37810 */ /* 0x040fe40007ffe0ff */
[C---:B------:R-:W-:Y:S01]  /*32d0*/  IADD3 R194, R187.reuse, 0x2800, RZ ;  /* 0x00002800bbc27810 */ /* 0x040fe20007ffe0ff */
[----:B------:R-:W2:Y:S01]  /*32e0*/  LDSM.16.M88.4 R84, [R187+0x1800] ;  /* 0x00180000bb54783b */ /* 0x000ea20000000200 */
[----:B------:R-:W-:-:S02]  /*32f0*/  IADD3 R193, R187, 0x3000, RZ ;  /* 0x00003000bbc17810 */ /* 0x000fc40007ffe0ff */
[C---:B------:R-:W-:Y:S01]  /*3300*/  IADD3 R192, R187.reuse, 0x3800, RZ ;  /* 0x00003800bbc07810 */ /* 0x040fe20007ffe0ff */
[----:B------:R-:W-:Y:S01]  /*3310*/  LDSM.16.M88.4 R52, [R182+0x6800] ;  /* 0x00680000b634783b */ /* 0x000fe20000000200 */
[C---:B------:R-:W-:Y:S02]  /*3320*/  IADD3 R191, R187.reuse, 0x4000, RZ ;  /* 0x00004000bbbf7810 */ /* 0x040fe40007ffe0ff */
[C---:B------:R-:W-:Y:S01]  /*3330*/  IADD3 R190, R187.reuse, 0x4800, RZ ;  /* 0x00004800bbbe7810 */ /* 0x040fe20007ffe0ff */
[C---:B-1-3--:R-:W-:Y:S01]  /*3340*/  HMMA.16816.F32 R36, R8.reuse, R24, RZ ;  /* 0x000000180824723c */ /* 0x04afe200000018ff */
[----:B------:R-:W-:Y:S01]  /*3350*/  LDSM.16.M88.4 R72, [R181] ;  /* 0x00000000b548783b */ /* 0x000fe20000000200 */
[C---:B------:R-:W-:Y:S02]  /*3360*/  IADD3 R189, R187.reuse, 0x5000, RZ ;  /* 0x00005000bbbd7810 */ /* 0x040fe40007ffe0ff */
[----:B------:R-:W-:Y:S01]  /*3370*/  IADD3 R188, R187, 0x5800, RZ ;  /* 0x00005800bbbc7810 */ /* 0x000fe20007ffe0ff */
[----:B------:R-:W-:Y:S03]  /*3380*/  LDSM.16.M88.4 R88, [R176+0xb800] ;  /* 0x00b80000b058783b */ /* 0x000fe60000000200 */
[C---:B------:R-:W-:Y:S01]  /*3390*/  HMMA.16816.F32 R28, R8.reuse, R26, RZ ;  /* 0x0000001a081c723c */ /* 0x040fe200000018ff */
[----:B------:R-:W0:Y:S07]  /*33a0*/  LDGDEPBAR ;  /* 0x00000000000079af */ /* 0x000e2e0000000000 */
[C---:B-----5:R-:W-:Y:S08]  /*33b0*/  HMMA.16816.F32 R24, R8.reuse, R20, RZ ;  /* 0x000000140818723c */ /* 0x060ff000000018ff */
[C---:B------:R-:W-:Y:S08]  /*33c0*/  HMMA.16816.F32 R32, R8.reuse, R22, RZ ;  /* 0x000000160820723c */ /* 0x040ff000000018ff */
[C---:B--2---:R-:W-:Y:S08]  /*33d0*/  HMMA.16816.F32 R20, R8.reuse, R12, RZ ;  /* 0x0000000c0814723c */ /* 0x044ff000000018ff */
[C---:B------:R-:W-:Y:S08]  /*33e0*/  HMMA.16816.F32 R12, R8.reuse, R14, RZ ;  /* 0x0000000e080c723c */ /* 0x040ff000000018ff */
[C---:B------:R-:W-:Y:S08]  /*33f0*/  HMMA.16816.F32 R60, R8.reuse, R44, RZ ;  /* 0x0000002c083c723c */ /* 0x040ff000000018ff */
[----:B------:R-:W-:Y:S01]  /*3400*/  HMMA.16816.F32 R80, R8, R46, RZ ;  /* 0x0000002e0850723c */ /* 0x000fe200000018ff */
[----:B------:R-:W-:Y:S07]  /*3410*/  LDSM.16.M88.4 R8, [R186] ;  /* 0x00000000ba08783b */ /* 0x000fee0000000200 */
[C---:B----4-:R-:W-:Y:S01]  /*3420*/  HMMA.16816.F32 R76, R16.reuse, R40, R36 ;  /* 0x00000028104c723c */ /* 0x050fe20000001824 */
[----:B------:R-:W-:Y:S07]  /*3430*/  LDSM.16.M88.4 R36, [R182+0x7000] ;  /* 0x00700000b624783b */ /* 0x000fee0000000200 */
[C---:B------:R-:W-:Y:S01]  /*3440*/  HMMA.16816.F32 R68, R16.reuse, R42, R28 ;  /* 0x0000002a1044723c */ /* 0x040fe2000000181c */
[----:B------:R-:W1:Y:S07]  /*3450*/  LDSM.16.M88.4 R40, [R182+0x6000] ;  /* 0x00600000b628783b */ /* 0x000e6e0000000200 */
[C---:B------:R-:W-:Y:S01]  /*3460*/  HMMA.16816.F32 R64, R16.reuse, R48, R24 ;  /* 0x000000301040723c */ /* 0x040fe20000001818 */
[----:B------:R-:W2:Y:S07]  /*3470*/  LDSM.16.M88.4 R24, [R182+0x7800] ;  /* 0x00780000b618783b */ /* 0x000eae0000000200 */
[C---:B------:R-:W-:Y:S08]  /*3480*/  HMMA.16816.F32 R48, R16.reuse, R50, R32 ;  /* 0x000000321030723c */ /* 0x040ff00000001820 */
[C---:B------:R-:W-:Y:S01]  /*3490*/  HMMA.16816.F32 R32, R16.reuse, R58, R12 ;  /* 0x0000003a1020723c */ /* 0x040fe2000000180c */
[----:B------:R-:W3:Y:S07]  /*34a0*/  LDSM.16.M88.4 R12, [R185] ;  /* 0x00000000b90c783b */ /* 0x000eee0000000200 */
[C---:B------:R-:W-:Y:S08]  /*34b0*/  HMMA.16816.F32 R44, R16.reuse, R56, R20 ;  /* 0x00000038102c723c */ /* 0x040ff00000001814 */
[C---:B------:R-:W-:Y:S08]  /*34c0*/  HMMA.16816.F32 R28, R16.reuse, R84, R60 ;  /* 0x00000054101c723c */ /* 0x040ff0000000183c */
[----:B------:R-:W-:Y:S01]  /*34d0*/  HMMA.16816.F32 R20, R16, R86, R80 ;  /* 0x000000561014723c */ /* 0x000fe20000001850 */
[----:B------:R-:W4:Y:S04]  /*34e0*/  LDSM.16.M88.4 R80, [R181+0x800] ;  /* 0x00080000b550783b */ /* 0x000f280000000200 */
[----:B------:R-:W-:Y:S03]  /*34f0*/  LDSM.16.M88.4 R84, [R187+0x2000] ;  /* 0x00200000bb54783b */ /* 0x000fe60000000200 */
[C---:B-1----:R-:W-:Y:S01]  /*3500*/  HMMA.16816.F32 R16, R8.reuse, R40, R76 ;  /* 0x000000280810723c */ /* 0x042fe2000000184c */
[----:B------:R-:W-:Y:S07]  /*3510*/  LDSM.16.M88.4 R76, [R181+0x1800] ;  /* 0x00180000b54c783b */ /* 0x000fee0000000200 */
[C---:B------:R-:W-:Y:S01]  /*3520*/  HMMA.16816.F32 R40, R8.reuse, R42, R68 ;  /* 0x0000002a0828723c */ /* 0x040fe20000001844 */
[----:B------:R-:W1:Y:S07]  /*3530*/  LDSM.16.M88.4 R68, [R181+0x1000] ;  /* 0x00100000b544783b */ /* 0x000e6e0000000200 */
[C---:B------:R-:W-:Y:S01]  /*3540*/  HMMA.16816.F32 R60, R8.reuse, R52, R64 ;  /* 0x00000034083c723c */ /* 0x040fe20000001840 */
[----:B------:R-:W-:Y:S07]  /*3550*/  LDSM.16.M88.4 R64, [R176+0x9000] ;  /* 0x00900000b040783b */ /* 0x000fee0000000200 */
[C---:B------:R-:W-:Y:S08]  /*3560*/  HMMA.16816.F32 R48, R8.reuse, R54, R48 ;  /* 0x000000360830723c */ /* 0x040ff00000001830 */
[C---:B------:R-:W-:Y:S08]  /*3570*/  HMMA.16816.F32 R56, R8.reuse, R36, R44 ;  /* 0x000000240838723c */ /* 0x040ff0000000182c */
[C---:B------:R-:W-:Y:S08]  /*3580*/  HMMA.16816.F32 R52, R8.reuse, R38, R32 ;  /* 0x000000260834723c */ /* 0x040ff00000001820 */
[C---:B--2---:R-:W-:Y:S01]  /*3590*/  HMMA.16816.F32 R44, R8.reuse, R24, R28 ;  /* 0x00000018082c723c */ /* 0x044fe2000000181c */
[----:B------:R-:W-:Y:S07]  /*35a0*/  LDSM.16.M88.4 R28, [R176+0x8000] ;  /* 0x00800000b01c783b */ /* 0x000fee0000000200 */
[----:B------:R-:W-:Y:S01]  /*35b0*/  HMMA.16816.F32 R32, R8, R26, R20 ;  /* 0x0000001a0820723c */ /* 0x000fe20000001814 */
[----:B------:R-:W2:Y:S07]  /*35c0*/  LDSM.16.M88.4 R8, [R183+0x2000] ;  /* 0x00200000b708783b */ /* 0x000eae0000000200 */
[C---:B---3--:R-:W-:Y:S01]  /*35d0*/  HMMA.16816.F32 R20, R12.reuse, R74, R40 ;  /* 0x0000004a0c14723c */ /* 0x048fe20000001828 */
[----:B------:R-:W3:Y:S07]  /*35e0*/  LDSM.16.M88.4 R40, [R176+0x8800] ;  /* 0x00880000b028783b */ /* 0x000eee0000000200 */
[C---:B------:R-:W-:Y:S01]  /*35f0*/  HMMA.16816.F32 R24, R12.reuse, R72, R16 ;  /* 0x000000480c18723c */ /* 0x040fe20000001810 */
[----:B------:R-:W-:Y:S07]  /*3600*/  LDSM.16.M88.4 R16, [R184+0x2000] ;  /* 0x00200000b810783b */ /* 0x000fee0000000200 */
        /* <DEDUP_REMOVED lines=8> */
[----:B------:R-:W-:Y:S07]  /*3690*/  LDSM.16.M88.4 R76, [R182+0x8000] ;  /* 0x00800000b64c783b */ /* 0x000fee0000000200 */
[C---:B--2---:R-:W-:Y:S08]  /*36a0*/  HMMA.16816.F32 R12, R8.reuse, R28, R24 ;  /* 0x0000001c080c723c */ /* 0x044ff00000001818 */
[C---:B------:R-:W-:Y:S08]  /*36b0*/  HMMA.16816.F32 R32, R8.reuse, R30, R20 ;  /* 0x0000001e0820723c */ /* 0x040ff00000001814 */
[C---:B---3--:R-:W-:Y:S01]  /*36c0*/  HMMA.16816.F32 R28, R8.reuse, R40, R36 ;  /* 0x00000028081c723c */ /* 0x048fe20000001824 */
[----:B------:R-:W2:Y:S07]  /*36d0*/  LDSM.16.M88.4 R36, [R187+0x2800] ;  /* 0x00280000bb24783b */ /* 0x000eae0000000200 */
[C---:B------:R-:W-:Y:S01]  /*36e0*/  HMMA.16816.F32 R24, R8.reuse, R42, R48 ;  /* 0x0000002a0818723c */ /* 0x040fe20000001830 */
[----:B------:R-:W3:Y:S07]  /*36f0*/  LDSM.16.M88.4 R40, [R187+0x3000] ;  /* 0x00300000bb28783b */ /* 0x000eee0000000200 */
[C---:B------:R-:W-:Y:S01]  /*3700*/  HMMA.16816.F32 R20, R8.reuse, R64, R56 ;  /* 0x000000400814723c */ /* 0x040fe20000001838 */
[----:B------:R-:W-:Y:S07]  /*3710*/  LDSM.16.M88.4 R56, [R182+0x8800] ;  /* 0x00880000b638783b */ /* 0x000fee0000000200 */
[C---:B------:R-:W-:Y:S08]  /*3720*/  HMMA.16816.F32 R48, R8.reuse, R66, R60 ;  /* 0x000000420830723c */ /* 0x040ff0000000183c */
[C---:B-1----:R-:W-:Y:S08]  /*3730*/  HMMA.16816.F32 R72, R8.reuse, R68, R52 ;  /* 0x000000440848723c */ /* 0x042ff00000001834 */
[----:B------:R-:W-:Y:S01]  /*3740*/  HMMA.16816.F32 R68, R8, R70, R44 ;  /* 0x000000460844723c */ /* 0x000fe2000000182c */
[----:B------:R-:W-:Y:S07]  /*3750*/  LDSM.16.M88.4 R8, [R185+0x2000] ;  /* 0x00200000b908783b */ /* 0x000fee0000000200 */
[C---:B------:R-:W-:Y:S01]  /*3760*/  HMMA.16816.F32 R64, R16.reuse, R84, R12 ;  /* 0x000000541040723c */ /* 0x040fe2000000180c */
[----:B------:R-:W1:Y:S07]  /*3770*/  LDSM.16.M88.4 R12, [R186+0x2000] ;  /* 0x00200000ba0c783b */ /* 0x000e6e0000000200 */
[C---:B--2---:R-:W-:Y:S08]  /*3780*/  HMMA.16816.F32 R52, R16.reuse, R36, R28 ;  /* 0x000000241034723c */ /* 0x044ff0000000181c */
[C---:B------:R-:W-:Y:S01]  /*3790*/  HMMA.16816.F32 R44, R16.reuse, R38, R24 ;  /* 0x00000026102c723c */ /* 0x040fe20000001818 */
[----:B------:R-:W2:Y:S07]  /*37a0*/  LDSM.16.M88.4 R36, [R182+0x9000] ;  /* 0x00900000b624783b */ /* 0x000eae0000000200 */
[C---:B------:R-:W-:Y:S01]  /*37b0*/  HMMA.16816.F32 R60, R16.reuse, R86, R32 ;  /* 0x00000056103c723c */ /* 0x040fe20000001820 */
[----:B------:R-:W4:Y:S04]  /*37c0*/  LDSM.16.M88.4 R32, [R182+0x9800] ;  /* 0x00980000b620783b */ /* 0x000f280000000200 */
[----:B------:R-:W5:Y:S03]  /*37d0*/  LDSM.16.M88.4 R84, [R181+0x2000] ;  /* 0x00200000b554783b */ /* 0x000f660000000200 */
[C---:B---3--:R-:W-:Y:S08]  /*37e0*/  HMMA.16816.F32 R28, R16.reuse, R40, R20 ;  /* 0x00000028101c723c */ /* 0x048ff00000001814 */
[C---:B------:R-:W-:Y:S08]  /*37f0*/  HMMA.16816.F32 R24, R16.reuse, R42, R48 ;  /* 0x0000002a1018723c */ /* 0x040ff00000001830 */
[C---:B------:R-:W-:Y:S01]  /*3800*/  HMMA.16816.F32 R20, R16.reuse, R80, R72 ;  /* 0x000000501014723c */ /* 0x040fe20000001848 */
[----:B------:R-:W3:Y:S07]  /*3810*/  LDSM.16.M88.4 R72, [R181+0x2800] ;  /* 0x00280000b548783b */ /* 0x000eee0000000200 */
[----:B------:R-:W-:Y:S01]  /*3820*/  HMMA.16816.F32 R16, R16, R82, R68 ;  /* 0x000000521010723c */ /* 0x000fe20000001844 */
[----:B------:R-:W-:Y:S07]  /*3830*/  LDSM.16.M88.4 R80, [R181+0x3000] ;  /* 0x00300000b550783b */ /* 0x000fee0000000200 */
[C---:B-1----:R-:W-:Y:S08]  /*3840*/  HMMA.16816.F32 R60, R12.reuse, R78, R60 ;  /* 0x0000004e0c3c723c */ /* 0x042ff0000000183c */
[C---:B------:R-:W-:Y:S08]  /*3850*/  HMMA.16816.F32 R48, R12.reuse, R58, R44 ;  /* 0x0000003a0c30723c */ /* 0x040ff0000000182c */
[C---:B--2---:R-:W-:Y:S08]  /*3860*/  HMMA.16816.F32 R44, R12.reuse, R36, R28 ;  /* 0x000000240c2c723c */ /* 0x044ff0000000181c */
[C---:B------:R-:W-:Y:S01]  /*3870*/  HMMA.16816.F32 R40, R12.reuse, R38, R24 ;  /* 0x000000260c28723c */ /* 0x040fe20000001818 */
[----:B------:R-:W-:Y:S07]  /*3880*/  LDSM.16.M88.4 R24, [R176+0xa000] ;  /* 0x00a00000b018783b */ /* 0x000fee0000000200 */
[C---:B----4-:R-:W-:Y:S08]  /*3890*/  HMMA.16816.F32 R36, R12.reuse, R32, R20 ;  /* 0x000000200c24723c */ /* 0x050ff00000001814 */
[C---:B------:R-:W-:Y:S01]  /*38a0*/  HMMA.16816.F32 R28, R12.reuse, R34, R16 ;  /* 0x000000220c1c723c */ /* 0x040fe20000001810 */
[----:B------:R-:W1:Y:S04]  /*38b0*/  LDSM.16.M88.4 R32, [R181+0x3800] ;  /* 0x00380000b520783b */ /* 0x000e680000000200 */
[----:B------:R-:W2:Y:S03]  /*38c0*/  LDSM.16.M88.4 R16, [R183+0x4000] ;  /* 0x00400000b710783b */ /* 0x000ea60000000200 */
[C---:B------:R-:W-:Y:S01]  /*38d0*/  HMMA.16816.F32 R64, R12.reuse, R76, R64 ;  /* 0x0000004c0c40723c */ /* 0x040fe20000001840 */
[----:B------:R-:W4:Y:S07]  /*38e0*/  LDSM.16.M88.4 R76, [R176+0xa800] ;  /* 0x00a80000b04c783b */ /* 0x000f2e0000000200 */
[----:B------:R-:W-:Y:S08]  /*38f0*/  HMMA.16816.F32 R52, R12, R56, R52 ;  /* 0x000000380c34723c */ /* 0x000ff00000001834 */
[C---:B-----5:R-:W-:Y:S08]  /*3900*/  HMMA.16816.F32 R12, R8.reuse, R86, R60 ;  /* 0x00000056080c723c */ /* 0x060ff0000000183c */
[C---:B------:R-:W-:Y:S01]  /*3910*/  HMMA.16816.F32 R20, R8.reuse, R84, R64 ;  /* 0x000000540814723c */ /* 0x040fe20000001840 */
[----:B------:R-:W5:Y:S07]  /*3920*/  LDSM.16.M88.4 R84, [R176+0xb000] ;  /* 0x00b00000b054783b */ /* 0x000f6e0000000200 */
[C---:B---3--:R-:W-:Y:S08]  /*3930*/  HMMA.16816.F32 R56, R8.reuse, R72, R52 ;  /* 0x000000480838723c */ /* 0x048ff00000001834 */
[C---:B------:R-:W-:Y:S08]  /*3940*/  HMMA.16816.F32 R72, R8.reuse, R74, R48 ;  /* 0x0000004a0848723c */ /* 0x040ff00000001830 */
[C---:B-1----:R-:W-:Y:S01]  /*3950*/  HMMA.16816.F32 R64, R8.reuse, R32, R36 ;  /* 0x000000200840723c */ /* 0x042fe20000001824 */
[----:B------:R-:W-:Y:S07]  /*3960*/  LDSM.16.M88.4 R36, [R187+0x4800] ;  /* 0x00480000bb24783b */ /* 0x000fee0000000200 */
[C---:B------:R-:W-:Y:S08]  /*3970*/  HMMA.16816.F32 R52, R8.reuse, R34, R28 ;  /* 0x000000220834723c */ /* 0x040ff0000000181c */
[C---:B------:R-:W-:Y:S01]  /*3980*/  HMMA.16816.F32 R68, R8.reuse, R80, R44 ;  /* 0x000000500844723c */ /* 0x040fe2000000182c */
[----:B------:R-:W-:Y:S07]  /*3990*/  LDSM.16.M88.4 R44, [R187+0x5000] ;  /* 0x00500000bb2c783b */ /* 0x000fee0000000200 */
[----:B------:R-:W-:Y:S01]  /*39a0*/  HMMA.16816.F32 R60, R8, R82, R40 ;  /* 0x00000052083c723c */ /* 0x000fe20000001828 */
[----:B------:R-:W-:Y:S04]  /*39b0*/  LDSM.16.M88.4 R40, [R187+0x4000] ;  /* 0x00400000bb28783b */ /* 0x000fe80000000200 */
[----:B------:R-:W-:Y:S03]  /*39c0*/  LDSM.16.M88.4 R8, [R186+0x4000] ;  /* 0x00400000ba08783b */ /* 0x000fe60000000200 */
[C---:B--2---:R-:W-:Y:S01]  /*39d0*/  HMMA.16816.F32 R32, R16.reuse, R26, R12 ;  /* 0x0000001a1020723c */ /* 0x044fe2000000180c */
[----:B------:R-:W1:Y:S04]  /*39e0*/  LDSM.16.M88.4 R12, [R184+0x4000] ;  /* 0x00400000b80c783b */ /* 0x000e680000000200 */
[----:B------:R-:W-:Y:S03]  /*39f0*/  LDSM.16.M88.4 R80, [R182+0xa800] ;  /* 0x00a80000b650783b */ /* 0x000fe60000000200 */
[C---:B------:R-:W-:Y:S08]  /*3a00*/  HMMA.16816.F32 R48, R16.reuse, R24, R20 ;  /* 0x000000181030723c */ /* 0x040ff00000001814 */
[C---:B----4-:R-:W-:Y:S08]  /*3a10*/  HMMA.16816.F32 R28, R16.reuse, R76, R56 ;  /* 0x0000004c101c723c */ /* 0x050ff00000001838 */
[C---:B------:R-:W-:Y:S01]  /*3a20*/  HMMA.16816.F32 R24, R16.reuse, R78, R72 ;  /* 0x0000004e1018723c */ /* 0x040fe20000001848 */
[----:B------:R-:W2:Y:S07]  /*3a30*/  LDSM.16.M88.4 R76, [R187+0x5800] ;  /* 0x00580000bb4c783b */ /* 0x000eae0000000200 */
[C---:B-----5:R-:W-:Y:S08]  /*3a40*/  HMMA.16816.F32 R20, R16.reuse, R84, R68 ;  /* 0x000000541014723c */ /* 0x060ff00000001844 */
[C---:B------:R-:W-:Y:S01]  /*3a50*/  HMMA.16816.F32 R60, R16.reuse, R86, R60 ;  /* 0x00000056103c723c */ /* 0x040fe2000000183c */
[----:B------:R-:W3:Y:S07]  /*3a60*/  LDSM.16.M88.4 R84, [R182+0xa000] ;  /* 0x00a00000b654783b */ /* 0x000eee0000000200 */
[C---:B------:R-:W-:Y:S08]  /*3a70*/  HMMA.16816.F32 R68, R16.reuse, R88, R64 ;  /* 0x000000581044723c */ /* 0x040ff00000001840 */
[----:B------:R-:W-:Y:S01]  /*3a80*/  HMMA.16816.F32 R64, R16, R90, R52 ;  /* 0x0000005a1040723c */ /* 0x000fe20000001834 */
[----:B------:R-:W-:Y:S04]  /*3a90*/  LDSM.16.M88.4 R16, [R185+0x4000] ;  /* 0x00400000b910783b */ /* 0x000fe80000000200 */
[----:B------:R-:W-:Y:S03]  /*3aa0*/  LDSM.16.M88.4 R88, [R181+0x4000] ;  /* 0x00400000b558783b */ /* 0x000fe60000000200 */
[C---:B-1----:R-:W-:Y:S08]  /*3ab0*/  HMMA.16816.F32 R72, R12.reuse, R40, R48 ;  /* 0x000000280c48723c */ /* 0x042ff00000001830 */
[C---:B------:R-:W-:Y:S01]  /*3ac0*/  HMMA.16816.F32 R56, R12.reuse, R42, R32 ;  /* 0x0000002a0c38723c */ /* 0x040fe20000001820 */
[----:B------:R-:W1:Y:S07]  /*3ad0*/  LDSM.16.M88.4 R40, [R182+0xb000] ;  /* 0x00b00000b628783b */ /* 0x000e6e0000000200 */
[C---:B------:R-:W-:Y:S08]  /*3ae0*/  HMMA.16816.F32 R52, R12.reuse, R36, R28 ;  /* 0x000000240c34723c */ /* 0x040ff0000000181c */
[C---:B------:R-:W-:Y:S01]  /*3af0*/  HMMA.16816.F32 R48, R12.reuse, R38, R24 ;  /* 0x000000260c30723c */ /* 0x040fe20000001818 */
[----:B------:R-:W4:Y:S07]  /*3b00*/  LDSM.16.M88.4 R36, [R182+0xb800] ;  /* 0x00b80000b624783b */ /* 0x000f2e0000000200 */
[C---:B------:R-:W-:Y:S01]  /*3b10*/  HMMA.16816.F32 R28, R12.reuse, R46, R60 ;  /* 0x0000002e0c1c723c */ /* 0x040fe2000000183c */
[----:B------:R-:W5:Y:S07]  /*3b20*/  LDSM.16.M88.4 R60, [R181+0x4800] ;  /* 0x00480000b53c783b */ /* 0x000f6e0000000200 */
[C---:B------:R-:W-:Y:S08]  /*3b30*/  HMMA.16816.F32 R32, R12.reuse, R44, R20 ;  /* 0x0000002c0c20723c */ /* 0x040ff00000001814 */
[C---:B--2---:R-:W-:Y:S08]  /*3b40*/  HMMA.16816.F32 R24, R12.reuse, R76, R68 ;  /* 0x0000004c0c18723c */ /* 0x044ff00000001844 */
[----:B------:R-:W-:Y:S08]  /*3b50*/  HMMA.16816.F32 R20, R12, R78, R64 ;  /* 0x0000004e0c14723c */ /* 0x000ff00000001840 */
[C---:B---3--:R-:W-:Y:S01]  /*3b60*/  HMMA.16816.F32 R12, R8.reuse, R86, R56 ;  /* 0x00000056080c723c */ /* 0x048fe20000001838 */
[----:B------:R-:W2:Y:S07]  /*3b70*/  LDSM.16.M88.4 R56, [R181+0x5000] ;  /* 0x00500000b538783b */ /* 0x000eae0000000200 */
[C---:B------:R-:W-:Y:S08]  /*3b80*/  HMMA.16816.F32 R44, R8.reuse, R80, R52 ;  /* 0x00000050082c723c */ /* 0x040ff00000001834 */
[C---:B------:R-:W-:Y:S08]  /*3b90*/  HMMA.16816.F32 R48, R8.reuse, R82, R48 ;  /* 0x000000520830723c */ /* 0x040ff00000001830 */
[C---:B-1----:R-:W-:Y:S08]  /*3ba0*/  HMMA.16816.F32 R32, R8.reuse, R40, R32 ;  /* 0x000000280820723c */ /* 0x042ff00000001820 */
[C---:B------:R-:W-:Y:S08]  /*3bb0*/  HMMA.16816.F32 R28, R8.reuse, R42, R28 ;  /* 0x0000002a081c723c */ /* 0x040ff0000000181c */
[C---:B----4-:R-:W-:Y:S08]  /*3bc0*/  HMMA.16816.F32 R52, R8.reuse, R36, R24 ;  /* 0x000000240834723c */ /* 0x050ff00000001818 */
[----:B------:R-:W-:Y:S01]  /*3bd0*/  HMMA.16816.F32 R40, R8, R38, R20 ;  /* 0x000000260828723c */ /* 0x000fe20000001814 */
[----:B------:R-:W1:Y:S01]  /*3be0*/  LDSM.16.M88.4 R36, [R181+0x5800] ;  /* 0x00580000b524783b */ /* 0x000e620000000200 */
[----:B------:R-:W-:-:S05]  /*3bf0*/  DEPBAR.LE SB0, 0x0 ;  /* 0x000080000000791a */ /* 0x000fca0000000000 */
[----:B------:R-:W-:Y:S01]  /*3c00*/  IMNMX R21, R92, UR15, PT ;  /* 0x0000000f5c157c17 */ /* 0x000fe2000b800200 */
[----:B------:R-:W-:Y:S01]  /*3c10*/  HMMA.16816.F32 R12, R16, R90, R12 ;  /* 0x0000005a100c723c */ /* 0x000fe2000000180c */
[----:B------:R-:W-:Y:S02]  /*3c20*/  IMNMX R20, R3, UR15, PT ;  /* 0x0000000f03147c17 */ /* 0x000fe4000b800200 */
[----:B------:R-:W-:Y:S02]  /*3c30*/  IADD3 R3, R0, 0x8, RZ ;  /* 0x0000000800037810 */ /* 0x000fe40007ffe0ff */
[C---:B------:R-:W-:Y:S01]  /*3c40*/  ISETP.GE.AND P5, PT, R6.reuse, R21, PT ;  /* 0x000000150600720c */ /* 0x040fe20003fa6270 */
[----:B------:R-:W-:Y:S01]  /*3c50*/  BAR.SYNC.DEFER_BLOCKING 0x0 ;  /* 0x0000000000007b1d */ /* 0x000fe20000010000 */
[----:B------:R-:W-:Y:S01]  /*3c60*/  ISETP.GE.AND P3, PT, R6, R20, PT ;  /* 0x000000140600720c */ /* 0x000fe20003f66270 */
[----:B------:R-:W-:Y:S01]  /*3c70*/  HMMA.16816.F32 R72, R8, R84, R72 ;  /* 0x000000540848723c */ /* 0x000fe20000001848 */
[----:B------:R-:W-:-:S02]  /*3c80*/  IADD3 R6, R0, 0x9, RZ ;  /* 0x0000000900067810 */ /* 0x000fc40007ffe0ff */
[CC--:B------:R-:W-:Y:S02]  /*3c90*/  ISETP.GE.AND P1, PT, R3.reuse, R21.reuse, PT ;  /* 0x000000150300720c */ /* 0x0c0fe40003f26270 */
[-C--:B------:R-:W-:Y:S02]  /*3ca0*/  ISETP.GE.AND P4, PT, R3, R20.reuse, PT ;  /* 0x000000140300720c */ /* 0x080fe40003f86270 */
[----:B------:R-:W-:Y:S01]  /*3cb0*/  IADD3 R3, R0, 0x10, RZ ;  /* 0x0000001000037810 */ /* 0x000fe20007ffe0ff */
[----:B-----5:R-:W-:Y:S01]  /*3cc0*/  HMMA.16816.F32 R8, R16, R60, R44 ;  /* 0x0000003c1008723c */ /* 0x020fe2000000182c */
[CC--:B------:R-:W-:Y:S02]  /*3cd0*/  ISETP.GE.AND P6, PT, R6.reuse, R21.reuse, PT ;  /* 0x000000150600720c */ /* 0x0c0fe40003fc6270 */
[----:B------:R-:W-:Y:S02]  /*3ce0*/  ISETP.GE.AND P2, PT, R6, R20, PT ;  /* 0x000000140600720c */ /* 0x000fe40003f46270 */
[----:B------:R-:W-:-:S02]  /*3cf0*/  ISETP.GE.AND P0, PT, R3, R21, PT ;  /* 0x000000150300720c */ /* 0x000fc40003f06270 */
[----:B------:R-:W-:Y:S01]  /*3d00*/  IADD3 R6, R0, 0x11, RZ ;  /* 0x0000001100067810 */ /* 0x000fe20007ffe0ff */
[C---:B------:R-:W-:Y:S01]  /*3d10*/  HMMA.16816.F32 R24, R16.reuse, R62, R48 ;  /* 0x0000003e1018723c */ /* 0x040fe20000001830 */
[----:B------:R-:W-:Y:S02]  /*3d20*/  FSEL R60, R12, -INF , !P1 ;  /* 0xff8000000c3c7808 */ /* 0x000fe40004800000 */
[----:B------:R-:W-:Y:S02]  /*3d30*/  ISETP.GE.AND P1, PT, R3, R20, PT ;  /* 0x000000140300720c */ /* 0x000fe40003f26270 */
[----:B------:R-:W-:Y:S02]  /*3d40*/  FSEL R45, R14, -INF , !P4 ;  /* 0xff8000000e2d7808 */ /* 0x000fe40006000000 */
[----:B------:R-:W-:Y:S01]  /*3d50*/  FSEL R48, R13, -INF , !P6 ;  /* 0xff8000000d307808 */ /* 0x000fe20007000000 */
[----:B--2---:R-:W-:Y:S01]  /*3d60*/  HMMA.16816.F32 R32, R16, R56, R32 ;  /* 0x000000381020723c */ /* 0x004fe20000001820 */
[----:B------:R-:W-:-:S02]  /*3d70*/  FSEL R47, R15, -INF , !P2 ;  /* 0xff8000000f2f7808 */ /* 0x000fc40005000000 */
[----:B------:R-:W-:Y:S02]  /*3d80*/  IADD3 R3, R0, 0x18, RZ ;  /* 0x0000001800037810 */ /* 0x000fe40007ffe0ff */
[CC--:B------:R-:W-:Y:S02]  /*3d90*/  ISETP.GE.AND P4, PT, R6.reuse, R21.reuse, PT ;  /* 0x000000150600720c */ /* 0x0c0fe40003f86270 */
[-C--:B------:R-:W-:Y:S01]  /*3da0*/  ISETP.GE.AND P6, PT, R6, R20.reuse, PT ;  /* 0x000000140600720c */ /* 0x080fe20003fc6270 */
[----:B------:R-:W-:Y:S01]  /*3db0*/  HMMA.16816.F32 R28, R16, R58, R28 ;  /* 0x0000003a101c723c */ /* 0x000fe2000000181c */
[----:B------:R-:W-:Y:S02]  /*3dc0*/  FSEL R51, R8, -INF , !P0 ;  /* 0xff80000008337808 */ /* 0x000fe40004000000 */
[C---:B------:R-:W-:Y:S02]  /*3dd0*/  ISETP.GE.AND P2, PT, R3.reuse, R21, PT ;  /* 0x000000150300720c */ /* 0x040fe40003f46270 */
[----:B------:R-:W-:-:S02]  /*3de0*/  ISETP.GE.AND P0, PT, R3, R20, PT ;  /* 0x000000140300720c */ /* 0x000fc40003f06270 */
[C---:B------:R-:W-:Y:S01]  /*3df0*/  IADD3 R6, R0.reuse, 0x19, RZ ;  /* 0x0000001900067810 */ /* 0x040fe20007ffe0ff */
[C---:B------:R-:W-:Y:S01]  /*3e00*/  HMMA.16816.F32 R12, R16.reuse, R88, R72 ;  /* 0x00000058100c723c */ /* 0x040fe20000001848 */
[----:B------:R-:W-:Y:S02]  /*3e10*/  IADD3 R3, R0, 0x20, RZ ;  /* 0x0000002000037810 */ /* 0x000fe40007ffe0ff */
[----:B------:R-:W-:Y:S02]  /*3e20*/  FSEL R44, R10, -INF , !P1 ;  /* 0xff8000000a2c7808 */ /* 0x000fe40004800000 */
[----:B------:R-:W-:Y:S02]  /*3e30*/  FSEL R49, R9, -INF , !P4 ;  /* 0xff80000009317808 */ /* 0x000fe40006000000 */
[----:B------:R-:W-:Y:S02]  /*3e40*/  FSEL R46, R11, -INF , !P6 ;  /* 0xff8000000b2e7808 */ /* 0x000fe40007000000 */
[----:B------:R-:W-:Y:S01]  /*3e50*/  FSEL R56, R24, -INF , !P2 ;  /* 0xff80000018387808 */ /* 0x000fe20005000000 */
[----:B-1----:R-:W-:Y:S01]  /*3e60*/  HMMA.16816.F32 R8, R16, R36, R52 ;  /* 0x000000241008723c */ /* 0x002fe20000001834 */
[----:B------:R-:W-:-:S02]  /*3e70*/  ISETP.GE.AND P1, PT, R6, R21, PT ;  /* 0x000000150600720c */ /* 0x000fc40003f26270 */
[-C--:B------:R-:W-:Y:S02]  /*3e80*/  ISETP.GE.AND P4, PT, R6, R20.reuse, PT ;  /* 0x000000140600720c */ /* 0x080fe40003f86270 */
[C---:B------:R-:W-:Y:S02]  /*3e90*/  ISETP.GE.AND P6, PT, R3.reuse, R21, PT ;  /* 0x000000150300720c */ /* 0x040fe40003fc6270 */
[----:B------:R-:W-:Y:S01]  /*3ea0*/  ISETP.GE.AND P2, PT, R3, R20, PT ;  /* 0x000000140300720c */ /* 0x000fe20003f46270 */
[----:B------:R-:W-:Y:S01]  /*3eb0*/  HMMA.16816.F32 R16, R16, R38, R40 ;  /* 0x000000261010723c */ /* 0x000fe20000001828 */
[C---:B------:R-:W-:Y:S02]  /*3ec0*/  IADD3 R6, R0.reuse, 0x21, RZ ;  /* 0x0000002100067810 */ /* 0x040fe40007ffe0ff */
        /* <DEDUP_REMOVED lines=19> */
[----:B------:R-:W-:-:S02]  /*4000*/  FSEL R166, R31, -INF , !P0 ;  /* 0xff8000001fa67808 */ /* 0x000fc40004000000 */
[----:B------:R-:W-:Y:S02]  /*4010*/  FSEL R23, R15, -INF , !P3 ;  /* 0xff8000000f177808 */ /* 0x000fe40005800000 */
[C---:B------:R-:W-:Y:S02]  /*4020*/  IADD3 R6, R0.reuse, 0x30, RZ ;  /* 0x0000003000067810 */ /* 0x040fe40007ffe0ff */
[C---:B------:R-:W-:Y:S02]  /*4030*/  ISETP.GE.AND P0, PT, R0.reuse, R21, PT ;  /* 0x000000150000720c */ /* 0x040fe40003f06270 */
[C---:B------:R-:W-:Y:S02]  /*4040*/  IADD3 R3, R0.reuse, 0x38, RZ ;  /* 0x0000003800037810 */ /* 0x040fe40007ffe0ff */
[C---:B------:R-:W-:Y:S02]  /*4050*/  ISETP.GE.AND P3, PT, R0.reuse, R20, PT ;  /* 0x000000140000720c */ /* 0x040fe40003f66270 */
[----:B------:R-:W-:-:S02]  /*4060*/  IADD3 R0, R0, 0x39, RZ ;  /* 0x0000003900007810 */ /* 0x000fc40007ffe0ff */
[----:B------:R-:W-:Y:S02]  /*4070*/  FSEL R24, R12, -INF , !P0 ;  /* 0xff8000000c187808 */ /* 0x000fe40004000000 */
[----:B------:R-:W-:Y:S02]  /*4080*/  ISETP.GE.AND P0, PT, R0, R20, PT ;  /* 0x000000140000720c */ /* 0x000fe40003f06270 */
[----:B------:R-:W-:Y:S02]  /*4090*/  FSEL R169, R35, -INF , !P1 ;  /* 0xff80000023a97808 */ /* 0x000fe40004800000 */
[----:B------:R-:W-:Y:S02]  /*40a0*/  FSEL R170, R19, -INF , !P0 ;  /* 0xff80000013aa7808 */ /* 0x000fe40004000000 */
[----:B------:R-:W-:Y:S02]  /*40b0*/  PLOP3.LUT P0, PT, PT, PT, UP0, 0x80, 0x0 ;  /* 0x000000000000781c */ /* 0x000fe40003f0f008 */
[----:B------:R-:W-:-:S02]  /*40c0*/  FSEL R203, R28, -INF , !P4 ;  /* 0xff8000001ccb7808 */ /* 0x000fc40006000000 */
[CC--:B------:R-:W-:Y:S02]  /*40d0*/  ISETP.GE.AND P1, PT, R6.reuse, R21.reuse, PT ;  /* 0x000000150600720c */ /* 0x0c0fe40003f26270 */
[----:B------:R-:W-:Y:S02]  /*40e0*/  ISETP.GE.AND P4, PT, R6, R20, PT ;  /* 0x000000140600720c */ /* 0x000fe40003f86270 */
[----:B------:R-:W-:Y:S02]  /*40f0*/  FSEL R25, R13, -INF , !P5 ;  /* 0xff8000000d197808 */ /* 0x000fe40006800000 */
[----:B------:R-:W-:Y:S02]  /*4100*/  FSEL R201, R8, -INF , !P1 ;  /* 0xff80000008c97808 */ /* 0x000fe40004800000 */
[----:B------:R-:W-:Y:S02]  /*4110*/  FSEL R165, R10, -INF , !P4 ;  /* 0xff8000000aa57808 */ /* 0x000fe40006000000 */
[----:B------:R-:W-:-:S02]  /*4120*/  ISETP.GE.AND P5, PT, R3, R21, PT ;  /* 0x000000150300720c */ /* 0x000fc40003fa6270 */
[----:B------:R-:W-:Y:S02]  /*4130*/  ISETP.GE.AND P1, PT, R3, R20, PT ;  /* 0x000000140300720c */ /* 0x000fe40003f26270 */
        /* <DEDUP_REMOVED lines=51> */
[----:B------:R-:W-:Y:S02]  /*4470*/  @!P3 LEA.HI.X R9, R3, c[0x0][0x16c], R6, 0x1, P6 ;  /* 0x00005b000309ba11 */ /* 0x000fe400030f0c06 */
[----:B------:R-:W-:-:S03]  /*4480*/  @!P4 LEA R16, P6, R0, c[0x0][0x168], 0x1 ;  /* 0x00005a000010ca11 */ /* 0x000fc600078c08ff */
[----:B------:R-:W-:Y:S01]  /*4490*/  @!PT LDS RZ, [RZ] ;  /* 0x00000000fffff984 */ /* 0x000fe20000000800 */
[----:B------:R-:W-:Y:S01]  /*44a0*/  @!PT LDS RZ, [RZ] ;  /* 0x00000000fffff984 */ /* 0x000fe20000000800 */
[----:B------:R-:W-:Y:S01]  /*44b0*/  @!PT LDS RZ, [RZ] ;  /* 0x00000000fffff984 */ /* 0x000fe20000000800 */
[----:B------:R2:W-:Y:S04]  /*44c0*/  @!P3 LDGSTS.E.BYPASS.LTC128B.128 [R199+0x8800], [R8.64+0x80] ;  /* 0x0880008008c7bfae */ /* 0x0005e8000b901d52 */
[----:B------:R1:W-:Y:S01]  /*44d0*/  @P2 STS.128 [R199+0xa800], RZ ;  /* 0x00a800ffc7002388 */ /* 0x0003e20000000c00 */
[----:B----4-:R-:W-:-:S04]  /*44e0*/  @!P2 LEA R14, P1, R3, c[0x0][0x168], 0x1 ;  /* 0x00005a00030eaa11 */ /* 0x010fc800078208ff */
[----:B------:R-:W-:Y:S02]  /*44f0*/  @!P2 LEA.HI.X R15, R3, c[0x0][0x16c], R6, 0x1, P1 ;  /* 0x00005b00030faa11 */ /* 0x000fe400008f0c06 */
[----:B------:R-:W-:Y:S02]  /*4500*/  IADD3.X R6, R6, UR6, RZ, P5, !PT ;  /* 0x0000000606067c10 */ /* 0x000fe4000affe4ff */
[C---:B-----5:R-:W-:Y:S01]  /*4510*/  @!P3 LEA R12, P5, R0.reuse, c[0x0][0x168], 0x1 ;  /* 0x00005a00000cba11 */ /* 0x060fe200078a08ff */
[----:B------:R-:W-:Y:S01]  /*4520*/  @!PT LDS RZ, [RZ] ;  /* 0x00000000fffff984 */ /* 0x000fe20000000800 */
[----:B------:R-:W-:Y:S01]  /*4530*/  @!PT LDS RZ, [RZ] ;  /* 0x00000000fffff984 */ /* 0x000fe20000000800 */
[----:B------:R-:W-:Y:S01]  /*4540*/  @!PT LDS RZ, [RZ] ;  /* 0x00000000fffff984 */ /* 0x000fe20000000800 */
[----:B------:R4:W-:Y:S01]  /*4550*/  @!P2 LDGSTS.E.BYPASS.LTC128B.128 [R199+0xa800], [R14.64+0x100] ;  /* 0x0a8001000ec7afae */ /* 0x0009e2000b901d52 */
[C---:B---3--:R-:W-:Y:S02]  /*4560*/  @!P2 LEA R10, P1, R0.reuse, c[0x0][0x168], 0x1 ;  /* 0x00005a00000aaa11 */ /* 0x048fe400078208ff */
[C---:B------:R-:W-:Y:S01]  /*4570*/  @!P4 LEA.HI.X R17, R0.reuse, c[0x0][0x16c], R6, 0x1, P6 ;  /* 0x00005b000011ca11 */ /* 0x040fe200030f0c06 */
[----:B------:R1:W-:Y:S01]  /*4580*/  @P4 STS.128 [R199+0x7000], RZ ;  /* 0x007000ffc7004388 */ /* 0x0003e20000000c00 */
[----:B------:R-:W-:-:S02]  /*4590*/  IADD3 R3, P6, R0, UR7, RZ ;  /* 0x0000000700037c10 */ /* 0x000fc4000ffde0ff */
[C-C-:B------:R-:W-:Y:S01]  /*45a0*/  @!P3 LEA.HI.X R13, R0.reuse, c[0x0][0x16c], R6.reuse, 0x1, P5 ;  /* 0x00005b00000dba11 */ /* 0x140fe200028f0c06 */
[----:B------:R-:W-:Y:S01]  /*45b0*/  @!PT LDS RZ, [RZ] ;  /* 0x00000000fffff984 */ /* 0x000fe20000000800 */
[----:B------:R-:W-:Y:S01]  /*45c0*/  @!PT LDS RZ, [RZ] ;  /* 0x00000000fffff984 */ /* 0x000fe20000000800 */
[----:B------:R-:W-:Y:S01]  /*45d0*/  @!PT LDS RZ, [RZ] ;  /* 0x00000000fffff984 */ /* 0x000fe20000000800 */
[----:B------:R1:W-:Y:S01]  /*45e0*/  @!P4 LDGSTS.E.BYPASS.LTC128B.128 [R199+0x7000], [R16.64] ;  /* 0x0700000010c7cfae */ /* 0x0003e2000b901d52 */
[----:B------:R-:W-:Y:S02]  /*45f0*/  @!P2 LEA.HI.X R11, R0, c[0x0][0x16c], R6, 0x1, P1 ;  /* 0x00005b00000baa11 */ /* 0x000fe400008f0c06 */
[----:B------:R-:W-:Y:S01]  /*4600*/  IADD3.X R6, R6, UR6, RZ, P6, !PT ;  /* 0x0000000606067c10 */ /* 0x000fe2000b7fe4ff */
[----:B------:R1:W-:Y:S01]  /*4610*/  @P3 STS.128 [R199+0x9000], RZ ;  /* 0x009000ffc7003388 */ /* 0x0003e20000000c00 */
[----:B--2---:R-:W-:-:S03]  /*4620*/  @!P3 LEA R8, P1, R3, c[0x0][0x168], 0x1 ;  /* 0x00005a000308ba11 */ /* 0x004fc600078208ff */
        /* <DEDUP_REMOVED lines=9> */
[----:B------:R1:W-:Y:S01]  /*46c0*/  @!P2 LDGSTS.E.BYPASS.LTC128B.128 [R199+0xb000], [R10.64+0x100] ;  /* 0x0b0001000ac7afae */ /* 0x0003e2000b901d52 */
[----:B----4-:R-:W-:-:S03]  /*46d0*/  @!P4 LEA R14, P5, R3, c[0x0][0x168], 0x1 ;  /* 0x00005a00030eca11 */ /* 0x010fc600078a08ff */
[----:B------:R1:W-:Y:S01]  /*46e0*/  @P4 STS.128 [R199+0x7800], RZ ;  /* 0x007800ffc7004388 */ /* 0x0003e20000000c00 */
[----:B------:R-:W-:-:S05]  /*46f0*/  @!P4 LEA.HI.X R15, R3, c[0x0][0x16c], R6, 0x1, P5 ;  /* 0x00005b00030fca11 */ /* 0x000fca00028f0c06 */
        /* <DEDUP_REMOVED lines=17> */
.L_x_481:
[----:B------:R-:W-:Y:S05]  /*4810*/  BSYNC B0 ;  /* 0x0000000000007941 */ /* 0x000fea0003800000 */
.L_x_480:
[----:B------:R-:W0:Y:S02]  /*4820*/  LDGDEPBAR ;  /* 0x00000000000079af */ /* 0x000e240000000000 */
.L_x_479:
[----:B------:R-:W-:Y:S01]  /*4830*/  FMNMX.FTZ R3, R22, R23, !PT ;  /* 0x0000001716037209 */ /* 0x000fe20007810000 */
[----:B------:R-:W-:Y:S01]  /*4840*/  STL [R1+0xdc], R181 ;  /* 0x0000dcb501007387 */ /* 0x000fe20000100800 */
[----:B------:R-:W-:Y:S01]  /*4850*/  FMNMX.FTZ R0, R24, R25, !PT ;  /* 0x0000001918007209 */ /* 0x000fe20007810000 */
[----:B------:R-:W-:Y:S01]  /*4860*/  IMAD.WIDE.U32 R248, R97, -0x326172a9, RZ ;  /* 0xcd9e8d5761f87825 */ /* 0x000fe200078e00ff */
[----:B------:R-:W-:Y:S01]  /*4870*/  FMNMX.FTZ R3, R45, R3, !PT ;  /* 0x000000032d037209 */ /* 0x000fe20007810000 */
[----:B------:R-:W-:Y:S01]  /*4880*/  STL [R1+0xd8], R176 ;  /* 0x0000d8b001007387 */ /* 0x000fe20000100800 */
[----:B------:R-:W-:Y:S01]  /*4890*/  FMNMX.FTZ R0, R60, R0, !PT ;  /* 0x000000003c007209 */ /* 0x000fe20007810000 */
[----:B------:R-:W-:Y:S01]  /*48a0*/  USHF.L.U32 UR4, UR20, 0x1, URZ ;  /* 0x0000000114047899 */ /* 0x000fe2000800063f */
[----:B------:R-:W-:Y:S01]  /*48b0*/  FMNMX.FTZ R3, R47, R3, !PT ;  /* 0x000000032f037209 */ /* 0x000fe20007810000 */
[----:B------:R-:W-:Y:S01]  /*48c0*/  STL [R1+0xd4], R21 ;  /* 0x0000d41501007387 */ /* 0x000fe20000100800 */
[----:B------:R-:W-:Y:S01]  /*48d0*/  FMNMX.FTZ R0, R48, R0, !PT ;  /* 0x0000000030007209 */ /* 0x000fe20007810000 */
[----:B------:R-:W-:Y:S01]  /*48e0*/  UIADD3 UR15, UR23, -0x4498517b, URZ ;  /* 0xbb67ae85170f7890 */ /* 0x000fe2000fffe03f */
[----:B------:R-:W-:Y:S01]  /*48f0*/  FMNMX.FTZ R3, R44, R3, !PT ;  /* 0x000000032c037209 */ /* 0x000fe20007810000 */
[----:B------:R-:W-:Y:S01]  /*4900*/  STL [R1+0xd0], R20 ;  /* 0x0000d01401007387 */ /* 0x000fe20000100800 */
[----:B------:R-:W-:Y:S01]  /*4910*/  FMNMX.FTZ R0, R51, R0, !PT ;  /* 0x0000000033007209 */ /* 0x000fe20007810000 */
[----:B------:R-:W-:Y:S01]  /*4920*/  ULOP3.LUT UR17, UR4, UR23, URZ, 0x3c, !UPT ;  /* 0x0000001704117292 */ /* 0x000fe2000f8e3c3f */
        /* <DEDUP_REMOVED lines=25> */
[----:B------:R-:W-:Y:S01]  /*4ac0*/  LDSM.16.MT88.4 R40, [R177+0xc000] ;  /* 0x00c00000b128783b */ /* 0x000fe20000004200 */
[----:B------:R-:W-:Y:S01]  /*4ad0*/  LOP3.LUT R7, R93, UR22, RZ, 0x3c, !PT ;  /* 0x000000165d077c12 */ /* 0x000fe2000f8e3cff */
[----:B------:R-:W-:Y:S01]  /*4ae0*/  IMAD R178, R4, 0x2, R177 ;  /* 0x0000000204b27824 */ /* 0x000fe200078e02b1 */
[----:B------:R-:W-:Y:S01]  /*4af0*/  FMNMX.FTZ R3, R165, R3, !PT ;  /* 0x00000003a5037209 */ /* 0x000fe20007810000 */
[----:B------:R-:W-:Y:S01]  /*4b00*/  LDSM.16.MT88.4 R28, [R180+0xc000] ;  /* 0x00c00000b41c783b */ /* 0x000fe20000004200 */
[----:B------:R-:W-:Y:S01]  /*4b10*/  ULOP3.LUT UR4, UR4, UR23, URZ, 0x3c, !UPT ;  /* 0x0000001704047292 */ /* 0x000fe2000f8e3c3f */
[----:B------:R-:W-:Y:S01]  /*4b20*/  IMAD R179, R2, 0x2, R178 ;  /* 0x0000000202b37824 */ /* 0x000fe200078e02b2 */
[----:B------:R-:W-:Y:S01]  /*4b30*/  FMNMX.FTZ R3, R117, R3, !PT ;  /* 0x0000000375037209 */ /* 0x000fe20007810000 */
[----:B------:R2:W-:Y:S03]  /*4b40*/  STL [R1+0xb8], R7 ;  /* 0x0000b80701007387 */ /* 0x0005e60000100800 */
[----:B------:R-:W-:Y:S01]  /*4b50*/  FMNMX.FTZ R3, R164, R3, !PT ;  /* 0x00000003a4037209 */ /* 0x000fe20007810000 */
[----:B------:R-:W-:Y:S03]  /*4b60*/  LDSM.16.MT88.4 R88, [R177+0xc800] ;  /* 0x00c80000b158783b */ /* 0x000fe60000004200 */
[----:B------:R-:W-:Y:S01]  /*4b70*/  FMNMX.FTZ R3, R170, R3, !PT ;  /* 0x00000003aa037209 */ /* 0x000fe20007810000 */
[----:B------:R-:W-:Y:S04]  /*4b80*/  LDSM.16.MT88.4 R132, [R180+0xc800] ;  /* 0x00c80000b484783b */ /* 0x000fe80000004200 */
[----:B------:R-:W3:Y:S04]  /*4b90*/  SHFL.BFLY PT, R6, R3, 0x2, 0x1f ;  /* 0x0c401f0003067f89 */ /* 0x000ee800000e0000 */
[----:B------:R-:W-:Y:S04]  /*4ba0*/  LDSM.16.MT88.4 R32, [R178+0xc000] ;  /* 0x00c00000b220783b */ /* 0x000fe80000004200 */
[----:B------:R-:W-:Y:S04]  /*4bb0*/  LDSM.16.MT88.4 R36, [R179+0xc000] ;  /* 0x00c00000b324783b */ /* 0x000fe80000004200 */
[----:B------:R-:W-:Y:S01]  /*4bc0*/  LDSM.16.MT88.4 R52, [R177+0xe000] ;  /* 0x00e00000b134783b */ /* 0x000fe20000004200 */
[----:B--2---:R-:W-:-:S03]  /*4bd0*/  LOP3.LUT R7, R249, R7, RZ, 0x3c, !PT ;  /* 0x00000007f9077212 */ /* 0x004fc600078e3cff */
[----:B------:R-:W-:Y:S02]  /*4be0*/  LDSM.16.MT88.4 R76, [R179+0xe000] ;  /* 0x00e00000b34c783b */ /* 0x000fe40000004200 */
[----:B------:R-:W-:Y:S02]  /*4bf0*/  IMAD.WIDE.U32 R98, R7, -0x2daee0ad, RZ ;  /* 0xd2511f5307627825 */ /* 0x000fe400078e00ff */
[----:B------:R-:W-:Y:S01]  /*4c00*/  LDSM.16.MT88.4 R64, [R180+0xe000] ;  /* 0x00e00000b440783b */ /* 0x000fe20000004200 */
[----:B---3--:R-:W-:-:S03]  /*4c10*/  FMNMX.FTZ R3, R3, R6, !PT ;  /* 0x0000000603037209 */ /* 0x008fc60007810000 */
[----:B------:R-:W-:Y:S01]  /*4c20*/  LDSM.16.MT88.4 R100, [R177+0x10000] ;  /* 0x01000000b164783b */ /* 0x000fe20000004200 */
[----:B------:R-:W-:-:S03]  /*4c30*/  FMNMX.FTZ R6, R209, R0, !PT ;  /* 0x00000000d1067209 */ /* 0x000fc60007810000 */
[----:B------:R-:W2:Y:S01]  /*4c40*/  SHFL.BFLY PT, R0, R3, 0x1, 0x1f ;  /* 0x0c201f0003007f89 */ /* 0x000ea200000e0000 */
[----:B------:R-:W-:-:S03]  /*4c50*/  FMNMX.FTZ R6, R201, R6, !PT ;  /* 0x00000006c9067209 */ /* 0x000fc60007810000 */
[----:B------:R-:W-:Y:S01]  /*4c60*/  LDSM.16.MT88.4 R108, [R178+0x10000] ;  /* 0x01000000b26c783b */ /* 0x000fe20000004200 */
[----:B------:R-:W-:-:S03]  /*4c70*/  FMNMX.FTZ R6, R202, R6, !PT ;  /* 0x00000006ca067209 */ /* 0x000fc60007810000 */
[----:B------:R-:W-:Y:S01]  /*4c80*/  LDSM.16.MT88.4 R144, [R180+0x10000] ;  /* 0x01000000b490783b */ /* 0x000fe20000004200 */
[----:B------:R-:W-:-:S03]  /*4c90*/  FMNMX.FTZ R6, R200, R6, !PT ;  /* 0x00000006c8067209 */ /* 0x000fc60007810000 */
[----:B------:R-:W-:Y:S01]  /*4ca0*/  LDSM.16.MT88.4 R140, [R179+0x10000] ;  /* 0x01000000b38c783b */ /* 0x000fe20000004200 */
[----:B------:R-:W-:-:S03]  /*4cb0*/  FMNMX.FTZ R6, R171, R6, !PT ;  /* 0x00000006ab067209 */ /* 0x000fc60007810000 */
[----:B------:R-:W-:Y:S04]  /*4cc0*/  LDSM.16.MT88.4 R136, [R178+0xc800] ;  /* 0x00c80000b288783b */ /* 0x000fe80000004200 */
[----:B------:R-:W3:Y:S01]  /*4cd0*/  SHFL.BFLY PT, R116, R6, 0x2, 0x1f ;  /* 0x0c401f0006747f89 */ /* 0x000ee200000e0000 */
[----:B--2---:R-:W-:-:S03]  /*4ce0*/  FMNMX.FTZ R3, R3, R0, !PT ;  /* 0x0000000003037209 */ /* 0x004fc60007810000 */
[----:B------:R-:W-:Y:S01]  /*4cf0*/  LDSM.16.MT88.4 R128, [R179+0xc800] ;  /* 0x00c80000b380783b */ /* 0x000fe20000004200 */
[C---:B------:R-:W-:Y:S01]  /*4d00*/  FSETP.NEU.FTZ.AND P1, PT, R3.reuse, -INF , PT ;  /* 0xff8000000300780b */ /* 0x040fe20003f3d000 */
[----:B------:R-:W-:Y:S02]  /*4d10*/  FMUL.FTZ R0, R3, c[0x0][0x23c] ;  /* 0x00008f0003007a20 */ /* 0x000fe40000410000 */
[----:B------:R-:W-:Y:S03]  /*4d20*/  LDSM.16.MT88.4 R112, [R178+0xe800] ;  /* 0x00e80000b270783b */ /* 0x000fe60000004200 */
[----:B------:R-:W-:Y:S01]  /*4d30*/  FSEL R0, R0, RZ, P1 ;  /* 0x000000ff00007208 */ /* 0x000fe20000800000 */
[----:B------:R-:W-:Y:S04]  /*4d40*/  LDSM.16.MT88.4 R124, [R177+0xe800] ;  /* 0x00e80000b17c783b */ /* 0x000fe80000004200 */
[----:B-1----:R-:W-:-:S02]  /*4d50*/  FFMA.FTZ R8, R22, c[0x0][0x23c], -R0 ;  /* 0x00008f0016087a23 */ /* 0x002fc40000010800 */
[----:B------:R-:W-:Y:S02]  /*4d60*/  FFMA.FTZ R9, R23, c[0x0][0x23c], -R0 ;  /* 0x00008f0017097a23 */ /* 0x000fe40000010800 */
[----:B------:R1:W-:Y:S01]  /*4d70*/  MUFU.EX2 R240, R8 ;  /* 0x0000000800f07308 */ /* 0x0003e20000000800 */
[----:B---3--:R-:W-:Y:S02]  /*4d80*/  FMNMX.FTZ R116, R6, R116, !PT ;  /* 0x0000007406747209 */ /* 0x008fe40007810000 */
[----:B------:R-:W-:Y:S01]  /*4d90*/  LOP3.LUT R6, R119, UR17, RZ, 0x3c, !PT ;  /* 0x0000001177067c12 */ /* 0x000fe2000f8e3cff */
[----:B------:R-:W-:-:S04]  /*4da0*/  UIADD3 UR17, UR22, 0x1715609d, URZ ;  /* 0x1715609d16117890 */ /* 0x000fc8000fffe03f */
[----:B------:R2:W3:Y:S01]  /*4db0*/  MUFU.EX2 R226, R9 ;  /* 0x0000000900e27308 */ /* 0x0004e20000000800 */
[----:B------:R-:W-:-:S05]  /*4dc0*/  IMAD.WIDE.U32 R6, R6, -0x326172a9, RZ ;  /* 0xcd9e8d5706067825 */ /* 0x000fca00078e00ff */
[----:B------:R-:W-:Y:S02]  /*4dd0*/  LOP3.LUT R7, R7, UR29, R248, 0x96, !PT ;  /* 0x0000001d07077c12 */ /* 0x000fe4000f8e96f8 */
[----:B-1----:R-:W-:Y:S01]  /*4de0*/  LOP3.LUT R8, R99, UR15, R118, 0x96, !PT ;  /* 0x0000000f63087c12 */ /* 0x002fe2000f8e9676 */
[----:B------:R-:W-:-:S04]  /*4df0*/  UIADD3 UR15, UR23, -0x56f99767, URZ ;  /* 0xa9066899170f7890 */ /* 0x000fc8000fffe03f */
[----:B------:R-:W-:Y:S01]  /*4e00*/  IMAD.WIDE.U32 R22, R8, -0x326172a9, RZ ;  /* 0xcd9e8d5708167825 */ /* 0x000fe200078e00ff */
[----:B--2---:R-:W1:Y:S03]  /*4e10*/  SHFL.BFLY PT, R9, R116, 0x1, 0x1f ;  /* 0x0c201f0074097f89 */ /* 0x004e6600000e0000 */
[----:B------:R-:W-:Y:S01]  /*4e20*/  FFMA.FTZ R8, R45, c[0x0][0x23c], -R0 ;  /* 0x00008f002d087a23 */ /* 0x000fe20000010800 */
[----:B------:R-:W-:Y:S01]  /*4e30*/  LOP3.LUT R12, R23, UR28, R6, 0x96, !PT ;  /* 0x0000001c170c7c12 */ /* 0x000fe2000f8e9606 */
[----:B------:R-:W-:Y:S01]  /*4e40*/  IMAD.WIDE.U32 R6, R7, -0x2daee0ad, RZ ;  /* 0xd2511f5307067825 */ /* 0x000fe200078e00ff */
[----:B---3--:R-:W-:Y:S01]  /*4e50*/  F2FP.PACK_AB R5, R226, R240 ;  /* 0x000000f0e205723e */ /* 0x008fe200000000ff */
[----:B------:R2:W-:Y:S02]  /*4e60*/  MUFU.EX2 R225, R8 ;  /* 0x0000000800e17308 */ /* 0x0005e40000000800 */
[----:B------:R-:W-:Y:S01]  /*4e70*/  IMAD.WIDE.U32 R12, R12, -0x2daee0ad, RZ ;  /* 0xd2511f530c0c7825 */ /* 0x000fe200078e00ff */
[----:B------:R-:W-:-:S02]  /*4e80*/  LOP3.LUT R7, R7, UR27, R98, 0x96, !PT ;  /* 0x0000001b07077c12 */ /* 0x000fc4000f8e9662 */
[----:B------:R-:W-:Y:S02]  /*4e90*/  PRMT R153, R5, 0x7610, R153 ;  /* 0x0000761005997816 */ /* 0x000fe40000000099 */
[----:B------:R-:W-:Y:S01]  /*4ea0*/  LOP3.LUT R10, R13, UR25, R6, 0x96, !PT ;  /* 0x000000190d0a7c12 */ /* 0x000fe2000f8e9606 */
[----:B------:R-:W-:Y:S01]  /*4eb0*/  IMAD.WIDE.U32 R6, R7, -0x326172a9, RZ ;  /* 0xcd9e8d5707067825 */ /* 0x000fe200078e00ff */
[----:B------:R-:W-:-:S03]  /*4ec0*/  PRMT R151, R5, 0x7632, R151 ;  /* 0x0000763205977816 */ /* 0x000fc60000000097 */
[----:B------:R-:W-:-:S04]  /*4ed0*/  IMAD.WIDE.U32 R10, R10, -0x326172a9, RZ ;  /* 0xcd9e8d570a0a7825 */ /* 0x000fc800078e00ff */
[----:B--2---:R-:W-:Y:S01]  /*4ee0*/  FFMA.FTZ R8, R47, c[0x0][0x23c], -R0 ;  /* 0x00008f002f087a23 */ /* 0x004fe20000010800 */
[----:B------:R-:W-:Y:S01]  /*4ef0*/  LOP3.LUT R11, R11, UR24, R6, 0x96, !PT ;  /* 0x000000180b0b7c12 */ /* 0x000fe2000f8e9606 */
[----:B------:R-:W-:Y:S01]  /*4f00*/  FFMA.FTZ R6, R46, c[0x0][0x23c], -R0 ;  /* 0x00008f002e067a23 */ /* 0x000fe20000010800 */
[----:B-1----:R-:W-:Y:S01]  /*4f10*/  FMNMX.FTZ R116, R116, R9, !PT ;  /* 0x0000000974747209 */ /* 0x002fe20007810000 */
[----:B------:R1:W2:Y:S02]  /*4f20*/  MUFU.EX2 R215, R8 ;  /* 0x0000000800d77308 */ /* 0x0002a40000000800 */
[----:B------:R-:W-:Y:S01]  /*4f30*/  IMAD.WIDE.U32 R96, R11, -0x2daee0ad, RZ ;  /* 0xd2511f530b607825 */ /* 0x000fe200078e00ff */
[----:B------:R-:W-:-:S05]  /*4f40*/  FSETP.NEU.FTZ.AND P1, PT, R116, -INF , PT ;  /* 0xff8000007400780b */ /* 0x000fca0003f3d000 */
[----:B------:R-:W-:Y:S01]  /*4f50*/  MUFU.EX2 R224, R6 ;  /* 0x0000000600e07308 */ /* 0x000fe20000000800 */
[----:B-1----:R-:W-:Y:S01]  /*4f60*/  FFMA.FTZ R8, R44, c[0x0][0x23c], -R0 ;  /* 0x00008f002c087a23 */ /* 0x002fe20000010800 */
[----:B--2---:R-:W-:-:S06]  /*4f70*/  F2FP.PACK_AB R5, R215, R225 ;  /* 0x000000e1d705723e */ /* 0x004fcc00000000ff */
[----:B------:R1:W-:Y:S01]  /*4f80*/  MUFU.EX2 R220, R8 ;  /* 0x0000000800dc7308 */ /* 0x0003e20000000800 */
[C---:B------:R-:W-:Y:S02]  /*4f90*/  PRMT R157, R5.reuse, 0x7610, R157 ;  /* 0x00007610059d7816 */ /* 0x040fe4000000009d */
[----:B------:R-:W-:-:S04]  /*4fa0*/  PRMT R155, R5, 0x7632, R155 ;  /* 0x00007632059b7816 */ /* 0x000fc8000000009b */
[----:B------:R-:W-:Y:S02]  /*4fb0*/  PRMT R2, R157, 0x5410, R155 ;  /* 0x000054109d027816 */ /* 0x000fe4000000009b */
[----:B-1----:R-:W-:Y:S01]  /*4fc0*/  LOP3.LUT R8, R7, UR26, R22, 0x96, !PT ;  /* 0x0000001a07087c12 */ /* 0x002fe2000f8e9616 */
[----:B------:R-:W-:-:S04]  /*4fd0*/  FMUL.FTZ R7, R116, c[0x0][0x23c] ;  /* 0x00008f0074077a20 */ /* 0x000fc80000410000 */
[----:B------:R-:W-:Y:S01]  /*4fe0*/  IMAD.WIDE.U32 R8, R8, -0x2daee0ad, RZ ;  /* 0xd2511f5308087825 */ /* 0x000fe200078e00ff */
[----:B------:R-:W-:-:S03]  /*4ff0*/  FSEL R6, R7, RZ, P1 ;  /* 0x000000ff07067208 */ /* 0x000fc60000800000 */
[----:B------:R-:W-:Y:S01]  /*5000*/  FFMA.FTZ R7, R26, c[0x0][0x23c], -R0 ;  /* 0x00008f001a077a23 */ /* 0x000fe20000010800 */
[----:B------:R-:W-:Y:S01]  /*5010*/  LOP3.LUT R16, R97, UR15, R8, 0x96, !PT ;  /* 0x0000000f61107c12 */ /* 0x000fe2000f8e9608 */
[----:B------:R-:W-:Y:S01]  /*5020*/  IMAD R97, R251, 0x10000, R251 ;  /* 0x00010000fb617824 */ /* 0x000fe200078e02fb */
[----:B------:R-:W-:Y:S01]  /*5030*/  LOP3.LUT R8, R9, UR21, R12, 0x96, !PT ;  /* 0x0000001509087c12 */ /* 0x000fe2000f8e960c */
[----:B------:R1:W-:Y:S01]  /*5040*/  MUFU.EX2 R21, R7 ;  /* 0x0000000700157308 */ /* 0x0003e20000000800 */
[----:B------:R-:W-:Y:S02]  /*5050*/  FFMA.FTZ R9, R60, c[0x0][0x23c], -R6 ;  /* 0x00008f003c097a23 */ /* 0x000fe40000010806 */
[----:B------:R-:W-:-:S04]  /*5060*/  IMAD.WIDE.U32 R16, R16, -0x326172a9, RZ ;  /* 0xcd9e8d5710107825 */ /* 0x000fc800078e00ff */
[----:B------:R-:W-:Y:S01]  /*5070*/  IMAD.WIDE.U32 R70, R8, -0x326172a9, RZ ;  /* 0xcd9e8d5708467825 */ /* 0x000fe200078e00ff */
[----:B------:R-:W-:Y:S01]  /*5080*/  LOP3.LUT R8, R16, 0xffff, RZ, 0xc0, !PT ;  /* 0x0000ffff10087812 */ /* 0x000fe200078ec0ff */
[----:B------:R2:W-:Y:S01]  /*5090*/  MUFU.EX2 R221, R9 ;  /* 0x0000000900dd7308 */ /* 0x0005e20000000800 */
[----:B------:R-:W-:Y:S02]  /*50a0*/  SHF.R.U32.HI R18, RZ, 0x18, R16 ;  /* 0x00000018ff127819 */ /* 0x000fe40000011610 */
[----:B------:R-:W-:Y:S02]  /*50b0*/  SHF.R.U32.HI R8, RZ, 0x8, R8 ;  /* 0x00000008ff087819 */ /* 0x000fe40000011608 */
[----:B------:R-:W-:Y:S01]  /*50c0*/  LOP3.LUT R10, R71, UR17, R10, 0x96, !PT ;  /* 0x00000011470a7c12 */ /* 0x000fe2000f8e960a */
[----:B-1----:R-:W-:Y:S01]  /*50d0*/  FFMA.FTZ R7, R24, c[0x0][0x23c], -R6 ;  /* 0x00008f0018077a23 */ /* 0x002fe20000010806 */
[----:B------:R-:W-:-:S03]  /*50e0*/  LOP3.LUT R249, R16, 0xffff, RZ, 0xc0, !PT ;  /* 0x0000ffff10f97812 */ /* 0x000fc600078ec0ff */
[----:B------:R-:W-:Y:S01]  /*50f0*/  IMAD.WIDE.U32 R68, R10, -0x2daee0ad, RZ ;  /* 0xd2511f530a447825 */ /* 0x000fe200078e00ff */
[----:B------:R1:W-:Y:S04]  /*5100*/  MUFU.EX2 R222, R7 ;  /* 0x0000000700de7308 */ /* 0x0003e80000000800 */
[----:B------:R-:W-:Y:S02]  /*5110*/  LOP3.LUT R12, R68, 0xff, RZ, 0xc0, !PT ;  /* 0x000000ff440c7812 */ /* 0x000fe400078ec0ff */
[----:B--2---:R-:W-:-:S04]  /*5120*/  SHF.R.U32.HI R9, RZ, 0x10, R16 ;  /* 0x00000010ff097819 */ /* 0x004fc80000011610 */
[----:B------:R-:W-:-:S04]  /*5130*/  LOP3.LUT R13, R9, 0xff, RZ, 0xc0, !PT ;  /* 0x000000ff090d7812 */ /* 0x000fc800078ec0ff */
[----:B------:R-:W-:Y:S01]  /*5140*/  PRMT R18, R13, 0x5410, R18 ;  /* 0x000054100d127816 */ /* 0x000fe20000000012 */
[----:B-1----:R-:W-:-:S04]  /*5150*/  FFMA.FTZ R7, R25, c[0x0][0x23c], -R6 ;  /* 0x00008f0019077a23 */ /* 0x002fc80000010806 */
[----:B------:R-:W-:Y:S01]  /*5160*/  HSET2.LE.AND R4, R18, R97, PT ;  /* 0x0000006112047233 */ /* 0x000fe20003803000 */
[----:B------:R1:W-:Y:S02]  /*5170*/  MUFU.EX2 R227, R7 ;  /* 0x0000000700e37308 */ /* 0x0003e40000000800 */
[----:B-1----:R-:W-:-:S04]  /*5180*/  LOP3.LUT R7, R16, 0xff, RZ, 0xc0, !PT ;  /* 0x000000ff10077812 */ /* 0x002fc800078ec0ff */
[----:B------:R-:W-:Y:S01]  /*5190*/  PRMT R19, R7, 0x5410, R8 ;  /* 0x0000541007137816 */ /* 0x000fe20000000008 */
[----:B------:R-:W-:Y:S01]  /*51a0*/  FFMA.FTZ R8, R48, c[0x0][0x23c], -R6 ;  /* 0x00008f0030087a23 */ /* 0x000fe20000010806 */
[----:B------:R-:W-:-:S03]  /*51b0*/  LOP3.LUT R7, R17, UR30, R70, 0x96, !PT ;  /* 0x0000001e11077c12 */ /* 0x000fc6000f8e9646 */
[----:B------:R1:W-:Y:S01]  /*51c0*/  MUFU.EX2 R214, R8 ;  /* 0x0000000800d67308 */ /* 0x0003e20000000800 */
[C---:B------:R-:W-:Y:S02]  /*51d0*/  LOP3.LUT R10, R7.reuse, 0xffff, RZ, 0xc0, !PT ;  /* 0x0000ffff070a7812 */ /* 0x040fe400078ec0ff */
[----:B------:R-:W-:Y:S02]  /*51e0*/  LOP3.LUT R15, R7, 0xff, RZ, 0xc0, !PT ;  /* 0x000000ff070f7812 */ /* 0x000fe400078ec0ff */
[--C-:B------:R-:W-:Y:S02]  /*51f0*/  SHF.R.U32.HI R11, RZ, 0x10, R7.reuse ;  /* 0x00000010ff0b7819 */ /* 0x100fe40000011607 */
[----:B------:R-:W-:Y:S02]  /*5200*/  SHF.R.U32.HI R14, RZ, 0x18, R7 ;  /* 0x00000018ff0e7819 */ /* 0x000fe40000011607 */
[----:B------:R-:W-:Y:S02]  /*5210*/  LOP3.LUT R7, R68, 0xffff, RZ, 0xc0, !PT ;  /* 0x0000ffff44077812 */ /* 0x000fe400078ec0ff */
[----:B------:R-:W-:-:S02]  /*5220*/  LOP3.LUT R9, R11, 0xff, RZ, 0xc0, !PT ;  /* 0x000000ff0b097812 */ /* 0x000fc400078ec0ff */
[----:B------:R-:W-:Y:S02]  /*5230*/  SHF.R.U32.HI R7, RZ, 0x8, R7 ;  /* 0x00000008ff077819 */ /* 0x000fe40000011607 */
[----:B------:R-:W-:Y:S01]  /*5240*/  PRMT R14, R9, 0x5410, R14 ;  /* 0x00005410090e7816 */ /* 0x000fe2000000000e */
[--C-:B-1----:R-:W-:Y:S01]  /*5250*/  FFMA.FTZ R8, R51, c[0x0][0x23c], -R6.reuse ;  /* 0x00008f0033087a23 */ /* 0x102fe20000010806 */
[----:B------:R-:W-:Y:S01]  /*5260*/  PRMT R45, R12, 0x5410, R7 ;  /* 0x000054100c2d7816 */ /* 0x000fe20000000007 */
[----:B------:R-:W-:Y:S01]  /*5270*/  FFMA.FTZ R9, R56, c[0x0][0x23c], -R6 ;  /* 0x00008f0038097a23 */ /* 0x000fe20000010806 */
[----:B------:R-:W-:Y:S01]  /*5280*/  LOP3.LUT R7, R69, UR5, R96, 0x96, !PT ;  /* 0x0000000545077c12 */ /* 0x000fe2000f8e9660 */
[----:B------:R1:W-:Y:S01]  /*5290*/  MUFU.EX2 R20, R8 ;  /* 0x0000000800147308 */ /* 0x0003e20000000800 */
[----:B------:R-:W-:Y:S01]  /*52a0*/  SHF.R.U32.HI R12, RZ, 0x18, R68 ;  /* 0x00000018ff0c7819 */ /* 0x000fe20000011644 */
[----:B------:R-:W2:Y:S01]  /*52b0*/  LDSM.16.MT88.4 R56, [R178+0xe000] ;  /* 0x00e00000b238783b */ /* 0x000ea20000004200 */
[----:B------:R-:W-:-:S02]  /*52c0*/  SHF.R.U32.HI R10, RZ, 0x8, R10 ;  /* 0x00000008ff0a7819 */ /* 0x000fc4000001160a */
[----:B------:R-:W-:Y:S02]  /*52d0*/  LOP3.LUT R13, R7, 0xff, RZ, 0xc0, !PT ;  /* 0x000000ff070d7812 */ /* 0x000fe400078ec0ff */
[----:B------:R-:W-:Y:S01]  /*52e0*/  PRMT R15, R15, 0x5410, R10 ;  /* 0x000054100f0f7816 */ /* 0x000fe2000000000a */
[----:B------:R3:W-:Y:S01]  /*52f0*/  MUFU.EX2 R223, R9 ;  /* 0x0000000900df7308 */ /* 0x0007e20000000800 */
[----:B------:R-:W-:-:S03]  /*5300*/  LOP3.LUT R10, R7, 0xffff, RZ, 0xc0, !PT ;  /* 0x0000ffff070a7812 */ /* 0x000fc600078ec0ff */
[----:B------:R-:W-:Y:S01]  /*5310*/  HSET2.LE.AND R5, R15, R97, PT ;  /* 0x000000610f057233 */ /* 0x000fe20003803000 */
[----:B------:R-:W-:Y:S01]  /*5320*/  SHF.R.U32.HI R10, RZ, 0x8, R10 ;  /* 0x00000008ff0a7819 */ /* 0x000fe2000001160a */
[----:B-1----:R-:W-:-:S03]  /*5330*/  FFMA.FTZ R8, R49, c[0x0][0x23c], -R6 ;  /* 0x00008f0031087a23 */ /* 0x002fc60000010806 */
[----:B------:R-:W-:Y:S01]  /*5340*/  PRMT R13, R13, 0x5410, R10 ;  /* 0x000054100d0d7816 */ /* 0x000fe2000000000a */
[----:B------:R1:W4:Y:S01]  /*5350*/  MUFU.EX2 R176, R8 ;  /* 0x0000000800b07308 */ /* 0x0003220000000800 */
[----:B---3--:R-:W-:Y:S02]  /*5360*/  SHF.R.U32.HI R9, RZ, 0x18, R7 ;  /* 0x00000018ff097819 */ /* 0x008fe40000011607 */
[----:B-1----:R-:W-:-:S04]  /*5370*/  SHF.R.U32.HI R8, RZ, 0x10, R68 ;  /* 0x00000010ff087819 */ /* 0x002fc80000011644 */
[----:B------:R-:W-:Y:S02]  /*5380*/  LOP3.LUT R11, R8, 0xff, RZ, 0xc0, !PT ;  /* 0x000000ff080b7812 */ /* 0x000fe400078ec0ff */
[----:B------:R-:W-:Y:S01]  /*5390*/  SHF.R.U32.HI R8, RZ, 0x10, R7 ;  /* 0x00000010ff087819 */ /* 0x000fe20000011607 */
[----:B------:R-:W-:Y:S01]  /*53a0*/  FFMA.FTZ R7, R50, c[0x0][0x23c], -R6 ;  /* 0x00008f0032077a23 */ /* 0x000fe20000010806 */
[----:B------:R-:W-:Y:S02]  /*53b0*/  PRMT R44, R11, 0x5410, R12 ;  /* 0x000054100b2c7816 */ /* 0x000fe4000000000c */
[----:B------:R-:W-:Y:S01]  /*53c0*/  LOP3.LUT R8, R8, 0xff, RZ, 0xc0, !PT ;  /* 0x000000ff08087812 */ /* 0x000fe200078ec0ff */
[----:B------:R4:W-:Y:S01]  /*53d0*/  MUFU.EX2 R181, R7 ;  /* 0x0000000700b57308 */ /* 0x0009e20000000800 */
[----:B------:R-:W-:Y:S01]  /*53e0*/  LOP3.LUT R11, R4, R2, RZ, 0xc0, !PT ;  /* 0x00000002040b7212 */ /* 0x000fe200078ec0ff */
[----:B------:R-:W-:Y:S01]  /*53f0*/  HSET2.LE.AND R2, R13, R97, PT ;  /* 0x000000610d027233 */ /* 0x000fe20003803000 */
[----:B------:R-:W-:Y:S01]  /*5400*/  PRMT R12, R8, 0x5410, R9 ;  /* 0x00005410080c7816 */ /* 0x000fe20000000009 */
[----:B------:R-:W-:-:S04]  /*5410*/  FFMA.FTZ R8, R27, c[0x0][0x23c], -R0 ;  /* 0x00008f001b087a23 */ /* 0x000fc80000010800 */
[----:B------:R1:W3:Y:S01]  /*5420*/  MUFU.EX2 R213, R8 ;  /* 0x0000000800d57308 */ /* 0x0002e20000000800 */
[----:B------:R-:W-:Y:S01]  /*5430*/  HSET2.LE.AND R4, R12, R97, PT ;  /* 0x000000610c047233 */ /* 0x000fe20003803000 */
[----:B----4-:R-:W-:-:S04]  /*5440*/  F2FP.PACK_AB R7, R176, R20 ;  /* 0x00000014b007723e */ /* 0x010fc800000000ff */
[C---:B------:R-:W-:Y:S02]  /*5450*/  PRMT R163, R7.reuse, 0x7610, R163 ;  /* 0x0000761007a37816 */ /* 0x040fe400000000a3 */
[----:B------:R-:W-:Y:S02]  /*5460*/  PRMT R162, R7, 0x7632, R162 ;  /* 0x0000763207a27816 */ /* 0x000fe400000000a2 */
[----:B------:R-:W-:Y:S02]  /*5470*/  F2FP.PACK_AB R7, R224, R220 ;  /* 0x000000dce007723e */ /* 0x000fe400000000ff */
[----:B-1----:R-:W-:Y:S02]  /*5480*/  F2FP.PACK_AB R8, R227, R222 ;  /* 0x000000dee308723e */ /* 0x002fe400000000ff */
[C---:B------:R-:W-:Y:S02]  /*5490*/  PRMT R161, R7.reuse, 0x7610, R161 ;  /* 0x0000761007a17816 */ /* 0x040fe400000000a1 */
[----:B------:R-:W-:-:S02]  /*54a0*/  PRMT R160, R7, 0x7632, R160 ;  /* 0x0000763207a07816 */ /* 0x000fc400000000a0 */
[C---:B------:R-:W-:Y:S02]  /*54b0*/  PRMT R148, R8.reuse, 0x7610, R148 ;  /* 0x0000761008947816 */ /* 0x040fe40000000094 */
[----:B------:R-:W-:Y:S02]  /*54c0*/  PRMT R149, R8, 0x7632, R149 ;  /* 0x0000763208957816 */ /* 0x000fe40000000095 */
[----:B------:R-:W-:Y:S02]  /*54d0*/  F2FP.PACK_AB R7, R214, R221 ;  /* 0x000000ddd607723e */ /* 0x000fe400000000ff */
[----:B---3--:R-:W-:Y:S02]  /*54e0*/  F2FP.PACK_AB R8, R213, R21 ;  /* 0x00000015d508723e */ /* 0x008fe400000000ff */
[C---:B------:R-:W-:Y:S02]  /*54f0*/  PRMT R152, R7.reuse, 0x7610, R152 ;  /* 0x0000761007987816 */ /* 0x040fe40000000098 */
[----:B------:R-:W-:-:S02]  /*5500*/  PRMT R150, R7, 0x7632, R150 ;  /* 0x0000763207967816 */ /* 0x000fc40000000096 */
[----:B------:R-:W-:Y:S02]  /*5510*/  F2FP.PACK_AB R7, R181, R223 ;  /* 0x000000dfb507723e */ /* 0x000fe400000000ff */
[C---:B------:R-:W-:Y:S02]  /*5520*/  PRMT R156, R8.reuse, 0x7610, R156 ;  /* 0x00007610089c7816 */ /* 0x040fe4000000009c */
[----:B------:R-:W-:Y:S02]  /*5530*/  PRMT R154, R8, 0x7632, R154 ;  /* 0x00007632089a7816 */ /* 0x000fe4000000009a */
[----:B------:R-:W-:Y:S02]  /*5540*/  PRMT R8, R148, 0x5410, R149 ;  /* 0x0000541094087816 */ /* 0x000fe40000000095 */
[C---:B------:R-:W-:Y:S02]  /*5550*/  PRMT R159, R7.reuse, 0x7610, R159 ;  /* 0x00007610079f7816 */ /* 0x040fe4000000009f */
[----:B------:R-:W-:Y:S01]  /*5560*/  PRMT R158, R7, 0x7632, R158 ;  /* 0x00007632079e7816 */ /* 0x000fe2000000009e */
[----:B------:R-:W-:Y:S01]  /*5570*/  HSET2.LE.AND R7, R14, R97, PT ;  /* 0x000000610e077233 */ /* 0x000fe20003803000 */
[----:B------:R-:W-:-:S02]  /*5580*/  LOP3.LUT R8, R5, R8, RZ, 0xc0, !PT ;  /* 0x0000000805087212 */ /* 0x000fc400078ec0ff */
[----:B------:R-:W-:-:S04]  /*5590*/  PRMT R5, R153, 0x5410, R151 ;  /* 0x0000541099057816 */ /* 0x000fc80000000097 */
[----:B------:R-:W-:Y:S01]  /*55a0*/  LOP3.LUT R9, R7, R5, RZ, 0xc0, !PT ;  /* 0x0000000507097212 */ /* 0x000fe200078ec0ff */
[----:B------:R-:W-:Y:S01]  /*55b0*/  HSET2.LE.AND R5, R19, R97, PT ;  /* 0x0000006113057233 */ /* 0x000fe20003803000 */
[----:B------:R-:W-:-:S04]  /*55c0*/  PRMT R7, R152, 0x5410, R150 ;  /* 0x0000541098077816 */ /* 0x000fc80000000096 */
[----:B------:R-:W-:Y:S02]  /*55d0*/  LOP3.LUT R10, R5, R7, RZ, 0xc0, !PT ;  /* 0x00000007050a7212 */ /* 0x000fe400078ec0ff */
[----:B------:R-:W-:-:S04]  /*55e0*/  PRMT R5, R163, 0x5410, R162 ;  /* 0x00005410a3057816 */ /* 0x000fc800000000a2 */
[----:B------:R-:W-:Y:S01]  /*55f0*/  LOP3.LUT R12, R2, R5, RZ, 0xc0, !PT ;  /* 0x00000005020c7212 */ /* 0x000fe200078ec0ff */
[C---:B------:R-:W-:Y:S01]  /*5600*/  HMMA.16816.F32 R24, R8.reuse, R40, RZ ;  /* 0x000000280818723c */ /* 0x040fe200000018ff */
[----:B------:R-:W-:Y:S02]  /*5610*/  PRMT R2, R161, 0x5410, R160 ;  /* 0x00005410a1027816 */ /* 0x000fe400000000a0 */
[----:B------:R-:W-:Y:S02]  /*5620*/  PRMT R5, R159, 0x5410, R158 ;  /* 0x000054109f057816 */ /* 0x000fe4000000009e */
[----:B------:R-:W-:Y:S01]  /*5630*/  LOP3.LUT R13, R4, R2, RZ, 0xc0, !PT ;  /* 0x00000002040d7212 */ /* 0x000fe200078ec0ff */
[--C-:B------:R-:W-:Y:S02]  /*5640*/  HSET2.LE.AND R2, R45, R97.reuse, PT ;  /* 0x000000612d027233 */ /* 0x100fe40003803000 */
[----:B------:R-:W-:Y:S01]  /*5650*/  HMMA.16816.F32 R48, R8, R28, RZ ;  /* 0x0000001c0830723c */ /* 0x000fe200000018ff */
[----:B------:R-:W-:-:S02]  /*5660*/  HSET2.LE.AND R4, R44, R97, PT ;  /* 0x000000612c047233 */ /* 0x000fc40003803000 */
[----:B------:R-:W-:Y:S02]  /*5670*/  LOP3.LUT R14, R2, R5, RZ, 0xc0, !PT ;  /* 0x00000005020e7212 */ /* 0x000fe400078ec0ff */
[----:B------:R-:W-:-:S03]  /*5680*/  PRMT R2, R156, 0x5410, R154 ;  /* 0x000054109c027816 */ /* 0x000fc6000000009a */
[----:B------:R-:W-:Y:S01]  /*5690*/  HMMA.16816.F32 R92, R8, R42, RZ ;  /* 0x0000002a085c723c */ /* 0x000fe200000018ff */
[----:B------:R-:W-:-:S07]  /*56a0*/  LOP3.LUT R15, R4, R2, RZ, 0xc0, !PT ;  /* 0x00000002040f7212 */ /* 0x000fce00078ec0ff */
[C---:B------:R-:W-:Y:S08]  /*56b0*/  HMMA.16816.F32 R72, R12.reuse, R88, R24 ;  /* 0x000000580c48723c */ /* 0x040ff00000001818 */
[----:B------:R-:W-:Y:S08]  /*56c0*/  HMMA.16816.F32 R228, R12, R132, R48 ;  /* 0x000000840ce4723c */ /* 0x000ff00000001830 */
[C---:B------:R-:W-:Y:S08]  /*56d0*/  HMMA.16816.F32 R84, R8.reuse, R32, RZ ;  /* 0x000000200854723c */ /* 0x040ff000000018ff */
[----:B------:R-:W-:Y:S01]  /*56e0*/  HMMA.16816.F32 R80, R8, R34, RZ ;  /* 0x000000220850723c */ /* 0x000fe200000018ff */
[----:B------:R-:W-:-:S02]  /*56f0*/  IMAD.MOV.U32 R7, RZ, RZ, R74 ;  /* 0x000000ffff077224 */ /* 0x000fc400078e004a */
[----:B------:R-:W-:Y:S02]  /*5700*/  IMAD.MOV.U32 R5, RZ, RZ, R75 ;  /* 0x000000ffff057224 */ /* 0x000fe400078e004b */
[----:B------:R-:W-:Y:S02]  /*5710*/  IMAD.MOV.U32 R4, RZ, RZ, R72 ;  /* 0x000000ffff047224 */ /* 0x000fe400078e0048 */
[----:B------:R-:W-:Y:S01]  /*5720*/  IMAD.MOV.U32 R2, RZ, RZ, R73 ;  /* 0x000000ffff027224 */ /* 0x000fe200078e0049 */
[----:B------:R-:W-:Y:S01]  /*5730*/  HMMA.16816.F32 R40, R8, R36, RZ ;  /* 0x000000240828723c */ /* 0x000fe200000018ff */
[----:B------:R-:W-:Y:S02]  /*5740*/  IMAD.MOV.U32 R19, RZ, RZ, R228 ;  /* 0x000000ffff137224 */ /* 0x000fe400078e00e4 */
[----:B------:R-:W-:-:S05]  /*5750*/  IMAD.MOV.U32 R18, RZ, RZ, R229 ;  /* 0x000000ffff127224 */ /* 0x000fca00078e00e5 */
[C---:B------:R-:W-:Y:S08]  /*5760*/  HMMA.16816.F32 R36, R8.reuse, R38, RZ ;  /* 0x000000260824723c */ /* 0x040ff000000018ff */
[C---:B--2---:R-:W-:Y:S08]  /*5770*/  HMMA.16816.F32 R24, R8.reuse, R56, RZ ;  /* 0x000000380818723c */ /* 0x044ff000000018ff */
[C---:B------:R-:W-:Y:S08]  /*5780*/  HMMA.16816.F32 R44, R8.reuse, R30, RZ ;  /* 0x0000001e082c723c */ /* 0x040ff000000018ff */
        /* <DEDUP_REMOVED lines=14> */
[----:B------:R-:W-:Y:S07]  /*5870*/  HMMA.16816.F32 R172, R8, R142, RZ ;  /* 0x0000008e08ac723c */ /* 0x000fee00000018ff */
[----:B------:R-:W-:Y:S01]  /*5880*/  IMAD.MOV.U32 R9, RZ, RZ, R231 ;  /* 0x000000ffff097224 */ /* 0x000fe200078e00e7 */
[----:B------:R-:W-:Y:S01]  /*5890*/  HMMA.16816.F32 R216, R12, R136, R84 ;  /* 0x000000880cd8723c */ /* 0x000fe20000001854 */
[----:B------:R-:W-:Y:S01]  /*58a0*/  IMAD.MOV.U32 R8, RZ, RZ, R230 ;  /* 0x000000ffff087224 */ /* 0x000fe200078e00e6 */
[----:B------:R-:W-:-:S06]  /*58b0*/  LOP3.LUT R143, R16, 0xff, RZ, 0xc0, !PT ;  /* 0x000000ff108f7812 */ /* 0x000fcc00078ec0ff */
[C---:B------:R-:W-:Y:S08]  /*58c0*/  HMMA.16816.F32 R236, R12.reuse, R90, R92 ;  /* 0x0000005a0cec723c */ /* 0x040ff0000000185c */
[C---:B------:R-:W-:Y:S08]  /*58d0*/  HMMA.16816.F32 R84, R12.reuse, R138, R80 ;  /* 0x0000008a0c54723c */ /* 0x040ff00000001850 */
[C---:B------:R-:W-:Y:S07]  /*58e0*/  HMMA.16816.F32 R80, R12.reuse, R130, R36 ;  /* 0x000000820c50723c */ /* 0x040fee0000001824 */
[----:B------:R-:W-:Y:S01]  /*58f0*/  IMAD.MOV.U32 R36, RZ, RZ, R9 ;  /* 0x000000ffff247224 */ /* 0x000fe200078e0009 */
[----:B------:R-:W-:Y:S01]  /*5900*/  HMMA.16816.F32 R92, R12, R112, R24 ;  /* 0x000000700c5c723c */ /* 0x000fe20000001818 */
[----:B------:R-:W-:Y:S01]  /*5910*/  LDSM.16.MT88.4 R24, [R180+0xe800] ;  /* 0x00e80000b418783b */ /* 0x000fe20000004200 */
[----:B------:R-:W-:-:S02]  /*5920*/  IMAD.MOV.U32 R39, RZ, RZ, R212 ;  /* 0x000000ffff277224 */ /* 0x000fc400078e00d4 */
[----:B------:R-:W-:Y:S02]  /*5930*/  IMAD.MOV.U32 R38, RZ, RZ, R211 ;  /* 0x000000ffff267224 */ /* 0x000fe400078e00d3 */
[----:B------:R-:W-:Y:S02]  /*5940*/  IMAD.MOV.U32 R37, RZ, RZ, R21 ;  /* 0x000000ffff257224 */ /* 0x000fe400078e0015 */
[----:B------:R-:W-:Y:S01]  /*5950*/  IMAD.MOV.U32 R113, RZ, RZ, R8 ;  /* 0x000000ffff717224 */ /* 0x000fe200078e0008 */
[----:B------:R-:W-:Y:S01]  /*5960*/  HMMA.16816.F32 R228, R12, R126, R28 ;  /* 0x0000007e0ce4723c */ /* 0x000fe2000000181c */
[----:B------:R-:W1:Y:S01]  /*5970*/  LDSM.16.MT88.4 R8, [R179+0xe800] ;  /* 0x00e80000b308783b */ /* 0x000e620000004200 */
[----:B------:R-:W-:-:S03]  /*5980*/  IMAD.MOV.U32 R112, RZ, RZ, R18 ;  /* 0x000000ffff707224 */ /* 0x000fc600078e0012 */
[----:B------:R-:W2:Y:S03]  /*5990*/  LDSM.16.MT88.4 R28, [R177+0x10800] ;  /* 0x01080000b11c783b */ /* 0x000ea60000004200 */
[C---:B------:R-:W-:Y:S07]  /*59a0*/  HMMA.16816.F32 R88, R12.reuse, R128, R40 ;  /* 0x000000800c58723c */ /* 0x040fee0000001828 */
[----:B------:R-:W-:Y:S01]  /*59b0*/  IMAD.MOV.U32 R41, RZ, RZ, R2 ;  /* 0x000000ffff297224 */ /* 0x000fe200078e0002 */
[----:B------:R-:W-:Y:S01]  /*59c0*/  LOP3.LUT R2, R119, UR4, RZ, 0x3c, !PT ;  /* 0x0000000477027c12 */ /* 0x000fe2000f8e3cff */
[----:B------:R-:W-:Y:S01]  /*59d0*/  IMAD.MOV.U32 R43, RZ, RZ, R5 ;  /* 0x000000ffff2b7224 */ /* 0x000fe200078e0005 */
[----:B------:R-:W-:Y:S01]  /*59e0*/  HMMA.16816.F32 R232, R12, R134, R44 ;  /* 0x000000860ce8723c */ /* 0x000fe2000000182c */
[----:B------:R-:W-:-:S02]  /*59f0*/  IMAD.MOV.U32 R40, RZ, RZ, R4 ;  /* 0x000000ffff287224 */ /* 0x000fc400078e0004 */
[----:B------:R-:W-:-:S04]  /*5a00*/  IMAD.WIDE.U32 R4, R2, -0x326172a9, RZ ;  /* 0xcd9e8d5702047825 */ /* 0x000fc800078e00ff */
[----:B------:R-:W-:Y:S01]  /*5a10*/  IMAD.MOV.U32 R42, RZ, RZ, R7 ;  /* 0x000000ffff2a7224 */ /* 0x000fe200078e0007 */
[----:B------:R-:W-:Y:S01]  /*5a20*/  LOP3.LUT R5, R5, UR29, R248, 0x96, !PT ;  /* 0x0000001d05057c12 */ /* 0x000fe2000f8e96f8 */
[----:B------:R-:W-:Y:S01]  /*5a30*/  HMMA.16816.F32 R132, R12, R114, R52 ;  /* 0x000000720c84723c */ /* 0x000fe20000001834 */
[----:B------:R-:W-:Y:S01]  /*5a40*/  LOP3.LUT R2, R23, UR28, R4, 0x96, !PT ;  /* 0x0000001c17027c12 */ /* 0x000fe2000f8e9604 */
[----:B------:R-:W-:Y:S01]  /*5a50*/  IMAD.MOV.U32 R47, RZ, RZ, R215 ;  /* 0x000000ffff2f7224 */ /* 0x000fe200078e00d7 */
[----:B------:R-:W-:Y:S01]  /*5a60*/  SHF.R.U32.HI R248, RZ, 0x10, R16 ;  /* 0x00000010fff87819 */ /* 0x000fe20000011610 */
[----:B------:R-:W-:-:S04]  /*5a70*/  IMAD.WIDE.U32 R4, R5, -0x2daee0ad, RZ ;  /* 0xd2511f5305047825 */ /* 0x000fc800078e00ff */
[----:B------:R-:W-:Y:S01]  /*5a80*/  IMAD.MOV.U32 R55, RZ, RZ, R19 ;  /* 0x000000ffff377224 */ /* 0x000fe200078e0013 */
[----:B------:R-:W-:Y:S01]  /*5a90*/  LOP3.LUT R5, R5, UR27, R98, 0x96, !PT ;  /* 0x0000001b05057c12 */ /* 0x000fe2000f8e9662 */
[----:B------:R-:W-:Y:S01]  /*5aa0*/  IMAD.WIDE.U32 R18, R2, -0x2daee0ad, RZ ;  /* 0xd2511f5302127825 */ /* 0x000fe200078e00ff */
[----:B------:R-:W-:Y:S01]  /*5ab0*/  HMMA.16816.F32 R244, R12, R124, R32 ;  /* 0x0000007c0cf4723c */ /* 0x000fe20000001820 */
[----:B------:R-:W3:Y:S02]  /*5ac0*/  LDSM.16.MT88.4 R32, [R180+0x10800] ;  /* 0x01080000b420783b */ /* 0x000ee40000004200 */
[----:B------:R-:W-:Y:S01]  /*5ad0*/  IMAD.MOV.U32 R115, RZ, RZ, R240 ;  /* 0x000000ffff737224 */ /* 0x000fe200078e00f0 */
[----:B------:R-:W-:Y:S01]  /*5ae0*/  LOP3.LUT R2, R19, UR25, R4, 0x96, !PT ;  /* 0x0000001913027c12 */ /* 0x000fe2000f8e9604 */
[----:B------:R-:W-:-:S03]  /*5af0*/  IMAD.WIDE.U32 R4, R5, -0x326172a9, RZ ;  /* 0xcd9e8d5705047825 */ /* 0x000fc600078e00ff */
[C---:B-1----:R-:W-:Y:S01]  /*5b00*/  HMMA.16816.F32 R128, R12.reuse, R10, R56 ;  /* 0x0000000a0c80723c */ /* 0x042fe20000001838 */
[----:B------:R-:W-:Y:S02]  /*5b10*/  IMAD.MOV.U32 R52, RZ, RZ, R222 ;  /* 0x000000ffff347224 */ /* 0x000fe400078e00de */
[----:B------:R-:W-:Y:S02]  /*5b20*/  IMAD.MOV.U32 R53, RZ, RZ, R221 ;  /* 0x000000ffff357224 */ /* 0x000fe400078e00dd */
[----:B------:R-:W-:Y:S02]  /*5b30*/  IMAD.MOV.U32 R54, RZ, RZ, R220 ;  /* 0x000000ffff367224 */ /* 0x000fe400078e00dc */
[----:B------:R-:W-:Y:S01]  /*5b40*/  IMAD.WIDE.U32 R10, R2, -0x326172a9, RZ ;  /* 0xcd9e8d57020a7825 */ /* 0x000fe200078e00ff */
[C-C-:B------:R-:W-:Y:S01]  /*5b50*/  LOP3.LUT R2, R5.reuse, UR26, R22.reuse, 0x96, !PT ;  /* 0x0000001a05027c12 */ /* 0x140fe2000f8e9616 */
[----:B------:R-:W-:Y:S01]  /*5b60*/  HMMA.16816.F32 R240, R12, R24, R72 ;  /* 0x000000180cf0723c */ /* 0x000fe20000001848 */
[----:B------:R-:W-:Y:S01]  /*5b70*/  LOP3.LUT R5, R5, UR26, R22, 0x96, !PT ;  /* 0x0000001a05057c12 */ /* 0x000fe2000f8e9616 */
[----:B------:R-:W-:Y:S01]  /*5b80*/  IMAD.MOV.U32 R46, RZ, RZ, R214 ;  /* 0x000000ffff2e7224 */ /* 0x000fe200078e00d6 */
[C-C-:B------:R-:W-:Y:S01]  /*5b90*/  LOP3.LUT R7, R11.reuse, UR24, R4.reuse, 0x96, !PT ;  /* 0x000000180b077c12 */ /* 0x140fe2000f8e9604 */
[----:B------:R-:W-:Y:S01]  /*5ba0*/  IMAD.MOV.U32 R45, RZ, RZ, R213 ;  /* 0x000000ffff2d7224 */ /* 0x000fe200078e00d5 */
[----:B------:R-:W-:Y:S01]  /*5bb0*/  LOP3.LUT R4, R11, UR24, R4, 0x96, !PT ;  /* 0x000000180b047c12 */ /* 0x000fe2000f8e9604 */
[----:B------:R-:W-:-:S02]  /*5bc0*/  IMAD.MOV.U32 R114, RZ, RZ, R227 ;  /* 0x000000ffff727224 */ /* 0x000fc400078e00e3 */
[----:B------:R-:W-:Y:S01]  /*5bd0*/  IMAD.MOV.U32 R72, RZ, RZ, R223 ;  /* 0x000000ffff487224 */ /* 0x000fe200078e00df */
[C---:B------:R-:W-:Y:S01]  /*5be0*/  HMMA.16816.F32 R212, R12.reuse, R8, R60 ;  /* 0x000000080cd4723c */ /* 0x040fe2000000183c */
[----:B------:R-:W-:Y:S02]  /*5bf0*/  IMAD.MOV.U32 R73, RZ, RZ, R226 ;  /* 0x000000ffff497224 */ /* 0x000fe400078e00e2 */
[----:B------:R-:W-:Y:S02]  /*5c00*/  IMAD.MOV.U32 R74, RZ, RZ, R225 ;  /* 0x000000ffff4a7224 */ /* 0x000fe400078e00e1 */
[----:B------:R-:W-:Y:S02]  /*5c10*/  IMAD.MOV.U32 R75, RZ, RZ, R224 ;  /* 0x000000ffff4b7224 */ /* 0x000fe400078e00e0 */
[----:B------:R-:W-:Y:S01]  /*5c20*/  IMAD.WIDE.U32 R8, R2, -0x2daee0ad, RZ ;  /* 0xd2511f5302087825 */ /* 0x000fe200078e00ff */
[----:B--2---:R-:W-:Y:S03]  /*5c30*/  HMMA.16816.F32 R220, R12, R28, R76 ;  /* 0x0000001c0cdc723c */ /* 0x004fe6000000184c */
[----:B------:R-:W-:Y:S01]  /*5c40*/  IMAD.MOV.U32 R44, RZ, RZ, R181 ;  /* 0x000000ffff2c7224 */ /* 0x000fe200078e00b5 */
[----:B------:R-:W-:Y:S01]  /*5c50*/  LOP3.LUT R9, R9, UR21, R18, 0x96, !PT ;  /* 0x0000001509097c12 */ /* 0x000fe2000f8e9612 */
[----:B------:R-:W-:-:S02]  /*5c60*/  IMAD.WIDE.U32 R18, R4, -0x2daee0ad, RZ ;  /* 0xd2511f5304127825 */ /* 0x000fc400078e00ff */
[----:B------:R-:W-:Y:S01]  /*5c70*/  LOP3.LUT R76, R17, UR30, R70, 0x96, !PT ;  /* 0x0000001e114c7c12 */ /* 0x000fe2000f8e9646 */
[C---:B------:R-:W-:Y:S01]  /*5c80*/  HMMA.16816.F32 R224, R12.reuse, R26, R64 ;  /* 0x0000001a0ce0723c */ /* 0x040fe20000001840 */
[----:B------:R-:W-:Y:S01]  /*5c90*/  IMAD.WIDE.U32 R78, R7, -0x2daee0ad, RZ ;  /* 0xd2511f53074e7825 */ /* 0x000fe200078e00ff */
[----:B------:R-:W1:Y:S01]  /*5ca0*/  LDSM.16.MT88.4 R24, [R178+0x10800] ;  /* 0x01080000b218783b */ /* 0x000e620000004200 */
[----:B------:R-:W-:Y:S02]  /*5cb0*/  LOP3.LUT R70, R69, UR5, R96, 0x96, !PT ;  /* 0x0000000545467c12 */ /* 0x000fe4000f8e9660 */
[----:B------:R-:W-:Y:S01]  /*5cc0*/  IMAD R7, R5, -0x2daee0ad, RZ ;  /* 0xd2511f5305077824 */ /* 0x000fe200078e02ff */
[----:B------:R-:W-:Y:S01]  /*5cd0*/  LOP3.LUT R2, R79, UR15, R8, 0x96, !PT ;  /* 0x0000000f4f027c12 */ /* 0x000fe2000f8e9608 */
[----:B------:R-:W-:Y:S01]  /*5ce0*/  IMAD.WIDE.U32 R8, R9, -0x326172a9, RZ ;  /* 0xcd9e8d5709087825 */ /* 0x000fe200078e00ff */
[----:B------:R-:W-:Y:S01]  /*5cf0*/  SHF.R.U32.HI R79, RZ, 0x18, R16 ;  /* 0x00000018ff4f7819 */ /* 0x000fe20000011610 */
[----:B------:R-:W-:Y:S02]  /*5d00*/  HMMA.16816.F32 R124, R12, R30, R100 ;  /* 0x0000001e0c7c723c */ /* 0x000fe40000001864 */
[----:B------:R-:W-:Y:S01]  /*5d10*/  IMAD.WIDE.U32 R4, R2, -0x326172a9, RZ ;  /* 0xcd9e8d5702047825 */ /* 0x000fe200078e00ff */
[----:B------:R-:W-:-:S02]  /*5d20*/  LOP3.LUT R2, R19, UR15, R7, 0x96, !PT ;  /* 0x0000000f13027c12 */ /* 0x000fc4000f8e9607 */
[----:B------:R-:W-:Y:S01]  /*5d30*/  LOP3.LUT R77, R9, UR17, R10, 0x96, !PT ;  /* 0x00000011094d7c12 */ /* 0x000fe2000f8e960a */
[----:B------:R-:W-:Y:S01]  /*5d40*/  IMAD.MOV.U32 R60, RZ, RZ, R40 ;  /* 0x000000ffff3c7224 */ /* 0x000fe200078e0028 */
[C---:B------:R-:W-:Y:S01]  /*5d50*/  LOP3.LUT R17, R4.reuse, 0xff, RZ, 0xc0, !PT ;  /* 0x000000ff04117812 */ /* 0x040fe200078ec0ff */
[----:B------:R-:W-:Y:S01]  /*5d60*/  IMAD.MOV.U32 R61, RZ, RZ, R41 ;  /* 0x000000ffff3d7224 */ /* 0x000fe200078e0029 */
[----:B------:R-:W-:Y:S01]  /*5d70*/  LOP3.LUT R71, R4, 0xffff, RZ, 0xc0, !PT ;  /* 0x0000ffff04477812 */ /* 0x000fe200078ec0ff */
[----:B---3--:R-:W-:Y:S01]  /*5d80*/  HMMA.16816.F32 R48, R12, R32, R120 ;  /* 0x000000200c30723c */ /* 0x008fe20000001878 */
[----:B------:R-:W-:Y:S01]  /*5d90*/  SHF.R.U32.HI R211, RZ, 0x10, R4 ;  /* 0x00000010ffd37819 */ /* 0x000fe20000011604 */
[----:B------:R-:W-:Y:S01]  /*5da0*/  IMAD.MOV.U32 R102, RZ, RZ, R38 ;  /* 0x000000ffff667224 */ /* 0x000fe200078e0026 */
[----:B------:R-:W-:Y:S01]  /*5db0*/  SHF.R.U32.HI R16, RZ, 0x18, R4 ;  /* 0x00000018ff107819 */ /* 0x000fe20000011604 */
[----:B------:R-:W-:Y:S01]  /*5dc0*/  IMAD.MOV.U32 R99, RZ, RZ, R45 ;  /* 0x000000ffff637224 */ /* 0x000fe200078e002d */
[----:B------:R-:W-:Y:S01]  /*5dd0*/  LOP3.LUT R11, R5, UR30, R8, 0x96, !PT ;  /* 0x0000001e050b7c12 */ /* 0x000fe2000f8e9608 */
[----:B------:R-:W-:Y:S01]  /*5de0*/  IMAD.WIDE.U32 R4, R2, -0x326172a9, RZ ;  /* 0xcd9e8d5702047825 */ /* 0x000fe200078e00ff */
[----:B------:R-:W-:-:S02]  /*5df0*/  LOP3.LUT R10, R9, UR17, R10, 0x96, !PT ;  /* 0x00000011090a7c12 */ /* 0x000fc4000f8e960a */
[----:B------:R-:W-:Y:S01]  /*5e00*/  ISETP.GE.U32.AND P3, PT, R251, R17, PT ;  /* 0x00000011fb00720c */ /* 0x000fe20003f66070 */
[----:B------:R-:W-:Y:S01]  /*5e10*/  IMAD.MOV.U32 R100, RZ, RZ, R46 ;  /* 0x000000ffff647224 */ /* 0x000fe200078e002e */
[----:B------:R-:W-:Y:S01]  /*5e20*/  LOP3.LUT R7, R5, UR30, R8, 0x96, !PT ;  /* 0x0000001e05077c12 */ /* 0x000fe2000f8e9608 */
[----:B------:R-:W-:Y:S01]  /*5e30*/  IMAD.MOV.U32 R101, RZ, RZ, R47 ;  /* 0x000000ffff657224 */ /* 0x000fe200078e002f */
[C---:B------:R-:W-:Y:S02]  /*5e40*/  LOP3.LUT R2, R4.reuse, 0xffff, RZ, 0xc0, !PT ;  /* 0x0000ffff04027812 */ /* 0x040fe400078ec0ff */
[--C-:B------:R-:W-:Y:S02]  /*5e50*/  SHF.R.U32.HI R8, RZ, 0x10, R4.reuse ;  /* 0x00000010ff087819 */ /* 0x100fe40000011604 */
[----:B------:R-:W-:Y:S02]  /*5e60*/  LOP3.LUT R9, R4, 0xff, RZ, 0xc0, !PT ;  /* 0x000000ff04097812 */ /* 0x000fe400078ec0ff */
[----:B------:R-:W-:-:S02]  /*5e70*/  SHF.R.U32.HI R5, RZ, 0x18, R4 ;  /* 0x00000018ff057819 */ /* 0x000fc40000011604 */
[----:B------:R-:W-:Y:S02]  /*5e80*/  SHF.R.U32.HI R4, RZ, 0x8, R2 ;  /* 0x00000008ff047819 */ /* 0x000fe40000011602 */
[----:B------:R-:W-:Y:S01]  /*5e90*/  LOP3.LUT R2, R8, 0xff, RZ, 0xc0, !PT ;  /* 0x000000ff08027812 */ /* 0x000fe200078ec0ff */
[C---:B-1----:R-:W-:Y:S01]  /*5ea0*/  HMMA.16816.F32 R56, R12.reuse, R26, R108 ;  /* 0x0000001a0c38723c */ /* 0x042fe2000000186c */
[----:B------:R-:W-:Y:S02]  /*5eb0*/  PRMT R23, R9, 0x5410, R4 ;  /* 0x0000541009177816 */ /* 0x000fe40000000004 */
[----:B------:R-:W-:Y:S01]  /*5ec0*/  PRMT R22, R2, 0x5410, R5 ;  /* 0x0000541002167816 */ /* 0x000fe20000000005 */
[----:B------:R-:W-:Y:S01]  /*5ed0*/  IMAD.WIDE.U32 R4, R10, -0x2daee0ad, RZ ;  /* 0xd2511f530a047825 */ /* 0x000fe200078e00ff */
[----:B------:R-:W-:Y:S02]  /*5ee0*/  ISETP.GE.U32.AND P5, PT, R251, R16, PT ;  /* 0x00000010fb00720c */ /* 0x000fe40003fa6070 */
[----:B------:R-:W-:Y:S01]  /*5ef0*/  SHF.R.U32.HI R8, RZ, 0x10, R11 ;  /* 0x00000010ff087819 */ /* 0x000fe2000001160b */
[----:B------:R-:W-:Y:S01]  /*5f00*/  HMMA.16816.F32 R64, R12, R24, R104 ;  /* 0x000000180c40723c */ /* 0x000fe20000001868 */
[C---:B------:R-:W-:Y:S01]  /*5f10*/  LOP3.LUT R9, R4.reuse, 0xffff, RZ, 0xc0, !PT ;  /* 0x0000ffff04097812 */ /* 0x040fe200078ec0ff */
[----:B------:R-:W-:Y:S01]  /*5f20*/  IMAD.MOV.U32 R111, RZ, RZ, R72 ;  /* 0x000000ffff6f7224 */ /* 0x000fe200078e0048 */
[----:B------:R-:W-:Y:S01]  /*5f30*/  LOP3.LUT R16, R4, 0xff, RZ, 0xc0, !PT ;  /* 0x000000ff04107812 */ /* 0x000fe200078ec0ff */
[----:B------:R-:W-:Y:S01]  /*5f40*/  IMAD.MOV.U32 R72, RZ, RZ, R114 ;  /* 0x000000ffff487224 */ /* 0x000fe200078e0072 */
[--C-:B------:R-:W-:Y:S01]  /*5f50*/  SHF.R.U32.HI R10, RZ, 0x10, R4.reuse ;  /* 0x00000010ff0a7819 */ /* 0x100fe20000011604 */
[----:B------:R-:W-:Y:S01]  /*5f60*/  IMAD.MOV.U32 R110, RZ, RZ, R115 ;  /* 0x000000ffff6e7224 */ /* 0x000fe200078e0073 */
[----:B------:R-:W-:Y:S01]  /*5f70*/  SHF.R.U32.HI R17, RZ, 0x18, R4 ;  /* 0x00000018ff117819 */ /* 0x000fe20000011604 */
[----:B------:R-:W-:Y:S01]  /*5f80*/  IMAD.MOV.U32 R105, RZ, RZ, R37 ;  /* 0x000000ffff697224 */ /* 0x000fe200078e0025 */
[----:B------:R-:W-:Y:S01]  /*5f90*/  LOP3.LUT R4, R7, 0xffff, RZ, 0xc0, !PT ;  /* 0x0000ffff07047812 */ /* 0x000fe200078ec0ff */
[----:B------:R-:W-:Y:S01]  /*5fa0*/  IMAD.MOV.U32 R106, RZ, RZ, R39 ;  /* 0x000000ffff6a7224 */ /* 0x000fe200078e0027 */
[----:B------:R-:W-:Y:S01]  /*5fb0*/  LOP3.LUT R2, R5, UR5, R18, 0x96, !PT ;  /* 0x0000000505027c12 */ /* 0x000fe2000f8e9612 */
[----:B------:R-:W-:Y:S01]  /*5fc0*/  IMAD.MOV.U32 R107, RZ, RZ, R44 ;  /* 0x000000ffff6b7224 */ /* 0x000fe200078e002c */
[----:B------:R-:W-:-:S02]  /*5fd0*/  SHF.R.U32.HI R5, RZ, 0x8, R4 ;  /* 0x00000008ff057819 */ /* 0x000fc40000011604 */
[----:B------:R-:W-:Y:S02]  /*5fe0*/  LOP3.LUT R4, R7, 0xff, RZ, 0xc0, !PT ;  /* 0x000000ff07047812 */ /* 0x000fe400078ec0ff */
[----:B------:R-:W-:Y:S02]  /*5ff0*/  LOP3.LUT R8, R8, 0xff, RZ, 0xc0, !PT ;  /* 0x000000ff08087812 */ /* 0x000fe400078ec0ff */
[----:B------:R-:W-:Y:S01]  /*6000*/  PRMT R19, R4, 0x5410, R5 ;  /* 0x0000541004137816 */ /* 0x000fe20000000005 */
[----:B------:R-:W-:Y:S01]  /*6010*/  FFMA.FTZ R4, R168, c[0x0][0x23c], -R0 ;  /* 0x00008f00a8047a23 */ /* 0x000fe20000010800 */
[--C-:B------:R-:W-:Y:S01]  /*6020*/  SHF.R.U32.HI R5, RZ, 0x10, R7.reuse ;  /* 0x00000010ff057819 */ /* 0x100fe20000011607 */
[----:B------:R-:W-:Y:S01]  /*6030*/  IMAD.MOV.U32 R168, RZ, RZ, R52 ;  /* 0x000000ffffa87224 */ /* 0x000fe200078e0034 */
[----:B------:R-:W-:Y:S01]  /*6040*/  SHF.R.U32.HI R7, RZ, 0x18, R7 ;  /* 0x00000018ff077819 */ /* 0x000fe20000011607 */
[----:B------:R1:W2:Y:S01]  /*6050*/  MUFU.EX2 R62, R4 ;  /* 0x00000004003e7308 */ /* 0x0002a20000000800 */
[----:B------:R-:W-:Y:S01]  /*6060*/  ISETP.GE.U32.AND P6, PT, R251, R8, PT ;  /* 0x00000008fb00720c */ /* 0x000fe20003fc6070 */
[----:B------:R-:W-:Y:S01]  /*6070*/  HSET2.LE.AND R8, R22, R97, PT ;  /* 0x0000006116087233 */ /* 0x000fe20003803000 */
[----:B------:R-:W-:-:S02]  /*6080*/  IMAD.MOV.U32 R52, RZ, RZ, R55 ;  /* 0x000000ffff347224 */ /* 0x000fc400078e0037 */
[----:B------:R-:W-:Y:S01]  /*6090*/  IMAD.MOV.U32 R55, RZ, RZ, R36 ;  /* 0x000000ffff377224 */ /* 0x000fe200078e0024 */
[----:B-1----:R-:W-:Y:S01]  /*60a0*/  LOP3.LUT R4, R5, 0xff, RZ, 0xc0, !PT ;  /* 0x000000ff05047812 */ /* 0x002fe200078ec0ff */
[----:B------:R-:W-:-:S03]  /*60b0*/  FFMA.FTZ R5, R169, c[0x0][0x23c], -R0 ;  /* 0x00008f00a9057a23 */ /* 0x000fc60000010800 */
[----:B------:R-:W-:Y:S01]  /*60c0*/  PRMT R18, R4, 0x5410, R7 ;  /* 0x0000541004127816 */ /* 0x000fe20000000007 */
[----:B------:R1:W-:Y:S01]  /*60d0*/  MUFU.EX2 R21, R5 ;  /* 0x0000000500157308 */ /* 0x0003e20000000800 */
[----:B------:R-:W-:Y:S01]  /*60e0*/  LOP3.LUT R4, R11, 0xff, RZ, 0xc0, !PT ;  /* 0x000000ff0b047812 */ /* 0x000fe200078ec0ff */
[----:B------:R-:W-:-:S03]  /*60f0*/  FFMA.FTZ R7, R164, c[0x0][0x23c], -R0 ;  /* 0x00008f00a4077a23 */ /* 0x000fc60000010800 */
[C---:B------:R-:W-:Y:S02]  /*6100*/  ISETP.GE.U32.AND P1, PT, R251.reuse, R4, PT ;  /* 0x00000004fb00720c */ /* 0x040fe40003f26070 */
[----:B------:R-:W-:Y:S01]  /*6110*/  SHF.R.U32.HI R4, RZ, 0x18, R11 ;  /* 0x00000018ff047819 */ /* 0x000fe2000001160b */
[----:B------:R3:W-:Y:S03]  /*6120*/  MUFU.EX2 R109, R7 ;  /* 0x00000007006d7308 */ /* 0x0007e60000000800 */
[----:B------:R-:W-:Y:S02]  /*6130*/  ISETP.GE.U32.AND P2, PT, R251, R4, PT ;  /* 0x00000004fb00720c */ /* 0x000fe40003f46070 */
[----:B------:R-:W-:Y:S01]  /*6140*/  LOP3.LUT R4, R11, 0xffff, RZ, 0xc0, !PT ;  /* 0x0000ffff0b047812 */ /* 0x000fe200078ec0ff */
[----:B-1----:R-:W-:-:S03]  /*6150*/  FFMA.FTZ R5, R167, c[0x0][0x23c], -R0 ;  /* 0x00008f00a7057a23 */ /* 0x002fc60000010800 */
[----:B------:R-:W-:Y:S01]  /*6160*/  SHF.R.U32.HI R4, RZ, 0x8, R4 ;  /* 0x00000008ff047819 */ /* 0x000fe20000011604 */
[----:B------:R1:W-:Y:S03]  /*6170*/  MUFU.EX2 R63, R5 ;  /* 0x00000005003f7308 */ /* 0x0003e60000000800 */
[----:B------:R-:W-:Y:S01]  /*6180*/  LOP3.LUT R4, R4, 0xffff, RZ, 0xc0, !PT ;  /* 0x0000ffff04047812 */ /* 0x000fe200078ec0ff */
[----:B---3--:R-:W-:-:S03]  /*6190*/  FFMA.FTZ R7, R208, c[0x0][0x23c], -R6 ;  /* 0x00008f00d0077a23 */ /* 0x008fc60000010806 */
[----:B------:R-:W-:Y:S02]  /*61a0*/  ISETP.GE.U32.AND P4, PT, R251, R4, PT ;  /* 0x00000004fb00720c */ /* 0x000fe40003f86070 */
[----:B------:R-:W-:Y:S01]  /*61b0*/  LOP3.LUT R4, R10, 0xff, RZ, 0xc0, !PT ;  /* 0x000000ff0a047812 */ /* 0x000fe200078ec0ff */
[----:B------:R3:W-:Y:S03]  /*61c0*/  MUFU.EX2 R103, R7 ;  /* 0x0000000700677308 */ /* 0x0007e60000000800 */
[----:B------:R-:W-:Y:S02]  /*61d0*/  PRMT R11, R4, 0x5410, R17 ;  /* 0x00005410040b7816 */ /* 0x000fe40000000011 */
[----:B------:R-:W-:Y:S01]  /*61e0*/  LOP3.LUT R4, R2, 0xffff, RZ, 0xc0, !PT ;  /* 0x0000ffff02047812 */ /* 0x000fe200078ec0ff */
[----:B-1----:R-:W-:Y:S02]  /*61f0*/  FFMA.FTZ R5, R166, c[0x0][0x23c], -R0 ;  /* 0x00008f00a6057a23 */ /* 0x002fe40000010800 */
[--C-:B------:R-:W-:Y:S01]  /*6200*/  HSET2.LE.AND R17, R11, R97.reuse, PT ;  /* 0x000000610b117233 */ /* 0x100fe20003803000 */
[----:B------:R-:W-:Y:S01]  /*6210*/  IMAD.MOV.U32 R166, RZ, RZ, R54 ;  /* 0x000000ffffa67224 */ /* 0x000fe200078e0036 */
[----:B------:R1:W-:Y:S01]  /*6220*/  MUFU.EX2 R169, R5 ;  /* 0x0000000500a97308 */ /* 0x0003e20000000800 */
[----:B------:R-:W-:Y:S01]  /*6230*/  IMAD.MOV.U32 R54, RZ, RZ, R113 ;  /* 0x000000ffff367224 */ /* 0x000fe200078e0071 */
[----:B---3--:R-:W-:Y:S01]  /*6240*/  HSET2.LE.AND R7, R23, R97, PT ;  /* 0x0000006117077233 */ /* 0x008fe20003803000 */
[----:B-1----:R-:W-:-:S02]  /*6250*/  FFMA.FTZ R5, R165, c[0x0][0x23c], -R0 ;  /* 0x00008f00a5057a23 */ /* 0x002fc40000010800 */
[----:B------:R-:W-:-:S03]  /*6260*/  IMAD.MOV.U32 R165, RZ, RZ, R53 ;  /* 0x000000ffffa57224 */ /* 0x000fc600078e0035 */
[----:B------:R1:W-:Y:S01]  /*6270*/  MUFU.EX2 R167, R5 ;  /* 0x0000000500a77308 */ /* 0x0003e20000000800 */
[----:B------:R-:W-:Y:S02]  /*6280*/  IMAD.MOV.U32 R53, RZ, RZ, R112 ;  /* 0x000000ffff357224 */ /* 0x000fe400078e0070 */
[----:B-1----:R-:W-:-:S05]  /*6290*/  FFMA.FTZ R5, R117, c[0x0][0x23c], -R0 ;  /* 0x00008f0075057a23 */ /* 0x002fca0000010800 */
[----:B------:R1:W-:Y:S02]  /*62a0*/  MUFU.EX2 R181, R5 ;  /* 0x0000000500b57308 */ /* 0x0003e40000000800 */
[----:B-1----:R-:W-:-:S04]  /*62b0*/  SHF.R.U32.HI R5, RZ, 0x8, R9 ;  /* 0x00000008ff057819 */ /* 0x002fc80000011609 */
[----:B------:R-:W-:Y:S01]  /*62c0*/  PRMT R16, R16, 0x5410, R5 ;  /* 0x0000541010107816 */ /* 0x000fe20000000005 */
[----:B------:R-:W-:-:S04]  /*62d0*/  FFMA.FTZ R5, R210, c[0x0][0x23c], -R6 ;  /* 0x00008f00d2057a23 */ /* 0x000fc80000010806 */
[----:B------:R1:W-:Y:S01]  /*62e0*/  MUFU.EX2 R164, R5 ;  /* 0x0000000500a47308 */ /* 0x0003e20000000800 */
[----:B------:R-:W-:Y:S01]  /*62f0*/  HSET2.LE.AND R16, R16, R97, PT ;  /* 0x0000006110107233 */ /* 0x000fe20003803000 */
[----:B-1----:R-:W-:Y:S02]  /*6300*/  SHF.R.U32.HI R5, RZ, 0x8, R4 ;  /* 0x00000008ff057819 */ /* 0x002fe40000011604 */
[----:B------:R-:W-:-:S04]  /*6310*/  LOP3.LUT R4, R2, 0xff, RZ, 0xc0, !PT ;  /* 0x000000ff02047812 */ /* 0x000fc800078ec0ff */
[----:B------:R-:W-:Y:S01]  /*6320*/  PRMT R9, R4, 0x5410, R5 ;  /* 0x0000541004097816 */ /* 0x000fe20000000005 */
[----:B------:R-:W-:Y:S01]  /*6330*/  FFMA.FTZ R4, R203, c[0x0][0x23c], -R6 ;  /* 0x00008f00cb047a23 */ /* 0x000fe20000010806 */
[----:B------:R-:W-:Y:S01]  /*6340*/  SHF.R.U32.HI R5, RZ, 0x10, R2 ;  /* 0x00000010ff057819 */ /* 0x000fe20000011602 */
[----:B--2---:R-:W-:Y:S02]  /*6350*/  IMAD.MOV.U32 R203, RZ, RZ, R62 ;  /* 0x000000ffffcb7224 */ /* 0x004fe400078e003e */
[----:B------:R1:W2:Y:S01]  /*6360*/  MUFU.EX2 R24, R4 ;  /* 0x0000000400187308 */ /* 0x0002a20000000800 */
[----:B------:R-:W-:Y:S01]  /*6370*/  HSET2.LE.AND R9, R9, R97, PT ;  /* 0x0000006109097233 */ /* 0x000fe20003803000 */
[----:B------:R-:W-:Y:S01]  /*6380*/  IMAD.MOV.U32 R62, RZ, RZ, R42 ;  /* 0x000000ffff3e7224 */ /* 0x000fe200078e002a */
[----:B-1----:R-:W-:Y:S02]  /*6390*/  SHF.R.U32.HI R4, RZ, 0x18, R2 ;  /* 0x00000018ff047819 */ /* 0x002fe40000011602 */
[----:B------:R-:W-:Y:S01]  /*63a0*/  LOP3.LUT R2, R5, 0xff, RZ, 0xc0, !PT ;  /* 0x000000ff05027812 */ /* 0x000fe200078ec0ff */
[----:B------:R-:W-:-:S03]  /*63b0*/  FFMA.FTZ R5, R209, c[0x0][0x23c], -R6 ;  /* 0x00008f00d1057a23 */ /* 0x000fc60000010806 */
[----:B------:R-:W-:Y:S01]  /*63c0*/  PRMT R10, R2, 0x5410, R4 ;  /* 0x00005410020a7816 */ /* 0x000fe20000000004 */
[----:B------:R1:W3:Y:S01]  /*63d0*/  MUFU.EX2 R104, R5 ;  /* 0x0000000500687308 */ /* 0x0002e20000000800 */
[--C-:B------:R-:W-:Y:S01]  /*63e0*/  FFMA.FTZ R4, R201, c[0x0][0x23c], -R6.reuse ;  /* 0x00008f00c9047a23 */ /* 0x100fe20000010806 */
[--C-:B------:R-:W-:Y:S02]  /*63f0*/  HSET2.LE.AND R2, R19, R97.reuse, PT ;  /* 0x0000006113027233 */ /* 0x100fe40003803000 */
[--C-:B------:R-:W-:Y:S01]  /*6400*/  HSET2.LE.AND R11, R10, R97.reuse, PT ;  /* 0x000000610a0b7233 */ /* 0x100fe20003803000 */
[----:B------:R-:W-:Y:S02]  /*6410*/  FFMA.FTZ R10, R200, c[0x0][0x23c], -R6 ;  /* 0x00008f00c80a7a23 */ /* 0x000fe40000010806 */
[----:B------:R-:W-:Y:S01]  /*6420*/  IMAD.MOV.U32 R200, RZ, RZ, R73 ;  /* 0x000000ffffc87224 */ /* 0x000fe200078e0049 */
[----:B------:R4:W-:Y:S01]  /*6430*/  MUFU.EX2 R108, R4 ;  /* 0x00000004006c7308 */ /* 0x0009e20000000800 */
[----:B-1----:R-:W-:Y:S01]  /*6440*/  HSET2.LE.AND R5, R18, R97, PT ;  /* 0x0000006112057233 */ /* 0x002fe20003803000 */
[----:B------:R-:W-:-:S06]  /*6450*/  FFMA.FTZ R18, R170, c[0x0][0x23c], -R0 ;  /* 0x00008f00aa127a23 */ /* 0x000fcc0000010800 */
[----:B------:R-:W-:Y:S01]  /*6460*/  MUFU.EX2 R96, R10 ;  /* 0x0000000a00607308 */ /* 0x000fe20000000800 */
[----:B------:R-:W-:Y:S02]  /*6470*/  FFMA.FTZ R0, R202, c[0x0][0x23c], -R6 ;  /* 0x00008f00ca007a23 */ /* 0x000fe40000010806 */
[----:B--2---:R-:W-:Y:S02]  /*6480*/  IMAD.MOV.U32 R202, RZ, RZ, R24 ;  /* 0x000000ffffca7224 */ /* 0x004fe400078e0018 */
[----:B------:R-:W-:Y:S01]  /*6490*/  IMAD.MOV.U32 R170, RZ, RZ, R63 ;  /* 0x000000ffffaa7224 */ /* 0x000fe200078e003f */
[----:B----4-:R-:W-:Y:S01]  /*64a0*/  F2FP.PACK_AB R4, R103, R164 ;  /* 0x000000a46704723e */ /* 0x010fe200000000ff */
[----:B------:R-:W-:Y:S01]  /*64b0*/  FFMA.FTZ R6, R171, c[0x0][0x23c], -R6 ;  /* 0x00008f00ab067a23 */ /* 0x000fe20000010806 */
[----:B------:R1:W2:Y:S01]  /*64c0*/  MUFU.EX2 R98, R0 ;  /* 0x0000000000627308 */ /* 0x0002a20000000800 */
[----:B------:R-:W-:Y:S01]  /*64d0*/  IMAD.MOV.U32 R63, RZ, RZ, R43 ;  /* 0x000000ffff3f7224 */ /* 0x000fe200078e002b */
[C---:B------:R-:W-:Y:S01]  /*64e0*/  PRMT R142, R4.reuse, 0x7610, R142 ;  /* 0x00007610048e7816 */ /* 0x040fe2000000008e */
[----:B------:R-:W-:Y:S01]  /*64f0*/  HMMA.16816.F32 R40, R12, R34, R144 ;  /* 0x000000220c28723c */ /* 0x000fe20000001890 */
[----:B------:R-:W-:Y:S01]  /*6500*/  PRMT R141, R4, 0x7632, R141 ;  /* 0x00007632048d7816 */ /* 0x000fe2000000008d */
[----:B------:R-:W-:-:S03]  /*6510*/  IMAD.MOV.U32 R171, RZ, RZ, R72 ;  /* 0x000000ffffab7224 */ /* 0x000fc600078e0048 */
[----:B------:R-:W4:Y:S02]  /*6520*/  MUFU.EX2 R97, R6 ;  /* 0x0000000600617308 */ /* 0x000f240000000800 */
[----:B------:R-:W-:Y:S02]  /*6530*/  IMAD.MOV.U32 R146, RZ, RZ, R168 ;  /* 0x000000ffff927224 */ /* 0x000fe400078e00a8 */
[----:B------:R-:W-:Y:S02]  /*6540*/  IMAD.MOV.U32 R147, RZ, RZ, R110 ;  /* 0x000000ffff937224 */ /* 0x000fe400078e006e */
[----:B------:R-:W-:Y:S01]  /*6550*/  IMAD.MOV.U32 R168, RZ, RZ, R105 ;  /* 0x000000ffffa87224 */ /* 0x000fe200078e0069 */
[----:B-1----:R-:W-:Y:S01]  /*6560*/  F2FP.PACK_AB R0, R21, R203 ;  /* 0x000000cb1500723e */ /* 0x002fe200000000ff */
[----:B------:R-:W1:Y:S01]  /*6570*/  MUFU.EX2 R201, R18 ;  /* 0x0000001200c97308 */ /* 0x000e620000000800 */
[----:B------:R-:W-:Y:S02]  /*6580*/  IMAD.MOV.U32 R110, RZ, RZ, R107 ;  /* 0x000000ffff6e7224 */ /* 0x000fe400078e006b */
[----:B------:R-:W-:-:S02]  /*6590*/  PRMT R140, R0, 0x7632, R140 ;  /* 0x00007632008c7816 */ /* 0x000fc4000000008c */
[----:B------:R-:W-:Y:S02]  /*65a0*/  PRMT R139, R0, 0x7610, R139 ;  /* 0x00007610008b7816 */ /* 0x000fe4000000008b */
[----:B------:R-:W-:-:S04]  /*65b0*/  PRMT R0, R142, 0x5410, R141 ;  /* 0x000054108e007816 */ /* 0x000fc8000000008d */
[----:B------:R-:W-:Y:S02]  /*65c0*/  LOP3.LUT R4, R2, R0, RZ, 0xc0, !PT ;  /* 0x0000000002047212 */ /* 0x000fe400078ec0ff */
[----:B------:R-:W-:Y:S02]  /*65d0*/  PRMT R0, R139, 0x5410, R140 ;  /* 0x000054108b007816 */ /* 0x000fe4000000008c */
[----:B------:R-:W-:Y:S02]  /*65e0*/  F2FP.PACK_AB R2, R169, R170 ;  /* 0x000000aaa902723e */ /* 0x000fe400000000ff */
[----:B------:R-:W-:Y:S02]  /*65f0*/  LOP3.LUT R5, R5, R0, RZ, 0xc0, !PT ;  /* 0x0000000005057212 */ /* 0x000fe400078ec0ff */
[----:B---3--:R-:W-:Y:S02]  /*6600*/  F2FP.PACK_AB R0, R104, R202 ;  /* 0x000000ca6800723e */ /* 0x008fe400000000ff */
[----:B------:R-:W-:-:S02]  /*6610*/  PRMT R136, R2, 0x7632, R136 ;  /* 0x0000763202887816 */ /* 0x000fc40000000088 */
[C---:B------:R-:W-:Y:S02]  /*6620*/  PRMT R138, R0.reuse, 0x7610, R138 ;  /* 0x00007610008a7816 */ /* 0x040fe4000000008a */
[----:B------:R-:W-:Y:S02]  /*6630*/  PRMT R137, R0, 0x7632, R137 ;  /* 0x0000763200897816 */ /* 0x000fe40000000089 */
[----:B--2---:R-:W-:Y:S02]  /*6640*/  F2FP.PACK_AB R0, R98, R108 ;  /* 0x0000006c6200723e */ /* 0x004fe400000000ff */
[----:B------:R-:W-:Y:S02]  /*6650*/  PRMT R119, R2, 0x7610, R119 ;  /* 0x0000761002777816 */ /* 0x000fe40000000077 */
[C---:B------:R-:W-:Y:S02]  /*6660*/  PRMT R118, R0.reuse, 0x7610, R118 ;  /* 0x0000761000767816 */ /* 0x040fe40000000076 */
[----:B------:R-:W-:-:S02]  /*6670*/  PRMT R117, R0, 0x7632, R117 ;  /* 0x0000763200757816 */ /* 0x000fc40000000075 */
[----:B------:R-:W-:Y:S02]  /*6680*/  PRMT R0, R138, 0x5410, R137 ;  /* 0x000054108a007816 */ /* 0x000fe40000000089 */
[----:B----4-:R-:W-:Y:S02]  /*6690*/  F2FP.PACK_AB R2, R97, R96 ;  /* 0x000000606102723e */ /* 0x010fe400000000ff */
[----:B------:R-:W-:Y:S02]  /*66a0*/  LOP3.LUT R6, R7, R0, RZ, 0xc0, !PT ;  /* 0x0000000007067212 */ /* 0x000fe400078ec0ff */
[----:B------:R-:W-:Y:S02]  /*66b0*/  PRMT R0, R119, 0x5410, R136 ;  /* 0x0000541077007816 */ /* 0x000fe40000000088 */
[----:B------:R-:W-:Y:S02]  /*66c0*/  PRMT R33, R2, 0x7610, R33 ;  /* 0x0000761002217816 */ /* 0x000fe40000000021 */
[----:B------:R-:W-:-:S02]  /*66d0*/  LOP3.LUT R7, R8, R0, RZ, 0xc0, !PT ;  /* 0x0000000008077212 */ /* 0x000fc400078ec0ff */
[----:B------:R-:W-:Y:S02]  /*66e0*/  PRMT R0, R118, 0x5410, R117 ;  /* 0x0000541076007816 */ /* 0x000fe40000000075 */
[----:B------:R-:W-:Y:S02]  /*66f0*/  PRMT R32, R2, 0x7632, R32 ;  /* 0x0000763202207816 */ /* 0x000fe40000000020 */
[----:B------:R-:W-:Y:S01]  /*6700*/  LOP3.LUT R112, R9, R0, RZ, 0xc0, !PT ;  /* 0x0000000009707212 */ /* 0x000fe200078ec0ff */
[----:B------:R2:W3:Y:S01]  /*6710*/  LDL.LU.S16 R2, [R1+0x20] ;  /* 0x0000200001027983 */ /* 0x0004e20000300600 */
[----:B------:R-:W-:-:S04]  /*6720*/  F2FP.PACK_AB R0, R181, R167 ;  /* 0x000000a7b500723e */ /* 0x000fc800000000ff */
[C---:B------:R-:W-:Y:S02]  /*6730*/  PRMT R35, R0.reuse, 0x7632, R35 ;  /* 0x0000763200237816 */ /* 0x040fe40000000023 */
[----:B------:R-:W-:Y:S02]  /*6740*/  PRMT R34, R0, 0x7610, R34 ;  /* 0x0000761000227816 */ /* 0x000fe40000000022 */
[----:B-1----:R-:W-:-:S04]  /*6750*/  F2FP.PACK_AB R0, R201, R109 ;  /* 0x0000006dc900723e */ /* 0x002fc800000000ff */
[C---:B------:R-:W-:Y:S02]  /*6760*/  PRMT R23, R0.reuse, 0x7610, R23 ;  /* 0x0000761000177816 */ /* 0x040fe40000000017 */
[----:B------:R-:W-:Y:S02]  /*6770*/  PRMT R22, R0, 0x7632, R22 ;  /* 0x0000763200167816 */ /* 0x000fe40000000016 */
[----:B------:R-:W-:-:S04]  /*6780*/  PRMT R0, R34, 0x5410, R35 ;  /* 0x0000541022007816 */ /* 0x000fc80000000023 */
[----:B------:R-:W-:Y:S02]  /*6790*/  LOP3.LUT R113, R11, R0, RZ, 0xc0, !PT ;  /* 0x000000000b717212 */ /* 0x000fe400078ec0ff */
[----:B------:R-:W1:Y:S01]  /*67a0*/  LDSM.16.MT88.4 R8, [R179+0x10800] ;  /* 0x01080000b308783b */ /* 0x000e620000004200 */
[----:B------:R-:W-:-:S04]  /*67b0*/  PRMT R0, R33, 0x5410, R32 ;  /* 0x0000541021007816 */ /* 0x000fc80000000020 */
[----:B------:R-:W-:Y:S02]  /*67c0*/  LOP3.LUT R114, R16, R0, RZ, 0xc0, !PT ;  /* 0x0000000010727212 */ /* 0x000fe400078ec0ff */
[----:B------:R-:W-:-:S04]  /*67d0*/  PRMT R0, R23, 0x5410, R22 ;  /* 0x0000541017007816 */ /* 0x000fc80000000016 */
[----:B------:R-:W-:Y:S01]  /*67e0*/  LOP3.LUT R115, R17, R0, RZ, 0xc0, !PT ;  /* 0x0000000011737212 */ /* 0x000fe200078ec0ff */
[C---:B-1----:R-:W-:Y:S07]  /*67f0*/  HMMA.16816.F32 R24, R12.reuse, R8, R204 ;  /* 0x000000080c18723c */ /* 0x042fee00000018cc */
[----:B------:R-:W-:Y:S01]  /*6800*/  IMAD.MOV.U32 R207, RZ, RZ, R97 ;  /* 0x000000ffffcf7224 */ /* 0x000fe200078e0061 */
[----:B------:R-:W-:Y:S01]  /*6810*/  HMMA.16816.F32 R16, R12, R10, R172 ;  /* 0x0000000a0c10723c */ /* 0x000fe200000018ac */
[----:B------:R-:W1:Y:S01]  /*6820*/  LDSM.16.MT88.4 R12, [R177+0xd000] ;  /* 0x00d00000b10c783b */ /* 0x000e620000004200 */
[----:B------:R-:W-:-:S02]  /*6830*/  IMAD.MOV.U32 R205, RZ, RZ, R96 ;  /* 0x000000ffffcd7224 */ /* 0x000fc400078e0060 */
[----:B------:R-:W-:Y:S01]  /*6840*/  IMAD.MOV.U32 R204, RZ, RZ, R109 ;  /* 0x000000ffffcc7224 */ /* 0x000fe200078e006d */
[----:B------:R-:W4:Y:S01]  /*6850*/  LDSM.16.MT88.4 R8, [R178+0xd000] ;  /* 0x00d00000b208783b */ /* 0x000f220000004200 */
[----:B------:R-:W-:Y:S02]  /*6860*/  IMAD.MOV.U32 R206, RZ, RZ, R201 ;  /* 0x000000ffffce7224 */ /* 0x000fe400078e00c9 */
[C---:B-1----:R-:W-:Y:S08]  /*6870*/  HMMA.16816.F32 R120, R4.reuse, R12, R60 ;  /* 0x0000000c0478723c */ /* 0x042ff0000000183c */
[C---:B------:R-:W-:Y:S01]  /*6880*/  HMMA.16816.F32 R28, R4.reuse, R14, R236 ;  /* 0x0000000e041c723c */ /* 0x040fe200000018ec */
[----:B------:R-:W1:Y:S06]  /*6890*/  LDSM.16.MT88.4 R12, [R180+0xd000] ;  /* 0x00d00000b40c783b */ /* 0x000e6c0000004200 */
[----:B------:R-:W-:Y:S01]  /*68a0*/  IMAD.MOV.U32 R239, RZ, RZ, R98 ;  /* 0x000000ffffef7224 */ /* 0x000fe200078e0062 */
[----:B----4-:R-:W-:Y:S01]  /*68b0*/  HMMA.16816.F32 R36, R4, R8, R216 ;  /* 0x000000080424723c */ /* 0x010fe200000018d8 */
[----:B------:R-:W-:-:S02]  /*68c0*/  IMAD.MOV.U32 R237, RZ, RZ, R108 ;  /* 0x000000ffffed7224 */ /* 0x000fc400078e006c */
[----:B------:R-:W-:-:S04]  /*68d0*/  IMAD.MOV.U32 R236, RZ, RZ, R167 ;  /* 0x000000ffffec7224 */ /* 0x000fc800078e00a7 */
[----:B------:R-:W-:Y:S01]  /*68e0*/  IMAD.MOV.U32 R219, RZ, RZ, R104 ;  /* 0x000000ffffdb7224 */ /* 0x000fe200078e0068 */
[C---:B------:R-:W-:Y:S01]  /*68f0*/  HMMA.16816.F32 R44, R4.reuse, R10, R84 ;  /* 0x0000000a042c723c */ /* 0x040fe20000001854 */
[----:B------:R-:W4:Y:S01]  /*6900*/  LDSM.16.MT88.4 R8, [R179+0xd000] ;  /* 0x00d00000b308783b */ /* 0x000f220000004200 */
[----:B------:R-:W-:Y:S02]  /*6910*/  IMAD.MOV.U32 R216, RZ, RZ, R170 ;  /* 0x000000ffffd87224 */ /* 0x000fe400078e00aa */
[----:B------:R-:W-:Y:S02]  /*6920*/  IMAD.MOV.U32 R218, RZ, RZ, R169 ;  /* 0x000000ffffda7224 */ /* 0x000fe400078e00a9 */
[----:B------:R-:W-:Y:S02]  /*6930*/  IMAD.MOV.U32 R217, RZ, RZ, R202 ;  /* 0x000000ffffd97224 */ /* 0x000fe400078e00ca */
[C---:B-1----:R-:W-:Y:S08]  /*6940*/  HMMA.16816.F32 R52, R4.reuse, R12, R52 ;  /* 0x0000000c0434723c */ /* 0x042ff00000001834 */
[C---:B------:R-:W-:Y:S01]  /*6950*/  HMMA.16816.F32 R60, R4.reuse, R14, R232 ;  /* 0x0000000e043c723c */ /* 0x040fe200000018e8 */
[----:B------:R-:W1:Y:S06]  /*6960*/  LDSM.16.MT88.4 R12, [R177+0xf000] ;  /* 0x00f00000b10c783b */ /* 0x000e6c0000004200 */
[----:B------:R-:W-:Y:S01]  /*6970*/  IMAD.MOV.U32 R232, RZ, RZ, R203 ;  /* 0x000000ffffe87224 */ /* 0x000fe200078e00cb */
[----:B----4-:R-:W-:Y:S01]  /*6980*/  HMMA.16816.F32 R80, R4, R10, R80 ;  /* 0x0000000a0450723c */ /* 0x010fe20000001850 */
[----:B------:R-:W-:-:S02]  /*6990*/  IMAD.MOV.U32 R233, RZ, RZ, R164 ;  /* 0x000000ffffe97224 */ /* 0x000fc400078e00a4 */
[----:B------:R-:W-:Y:S02]  /*69a0*/  IMAD.MOV.U32 R164, RZ, RZ, R74 ;  /* 0x000000ffffa47224 */ /* 0x000fe400078e004a */
[----:B------:R-:W-:Y:S02]  /*69b0*/  IMAD.MOV.U32 R203, RZ, RZ, R75 ;  /* 0x000000ffffcb7224 */ /* 0x000fe400078e004b */
[----:B------:R-:W-:Y:S01]  /*69c0*/  IMAD.MOV.U32 R235, RZ, RZ, R103 ;  /* 0x000000ffffeb7224 */ /* 0x000fe200078e0067 */
[----:B------:R-:W-:Y:S01]  /*69d0*/  HMMA.16816.F32 R72, R4, R8, R88 ;  /* 0x000000080448723c */ /* 0x000fe20000001858 */
[----:B------:R-:W4:Y:S01]  /*69e0*/  LDSM.16.MT88.4 R8, [R178+0xf000] ;  /* 0x00f00000b208783b */ /* 0x000f220000004200 */
[----:B------:R-:W-:-:S06]  /*69f0*/  IMAD.MOV.U32 R234, RZ, RZ, R203 ;  /* 0x000000ffffea7224 */ /* 0x000fcc00078e00cb */
[C---:B-1----:R-:W-:Y:S07]  /*6a00*/  HMMA.16816.F32 R84, R4.reuse, R12, R244 ;  /* 0x0000000c0454723c */ /* 0x042fee00000018f4 */
[----:B------:R-:W-:Y:S01]  /*6a10*/  IMAD.MOV.U32 R244, RZ, RZ, R100 ;  /* 0x000000fffff47224 */ /* 0x000fe200078e0064 */
[----:B------:R-:W-:Y:S01]  /*6a20*/  HMMA.16816.F32 R88, R4, R14, R228 ;  /* 0x0000000e0458723c */ /* 0x000fe200000018e4 */
[----:B------:R-:W1:Y:S01]  /*6a30*/  LDSM.16.MT88.4 R12, [R180+0xf000] ;  /* 0x00f00000b40c783b */ /* 0x000e620000004200 */
[----:B------:R-:W-:-:S02]  /*6a40*/  IMAD.MOV.U32 R246, RZ, RZ, R111 ;  /* 0x000000fffff67224 */ /* 0x000fc400078e006f */
[----:B------:R-:W-:Y:S02]  /*6a50*/  IMAD.MOV.U32 R111, RZ, RZ, R99 ;  /* 0x000000ffff6f7224 */ /* 0x000fe400078e0063 */
[----:B------:R-:W-:Y:S02]  /*6a60*/  IMAD.MOV.U32 R247, RZ, RZ, R110 ;  /* 0x000000fffff77224 */ /* 0x000fe400078e006e */
[----:B------:R-:W-:Y:S01]  /*6a70*/  IMAD.MOV.U32 R228, RZ, RZ, R106 ;  /* 0x000000ffffe47224 */ /* 0x000fe200078e006a */
[----:B----4-:R-:W-:Y:S01]  /*6a80*/  HMMA.16816.F32 R92, R4, R8, R92 ;  /* 0x00000008045c723c */ /* 0x010fe2000000185c */
[----:B------:R-:W-:Y:S02]  /*6a90*/  IMAD.MOV.U32 R231, RZ, RZ, R101 ;  /* 0x000000ffffe77224 */ /* 0x000fe400078e0065 */
[----:B------:R-:W-:Y:S02]  /*6aa0*/  IMAD.MOV.U32 R230, RZ, RZ, R102 ;  /* 0x000000ffffe67224 */ /* 0x000fe400078e0066 */
[----:B------:R-:W-:-:S02]  /*6ab0*/  IMAD.MOV.U32 R238, RZ, RZ, R111 ;  /* 0x000000ffffee7224 */ /* 0x000fc400078e006f */
        /* <DEDUP_REMOVED lines=11> */
[----:B------:R-:W-:Y:S02]  /*6b70*/  IMAD.MOV.U32 R226, RZ, RZ, R146 ;  /* 0x000000ffffe27224 */ /* 0x000fe400078e0092 */
[----:B------:R-:W-:Y:S01]  /*6b80*/  IMAD.MOV.U32 R227, RZ, RZ, R147 ;  /* 0x000000ffffe37224 */ /* 0x000fe200078e0093 */
[C---:B----4-:R-:W-:Y:S08]  /*6b90*/  HMMA.16816.F32 R108, R4.reuse, R8, R212 ;  /* 0x00000008046c723c */ /* 0x050ff000000018d4 */
[C---:B------:R-:W-:Y:S01]  /*6ba0*/  HMMA.16816.F32 R128, R4.reuse, R10, R128 ;  /* 0x0000000a0480723c */ /* 0x040fe20000001880 */
[----:B------:R-:W4:Y:S07]  /*6bb0*/  LDSM.16.MT88.4 R8, [R178+0x11000] ;  /* 0x01100000b208783b */ /* 0x000f2e0000004200 */
[C---:B-1----:R-:W-:Y:S08]  /*6bc0*/  HMMA.16816.F32 R132, R4.reuse, R12, R220 ;  /* 0x0000000c0484723c */ /* 0x042ff000000018dc */
[----:B------:R-:W-:Y:S01]  /*6bd0*/  HMMA.16816.F32 R144, R4, R14, R124 ;  /* 0x0000000e0490723c */ /* 0x000fe2000000187c */
[----:B------:R-:W1:Y:S01]  /*6be0*/  LDSM.16.MT88.4 R12, [R180+0x11000] ;  /* 0x01100000b40c783b */ /* 0x000e620000004200 */
[----:B---3--:R-:W-:-:S02]  /*6bf0*/  @!P3 HADD2 R2, -R138.H0_H0, -RZ.H0_H0 ;  /* 0xa00000ff8a02b230 */ /* 0x008fc40000000900 */
[----:B------:R-:W-:Y:S01]  /*6c00*/  @!P6 HADD2 R209, -R139.H0_H0, -RZ.H0_H0 ;  /* 0xa00000ff8bd1e230 */ /* 0x000fe20000000900 */
[----:B------:R-:W-:Y:S01]  /*6c10*/  SHF.R.U32.HI R0, RZ, 0x8, R71 ;  /* 0x00000008ff007819 */ /* 0x000fe20000011647 */
[----:B------:R-:W-:Y:S01]  /*6c20*/  @!P1 HADD2 R250, -R142.H0_H0, -RZ.H0_H0 ;  /* 0xa00000ff8efa9230 */ /* 0x000fe20000000900 */
[----:B------:R-:W-:Y:S01]  /*6c30*/  LDSM.16.MT88.4 R124, [R177+0xd800] ;  /* 0x00d80000b17c783b */ /* 0x000fe20000004200 */
[C---:B----4-:R-:W-:Y:S03]  /*6c40*/  HMMA.16816.F32 R200, R4.reuse, R10, R56 ;  /* 0x0000000a04c8723c */ /* 0x050fe60000001838 */
[----:B------:R-:W-:Y:S05]  /*6c50*/  LDSM.16.MT88.4 R56, [R179+0xd800] ;  /* 0x00d80000b338783b */ /* 0x000fea0000004200 */
[C---:B-1----:R-:W-:Y:S01]  /*6c60*/  HMMA.16816.F32 R168, R4.reuse, R14, R40 ;  /* 0x0000000e04a8723c */ /* 0x042fe20000001828 */
[----:B------:R-:W1:Y:S07]  /*6c70*/  LDSM.16.MT88.4 R40, [R178+0xd800] ;  /* 0x00d80000b228783b */ /* 0x000e6e0000004200 */
[----:B------:R-:W-:Y:S01]  /*6c80*/  HMMA.16816.F32 R172, R4, R12, R48 ;  /* 0x0000000c04ac723c */ /* 0x000fe20000001830 */
[----:B------:R-:W3:Y:S07]  /*6c90*/  LDSM.16.MT88.4 R48, [R180+0xd800] ;  /* 0x00d80000b430783b */ /* 0x000eee0000004200 */
[C---:B-1----:R-:W-:Y:S08]  /*6ca0*/  HMMA.16816.F32 R36, R112.reuse, R40, R36 ;  /* 0x000000287024723c */ /* 0x042ff00000001824 */
[C---:B------:R-:W-:Y:S08]  /*6cb0*/  HMMA.16816.F32 R40, R112.reuse, R42, R44 ;  /* 0x0000002a7028723c */ /* 0x040ff0000000182c */
[C---:B---3--:R-:W-:Y:S08]  /*6cc0*/  HMMA.16816.F32 R44, R112.reuse, R48, R52 ;  /* 0x00000030702c723c */ /* 0x048ff00000001834 */
[----:B------:R-:W-:Y:S01]  /*6cd0*/  HMMA.16816.F32 R52, R112, R56, R72 ;  /* 0x000000387034723c */ /* 0x000fe20000001848 */
[----:B------:R2:W3:Y:S07]  /*6ce0*/  LDL.LU.S16 R73, [R1+0x24] ;  /* 0x0000240001497983 */ /* 0x0004ee0000300600 */
[----:B------:R-:W-:Y:S01]  /*6cf0*/  HMMA.16816.F32 R164, R4, R8, R64 ;  /* 0x0000000804a4723c */ /* 0x000fe20000001840 */
[----:B------:R-:W1:Y:S01]  /*6d00*/  LDSM.16.MT88.4 R8, [R179+0x11000] ;  /* 0x01100000b308783b */ /* 0x000e620000004200 */
[----:B------:R-:W-:-:S02]  /*6d10*/  @!P6 PRMT R139, R209, 0x5410, RZ ;  /* 0x00005410d18be816 */ /* 0x000fc400000000ff */
[----:B------:R-:W-:Y:S01]  /*6d20*/  LOP3.LUT R0, R0, 0xffff, RZ, 0xc0, !PT ;  /* 0x0000ffff00007812 */ /* 0x000fe200078ec0ff */
[----:B------:R-:W-:Y:S01]  /*6d30*/  @!P4 HADD2 R210, -R141.H0_H0, -RZ.H0_H0 ;  /* 0xa00000ff8dd2c230 */ /* 0x000fe20000000900 */
[----:B------:R-:W-:Y:S01]  /*6d40*/  @!P1 PRMT R142, R250, 0x5410, RZ ;  /* 0x00005410fa8e9816 */ /* 0x000fe200000000ff */
[----:B------:R-:W-:Y:S01]  /*6d50*/  IMAD.MOV.U32 R225, RZ, RZ, R227 ;  /* 0x000000ffffe17224 */ /* 0x000fe200078e00e3 */
[----:B------:R-:W-:Y:S01]  /*6d60*/  HMMA.16816.F32 R120, R112, R124, R120 ;  /* 0x0000007c7078723c */ /* 0x000fe20000001878 */
[----:B------:R-:W-:Y:S01]  /*6d70*/  @!P2 HADD2 R208, -R140.H0_H0, -RZ.H0_H0 ;  /* 0xa00000ff8cd0a230 */ /* 0x000fe20000000900 */
[----:B------:R-:W4:Y:S01]  /*6d80*/  LDSM.16.MT88.4 R64, [R177+0xf800] ;  /* 0x00f80000b140783b */ /* 0x000f220000004200 */
[----:B---3--:R-:W-:-:S05]  /*6d90*/  @!P5 HADD2 R73, -R136.H0_H0, -RZ.H0_H0 ;  /* 0xa00000ff8849d230 */ /* 0x008fca0000000900 */
[----:B------:R-:W-:-:S04]  /*6da0*/  PRMT R72, R73, 0x7610, R72 ;  /* 0x0000761049487816 */ /* 0x000fc80000000048 */
[----:B------:R-:W-:Y:S02]  /*6db0*/  @!P5 PRMT R136, R72, 0x5410, RZ ;  /* 0x000054104888d816 */ /* 0x000fe400000000ff */
[----:B------:R2:W3:Y:S01]  /*6dc0*/  LDL.LU.S16 R72, [R1+0x28] ;  /* 0x0000280001487983 */ /* 0x0004e20000300600 */
[C---:B-1----:R-:W-:Y:S08]  /*6dd0*/  HMMA.16816.F32 R24, R4.reuse, R8, R24 ;  /* 0x000000080418723c */ /* 0x042ff00000001818 */
[----:B------:R-:W-:Y:S07]  /*6de0*/  HMMA.16816.F32 R16, R4, R10, R16 ;  /* 0x0000000a0410723c */ /* 0x000fee0000001810 */
[----:B------:R-:W-:-:S02]  /*6df0*/  PRMT R6, R2, 0x7610, R6 ;  /* 0x0000761002067816 */ /* 0x000fc40000000006 */
[----:B------:R-:W-:-:S04]  /*6e00*/  LOP3.LUT R2, R211, 0xff, RZ, 0xc0, !PT ;  /* 0x000000ffd3027812 */ /* 0x000fc800078ec0ff */
[----:B------:R-:W-:Y:S11]  /*6e10*/  ISETP.GE.U32.AND P6, PT, R251, R2, PT ;  /* 0x00000002fb00720c */ /* 0x000ff60003fc6070 */
[----:B------:R-:W-:Y:S02]  /*6e20*/  @!UPT UIADD3 URZ, URZ, URZ, URZ ;  /* 0x0000003f3f3ff290 */ /* 0x000fe4000fffe03f */
[----:B---3--:R-:W-:-:S05]  /*6e30*/  @!P6 HADD2 R72, -R119.H0_H0, -RZ.H0_H0 ;  /* 0xa00000ff7748e230 */ /* 0x008fca0000000900 */
[----:B------:R-:W-:Y:S02]  /*6e40*/  PRMT R71, R72, 0x7610, R71 ;  /* 0x0000761048477816 */ /* 0x000fe40000000047 */
[----:B------:R-:W-:Y:S01]  /*6e50*/  ISETP.GE.U32.AND P1, PT, R251, R0, PT ;  /* 0x00000000fb00720c */ /* 0x000fe20003f26070 */
[----:B------:R-:W-:Y:S01]  /*6e60*/  IMAD.WIDE.U32 R4, R77, -0x2daee0ad, RZ ;  /* 0xd2511f534d047825 */ /* 0x000fe200078e00ff */
[----:B------:R-:W-:Y:S01]  /*6e70*/  @!P6 PRMT R119, R71, 0x5410, RZ ;  /* 0x000054104777e816 */ /* 0x000fe200000000ff */
[----:B------:R-:W-:Y:S01]  /*6e80*/  HMMA.16816.F32 R124, R112, R126, R28 ;  /* 0x0000007e707c723c */ /* 0x000fe2000000181c */
[----:B------:R2:W3:Y:S02]  /*6e90*/  LDL.LU.S16 R71, [R1+0x2c] ;  /* 0x00002c0001477983 */ /* 0x0004e40000300600 */
[----:B------:R-:W-:Y:S02]  /*6ea0*/  LOP3.LUT R0, R5, UR5, R78, 0x96, !PT ;  /* 0x0000000505007c12 */ /* 0x000fe4000f8e964e */
[----:B------:R-:W-:-:S02]  /*6eb0*/  @!P3 PRMT R138, R6, 0x5410, RZ ;  /* 0x00005410068ab816 */ /* 0x000fc400000000ff */
[----:B------:R-:W-:Y:S01]  /*6ec0*/  @!P4 PRMT R141, R210, 0x5410, RZ ;  /* 0x00005410d28dc816 */ /* 0x000fe200000000ff */
[----:B------:R-:W-:Y:S01]  /*6ed0*/  IMAD.MOV.U32 R227, RZ, RZ, R240 ;  /* 0x000000ffffe37224 */ /* 0x000fe200078e00f0 */
[----:B------:R-:W-:Y:S01]  /*6ee0*/  LOP3.LUT R9, R68, 0xffff, RZ, 0xc0, !PT ;  /* 0x0000ffff44097812 */ /* 0x000fe200078ec0ff */
[----:B------:R-:W-:Y:S01]  /*6ef0*/  @!P1 HADD2 R252, -R137.H0_H0, -RZ.H0_H0 ;  /* 0xa00000ff89fc9230 */ /* 0x000fe20000000900 */
[C---:B------:R-:W-:Y:S01]  /*6f00*/  LOP3.LUT R6, R0.reuse, 0xff, RZ, 0xc0, !PT ;  /* 0x000000ff00067812 */ /* 0x040fe200078ec0ff */
[----:B------:R-:W-:Y:S01]  /*6f10*/  IMAD.MOV.U32 R224, RZ, RZ, R225 ;  /* 0x000000ffffe07224 */ /* 0x000fe200078e00e1 */
[----:B------:R-:W-:Y:S01]  /*6f20*/  LOP3.LUT R2, R0, 0xffff, RZ, 0xc0, !PT ;  /* 0x0000ffff00027812 */ /* 0x000fe200078ec0ff */
[----:B------:R-:W-:Y:S01]  /*6f30*/  HMMA.16816.F32 R56, R112, R58, R80 ;  /* 0x0000003a7038723c */ /* 0x000fe20000001850 */
[----:B------:R-:W-:Y:S01]  /*6f40*/  @!P1 PRMT R137, R252, 0x5410, RZ ;  /* 0x00005410fc899816 */ /* 0x000fe200000000ff */
[----:B------:R-:W1:Y:S01]  /*6f50*/  LDSM.16.MT88.4 R72, [R178+0xf800] ;  /* 0x00f80000b248783b */ /* 0x000e620000004200 */
[----:B------:R-:W-:-:S02]  /*6f60*/  ISETP.GE.U32.AND P1, PT, R251, R6, PT ;  /* 0x00000006fb00720c */ /* 0x000fc40003f26070 */
[----:B------:R-:W-:Y:S02]  /*6f70*/  SHF.R.U32.HI R6, RZ, 0x18, R0 ;  /* 0x00000018ff067819 */ /* 0x000fe40000011600 */
[----:B------:R-:W-:Y:S02]  /*6f80*/  LOP3.LUT R8, R68, 0xff, RZ, 0xc0, !PT ;  /* 0x000000ff44087812 */ /* 0x000fe400078ec0ff */
[--C-:B------:R-:W-:Y:S02]  /*6f90*/  SHF.R.U32.HI R10, RZ, 0x10, R68.reuse ;  /* 0x00000010ff0a7819 */ /* 0x100fe40000011644 */
[----:B------:R-:W-:Y:S02]  /*6fa0*/  SHF.R.U32.HI R7, RZ, 0x18, R68 ;  /* 0x00000018ff077819 */ /* 0x000fe40000011644 */
[----:B------:R-:W-:Y:S01]  /*6fb0*/  ISETP.GE.U32.AND P4, PT, R251, R143, PT ;  /* 0x0000008ffb00720c */ /* 0x000fe20003f86070 */
[----:B------:R-:W-:Y:S01]  /*6fc0*/  IMAD.MOV.U32 R240, RZ, RZ, R241 ;  /* 0x000000fffff07224 */ /* 0x000fe200078e00f1 */
[----:B------:R-:W-:-:S02]  /*6fd0*/  SHF.R.U32.HI R0, RZ, 0x10, R0 ;  /* 0x00000010ff007819 */ /* 0x000fc40000011600 */
[----:B------:R-:W-:Y:S01]  /*6fe0*/  @!P2 PRMT R140, R208, 0x5410, RZ ;  /* 0x00005410d08ca816 */ /* 0x000fe200000000ff */
[----:B------:R-:W-:Y:S01]  /*6ff0*/  IMAD.MOV.U32 R215, RZ, RZ, R227 ;  /* 0x000000ffffd77224 */ /* 0x000fe200078e00e3 */
[----:B------:R-:W-:Y:S01]  /*7000*/  LOP3.LUT R0, R0, 0xff, RZ, 0xc0, !PT ;  /* 0x000000ff00007812 */ /* 0x000fe200078ec0ff */
[----:B------:R-:W1:Y:S03]  /*7010*/  LDSM.16.MT88.4 R80, [R180+0xf800] ;  /* 0x00f80000b450783b */ /* 0x000e660000004200 */
[----:B------:R-:W-:Y:S02]  /*7020*/  ISETP.GE.U32.AND P6, PT, R251, R0, PT ;  /* 0x00000000fb00720c */ /* 0x000fe40003fc6070 */
[----:B------:R-:W-:-:S04]  /*7030*/  LOP3.LUT R0, R70, 0xffff, RZ, 0xc0, !PT ;  /* 0x0000ffff46007812 */ /* 0x000fc800078ec0ff */
[----:B------:R-:W-:-:S04]  /*7040*/  SHF.R.U32.HI R0, RZ, 0x8, R0 ;  /* 0x00000008ff007819 */ /* 0x000fc80000011600 */
[----:B------:R-:W-:Y:S01]  /*7050*/  LOP3.LUT R0, R0, 0xffff, RZ, 0xc0, !PT ;  /* 0x0000ffff00007812 */ /* 0x000fe200078ec0ff */
[----:B---3--:R-:W-:-:S05]  /*7060*/  @!P1 HADD2 R71, -R118.H0_H0, -RZ.H0_H0 ;  /* 0xa00000ff76479230 */ /* 0x008fca0000000900 */
[----:B------:R-:W-:Y:S02]  /*7070*/  PRMT R69, R71, 0x7610, R69 ;  /* 0x0000761047457816 */ /* 0x000fe40000000045 */
[----:B------:R2:W3:Y:S02]  /*7080*/  LDL.LU.S16 R71, [R1+0x34] ;  /* 0x0000340001477983 */ /* 0x0004e40000300600 */
[----:B------:R-:W-:Y:S02]  /*7090*/  @!P1 PRMT R118, R69, 0x5410, RZ ;  /* 0x0000541045769816 */ /* 0x000fe400000000ff */
[C---:B------:R-:W-:Y:S02]  /*70a0*/  ISETP.GE.U32.AND P1, PT, R251.reuse, R0, PT ;  /* 0x00000000fb00720c */ /* 0x040fe40003f26070 */
[----:B------:R2:W2:Y:S01]  /*70b0*/  LDL.LU.S16 R0, [R1+0x30] ;  /* 0x0000300001007983 */ /* 0x0004a20000300600 */
[----:B------:R-:W-:Y:S11]  /*70c0*/  ISETP.GE.U32.AND P3, PT, R251, R6, PT ;  /* 0x00000006fb00720c */ /* 0x000ff60003f66070 */
[----:B------:R-:W-:Y:S02]  /*70d0*/  @!UPT UIADD3 URZ, URZ, URZ, URZ ;  /* 0x0000003f3f3ff290 */ /* 0x000fe4000fffe03f */
[----:B--2---:R-:W-:-:S05]  /*70e0*/  @!P3 HADD2 R0, -R35.H0_H0, -RZ.H0_H0 ;  /* 0xa00000ff2300b230 */ /* 0x004fca0000000900 */
[----:B------:R-:W-:-:S04]  /*70f0*/  PRMT R31, R0, 0x7610, R31 ;  /* 0x00007610001f7816 */ /* 0x000fc8000000001f */
[----:B------:R-:W-:Y:S02]  /*7100*/  @!P3 PRMT R35, R31, 0x5410, RZ ;  /* 0x000054101f23b816 */ /* 0x000fe400000000ff */
[----:B------:R2:W2:Y:S01]  /*7110*/  LDL.LU.S16 R31, [R1+0x40] ;  /* 0x00004000011f7983 */ /* 0x0004a20000300600 */
[----:B------:R-:W-:-:S04]  /*7120*/  SHF.R.U32.HI R2, RZ, 0x8, R2 ;  /* 0x00000008ff027819 */ /* 0x000fc80000011602 */
[----:B------:R-:W-:-:S04]  /*7130*/  LOP3.LUT R2, R2, 0xffff, RZ, 0xc0, !PT ;  /* 0x0000ffff02027812 */ /* 0x000fc800078ec0ff */
[----:B------:R-:W-:Y:S01]  /*7140*/  ISETP.GE.U32.AND P5, PT, R251, R2, PT ;  /* 0x00000002fb00720c */ /* 0x000fe20003fa6070 */
[----:B--2---:R-:W-:-:S05]  /*7150*/  @!P6 HADD2 R31, -R34.H0_H0, -RZ.H0_H0 ;  /* 0xa00000ff221fe230 */ /* 0x004fca0000000900 */
[----:B------:R-:W-:-:S04]  /*7160*/  PRMT R30, R31, 0x7610, R30 ;  /* 0x000076101f1e7816 */ /* 0x000fc8000000001e */
[----:B------:R-:W-:Y:S02]  /*7170*/  @!P6 PRMT R34, R30, 0x5410, RZ ;  /* 0x000054101e22e816 */ /* 0x000fe400000000ff */
[----:B------:R2:W2:Y:S01]  /*7180*/  LDL.LU.S16 R30, [R1+0x60] ;  /* 0x00006000011e7983 */ /* 0x0004a20000300600 */
[----:B---3--:R-:W-:Y:S01]  /*7190*/  @!P5 HADD2 R71, -R117.H0_H0, -RZ.H0_H0 ;  /* 0xa00000ff7547d230 */ /* 0x008fe20000000900 */
[----:B------:R-:W-:-:S04]  /*71a0*/  LOP3.LUT R0, R70, 0xff, RZ, 0xc0, !PT ;  /* 0x000000ff46007812 */ /* 0x000fc800078ec0ff */
[----:B------:R-:W-:-:S04]  /*71b0*/  PRMT R68, R71, 0x7610, R68 ;  /* 0x0000761047447816 */ /* 0x000fc80000000044 */
[----:B------:R-:W-:Y:S02]  /*71c0*/  @!P5 PRMT R117, R68, 0x5410, RZ ;  /* 0x000054104475d816 */ /* 0x000fe400000000ff */
[----:B------:R-:W-:Y:S02]  /*71d0*/  ISETP.GE.U32.AND P5, PT, R251, R0, PT ;  /* 0x00000000fb00720c */ /* 0x000fe40003fa6070 */
[----:B------:R-:W-:-:S04]  /*71e0*/  SHF.R.U32.HI R0, RZ, 0x18, R70 ;  /* 0x00000018ff007819 */ /* 0x000fc80000011646 */
[----:B------:R-:W-:Y:S02]  /*71f0*/  ISETP.GE.U32.AND P3, PT, R251, R0, PT ;  /* 0x00000000fb00720c */ /* 0x000fe40003f66070 */
[----:B------:R-:W-:-:S04]  /*7200*/  SHF.R.U32.HI R0, RZ, 0x10, R70 ;  /* 0x00000010ff007819 */ /* 0x000fc80000011646 */
[----:B------:R-:W-:-:S04]  /*7210*/  LOP3.LUT R0, R0, 0xff, RZ, 0xc0, !PT ;  /* 0x000000ff00007812 */ /* 0x000fc800078ec0ff */
[----:B------:R-:W-:Y:S02]  /*7220*/  ISETP.GE.U32.AND P6, PT, R251, R0, PT ;  /* 0x00000000fb00720c */ /* 0x000fe40003fc6070 */
[----:B------:R3:W3:Y:S01]  /*7230*/  LDL.LU.S16 R0, [R1+0x54] ;  /* 0x0000540001007983 */ /* 0x0006e20000300600 */
[----:B--2---:R-:W-:-:S05]  /*7240*/  @!P5 HADD2 R30, -R163.H0_H0, -RZ.H0_H0 ;  /* 0xa00000ffa31ed230 */ /* 0x004fca0000000900 */
[----:B------:R-:W-:-:S04]  /*7250*/  PRMT R29, R30, 0x7610, R29 ;  /* 0x000076101e1d7816 */ /* 0x000fc8000000001d */
[----:B------:R-:W-:Y:S02]  /*7260*/  @!P5 PRMT R163, R29, 0x5410, RZ ;  /* 0x000054101da3d816 */ /* 0x000fe400000000ff */
[----:B------:R2:W2:Y:S02]  /*7270*/  LDL.LU.S16 R29, [R1+0x64] ;  /* 0x00006400011d7983 */ /* 0x0004a40000300600 */
[----:B--2---:R-:W-:-:S05]  /*7280*/  @!P6 HADD2 R29, -R161.H0_H0, -RZ.H0_H0 ;  /* 0xa00000ffa11de230 */ /* 0x004fca0000000900 */
[----:B------:R-:W-:-:S04]  /*7290*/  PRMT R28, R29, 0x7610, R28 ;  /* 0x000076101d1c7816 */ /* 0x000fc8000000001c */
[----:B------:R-:W-:Y:S02]  /*72a0*/  @!P6 PRMT R161, R28, 0x5410, RZ ;  /* 0x000054101ca1e816 */ /* 0x000fe400000000ff */
[----:B------:R2:W2:Y:S01]  /*72b0*/  LDL.LU.S16 R28, [R1+0x68] ;  /* 0x00006800011c7983 */ /* 0x0004a20000300600 */
[----:B---3--:R-:W-:-:S05]  /*72c0*/  @!P1 HADD2 R0, -R162.H0_H0, -RZ.H0_H0 ;  /* 0xa00000ffa2009230 */ /* 0x008fca0000000900 */
[----:B------:R-:W-:Y:S02]  /*72d0*/  PRMT R2, R0, 0x7610, R2 ;  /* 0x0000761000027816 */ /* 0x000fe40000000002 */
[----:B------:R-:W-:-:S04]  /*72e0*/  LOP3.LUT R0, R76, 0xffff, RZ, 0xc0, !PT ;  /* 0x0000ffff4c007812 */ /* 0x000fc800078ec0ff */
[----:B------:R-:W-:-:S04]  /*72f0*/  SHF.R.U32.HI R0, RZ, 0x8, R0 ;  /* 0x00000008ff007819 */ /* 0x000fc80000011600 */
[----:B------:R-:W-:Y:S02]  /*7300*/  LOP3.LUT R0, R0, 0xffff, RZ, 0xc0, !PT ;  /* 0x0000ffff00007812 */ /* 0x000fe400078ec0ff */
[----:B------:R-:W-:Y:S02]  /*7310*/  @!P1 PRMT R162, R2, 0x5410, RZ ;  /* 0x0000541002a29816 */ /* 0x000fe400000000ff */
[C---:B------:R-:W-:Y:S02]  /*7320*/  ISETP.GE.U32.AND P1, PT, R251.reuse, R0, PT ;  /* 0x00000000fb00720c */ /* 0x040fe40003f26070 */
[----:B------:R-:W-:Y:S02]  /*7330*/  SHF.R.U32.HI R0, RZ, 0x18, R76 ;  /* 0x00000018ff007819 */ /* 0x000fe4000001164c */
[----:B------:R-:W-:Y:S02]  /*7340*/  LOP3.LUT R2, R76, 0xff, RZ, 0xc0, !PT ;  /* 0x000000ff4c027812 */ /* 0x000fe400078ec0ff */
[----:B------:R-:W-:-:S02]  /*7350*/  ISETP.GE.U32.AND P6, PT, R251, R0, PT ;  /* 0x00000000fb00720c */ /* 0x000fc40003fc6070 */
[----:B------:R-:W-:Y:S02]  /*7360*/  SHF.R.U32.HI R0, RZ, 0x10, R76 ;  /* 0x00000010ff007819 */ /* 0x000fe4000001164c */
[----:B------:R-:W-:Y:S02]  /*7370*/  ISETP.GE.U32.AND P5, PT, R251, R2, PT ;  /* 0x00000002fb00720c */ /* 0x000fe40003fa6070 */
[----:B------:R-:W-:Y:S01]  /*7380*/  LOP3.LUT R0, R0, 0xff, RZ, 0xc0, !PT ;  /* 0x000000ff00007812 */ /* 0x000fe200078ec0ff */
[----:B--2---:R-:W-:-:S05]  /*7390*/  @!P3 HADD2 R28, -R160.H0_H0, -RZ.H0_H0 ;  /* 0xa00000ffa01cb230 */ /* 0x004fca0000000900 */
[----:B------:R-:W-:-:S04]  /*73a0*/  PRMT R2, R28, 0x7610, R2 ;  /* 0x000076101c027816 */ /* 0x000fc80000000002 */
[----:B------:R-:W-:Y:S02]  /*73b0*/  @!P3 PRMT R160, R2, 0x5410, RZ ;  /* 0x0000541002a0b816 */ /* 0x000fe400000000ff */
[----:B------:R2:W3:Y:S01]  /*73c0*/  LDL.LU.S16 R2, [R1+0x6c] ;  /* 0x00006c0001027983 */ /* 0x0004e20000300600 */
[----:B------:R-:W-:-:S03]  /*73d0*/  ISETP.GE.U32.AND P3, PT, R251, R0, PT ;  /* 0x00000000fb00720c */ /* 0x000fc60003f66070 */
[----:B------:R2:W2:Y:S01]  /*73e0*/  LDL.LU.S16 R0, [R1+0x70] ;  /* 0x0000700001007983 */ /* 0x0004a20000300600 */
[----:B---3--:R-:W-:Y:S02]  /*73f0*/  @!P5 HADD2 R2, -R148.H0_H0, -RZ.H0_H0 ;  /* 0xa00000ff9402d230 */ /* 0x008fe40000000900 */
[----:B--2---:R-:W-:-:S03]  /*7400*/  @!P1 HADD2 R0, -R149.H0_H0, -RZ.H0_H0 ;  /* 0xa00000ff95009230 */ /* 0x004fc60000000900 */
[----:B------:R-:W-:Y:S02]  /*7410*/  PRMT R15, R2, 0x7610, R15 ;  /* 0x00007610020f7816 */ /* 0x000fe4000000000f */
[----:B------:R-:W-:Y:S02]  /*7420*/  PRMT R14, R0, 0x7610, R14 ;  /* 0x00007610000e7816 */ /* 0x000fe4000000000e */
[----:B------:R-:W-:Y:S02]  /*7430*/  @!P5 PRMT R148, R15, 0x5410, RZ ;  /* 0x000054100f94d816 */ /* 0x000fe400000000ff */
[----:B------:R2:W3:Y:S01]  /*7440*/  LDL.LU.S16 R15, [R1+0x74] ;  /* 0x00007400010f7983 */ /* 0x0004e20000300600 */
[----:B------:R-:W-:-:S03]  /*7450*/  @!P1 PRMT R149, R14, 0x5410, RZ ;  /* 0x000054100e959816 */ /* 0x000fc600000000ff */
[----:B------:R2:W2:Y:S01]  /*7460*/  LDL.LU.S16 R14, [R1+0x78] ;  /* 0x00007800010e7983 */ /* 0x0004a20000300600 */
[----:B------:R-:W-:-:S04]  /*7470*/  LOP3.LUT R0, R248, 0xff, RZ, 0xc0, !PT ;  /* 0x000000fff8007812 */ /* 0x000fc800078ec0ff */
[----:B------:R-:W-:Y:S01]  /*7480*/  ISETP.GE.U32.AND P5, PT, R251, R0, PT ;  /* 0x00000000fb00720c */ /* 0x000fe20003fa6070 */
[----:B--2---:R-:W-:-:S05]  /*7490*/  @!P6 HADD2 R14, -R151.H0_H0, -RZ.H0_H0 ;  /* 0xa00000ff970ee230 */ /* 0x004fca0000000900 */
[----:B------:R-:W-:-:S04]  /*74a0*/  PRMT R0, R14, 0x7610, R0 ;  /* 0x000076100e007816 */ /* 0x000fc80000000000 */
[----:B------:R-:W-:Y:S02]  /*74b0*/  @!P6 PRMT R151, R0, 0x5410, RZ ;  /* 0x000054100097e816 */ /* 0x000fe400000000ff */
[----:B------:R2:W2:Y:S01]  /*74c0*/  LDL.LU.S16 R0, [R1+0x7c] ;  /* 0x00007c0001007983 */ /* 0x0004a20000300600 */
[----:B------:R-:W-:Y:S02]  /*74d0*/  IMAD.MOV.U32 R241, RZ, RZ, R242 ;  /* 0x000000fffff17224 */ /* 0x000fe400078e00f2 */
[----:B------:R-:W-:Y:S02]  /*74e0*/  IMAD.MOV.U32 R242, RZ, RZ, R243 ;  /* 0x000000fffff27224 */ /* 0x000fe400078e00f3 */
[----:B------:R-:W-:Y:S02]  /*74f0*/  IMAD.MOV.U32 R243, RZ, RZ, R230 ;  /* 0x000000fffff37224 */ /* 0x000fe400078e00e6 */
[----:B------:R-:W-:Y:S02]  /*7500*/  IMAD.MOV.U32 R230, RZ, RZ, R231 ;  /* 0x000000ffffe67224 */ /* 0x000fe400078e00e7 */
[----:B------:R-:W-:-:S02]  /*7510*/  IMAD.MOV.U32 R231, RZ, RZ, R244 ;  /* 0x000000ffffe77224 */ /* 0x000fc400078e00f4 */
[----:B------:R-:W-:Y:S02]  /*7520*/  IMAD.MOV.U32 R244, RZ, RZ, R245 ;  /* 0x000000fffff47224 */ /* 0x000fe400078e00f5 */
[----:B------:R-:W-:Y:S02]  /*7530*/  IMAD.MOV.U32 R245, RZ, RZ, R246 ;  /* 0x000000fffff57224 */ /* 0x000fe400078e00f6 */
[----:B------:R-:W-:Y:S02]  /*7540*/  IMAD.MOV.U32 R246, RZ, RZ, R238 ;  /* 0x000000fffff67224 */ /* 0x000fe400078e00ee */
[----:B------:R-:W-:Y:S02]  /*7550*/  IMAD.MOV.U32 R238, RZ, RZ, R181 ;  /* 0x000000ffffee7224 */ /* 0x000fe400078e00b5 */
[----:B------:R1:W5:Y:S01]  /*7560*/  LDL.LU R181, [R1+0xdc] ;  /* 0x0000dc0001b57983 */ /* 0x0003620000300800 */
[----:B--2---:R-:W-:-:S05]  /*7570*/  @!P4 HADD2 R0, -R152.H0_H0, -RZ.H0_H0 ;  /* 0xa00000ff9800c230 */ /* 0x004fca0000000900 */
[----:B------:R-:W-:-:S04]  /*7580*/  PRMT R13, R0, 0x7610, R13 ;  /* 0x00007610000d7816 */ /* 0x000fc8000000000d */
[----:B------:R-:W-:Y:S02]  /*7590*/  @!P4 PRMT R152, R13, 0x5410, RZ ;  /* 0x000054100d98c816 */ /* 0x000fe400000000ff */
[----:B------:R2:W2:Y:S01]  /*75a0*/  LDL.LU.S16 R13, [R1+0x80] ;  /* 0x00008000010d7983 */ /* 0x0004a20000300600 */
[----:B------:R-:W-:-:S04]  /*75b0*/  SHF.R.U32.HI R2, RZ, 0x8, R249 ;  /* 0x00000008ff027819 */ /* 0x000fc800000116f9 */
[----:B------:R-:W-:-:S04]  /*75c0*/  LOP3.LUT R2, R2, 0xffff, RZ, 0xc0, !PT ;  /* 0x0000ffff02027812 */ /* 0x000fc800078ec0ff */
[----:B------:R-:W-:Y:S11]  /*75d0*/  ISETP.GE.U32.AND P1, PT, R251, R2, PT ;  /* 0x00000002fb00720c */ /* 0x000ff60003f26070 */
[----:B------:R-:W-:Y:S02]  /*75e0*/  @!UPT UIADD3 URZ, URZ, URZ, URZ ;  /* 0x0000003f3f3ff290 */ /* 0x000fe4000fffe03f */
[----:B--2---:R-:W-:-:S05]  /*75f0*/  @!P1 HADD2 R13, -R150.H0_H0, -RZ.H0_H0 ;  /* 0xa00000ff960d9230 */ /* 0x004fca0000000900 */
[----:B------:R-:W-:Y:S02]  /*7600*/  PRMT R12, R13, 0x7610, R12 ;  /* 0x000076100d0c7816 */ /* 0x000fe4000000000c */
[----:B------:R2:W2:Y:S02]  /*7610*/  LDL.LU.S16 R13, [R1+0x8c] ;  /* 0x00008c00010d7983 */ /* 0x0004a40000300600 */
[----:B------:R-:W-:Y:S02]  /*7620*/  @!P1 PRMT R150, R12, 0x5410, RZ ;  /* 0x000054100c969816 */ /* 0x000fe400000000ff */
[----:B------:R1:W2:Y:S01]  /*7630*/  LDL.LU.S16 R12, [R1+0x88] ;  /* 0x00008800010c7983 */ /* 0x0002a20000300600 */
[C---:B------:R-:W-:Y:S01]  /*7640*/  ISETP.GE.U32.AND P2, PT, R251.reuse, R79, PT ;  /* 0x0000004ffb00720c */ /* 0x040fe20003f46070 */
[----:B---3--:R-:W-:Y:S01]  /*7650*/  @!P3 HADD2 R15, -R153.H0_H0, -RZ.H0_H0 ;  /* 0xa00000ff990fb230 */ /* 0x008fe20000000900 */
[----:B------:R-:W-:-:S04]  /*7660*/  ISETP.GE.U32.AND P6, PT, R251, R7, PT ;  /* 0x00000007fb00720c */ /* 0x000fc80003fc6070 */
[----:B------:R-:W-:Y:S02]  /*7670*/  PRMT R6, R15, 0x7610, R6 ;  /* 0x000076100f067816 */ /* 0x000fe40000000006 */
[----:B------:R-:W-:Y:S02]  /*7680*/  LOP3.LUT R7, R4, 0xffff, RZ, 0xc0, !PT ;  /* 0x0000ffff04077812 */ /* 0x000fe400078ec0ff */
[----:B------:R-:W-:Y:S02]  /*7690*/  @!P3 PRMT R153, R6, 0x5410, RZ ;  /* 0x000054100699b816 */ /* 0x000fe400000000ff */
[----:B------:R-:W-:Y:S02]  /*76a0*/  LOP3.LUT R6, R4, 0xff, RZ, 0xc0, !PT ;  /* 0x000000ff04067812 */ /* 0x000fe400078ec0ff */
[--C-:B------:R-:W-:Y:S02]  /*76b0*/  SHF.R.U32.HI R5, RZ, 0x10, R4.reuse ;  /* 0x00000010ff057819 */ /* 0x100fe40000011604 */
[----:B------:R-:W-:Y:S01]  /*76c0*/  SHF.R.U32.HI R2, RZ, 0x18, R4 ;  /* 0x00000018ff027819 */ /* 0x000fe20000011604 */
[----:B--2---:R-:W-:-:S05]  /*76d0*/  @!P2 HADD2 R12, -R155.H0_H0, -RZ.H0_H0 ;  /* 0xa00000ff9b0ca230 */ /* 0x004fca0000000900 */
[----:B------:R-:W-:Y:S02]  /*76e0*/  PRMT R4, R12, 0x7610, R4 ;  /* 0x000076100c047816 */ /* 0x000fe40000000004 */
[----:B------:R2:W3:Y:S01]  /*76f0*/  LDL.LU.S16 R12, [R1+0x84] ;  /* 0x00008400010c7983 */ /* 0x0004e20000300600 */
[----:B------:R-:W-:Y:S02]  /*7700*/  ISETP.GE.U32.AND P3, PT, R251, R8, PT ;  /* 0x00000008fb00720c */ /* 0x000fe40003f66070 */
[----:B------:R-:W-:-:S04]  /*7710*/  SHF.R.U32.HI R0, RZ, 0x8, R9 ;  /* 0x00000008ff007819 */ /* 0x000fc80000011609 */
[----:B------:R-:W-:-:S04]  /*7720*/  LOP3.LUT R0, R0, 0xffff, RZ, 0xc0, !PT ;  /* 0x0000ffff00007812 */ /* 0x000fc800078ec0ff */
[----:B------:R-:W-:Y:S02]  /*7730*/  ISETP.GE.U32.AND P4, PT, R251, R0, PT ;  /* 0x00000000fb00720c */ /* 0x000fe40003f86070 */
[----:B------:R-:W-:-:S04]  /*7740*/  LOP3.LUT R0, R10, 0xff, RZ, 0xc0, !PT ;  /* 0x000000ff0a007812 */ /* 0x000fc800078ec0ff */
[----:B------:R-:W-:Y:S01]  /*7750*/  ISETP.GE.U32.AND P1, PT, R251, R0, PT ;  /* 0x00000000fb00720c */ /* 0x000fe20003f26070 */
[----:B------:R-:W-:Y:S01]  /*7760*/  @!P5 HADD2 R13, -R157.H0_H0, -RZ.H0_H0 ;  /* 0xa00000ff9d0dd230 */ /* 0x000fe20000000900 */
[----:B------:R-:W-:Y:S02]  /*7770*/  IMAD.MOV.U32 R225, RZ, RZ, R240 ;  /* 0x000000ffffe17224 */ /* 0x000fe400078e00f0 */
[----:B------:R-:W-:Y:S02]  /*7780*/  IMAD.MOV.U32 R227, RZ, RZ, R241 ;  /* 0x000000ffffe37224 */ /* 0x000fe400078e00f1 */
[----:B------:R-:W-:Y:S01]  /*7790*/  PRMT R11, R13, 0x7610, R11 ;  /* 0x000076100d0b7816 */ /* 0x000fe2000000000b */
[----:B------:R-:W-:Y:S02]  /*77a0*/  IMAD.MOV.U32 R240, RZ, RZ, R242 ;  /* 0x000000fffff07224 */ /* 0x000fe400078e00f2 */
[----:B------:R-:W-:Y:S02]  /*77b0*/  IMAD.MOV.U32 R241, RZ, RZ, R230 ;  /* 0x000000fffff17224 */ /* 0x000fe400078e00e6 */
[----:B------:R-:W-:-:S02]  /*77c0*/  IMAD.MOV.U32 R242, RZ, RZ, R231 ;  /* 0x000000fffff27224 */ /* 0x000fc400078e00e7 */
[----:B------:R-:W-:Y:S02]  /*77d0*/  IMAD.MOV.U32 R230, RZ, RZ, R234 ;  /* 0x000000ffffe67224 */ /* 0x000fe400078e00ea */
[----:B------:R-:W-:Y:S01]  /*77e0*/  IMAD.MOV.U32 R231, RZ, RZ, R176 ;  /* 0x000000ffffe77224 */ /* 0x000fe200078e00b0 */
[----:B------:R-:W-:Y:S01]  /*77f0*/  @!P5 PRMT R157, R11, 0x5410, RZ ;  /* 0x000054100b9dd816 */ /* 0x000fe200000000ff */
[----:B------:R-:W-:Y:S01]  /*7800*/  IMAD.MOV.U32 R234, RZ, RZ, R21 ;  /* 0x000000ffffea7224 */ /* 0x000fe200078e0015 */
[----:B---3--:R-:W-:-:S05]  /*7810*/  @!P3 HADD2 R12, -R159.H0_H0, -RZ.H0_H0 ;  /* 0xa00000ff9f0cb230 */ /* 0x008fca0000000900 */
[----:B------:R-:W-:Y:S02]  /*7820*/  PRMT R0, R12, 0x7610, R0 ;  /* 0x000076100c007816 */ /* 0x000fe40000000000 */
[----:B------:R-:W-:Y:S01]  /*7830*/  @!P2 PRMT R155, R4, 0x5410, RZ ;  /* 0x00005410049ba816 */ /* 0x000fe200000000ff */
[----:B------:R-:W-:Y:S01]  /*7840*/  HMMA.16816.F32 R48, R112, R50, R60 ;  /* 0x000000327030723c */ /* 0x000fe2000000183c */
[----:B------:R-:W-:Y:S01]  /*7850*/  @!P3 PRMT R159, R0, 0x5410, RZ ;  /* 0x00005410009fb816 */ /* 0x000fe200000000ff */
[----:B------:R-:W-:Y:S04]  /*7860*/  LDSM.16.MT88.4 R12, [R179+0x11800] ;  /* 0x01180000b30c783b */ /* 0x000fe80000004200 */
[----:B------:R2:W3:Y:S04]  /*7870*/  LDL.LU.S16 R0, [R1+0x90] ;  /* 0x0000900001007983 */ /* 0x0004e80000300600 */
[----:B------:R2:W5:Y:S04]  /*7880*/  LDL.LU R176, [R1+0xd8] ;  /* 0x0000d80001b07983 */ /* 0x0005680000300800 */
[----:B------:R2:W5:Y:S04]  /*7890*/  LDL.LU R21, [R1+0xd4] ;  /* 0x0000d40001157983 */ /* 0x0005680000300800 */
[----:B------:R2:W2:Y:S01]  /*78a0*/  LDL.LU.S16 R11, [R1+0x94] ;  /* 0x00009400010b7983 */ /* 0x0004a20000300600 */
[----:B------:R-:W-:-:S02]  /*78b0*/  ISETP.GE.U32.AND P2, PT, R251, R2, PT ;  /* 0x00000002fb00720c */ /* 0x000fc40003f46070 */
[----:B------:R-:W-:Y:S01]  /*78c0*/  SHF.R.U32.HI R2, RZ, 0x8, R7 ;  /* 0x00000008ff027819 */ /* 0x000fe20000011607 */
[----:B------:R-:W-:Y:S01]  /*78d0*/  FADD.FTZ R4, R226, R225 ;  /* 0x000000e1e2047221 */ /* 0x000fe20000010000 */
[----:B------:R1:W4:Y:S02]  /*78e0*/  LDL.LU.S16 R31, [R1+0xa8] ;  /* 0x0000a800011f7983 */ /* 0x0003240000300600 */
[----:B------:R-:W-:Y:S02]  /*78f0*/  LOP3.LUT R2, R2, 0xffff, RZ, 0xc0, !PT ;  /* 0x0000ffff02027812 */ /* 0x000fe400078ec0ff */
[----:B------:R1:W4:Y:S04]  /*7900*/  LDL.LU.S16 R30, [R1+0xa4] ;  /* 0x0000a400011e7983 */ /* 0x0003280000300600 */
[----:B------:R1:W4:Y:S01]  /*7910*/  LDL.LU.S16 R29, [R1+0xa0] ;  /* 0x0000a000011d7983 */ /* 0x0003220000300600 */
[----:B---3--:R-:W-:-:S05]  /*7920*/  @!P4 HADD2 R0, -R158.H0_H0, -RZ.H0_H0 ;  /* 0xa00000ff9e00c230 */ /* 0x008fca0000000900 */
[----:B------:R-:W-:-:S04]  /*7930*/  PRMT R9, R0, 0x7610, R9 ;  /* 0x0000761000097816 */ /* 0x000fc80000000009 */
[----:B------:R-:W-:Y:S02]  /*7940*/  @!P4 PRMT R158, R9, 0x5410, RZ ;  /* 0x00005410099ec816 */ /* 0x000fe400000000ff */
[----:B------:R-:W-:Y:S01]  /*7950*/  ISETP.GE.U32.AND P4, PT, R251, R2, PT ;  /* 0x00000002fb00720c */ /* 0x000fe20003f86070 */
[----:B------:R-:W-:Y:S01]  /*7960*/  FADD.FTZ R2, R240, R4 ;  /* 0x00000004f0027221 */ /* 0x000fe20000010000 */
[----:B--2---:R-:W-:-:S03]  /*7970*/  @!P1 HADD2 R11, -R156.H0_H0, -RZ.H0_H0 ;  /* 0xa00000ff9c0b9230 */ /* 0x004fc60000000900 */
[----:B------:R-:W-:Y:S02]  /*7980*/  FADD.FTZ R2, R242, R2 ;  /* 0x00000002f2027221 */ /* 0x000fe40000010000 */
[----:B------:R-:W-:Y:S02]  /*7990*/  PRMT R8, R11, 0x7610, R8 ;  /* 0x000076100b087816 */ /* 0x000fe40000000008 */
[----:B------:R-:W-:Y:S02]  /*79a0*/  FADD.FTZ R2, R20, R2 ;  /* 0x0000000214027221 */ /* 0x000fe40000010000 */
[----:B------:R2:W5:Y:S04]  /*79b0*/  LDL.LU R20, [R1+0xd0] ;  /* 0x0000d00001147983 */ /* 0x0005680000300800 */
[----:B------:R2:W3:Y:S04]  /*79c0*/  LDL.LU.S16 R28, [R1+0x9c] ;  /* 0x00009c00011c7983 */ /* 0x0004e80000300600 */
[----:B------:R2:W2:Y:S01]  /*79d0*/  LDL.LU.S16 R11, [R1+0x98] ;  /* 0x00009800010b7983 */ /* 0x0004a20000300600 */
[----:B------:R-:W-:-:S04]  /*79e0*/  LOP3.LUT R0, R5, 0xff, RZ, 0xc0, !PT ;  /* 0x000000ff05007812 */ /* 0x000fc800078ec0ff */
[----:B------:R-:W-:Y:S01]  /*79f0*/  ISETP.GE.U32.AND P3, PT, R251, R0, PT ;  /* 0x00000000fb00720c */ /* 0x000fe20003f66070 */
[----:B------:R-:W-:-:S04]  /*7a00*/  FADD.FTZ R0, R224, R215 ;  /* 0x000000d7e0007221 */ /* 0x000fc80000010000 */
[----:B------:R-:W-:-:S04]  /*7a10*/  FADD.FTZ R0, R227, R0 ;  /* 0x00000000e3007221 */ /* 0x000fc80000010000 */
[----:B------:R-:W-:-:S04]  /*7a20*/  FADD.FTZ R0, R241, R0 ;  /* 0x00000000f1007221 */ /* 0x000fc80000010000 */
[----:B------:R-:W-:Y:S02]  /*7a30*/  FADD.FTZ R0, R229, R0 ;  /* 0x00000000e5007221 */ /* 0x000fe40000010000 */
[----:B------:R-:W-:Y:S02]  /*7a40*/  FADD.FTZ R2, R231, R2 ;  /* 0x00000002e7027221 */ /* 0x000fe40000010000 */
[----:B------:R-:W-:Y:S02]  /*7a50*/  FADD.FTZ R0, R230, R0 ;  /* 0x00000000e6007221 */ /* 0x000fe40000010000 */
[----:B------:R-:W-:Y:S02]  /*7a60*/  FADD.FTZ R2, R245, R2 ;  /* 0x00000002f5027221 */ /* 0x000fe40000010000 */
[----:B------:R-:W-:Y:S01]  /*7a70*/  FADD.FTZ R0, R244, R0 ;  /* 0x00000000f4007221 */ /* 0x000fe20000010000 */
[----:B----4-:R-:W-:Y:S01]  /*7a80*/  @!P4 HADD2 R29, -R32.H0_H0, -RZ.H0_H0 ;  /* 0xa00000ff201dc230 */ /* 0x010fe20000000900 */
[----:B------:R-:W-:-:S02]  /*7a90*/  FADD.FTZ R2, R247, R2 ;  /* 0x00000002f7027221 */ /* 0x000fc40000010000 */
[----:B------:R-:W-:Y:S02]  /*7aa0*/  FADD.FTZ R0, R246, R0 ;  /* 0x00000000f6007221 */ /* 0x000fe40000010000 */
[----:B------:R-:W-:Y:S01]  /*7ab0*/  FADD.FTZ R2, R233, R2 ;  /* 0x00000002e9027221 */ /* 0x000fe20000010000 */
[----:B------:R-:W-:Y:S01]  /*7ac0*/  PRMT R4, R29, 0x7610, R4 ;  /* 0x000076101d047816 */ /* 0x000fe20000000004 */
[----:B------:R-:W-:Y:S01]  /*7ad0*/  FADD.FTZ R0, R232, R0 ;  /* 0x00000000e8007221 */ /* 0x000fe20000010000 */
[----:B------:R-:W-:Y:S01]  /*7ae0*/  HMMA.16816.F32 R60, R112, R64, R84 ;  /* 0x00000040703c723c */ /* 0x000fe20000001854 */
[----:B------:R-:W-:Y:S01]  /*7af0*/  FADD.FTZ R2, R235, R2 ;  /* 0x00000002eb027221 */ /* 0x000fe20000010000 */
[----:B------:R-:W-:Y:S01]  /*7b00*/  @!P1 PRMT R156, R8, 0x5410, RZ ;  /* 0x00005410089c9816 */ /* 0x000fe200000000ff */
[----:B------:R-:W-:Y:S01]  /*7b10*/  FADD.FTZ R0, R234, R0 ;  /* 0x00000000ea007221 */ /* 0x000fe20000010000 */
[----:B------:R-:W-:Y:S02]  /*7b20*/  ISETP.GE.U32.AND P5, PT, R251, R6, PT ;  /* 0x00000006fb00720c */ /* 0x000fe40003fa6070 */
[----:B------:R-:W-:-:S02]  /*7b30*/  LEA R8, P1, R228, c[0x0][0x1f8], 0x1 ;  /* 0x00007e00e4087a11 */ /* 0x000fc400078208ff */
[----:B------:R-:W-:Y:S01]  /*7b40*/  HMMA.16816.F32 R64, R112, R66, R88 ;  /* 0x000000427040723c */ /* 0x000fe20000001858 */
[----:B------:R-:W-:Y:S01]  /*7b50*/  @!P4 PRMT R32, R4, 0x5410, RZ ;  /* 0x000054100420c816 */ /* 0x000fe200000000ff */
[----:B------:R-:W4:Y:S01]  /*7b60*/  LDSM.16.MT88.4 R88, [R179+0xf800] ;  /* 0x00f80000b358783b */ /* 0x000f220000004200 */
[----:B------:R-:W-:Y:S02]  /*7b70*/  IMAD.MOV.U32 R4, RZ, RZ, c[0x0][0x228] ;  /* 0x00008a00ff047624 */ /* 0x000fe400078e00ff */
[----:B------:R-:W-:-:S03]  /*7b80*/  FADD.FTZ R2, R217, R2 ;  /* 0x00000002d9027221 */ /* 0x000fc60000010000 */
[----:B-1----:R-:W-:Y:S01]  /*7b90*/  HMMA.16816.F32 R68, R112, R72, R92 ;  /* 0x000000487044723c */ /* 0x002fe2000000185c */
[----:B------:R-:W-:Y:S01]  /*7ba0*/  FADD.FTZ R0, R216, R0 ;  /* 0x00000000d8007221 */ /* 0x000fe20000010000 */
[----:B------:R-:W-:Y:S01]  /*7bb0*/  LEA.HI.X R9, R228, c[0x0][0x1fc], R243, 0x1, P1 ;  /* 0x00007f00e4097a11 */ /* 0x000fe200008f0cf3 */
[----:B------:R-:W-:-:S05]  /*7bc0*/  IMAD.SHL.U32 R4, R4, 0x8, RZ ;  /* 0x0000000804047824 */ /* 0x000fca00078e00ff */
[----:B------:R-:W-:Y:S01]  /*7bd0*/  HMMA.16816.F32 R72, R112, R74, R96 ;  /* 0x0000004a7048723c */ /* 0x000fe20000001860 */
[----:B------:R-:W1:Y:S01]  /*7be0*/  LDSM.16.MT88.4 R96, [R177+0x11800] ;  /* 0x01180000b160783b */ /* 0x000e620000004200 */
[----:B------:R-:W-:Y:S01]  /*7bf0*/  @!P6 HADD2 R31, -R154.H0_H0, -RZ.H0_H0 ;  /* 0xa00000ff9a1fe230 */ /* 0x000fe20000000900 */
[----:B------:R-:W-:-:S05]  /*7c00*/  FADD.FTZ R2, R219, R2 ;  /* 0x00000002db027221 */ /* 0x000fca0000010000 */
[----:B------:R-:W-:Y:S01]  /*7c10*/  HMMA.16816.F32 R76, R112, R80, R100 ;  /* 0x00000050704c723c */ /* 0x000fe20000001864 */
[----:B------:R-:W1:Y:S01]  /*7c20*/  LDSM.16.MT88.4 R100, [R178+0x11800] ;  /* 0x01180000b264783b */ /* 0x000e620000004200 */
[----:B------:R-:W-:-:S06]  /*7c30*/  FADD.FTZ R0, R218, R0 ;  /* 0x00000000da007221 */ /* 0x000fcc0000010000 */
[----:B------:R-:W-:Y:S01]  /*7c40*/  HMMA.16816.F32 R80, R112, R82, R104 ;  /* 0x000000527050723c */ /* 0x000fe20000001868 */
[----:B------:R-:W1:Y:S01]  /*7c50*/  LDSM.16.MT88.4 R104, [R180+0x11800] ;  /* 0x01180000b468783b */ /* 0x000e620000004200 */
[----:B------:R-:W-:Y:S01]  /*7c60*/  FADD.FTZ R2, R237, R2 ;  /* 0x00000002ed027221 */ /* 0x000fe20000010000 */
[----:B------:R-:W-:Y:S01]  /*7c70*/  PRMT R10, R31, 0x7610, R10 ;  /* 0x000076101f0a7816 */ /* 0x000fe2000000000a */
[----:B------:R-:W-:Y:S01]  /*7c80*/  FADD.FTZ R0, R236, R0 ;  /* 0x00000000ec007221 */ /* 0x000fe20000010000 */
[----:B------:R-:W-:Y:S01]  /*7c90*/  @!P5 HADD2 R30, -R33.H0_H0, -RZ.H0_H0 ;  /* 0xa00000ff211ed230 */ /* 0x000fe20000000900 */
[----:B------:R-:W-:Y:S01]  /*7ca0*/  STG.E.U16 [R8.64], R148 ;  /* 0x0000009408007986 */ /* 0x000fe2000c101512 */
[----:B------:R-:W-:Y:S01]  /*7cb0*/  FADD.FTZ R2, R239, R2 ;  /* 0x00000002ef027221 */ /* 0x000fe20000010000 */
[----:B------:R-:W-:Y:S02]  /*7cc0*/  @!P6 PRMT R154, R10, 0x5410, RZ ;  /* 0x000054100a9ae816 */ /* 0x000fe400000000ff */
[----:B------:R-:W-:Y:S01]  /*7cd0*/  STG.E.U16 [R8.64+0x2], R149 ;  /* 0x0000029508007986 */ /* 0x000fe2000c101512 */
[----:B------:R-:W-:Y:S01]  /*7ce0*/  FADD.FTZ R0, R238, R0 ;  /* 0x00000000ee007221 */ /* 0x000fe20000010000 */
[----:B------:R-:W-:Y:S01]  /*7cf0*/  PRMT R7, R30, 0x7610, R7 ;  /* 0x000076101e077816 */ /* 0x000fe20000000007 */
[----:B------:R-:W-:-:S02]  /*7d00*/  FADD.FTZ R2, R205, R2 ;  /* 0x00000002cd027221 */ /* 0x000fc40000010000 */
[----:B------:R-:W-:Y:S01]  /*7d10*/  FADD.FTZ R0, R204, R0 ;  /* 0x00000000cc007221 */ /* 0x000fe20000010000 */
[----:B------:R-:W-:Y:S01]  /*7d20*/  @!P5 PRMT R33, R7, 0x5410, RZ ;  /* 0x000054100721d816 */ /* 0x000fe200000000ff */
[----:B------:R-:W-:Y:S02]  /*7d30*/  FADD.FTZ R236, R207, R2 ;  /* 0x00000002cfec7221 */ /* 0x000fe40000010000 */
[----:B------:R-:W-:-:S03]  /*7d40*/  FADD.FTZ R246, R206, R0 ;  /* 0x00000000cef67221 */ /* 0x000fc60000010000 */
[----:B------:R-:W-:Y:S04]  /*7d50*/  STL [R1+0x28], R236 ;  /* 0x000028ec01007387 */ /* 0x000fe80000100800 */
[----:B------:R-:W-:Y:S01]  /*7d60*/  STL [R1+0x2c], R246 ;  /* 0x00002cf601007387 */ /* 0x000fe20000100800 */
[C---:B----4-:R-:W-:Y:S08]  /*7d70*/  HMMA.16816.F32 R84, R112.reuse, R88, R108 ;  /* 0x000000587054723c */ /* 0x050ff0000000186c */
[C---:B------:R-:W-:Y:S08]  /*7d80*/  HMMA.16816.F32 R88, R112.reuse, R90, R128 ;  /* 0x0000005a7058723c */ /* 0x040ff00000001880 */
[C---:B-1----:R-:W-:Y:S08]  /*7d90*/  HMMA.16816.F32 R92, R112.reuse, R96, R132 ;  /* 0x00000060705c723c */ /* 0x042ff00000001884 */
[C---:B------:R-:W-:Y:S08]  /*7da0*/  HMMA.16816.F32 R128, R112.reuse, R100, R164 ;  /* 0x000000647080723c */ /* 0x040ff000000018a4 */
[C---:B------:R-:W-:Y:S08]  /*7db0*/  HMMA.16816.F32 R132, R112.reuse, R104, R172 ;  /* 0x000000687084723c */ /* 0x040ff000000018ac */
[C---:B------:R-:W-:Y:S08]  /*7dc0*/  HMMA.16816.F32 R96, R112.reuse, R98, R144 ;  /* 0x000000627060723c */ /* 0x040ff00000001890 */
[C---:B------:R-:W-:Y:S08]  /*7dd0*/  HMMA.16816.F32 R100, R112.reuse, R102, R200 ;  /* 0x000000667064723c */ /* 0x040ff000000018c8 */
[C---:B------:R-:W-:Y:S08]  /*7de0*/  HMMA.16816.F32 R104, R112.reuse, R106, R168 ;  /* 0x0000006a7068723c */ /* 0x040ff000000018a8 */
[C---:B------:R-:W-:Y:S08]  /*7df0*/  HMMA.16816.F32 R108, R112.reuse, R12, R24 ;  /* 0x0000000c706c723c */ /* 0x040ff00000001818 */
[----:B------:R-:W-:Y:S01]  /*7e00*/  HMMA.16816.F32 R112, R112, R14, R16 ;  /* 0x0000000e7070723c */ /* 0x000fe20000001810 */
[----:B--2---:R-:W-:-:S05]  /*7e10*/  @!P2 HADD2 R11, -R22.H0_H0, -RZ.H0_H0 ;  /* 0xa00000ff160ba230 */ /* 0x004fca0000000900 */
[----:B------:R-:W-:-:S04]  /*7e20*/  PRMT R5, R11, 0x7610, R5 ;  /* 0x000076100b057816 */ /* 0x000fc80000000005 */
[----:B------:R-:W-:Y:S01]  /*7e30*/  @!P2 PRMT R22, R5, 0x5410, RZ ;  /* 0x000054100516a816 */ /* 0x000fe200000000ff */
[----:B------:R-:W-:Y:S01]  /*7e40*/  IMAD.WIDE R4, R4, 0x2, R8 ;  /* 0x0000000204047825 */ /* 0x000fe200078e0208 */
[----:B---3--:R-:W-:-:S04]  /*7e50*/  @!P3 HADD2 R28, -R23.H0_H0, -RZ.H0_H0 ;  /* 0xa00000ff171cb230 */ /* 0x008fc80000000900 */
[----:B------:R-:W-:Y:S04]  /*7e60*/  STG.E.U16 [R4.64], R153 ;  /* 0x0000009904007986 */ /* 0x000fe8000c101512 */
[----:B------:R-:W-:Y:S04]  /*7e70*/  STG.E.U16 [R4.64+0x2], R151 ;  /* 0x0000029704007986 */ /* 0x000fe8000c101512 */
[----:B------:R-:W-:Y:S04]  /*7e80*/  STG.E.U16 [R8.64+0x10], R152 ;  /* 0x0000109808007986 */ /* 0x000fe8000c101512 */
[----:B------:R-:W-:Y:S01]  /*7e90*/  STG.E.U16 [R8.64+0x12], R150 ;  /* 0x0000129608007986 */ /* 0x000fe2000c101512 */
[----:B------:R-:W-:-:S03]  /*7ea0*/  PRMT R6, R28, 0x7610, R6 ;  /* 0x000076101c067816 */ /* 0x000fc60000000006 */
[----:B------:R-:W-:Y:S04]  /*7eb0*/  STG.E.U16 [R4.64+0x10], R157 ;  /* 0x0000109d04007986 */ /* 0x000fe8000c101512 */
[----:B------:R-:W-:Y:S04]  /*7ec0*/  STG.E.U16 [R4.64+0x12], R155 ;  /* 0x0000129b04007986 */ /* 0x000fe8000c101512 */
[----:B------:R-:W-:Y:S04]  /*7ed0*/  STG.E.U16 [R8.64+0x20], R163 ;  /* 0x000020a308007986 */ /* 0x000fe8000c101512 */
[----:B------:R-:W-:Y:S04]  /*7ee0*/  STG.E.U16 [R8.64+0x22], R162 ;  /* 0x000022a208007986 */ /* 0x000fe8000c101512 */
[----:B------:R-:W-:Y:S04]  /*7ef0*/  STG.E.U16 [R4.64+0x20], R161 ;  /* 0x000020a104007986 */ /* 0x000fe8000c101512 */
[----:B------:R-:W-:Y:S04]  /*7f00*/  STG.E.U16 [R4.64+0x22], R160 ;  /* 0x000022a004007986 */ /* 0x000fe8000c101512 */
[----:B------:R-:W-:Y:S04]  /*7f10*/  STG.E.U16 [R8.64+0x30], R159 ;  /* 0x0000309f08007986 */ /* 0x000fe8000c101512 */
[----:B------:R-:W-:Y:S01]  /*7f20*/  STG.E.U16 [R8.64+0x32], R158 ;  /* 0x0000329e08007986 */ /* 0x000fe2000c101512 */
[----:B------:R-:W-:-:S03]  /*7f30*/  @!P3 PRMT R23, R6, 0x5410, RZ ;  /* 0x000054100617b816 */ /* 0x000fc600000000ff */
[----:B------:R-:W-:Y:S04]  /*7f40*/  STG.E.U16 [R4.64+0x30], R156 ;  /* 0x0000309c04007986 */ /* 0x000fe8000c101512 */
[----:B------:R-:W-:Y:S04]  /*7f50*/  STG.E.U16 [R4.64+0x32], R154 ;  /* 0x0000329a04007986 */ /* 0x000fe8000c101512 */
[----:B------:R-:W-:Y:S04]  /*7f60*/  STG.E.U16 [R8.64+0x40], R142 ;  /* 0x0000408e08007986 */ /* 0x000fe8000c101512 */
[----:B------:R-:W-:Y:S04]  /*7f70*/  STG.E.U16 [R8.64+0x42], R141 ;  /* 0x0000428d08007986 */ /* 0x000fe8000c101512 */
[----:B------:R-:W-:Y:S04]  /*7f80*/  STG.E.U16 [R4.64+0x40], R139 ;  /* 0x0000408b04007986 */ /* 0x000fe8000c101512 */
[----:B------:R-:W-:Y:S04]  /*7f90*/  STG.E.U16 [R4.64+0x42], R140 ;  /* 0x0000428c04007986 */ /* 0x000fe8000c101512 */
[----:B------:R-:W-:Y:S04]  /*7fa0*/  STG.E.U16 [R8.64+0x50], R138 ;  /* 0x0000508a08007986 */ /* 0x000fe8000c101512 */
[----:B------:R-:W-:Y:S04]  /*7fb0*/  STG.E.U16 [R8.64+0x52], R137 ;  /* 0x0000528908007986 */ /* 0x000fe8000c101512 */
[----:B------:R1:W-:Y:S04]  /*7fc0*/  STG.E.U16 [R4.64+0x50], R119 ;  /* 0x0000507704007986 */ /* 0x0003e8000c101512 */
[----:B------:R-:W-:Y:S04]  /*7fd0*/  STG.E.U16 [R4.64+0x52], R136 ;  /* 0x0000528804007986 */ /* 0x000fe8000c101512 */
[----:B------:R2:W-:Y:S04]  /*7fe0*/  STG.E.U16 [R8.64+0x60], R118 ;  /* 0x0000607608007986 */ /* 0x0005e8000c101512 */
[----:B------:R3:W-:Y:S04]  /*7ff0*/  STG.E.U16 [R8.64+0x62], R117 ;  /* 0x0000627508007986 */ /* 0x0007e8000c101512 */
[----:B------:R3:W-:Y:S04]  /*8000*/  STG.E.U16 [R4.64+0x60], R34 ;  /* 0x0000602204007986 */ /* 0x0007e8000c101512 */
[----:B------:R3:W-:Y:S04]  /*8010*/  STG.E.U16 [R4.64+0x62], R35 ;  /* 0x0000622304007986 */ /* 0x0007e8000c101512 */
[----:B------:R3:W-:Y:S04]  /*8020*/  STG.E.U16 [R8.64+0x70], R33 ;  /* 0x0000702108007986 */ /* 0x0007e8000c101512 */
[----:B------:R3:W-:Y:S04]  /*8030*/  STG.E.U16 [R8.64+0x72], R32 ;  /* 0x0000722008007986 */ /* 0x0007e8000c101512 */
[----:B------:R3:W-:Y:S04]  /*8040*/  STG.E.U16 [R4.64+0x70], R23 ;  /* 0x0000701704007986 */ /* 0x0007e8000c101512 */
[----:B------:R3:W-:Y:S01]  /*8050*/  STG.E.U16 [R4.64+0x72], R22 ;  /* 0x0000721604007986 */ /* 0x0007e2000c101512 */
[----:B-1----:R-:W-:-:S04]  /*8060*/  IADD3 R119, P1, R8, -0x80, RZ ;  /* 0xffffff8008777810 */ /* 0x002fc80007f3e0ff */
[----:B--2---:R-:W-:Y:S01]  /*8070*/  IADD3.X R118, R9, -0x1, RZ, P1, !PT ;  /* 0xffffffff09767810 */ /* 0x004fe20000ffe4ff */
[----:B------:R-:W-:Y:S05]  /*8080*/  @!P0 BRA `(.L_x_482) ;  /* 0x0000672000008947 */ /* 0x000fea0003800000 */
[----:B------:R-:W2:Y:S01]  /*8090*/  LDL.64 R218, [R1+0x38] ;  /* 0x0000380001da7983 */ /* 0x000ea20000100a00 */
[----:B------:R-:W-:-:S04]  /*80a0*/  DEPBAR.LE SB0, 0x0 ;  /* 0x000080000000791a */ /* 0x000fc80000000000 */
[----:B------:R-:W4:Y:S04]  /*80b0*/  LDL R238, [R1+0x44] ;  /* 0x0000440001ee7983 */ /* 0x000f280000100800 */
[----:B---3--:R-:W3:Y:S04]  /*80c0*/  LDL R239, [R1+0x50] ;  /* 0x0000500001ef7983 */ /* 0x008ee80000100800 */
[----:B------:R-:W3:Y:S04]  /*80d0*/  LDL.64 R204, [R1+0xb0] ;  /* 0x0000b00001cc7983 */ /* 0x000ee80000100a00 */
[----:B------:R-:W3:Y:S01]  /*80e0*/  LDL.64 R206, [R1+0xc0] ;  /* 0x0000c00001ce7983 */ /* 0x000ee20000100a00 */
[----:B------:R-:W-:-:S02]  /*80f0*/  UIADD3 UR20, UR8, -0x2, URZ ;  /* 0xfffffffe08147890 */ /* 0x000fc4000fffe03f */
[----:B------:R-:W-:Y:S02]  /*8100*/  UISETP.GE.AND UP0, UPT, UR8, 0x3, UPT ;  /* 0x000000030800788c */ /* 0x000fe4000bf06270 */
[----:B------:R-:W-:Y:S02]  /*8110*/  USHF.R.S32.HI UR5, URZ, 0x1f, UR20 ;  /* 0x0000001f3f057899 */ /* 0x000fe40008011414 */
[----:B------:R-:W-:Y:S01]  /*8120*/  UIMAD UR4, UR11, UR20, URZ ;  /* 0x000000140b0472a4 */ /* 0x000fe2000f8e023f */
[----:B------:R-:W-:-:S03]  /*8130*/  IMAD.U32 R0, RZ, RZ, UR20 ;  /* 0x00000014ff007e24 */ /* 0x000fc6000f8e00ff */
[----:B------:R-:W-:Y:S01]  /*8140*/  UIMAD UR4, UR5, UR12, UR4 ;  /* 0x0000000c050472a4 */ /* 0x000fe2000f8e0204 */
[----:B------:R-:W-:Y:S01]  /*8150*/  BAR.SYNC.DEFER_BLOCKING 0x0 ;  /* 0x0000000000007b1d */ /* 0x000fe20000010000 */
[----:B--2---:R-:W-:Y:S02]  /*8160*/  ISETP.GE.AND P5, PT, R218, c[0x0][0x220], PT ;  /* 0x00008800da007a0c */ /* 0x004fe40003fa6270 */
[----:B----4-:R-:W-:Y:S02]  /*8170*/  ISETP.GE.AND P4, PT, R238, c[0x0][0x220], PT ;  /* 0x00008800ee007a0c */ /* 0x010fe40003f86270 */
[----:B---3--:R-:W-:Y:S01]  /*8180*/  ISETP.GE.AND P3, PT, R239, c[0x0][0x220], PT ;  /* 0x00008800ef007a0c */ /* 0x008fe20003f66270 */
[----:B------:R-:W-:-:S08]  /*8190*/  IMAD.MOV.U32 R5, RZ, RZ, R205 ;  /* 0x000000ffff057224 */ /* 0x000fd000078e00cd */
[----:B------:R-:W-:Y:S01]  /*81a0*/  @P5 STS.128 [R199+0xc000], RZ ;  /* 0x00c000ffc7005388 */ /* 0x000fe20000000c00 */
[----:B------:R-:W-:-:S04]  /*81b0*/  IMAD.MOV.U32 R4, RZ, RZ, R206 ;  /* 0x000000ffff047224 */ /* 0x000fc800078e00ce */
[----:B------:R-:W-:-:S05]  /*81c0*/  IMAD.WIDE.U32 R4, R0, UR12, R4 ;  /* 0x0000000c00047c25 */ /* 0x000fca000f8e0004 */
[----:B------:R-:W-:Y:S02]  /*81d0*/  IADD3 R0, R5, UR4, RZ ;  /* 0x0000000405007c10 */ /* 0x000fe4000fffe0ff */
[C---:B------:R-:W-:Y:S02]  /*81e0*/  @!P5 LEA R32, P6, R4.reuse, c[0x0][0x170], 0x1 ;  /* 0x00005c000420da11 */ /* 0x040fe400078c08ff */
[C---:B------:R-:W-:Y:S02]  /*81f0*/  @!P4 LEA R30, P1, R4.reuse, c[0x0][0x170], 0x1 ;  /* 0x00005c00041eca11 */ /* 0x040fe400078208ff */
[C---:B------:R-:W-:Y:S02]  /*8200*/  @!P3 LEA R28, P0, R4.reuse, c[0x0][0x170], 0x1 ;  /* 0x00005c00041cba11 */ /* 0x040fe400078008ff */
        /* <DEDUP_REMOVED lines=44> */
[----:B------:R-:W-:Y:S01]  /*84d0*/  IADD3.X R4, R4, UR9, RZ, P2, !PT ;  /* 0x0000000904047c10 */ /* 0x000fe200097fe4ff */
[----:B------:R-:W-:Y:S01]  /*84e0*/  IMAD.U32 R0, RZ, RZ, UR20 ;  /* 0x00000014ff007e24 */ /* 0x000fe2000f8e00ff */
[C---:B------:R-:W-:Y:S01]  /*84f0*/  @!P5 LEA R12, P2, R2.reuse, c[0x0][0x170], 0x1 ;  /* 0x00005c00020cda11 */ /* 0x040fe200078408ff */
[----:B------:R-:W-:Y:S01]  /*8500*/  @P3 STS.128 [R199+0x10800], RZ ;  /* 0x010800ffc7003388 */ /* 0x000fe20000000c00 */
[----:B------:R-:W-:-:S02]  /*8510*/  @!P4 LEA R10, P1, R2, c[0x0][0x170], 0x1 ;  /* 0x00005c00020aca11 */ /* 0x000fc400078208ff */
        /* <DEDUP_REMOVED lines=8> */
[----:B------:R-:W-:-:S03]  /*85a0*/  @!P3 LEA.HI.X R7, R2, c[0x0][0x174], R4, 0x1, P0 ;  /* 0x00005d000207ba11 */ /* 0x000fc600000f0c04 */
        /* <DEDUP_REMOVED lines=29> */
[----:B--2--5:R-:W-:Y:S04]  /*8780*/  LDSM.16.M88.4 R28, [R176+0x6000] ;  /* 0x00600000b01c783b */ /* 0x024fe80000000200 */
[----:B-1----:R-:W-:Y:S04]  /*8790*/  LDSM.16.M88.4 R16, [R176+0x6800] ;  /* 0x00680000b010783b */ /* 0x002fe80000000200 */
[----:B------:R-:W-:Y:S04]  /*87a0*/  LDSM.16.M88.4 R136, [R176+0x7000] ;  /* 0x00700000b088783b */ /* 0x000fe80000000200 */
[----:B------:R-:W-:Y:S04]  /*87b0*/  LDSM.16.M88.4 R32, [R176+0x7800] ;  /* 0x00780000b020783b */ /* 0x000fe80000000200 */
[----:B---3--:R-:W-:Y:S04]  /*87c0*/  LDSM.16.M88.4 R12, [R184] ;  /* 0x00000000b80c783b */ /* 0x008fe80000000200 */
[----:B------:R-:W-:Y:S04]  /*87d0*/  LDSM.16.M88.4 R148, [R187] ;  /* 0x00000000bb94783b */ /* 0x000fe80000000200 */
[----:B----4-:R-:W1:Y:S04]  /*87e0*/  LDSM.16.M88.4 R4, [R183] ;  /* 0x00000000b704783b */ /* 0x010e680000000200 */
[----:B------:R-:W2:Y:S04]  /*87f0*/  LDSM.16.M88.4 R160, [R198] ;  /* 0x00000000c6a0783b */ /* 0x000ea80000000200 */
[----:B------:R-:W3:Y:S04]  /*8800*/  LDSM.16.M88.4 R172, [R197] ;  /* 0x00000000c5ac783b */ /* 0x000ee80000000200 */
[----:B------:R-:W4:Y:S04]  /*8810*/  LDSM.16.M88.4 R200, [R196] ;  /* 0x00000000c4c8783b */ /* 0x000f280000000200 */
[----:B------:R-:W-:Y:S04]  /*8820*/  LDSM.16.M88.4 R24, [R186] ;  /* 0x00000000ba18783b */ /* 0x000fe80000000200 */
[----:B------:R-:W2:Y:S04]  /*8830*/  LDSM.16.M88.4 R212, [R182+0x6000] ;  /* 0x00600000b6d4783b */ /* 0x000ea80000000200 */
[----:B------:R-:W2:Y:S04]  /*8840*/  LDSM.16.M88.4 R216, [R182+0x6800] ;  /* 0x00680000b6d8783b */ /* 0x000ea80000000200 */
[----:B------:R-:W2:Y:S04]  /*8850*/  LDSM.16.M88.4 R204, [R182+0x7000] ;  /* 0x00700000b6cc783b */ /* 0x000ea80000000200 */
[----:B------:R-:W2:Y:S04]  /*8860*/  LDSM.16.M88.4 R208, [R182+0x7800] ;  /* 0x00780000b6d0783b */ /* 0x000ea80000000200 */
[----:B------:R-:W-:Y:S01]  /*8870*/  LDSM.16.M88.4 R228, [R181] ;  /* 0x00000000b5e4783b */ /* 0x000fe20000000200 */
[C---:B-1----:R-:W-:Y:S03]  /*8880*/  HMMA.16816.F32 R140, R4.reuse, R30, RZ ;  /* 0x0000001e048c723c */ /* 0x042fe600000018ff */
[----:B------:R-:W-:Y:S04]  /*8890*/  LDSM.16.M88.4 R224, [R181+0x800] ;  /* 0x00080000b5e0783b */ /* 0x000fe80000000200 */
[----:B------:R-:W-:Y:S01]  /*88a0*/  LDSM.16.M88.4 R220, [R176+0x8000] ;  /* 0x00800000b0dc783b */ /* 0x000fe20000000200 */
[C---:B------:R-:W-:Y:S03]  /*88b0*/  HMMA.16816.F32 R144, R4.reuse, R16, RZ ;  /* 0x000000100490723c */ /* 0x040fe600000018ff */
[----:B------:R-:W1:Y:S04]  /*88c0*/  S2R R2, SR_TID.X ;  /* 0x0000000000027919 */ /* 0x000e680000002100 */
[----:B------:R-:W0:Y:S01]  /*88d0*/  LDGDEPBAR ;  /* 0x00000000000079af */ /* 0x000e220000000000 */
[C---:B------:R-:W-:Y:S08]  /*88e0*/  HMMA.16816.F32 R28, R4.reuse, R28, RZ ;  /* 0x0000001c041c723c */ /* 0x040ff000000018ff */
[C---:B------:R-:W-:Y:S08]  /*88f0*/  HMMA.16816.F32 R152, R4.reuse, R18, RZ ;  /* 0x000000120498723c */ /* 0x040ff000000018ff */
[----:B------:R-:W-:Y:S01]  /*8900*/  HMMA.16816.F32 R156, R4, R136, RZ ;  /* 0x00000088049c723c */ /* 0x000fe200000018ff */
[----:B-1----:R-:W-:-:S05]  /*8910*/  IMAD.SHL.U32 R2, R2, 0x2, RZ ;  /* 0x0000000202027824 */ /* 0x002fca00078e00ff */
[----:B------:R-:W-:Y:S02]  /*8920*/  LOP3.LUT R2, R2, 0x6, RZ, 0xc0, !PT ;  /* 0x0000000602027812 */ /* 0x000fe400078ec0ff */
[----:B------:R-:W-:Y:S03]  /*8930*/  HMMA.16816.F32 R164, R4, R138, RZ ;  /* 0x0000008a04a4723c */ /* 0x000fe600000018ff */
[----:B------:R-:W-:-:S05]  /*8940*/  IMAD R0, R0, 0x40, R2 ;  /* 0x0000004000007824 */ /* 0x000fca00078e0202 */
[C---:B------:R-:W-:Y:S01]  /*8950*/  HMMA.16816.F32 R168, R4.reuse, R32, RZ ;  /* 0x0000002004a8723c */ /* 0x040fe200000018ff */
[C---:B------:R-:W-:Y:S02]  /*8960*/  IADD3 R2, R0.reuse, 0x8, RZ ;  /* 0x0000000800027810 */ /* 0x040fe40007ffe0ff */
[----:B------:R-:W-:Y:S02]  /*8970*/  IADD3 R10, R0, 0x9, RZ ;  /* 0x00000009000a7810 */ /* 0x000fe40007ffe0ff */
[CC--:B------:R-:W-:Y:S02]  /*8980*/  ISETP.GE.AND P2, PT, R2.reuse, R21.reuse, PT ;  /* 0x000000150200720c */ /* 0x0c0fe40003f46270 */
[----:B------:R-:W-:Y:S01]  /*8990*/  ISETP.GE.AND P1, PT, R2, R20, PT ;  /* 0x000000140200720c */ /* 0x000fe20003f26270 */
[----:B------:R-:W-:Y:S01]  /*89a0*/  HMMA.16816.F32 R16, R4, R34, RZ ;  /* 0x000000220410723c */ /* 0x000fe200000018ff */
[----:B------:R-:W1:Y:S01]  /*89b0*/  LDSM.16.M88.4 R4, [R185] ;  /* 0x00000000b904783b */ /* 0x000e620000000200 */
[----:B------:R-:W-:-:S02]  /*89c0*/  ISETP.GE.AND P6, PT, R10, R21, PT ;  /* 0x000000150a00720c */ /* 0x000fc40003fc6270 */
[----:B------:R-:W-:Y:S02]  /*89d0*/  ISETP.GE.AND P0, PT, R10, R20, PT ;  /* 0x000000140a00720c */ /* 0x000fe40003f06270 */
[C---:B------:R-:W-:Y:S02]  /*89e0*/  IADD3 R2, R0.reuse, 0x10, RZ ;  /* 0x0000001000027810 */ /* 0x040fe40007ffe0ff */
[----:B------:R-:W-:Y:S01]  /*89f0*/  HMMA.16816.F32 R32, R12, R150, R140 ;  /* 0x000000960c20723c */ /* 0x000fe2000000188c */
[----:B------:R-:W-:-:S07]  /*8a00*/  IADD3 R10, R0, 0x11, RZ ;  /* 0x00000011000a7810 */ /* 0x000fce0007ffe0ff */
[C---:B--2---:R-:W-:Y:S08]  /*8a10*/  HMMA.16816.F32 R136, R12.reuse, R160, R144 ;  /* 0x000000a00c88723c */ /* 0x044ff00000001890 */
[C---:B------:R-:W-:Y:S01]  /*8a20*/  HMMA.16816.F32 R140, R12.reuse, R148, R28 ;  /* 0x000000940c8c723c */ /* 0x040fe2000000181c */
[----:B------:R-:W2:Y:S07]  /*8a30*/  LDSM.16.M88.4 R28, [R181+0x1000] ;  /* 0x00100000b51c783b */ /* 0x000eae0000000200 */
[C---:B------:R-:W-:Y:S01]  /*8a40*/  HMMA.16816.F32 R144, R12.reuse, R162, R152 ;  /* 0x000000a20c90723c */ /* 0x040fe20000001898 */
[----:B------:R-:W-:Y:S07]  /*8a50*/  LDSM.16.M88.4 R160, [R176+0x9000] ;  /* 0x00900000b0a0783b */ /* 0x000fee0000000200 */
[C---:B---3--:R-:W-:Y:S08]  /*8a60*/  HMMA.16816.F32 R148, R12.reuse, R172, R156 ;  /* 0x000000ac0c94723c */ /* 0x048ff0000000189c */
[C---:B------:R-:W-:Y:S01]  /*8a70*/  HMMA.16816.F32 R152, R12.reuse, R174, R164 ;  /* 0x000000ae0c98723c */ /* 0x040fe200000018a4 */
[----:B------:R-:W3:Y:S04]  /*8a80*/  LDSM.16.M88.4 R164, [R181+0x1800] ;  /* 0x00180000b5a4783b */ /* 0x000ee80000000200 */
[----:B------:R-:W-:Y:S03]  /*8a90*/  LDSM.16.M88.4 R172, [R176+0x9800] ;  /* 0x00980000b0ac783b */ /* 0x000fe60000000200 */
[C---:B----4-:R-:W-:Y:S01]  /*8aa0*/  HMMA.16816.F32 R156, R12.reuse, R200, R168 ;  /* 0x000000c80c9c723c */ /* 0x050fe200000018a8 */
[----:B------:R-:W-:Y:S07]  /*8ab0*/  LDSM.16.M88.4 R168, [R192] ;  /* 0x00000000c0a8783b */ /* 0x000fee0000000200 */
[----:B------:R-:W-:Y:S01]  /*8ac0*/  HMMA.16816.F32 R12, R12, R202, R16 ;  /* 0x000000ca0c0c723c */ /* 0x000fe20000001810 */
[----:B------:R-:W4:Y:S04]  /*8ad0*/  LDSM.16.M88.4 R16, [R183+0x2000] ;  /* 0x00200000b710783b */ /* 0x000f280000000200 */
[----:B------:R-:W1:Y:S03]  /*8ae0*/  LDSM.16.M88.4 R200, [R176+0x8800] ;  /* 0x00880000b0c8783b */ /* 0x000e660000000200 */
[C---:B------:R-:W-:Y:S08]  /*8af0*/  HMMA.16816.F32 R32, R24.reuse, R214, R32 ;  /* 0x000000d61820723c */ /* 0x040ff00000001820 */
[C---:B------:R-:W-:Y:S08]  /*8b00*/  HMMA.16816.F32 R136, R24.reuse, R216, R136 ;  /* 0x000000d81888723c */ /* 0x040ff00000001888 */
[C---:B------:R-:W-:Y:S01]  /*8b10*/  HMMA.16816.F32 R140, R24.reuse, R212, R140 ;  /* 0x000000d4188c723c */ /* 0x040fe2000000188c */
[----:B------:R-:W-:Y:S07]  /*8b20*/  LDSM.16.M88.4 R212, [R195] ;  /* 0x00000000c3d4783b */ /* 0x000fee0000000200 */
[C---:B------:R-:W-:Y:S01]  /*8b30*/  HMMA.16816.F32 R144, R24.reuse, R218, R144 ;  /* 0x000000da1890723c */ /* 0x040fe20000001890 */
[----:B------:R-:W-:Y:S07]  /*8b40*/  LDSM.16.M88.4 R216, [R182+0x8000] ;  /* 0x00800000b6d8783b */ /* 0x000fee0000000200 */
        /* <DEDUP_REMOVED lines=8> */
[C---:B------:R-:W-:Y:S08]  /*8bd0*/  HMMA.16816.F32 R136, R4.reuse, R224, R136 ;  /* 0x000000e00488723c */ /* 0x040ff00000001888 */
[C---:B------:R-:W-:Y:S01]  /*8be0*/  HMMA.16816.F32 R140, R4.reuse, R228, R140 ;  /* 0x000000e4048c723c */ /* 0x040fe2000000188c */
[----:B------:R-:W1:Y:S07]  /*8bf0*/  LDSM.16.M88.4 R228, [R194] ;  /* 0x00000000c2e4783b */ /* 0x000e6e0000000200 */
[C---:B------:R-:W-:Y:S01]  /*8c00*/  HMMA.16816.F32 R144, R4.reuse, R226, R144 ;  /* 0x000000e20490723c */ /* 0x040fe20000001890 */
[----:B------:R-:W-:Y:S07]  /*8c10*/  LDSM.16.M88.4 R224, [R176+0xa000] ;  /* 0x00a00000b0e0783b */ /* 0x000fee0000000200 */
[C---:B--2---:R-:W-:Y:S08]  /*8c20*/  HMMA.16816.F32 R148, R4.reuse, R28, R148 ;  /* 0x0000001c0494723c */ /* 0x044ff00000001894 */
[C---:B------:R-:W-:Y:S01]  /*8c30*/  HMMA.16816.F32 R152, R4.reuse, R30, R152 ;  /* 0x0000001e0498723c */ /* 0x040fe20000001898 */
[----:B------:R-:W2:Y:S07]  /*8c40*/  LDSM.16.M88.4 R28, [R193] ;  /* 0x00000000c11c783b */ /* 0x000eae0000000200 */
[C---:B---3--:R-:W-:Y:S08]  /*8c50*/  HMMA.16816.F32 R156, R4.reuse, R164, R156 ;  /* 0x000000a4049c723c */ /* 0x048ff0000000189c */
[----:B------:R-:W-:Y:S01]  /*8c60*/  HMMA.16816.F32 R4, R4, R166, R12 ;  /* 0x000000a60404723c */ /* 0x000fe2000000180c */
[----:B------:R-:W3:Y:S04]  /*8c70*/  LDSM.16.M88.4 R12, [R186+0x2000] ;  /* 0x00200000ba0c783b */ /* 0x000ee80000000200 */
[----:B------:R-:W1:Y:S03]  /*8c80*/  LDSM.16.M88.4 R164, [R182+0x9000] ;  /* 0x00900000b6a4783b */ /* 0x000e660000000200 */
[C---:B----4-:R-:W-:Y:S08]  /*8c90*/  HMMA.16816.F32 R32, R16.reuse, R222, R32 ;  /* 0x000000de1020723c */ /* 0x050ff00000001820 */
        /* <DEDUP_REMOVED lines=11> */
[----:B------:R-:W3:Y:S03]  /*8d50*/  LDSM.16.M88.4 R4, [R185+0x2000] ;  /* 0x00200000b904783b */ /* 0x000ee60000000200 */
[C---:B------:R-:W-:Y:S08]  /*8d60*/  HMMA.16816.F32 R32, R24.reuse, R214, R32 ;  /* 0x000000d61820723c */ /* 0x040ff00000001820 */
[C---:B-1----:R-:W-:Y:S08]  /*8d70*/  HMMA.16816.F32 R136, R24.reuse, R228, R136 ;  /* 0x000000e41888723c */ /* 0x042ff00000001888 */
[C---:B------:R-:W-:Y:S01]  /*8d80*/  HMMA.16816.F32 R140, R24.reuse, R212, R140 ;  /* 0x000000d4188c723c */ /* 0x040fe2000000188c */
[----:B------:R-:W-:Y:S07]  /*8d90*/  LDSM.16.M88.4 R212, [R190] ;  /* 0x00000000bed4783b */ /* 0x000fee0000000200 */
[C---:B------:R-:W-:Y:S08]  /*8da0*/  HMMA.16816.F32 R144, R24.reuse, R230, R144 ;  /* 0x000000e61890723c */ /* 0x040ff00000001890 */
[C---:B--2---:R-:W-:Y:S08]  /*8db0*/  HMMA.16816.F32 R148, R24.reuse, R28, R148 ;  /* 0x0000001c1894723c */ /* 0x044ff00000001894 */
[C---:B------:R-:W-:Y:S08]  /*8dc0*/  HMMA.16816.F32 R152, R24.reuse, R30, R152 ;  /* 0x0000001e1898723c */ /* 0x040ff00000001898 */
[C---:B------:R-:W-:Y:S08]  /*8dd0*/  HMMA.16816.F32 R156, R24.reuse, R168, R156 ;  /* 0x000000a8189c723c */ /* 0x040ff0000000189c */
[----:B------:R-:W-:Y:S01]  /*8de0*/  HMMA.16816.F32 R16, R24, R170, R16 ;  /* 0x000000aa1810723c */ /* 0x000fe20000001810 */
[----:B------:R-:W1:Y:S04]  /*8df0*/  LDSM.16.M88.4 R168, [R181+0x3800] ;  /* 0x00380000b5a8783b */ /* 0x000e680000000200 */
[----:B------:R-:W2:Y:S03]  /*8e00*/  LDSM.16.M88.4 R24, [R183+0x4000] ;  /* 0x00400000b718783b */ /* 0x000ea60000000200 */
[C---:B---3--:R-:W-:Y:S08]  /*8e10*/  HMMA.16816.F32 R32, R12.reuse, R218, R32 ;  /* 0x000000da0c20723c */ /* 0x048ff00000001820 */
[C---:B------:R-:W-:Y:S08]  /*8e20*/  HMMA.16816.F32 R136, R12.reuse, R208, R136 ;  /* 0x000000d00c88723c */ /* 0x040ff00000001888 */
[C---:B------:R-:W-:Y:S01]  /*8e30*/  HMMA.16816.F32 R140, R12.reuse, R216, R140 ;  /* 0x000000d80c8c723c */ /* 0x040fe2000000188c */
[----:B------:R-:W3:Y:S07]  /*8e40*/  LDSM.16.M88.4 R216, [R176+0xa800] ;  /* 0x00a80000b0d8783b */ /* 0x000eee0000000200 */
[C---:B------:R-:W-:Y:S01]  /*8e50*/  HMMA.16816.F32 R144, R12.reuse, R210, R144 ;  /* 0x000000d20c90723c */ /* 0x040fe20000001890 */
[----:B------:R-:W-:Y:S07]  /*8e60*/  LDSM.16.M88.4 R208, [R182+0xa800] ;  /* 0x00a80000b6d0783b */ /* 0x000fee0000000200 */
[C---:B------:R-:W-:Y:S08]  /*8e70*/  HMMA.16816.F32 R148, R12.reuse, R164, R148 ;  /* 0x000000a40c94723c */ /* 0x040ff00000001894 */
[C---:B------:R-:W-:Y:S01]  /*8e80*/  HMMA.16816.F32 R152, R12.reuse, R166, R152 ;  /* 0x000000a60c98723c */ /* 0x040fe20000001898 */
[----:B------:R-:W1:Y:S07]  /*8e90*/  LDSM.16.M88.4 R164, [R176+0xb000] ;  /* 0x00b00000b0a4783b */ /* 0x000e6e0000000200 */
[C---:B----4-:R-:W-:Y:S08]  /*8ea0*/  HMMA.16816.F32 R156, R12.reuse, R172, R156 ;  /* 0x000000ac0c9c723c */ /* 0x050ff0000000189c */
[----:B------:R-:W-:Y:S01]  /*8eb0*/  HMMA.16816.F32 R28, R12, R174, R16 ;  /* 0x000000ae0c1c723c */ /* 0x000fe20000001810 */
[----:B------:R-:W4:Y:S04]  /*8ec0*/  LDSM.16.M88.4 R172, [R176+0xb800] ;  /* 0x00b80000b0ac783b */ /* 0x000f280000000200 */
[----:B------:R-:W1:Y:S03]  /*8ed0*/  LDSM.16.M88.4 R16, [R184+0x4000] ;  /* 0x00400000b810783b */ /* 0x000e660000000200 */
[C---:B------:R-:W-:Y:S08]  /*8ee0*/  HMMA.16816.F32 R12, R4.reuse, R206, R32 ;  /* 0x000000ce040c723c */ /* 0x040ff00000001820 */
[C---:B------:R-:W-:Y:S08]  /*8ef0*/  HMMA.16816.F32 R136, R4.reuse, R200, R136 ;  /* 0x000000c80488723c */ /* 0x040ff00000001888 */
[C---:B------:R-:W-:Y:S01]  /*8f00*/  HMMA.16816.F32 R140, R4.reuse, R204, R140 ;  /* 0x000000cc048c723c */ /* 0x040fe2000000188c */
[----:B------:R-:W-:Y:S07]  /*8f10*/  LDSM.16.M88.4 R204, [R182+0xa000] ;  /* 0x00a00000b6cc783b */ /* 0x000fee0000000200 */
[C---:B------:R-:W-:Y:S01]  /*8f20*/  HMMA.16816.F32 R144, R4.reuse, R202, R144 ;  /* 0x000000ca0490723c */ /* 0x040fe20000001890 */
[----:B------:R-:W-:Y:S07]  /*8f30*/  LDSM.16.M88.4 R200, [R181+0x4800] ;  /* 0x00480000b5c8783b */ /* 0x000fee0000000200 */
[C---:B------:R-:W-:Y:S08]  /*8f40*/  HMMA.16816.F32 R148, R4.reuse, R160, R148 ;  /* 0x000000a00494723c */ /* 0x040ff00000001894 */
[C---:B------:R-:W-:Y:S01]  /*8f50*/  HMMA.16816.F32 R152, R4.reuse, R162, R152 ;  /* 0x000000a20498723c */ /* 0x040fe20000001898 */
[----:B------:R-:W4:Y:S07]  /*8f60*/  LDSM.16.M88.4 R160, [R189] ;  /* 0x00000000bda0783b */ /* 0x000f2e0000000200 */
[C---:B-1----:R-:W-:Y:S08]  /*8f70*/  HMMA.16816.F32 R156, R4.reuse, R168, R156 ;  /* 0x000000a8049c723c */ /* 0x042ff0000000189c */
[----:B------:R-:W-:Y:S01]  /*8f80*/  HMMA.16816.F32 R32, R4, R170, R28 ;  /* 0x000000aa0420723c */ /* 0x000fe2000000181c */
[----:B------:R-:W-:Y:S07]  /*8f90*/  LDSM.16.M88.4 R168, [R188] ;  /* 0x00000000bca8783b */ /* 0x000fee0000000200 */
[C---:B--2---:R-:W-:Y:S01]  /*8fa0*/  HMMA.16816.F32 R4, R24.reuse, R226, R12 ;  /* 0x000000e21804723c */ /* 0x044fe2000000180c */
[----:B------:R-:W1:Y:S07]  /*8fb0*/  LDSM.16.M88.4 R12, [R186+0x4000] ;  /* 0x00400000ba0c783b */ /* 0x000e6e0000000200 */
[C---:B---3--:R-:W-:Y:S08]  /*8fc0*/  HMMA.16816.F32 R28, R24.reuse, R216, R136 ;  /* 0x000000d8181c723c */ /* 0x048ff00000001888 */
[C---:B------:R-:W-:Y:S08]  /*8fd0*/  HMMA.16816.F32 R136, R24.reuse, R224, R140 ;  /* 0x000000e01888723c */ /* 0x040ff0000000188c */
[C---:B------:R-:W-:Y:S01]  /*8fe0*/  HMMA.16816.F32 R140, R24.reuse, R218, R144 ;  /* 0x000000da188c723c */ /* 0x040fe20000001890 */
[----:B------:R-:W-:Y:S07]  /*8ff0*/  LDSM.16.M88.4 R216, [R181+0x4000] ;  /* 0x00400000b5d8783b */ /* 0x000fee0000000200 */
[C---:B------:R-:W-:Y:S08]  /*9000*/  HMMA.16816.F32 R144, R24.reuse, R164, R148 ;  /* 0x000000a41890723c */ /* 0x040ff00000001894 */
[C---:B------:R-:W-:Y:S01]  /*9010*/  HMMA.16816.F32 R148, R24.reuse, R166, R152 ;  /* 0x000000a61894723c */ /* 0x040fe20000001898 */
[----:B------:R-:W2:Y:S07]  /*9020*/  LDSM.16.M88.4 R164, [R182+0xb000] ;  /* 0x00b00000b6a4783b */ /* 0x000eae0000000200 */
[C---:B----4-:R-:W-:Y:S08]  /*9030*/  HMMA.16816.F32 R156, R24.reuse, R172, R156 ;  /* 0x000000ac189c723c */ /* 0x050ff0000000189c */
[----:B------:R-:W-:Y:S01]  /*9040*/  HMMA.16816.F32 R152, R24, R174, R32 ;  /* 0x000000ae1898723c */ /* 0x000fe20000001820 */
[----:B------:R-:W-:Y:S07]  /*9050*/  LDSM.16.M88.4 R172, [R182+0xb800] ;  /* 0x00b80000b6ac783b */ /* 0x000fee0000000200 */
[C---:B------:R-:W-:Y:S01]  /*9060*/  HMMA.16816.F32 R24, R16.reuse, R222, R4 ;  /* 0x000000de1018723c */ /* 0x040fe20000001804 */
[----:B------:R-:W3:Y:S07]  /*9070*/  LDSM.16.M88.4 R4, [R185+0x4000] ;  /* 0x00400000b904783b */ /* 0x000eee0000000200 */
[C---:B------:R-:W-:Y:S08]  /*9080*/  HMMA.16816.F32 R28, R16.reuse, R212, R28 ;  /* 0x000000d4101c723c */ /* 0x040ff0000000181c */
[C---:B------:R-:W-:Y:S08]  /*9090*/  HMMA.16816.F32 R136, R16.reuse, R220, R136 ;  /* 0x000000dc1088723c */ /* 0x040ff00000001888 */
[C---:B------:R-:W-:Y:S08]  /*90a0*/  HMMA.16816.F32 R32, R16.reuse, R214, R140 ;  /* 0x000000d61020723c */ /* 0x040ff0000000188c */
[C---:B------:R-:W-:Y:S08]  /*90b0*/  HMMA.16816.F32 R140, R16.reuse, R160, R144 ;  /* 0x000000a0108c723c */ /* 0x040ff00000001890 */
[----:B------:R-:W-:Y:S01]  /*90c0*/  HMMA.16816.F32 R144, R16, R162, R148 ;  /* 0x000000a21090723c */ /* 0x000fe20000001894 */
[----:B------:R-:W4:Y:S07]  /*90d0*/  LDSM.16.M88.4 R160, [R181+0x5000] ;  /* 0x00500000b5a0783b */ /* 0x000f2e0000000200 */
[----:B-1----:R-:W-:Y:S08]  /*90e0*/  HMMA.16816.F32 R24, R12, R206, R24 ;  /* 0x000000ce0c18723c */ /* 0x002ff00000001818 */
[C---:B------:R-:W-:Y:S08]  /*90f0*/  HMMA.16816.F32 R148, R16.reuse, R168, R156 ;  /* 0x000000a81094723c */ /* 0x040ff0000000189c */
[----:B------:R-:W-:Y:S08]  /*9100*/  HMMA.16816.F32 R156, R16, R170, R152 ;  /* 0x000000aa109c723c */ /* 0x000ff00000001898 */
[C---:B------:R-:W-:Y:S08]  /*9110*/  HMMA.16816.F32 R16, R12.reuse, R208, R28 ;  /* 0x000000d00c10723c */ /* 0x040ff0000000181c */
[C---:B------:R-:W-:Y:S08]  /*9120*/  HMMA.16816.F32 R168, R12.reuse, R204, R136 ;  /* 0x000000cc0ca8723c */ /* 0x040ff00000001888 */
[C---:B--2---:R-:W-:Y:S08]  /*9130*/  HMMA.16816.F32 R136, R12.reuse, R164, R140 ;  /* 0x000000a40c88723c */ /* 0x044ff0000000188c */
[----:B------:R-:W-:Y:S01]  /*9140*/  HMMA.16816.F32 R140, R12, R166, R144 ;  /* 0x000000a60c8c723c */ /* 0x000fe20000001890 */
[----:B------:R-:W1:Y:S01]  /*9150*/  LDSM.16.M88.4 R144, [R181+0x5800] ;  /* 0x00580000b590783b */ /* 0x000e620000000200 */
[----:B------:R-:W-:-:S06]  /*9160*/  DEPBAR.LE SB0, 0x0 ;  /* 0x000080000000791a */ /* 0x000fcc0000000000 */
[----:B------:R-:W-:Y:S08]  /*9170*/  HMMA.16816.F32 R28, R12, R210, R32 ;  /* 0x000000d20c1c723c */ /* 0x000ff00000001820 */
[----:B---3--:R-:W-:Y:S08]  /*9180*/  HMMA.16816.F32 R32, R4, R218, R24 ;  /* 0x000000da0420723c */ /* 0x008ff00000001818 */
[----:B------:R-:W-:Y:S08]  /*9190*/  HMMA.16816.F32 R152, R12, R172, R148 ;  /* 0x000000ac0c98723c */ /* 0x000ff00000001894 */
[----:B------:R-:W-:Y:S08]  /*91a0*/  HMMA.16816.F32 R16, R4, R200, R16 ;  /* 0x000000c80410723c */ /* 0x000ff00000001810 */
[----:B------:R-:W-:Y:S01]  /*91b0*/  HMMA.16816.F32 R148, R12, R174, R156 ;  /* 0x000000ae0c94723c */ /* 0x000fe2000000189c */
[----:B------:R-:W-:Y:S01]  /*91c0*/  FSEL R117, R33, -INF , !P6 ;  /* 0xff80000021757808 */ /* 0x000fe20007000000 */
[----:B------:R-:W-:Y:S01]  /*91d0*/  BAR.SYNC.DEFER_BLOCKING 0x0 ;  /* 0x0000000000007b1d */ /* 0x000fe20000010000 */
[----:B------:R-:W-:-:S04]  /*91e0*/  ISETP.GE.AND P6, PT, R10, R21, PT ;  /* 0x000000150a00720c */ /* 0x000fc80003fc6270 */
[----:B------:R-:W-:Y:S01]  /*91f0*/  FSEL R156, R32, -INF , !P2 ;  /* 0xff800000209c7808 */ /* 0x000fe20005000000 */
[C---:B------:R-:W-:Y:S01]  /*9200*/  HMMA.16816.F32 R12, R4.reuse, R202, R28 ;  /* 0x000000ca040c723c */ /* 0x040fe2000000181c */
[----:B------:R-:W-:Y:S02]  /*9210*/  FSEL R158, R34, -INF , !P1 ;  /* 0xff800000229e7808 */ /* 0x000fe40004800000 */
[----:B------:R-:W-:Y:S02]  /*9220*/  FSEL R157, R35, -INF , !P0 ;  /* 0xff800000239d7808 */ /* 0x000fe40004000000 */
[C---:B------:R-:W-:Y:S02]  /*9230*/  ISETP.GE.AND P2, PT, R2.reuse, R21, PT ;  /* 0x000000150200720c */ /* 0x040fe40003f46270 */
[-C--:B------:R-:W-:Y:S01]  /*9240*/  ISETP.GE.AND P1, PT, R2, R20.reuse, PT ;  /* 0x000000140200720c */ /* 0x080fe20003f26270 */
[----:B----4-:R-:W-:Y:S01]  /*9250*/  HMMA.16816.F32 R24, R4, R160, R136 ;  /* 0x000000a00418723c */ /* 0x010fe20000001888 */
[----:B------:R-:W-:-:S02]  /*9260*/  ISETP.GE.AND P0, PT, R10, R20, PT ;  /* 0x000000140a00720c */ /* 0x000fc40003f06270 */
[C---:B------:R-:W-:Y:S02]  /*9270*/  IADD3 R2, R0.reuse, 0x18, RZ ;  /* 0x0000001800027810 */ /* 0x040fe40007ffe0ff */
[----:B------:R-:W-:Y:S02]  /*9280*/  IADD3 R10, R0, 0x19, RZ ;  /* 0x00000019000a7810 */ /* 0x000fe40007ffe0ff */
[----:B------:R-:W-:Y:S01]  /*9290*/  FSEL R160, R16, -INF , !P2 ;  /* 0xff80000010a07808 */ /* 0x000fe20005000000 */
[----:B------:R-:W-:Y:S01]  /*92a0*/  HMMA.16816.F32 R32, R4, R162, R140 ;  /* 0x000000a20420723c */ /* 0x000fe2000000188c */
[----:B------:R-:W-:Y:S02]  /*92b0*/  FSEL R164, R18, -INF , !P1 ;  /* 0xff80000012a47808 */ /* 0x000fe40004800000 */
[----:B------:R-:W-:Y:S02]  /*92c0*/  FSEL R159, R17, -INF , !P6 ;  /* 0xff800000119f7808 */ /* 0x000fe40007000000 */
[----:B------:R-:W-:-:S02]  /*92d0*/  ISETP.GE.AND P2, PT, R2, R21, PT ;  /* 0x000000150200720c */ /* 0x000fc40003f46270 */
[----:B------:R-:W-:Y:S01]  /*92e0*/  FSEL R162, R19, -INF , !P0 ;  /* 0xff80000013a27808 */ /* 0x000fe20004000000 */
[C---:B-1----:R-:W-:Y:S01]  /*92f0*/  HMMA.16816.F32 R28, R4.reuse, R144, R152 ;  /* 0x00000090041c723c */ /* 0x042fe20000001898 */
[-C--:B------:R-:W-:Y:S02]  /*9300*/  ISETP.GE.AND P1, PT, R2, R20.reuse, PT ;  /* 0x000000140200720c */ /* 0x080fe40003f26270 */
[C---:B------:R-:W-:Y:S02]  /*9310*/  ISETP.GE.AND P6, PT, R10.reuse, R21, PT ;  /* 0x000000150a00720c */ /* 0x040fe40003fc6270 */
[----:B------:R-:W-:Y:S02]  /*9320*/  ISETP.GE.AND P0, PT, R10, R20, PT ;  /* 0x000000140a00720c */ /* 0x000fe40003f06270 */
[----:B------:R-:W-:Y:S01]  /*9330*/  IADD3 R2, R0, 0x20, RZ ;  /* 0x0000002000027810 */ /* 0x000fe20007ffe0ff */
[----:B------:R-:W-:Y:S01]  /*9340*/  HMMA.16816.F32 R16, R4, R216, R168 ;  /* 0x000000d80410723c */ /* 0x000fe200000018a8 */
[----:B------:R-:W-:-:S02]  /*9350*/  FSEL R161, R12, -INF , !P2 ;  /* 0xff8000000ca17808 */ /* 0x000fc40005000000 */
[----:B------:R-:W-:Y:S02]  /*9360*/  FSEL R163, R14, -INF , !P1 ;  /* 0xff8000000ea37808 */ /* 0x000fe40004800000 */
[----:B------:R-:W-:Y:S02]  /*9370*/  FSEL R144, R13, -INF , !P6 ;  /* 0xff8000000d907808 */ /* 0x000fe40007000000 */
[----:B------:R-:W-:Y:S02]  /*9380*/  FSEL R145, R15, -INF , !P0 ;  /* 0xff8000000f917808 */ /* 0x000fe40004000000 */
[C---:B------:R-:W-:Y:S01]  /*9390*/  ISETP.GE.AND P2, PT, R2.reuse, R21, PT ;  /* 0x000000150200720c */ /* 0x040fe20003f46270 */
[----:B------:R-:W-:Y:S01]  /*93a0*/  HMMA.16816.F32 R12, R4, R146, R148 ;  /* 0x00000092040c723c */ /* 0x000fe20000001894 */
[----:B------:R-:W-:Y:S02]  /*93b0*/  ISETP.GE.AND P1, PT, R2, R20, PT ;  /* 0x000000140200720c */ /* 0x000fe40003f26270 */
[----:B------:R-:W-:-:S02]  /*93c0*/  IADD3 R10, R0, 0x21, RZ ;  /* 0x00000021000a7810 */ /* 0x000fc40007ffe0ff */
[----:B------:R-:W-:Y:S02]  /*93d0*/  IADD3 R2, R0, 0x28, RZ ;  /* 0x0000002800027810 */ /* 0x000fe40007ffe0ff */
[----:B------:R-:W-:Y:S02]  /*93e0*/  FSEL R238, R24, -INF , !P2 ;  /* 0xff80000018ee7808 */ /* 0x000fe40005000000 */
[----:B------:R-:W-:Y:S02]  /*93f0*/  FSEL R232, R26, -INF , !P1 ;  /* 0xff8000001ae87808 */ /* 0x000fe40004800000 */
[CC--:B------:R-:W-:Y:S02]  /*9400*/  ISETP.GE.AND P6, PT, R10.reuse, R21.reuse, PT ;  /* 0x000000150a00720c */ /* 0x0c0fe40003fc6270 */
[----:B------:R-:W-:Y:S02]  /*9410*/  ISETP.GE.AND P0, PT, R10, R20, PT ;  /* 0x000000140a00720c */ /* 0x000fe40003f06270 */
[----:B------:R-:W-:-:S02]  /*9420*/  ISETP.GE.AND P2, PT, R2, R21, PT ;  /* 0x000000150200720c */ /* 0x000fc40003f46270 */
[----:B------:R-:W-:Y:S02]  /*9430*/  ISETP.GE.AND P1, PT, R2, R20, PT ;  /* 0x000000140200720c */ /* 0x000fe40003f26270 */
[C---:B------:R-:W-:Y:S02]  /*9440*/  IADD3 R10, R0.reuse, 0x29, RZ ;  /* 0x00000029000a7810 */ /* 0x040fe40007ffe0ff */
[----:B------:R-:W-:Y:S02]  /*9450*/  IADD3 R2, R0, 0x30, RZ ;  /* 0x0000003000027810 */ /* 0x000fe40007ffe0ff */
[----:B------:R-:W-:Y:S02]  /*9460*/  FSEL R237, R25, -INF , !P6 ;  /* 0xff80000019ed7808 */ /* 0x000fe40007000000 */
[----:B------:R-:W-:Y:S02]  /*9470*/  FSEL R235, R27, -INF , !P0 ;  /* 0xff8000001beb7808 */ /* 0x000fe40004000000 */
[----:B------:R-:W-:-:S02]  /*9480*/  FSEL R247, R32, -INF , !P2 ;  /* 0xff80000020f77808 */ /* 0x000fc40005000000 */
[----:B------:R-:W-:Y:S02]  /*9490*/  FSEL R241, R34, -INF , !P1 ;  /* 0xff80000022f17808 */ /* 0x000fe40004800000 */
[CC--:B------:R-:W-:Y:S02]  /*94a0*/  ISETP.GE.AND P6, PT, R10.reuse, R21.reuse, PT ;  /* 0x000000150a00720c */ /* 0x0c0fe40003fc6270 */
[-C--:B------:R-:W-:Y:S02]  /*94b0*/  ISETP.GE.AND P0, PT, R10, R20.reuse, PT ;  /* 0x000000140a00720c */ /* 0x080fe40003f06270 */
[C---:B------:R-:W-:Y:S02]  /*94c0*/  ISETP.GE.AND P2, PT, R2.reuse, R21, PT ;  /* 0x000000150200720c */ /* 0x040fe40003f46270 */
[----:B------:R-:W-:Y:S02]  /*94d0*/  ISETP.GE.AND P1, PT, R2, R20, PT ;  /* 0x000000140200720c */ /* 0x000fe40003f26270 */
[----:B------:R-:W-:-:S02]  /*94e0*/  IADD3 R2, R0, 0x31, RZ ;  /* 0x0000003100027810 */ /* 0x000fc40007ffe0ff */
[----:B------:R-:W-:Y:S02]  /*94f0*/  IADD3 R4, R0, 0x1, RZ ;  /* 0x0000000100047810 */ /* 0x000fe40007ffe0ff */
[----:B------:R-:W-:Y:S02]  /*9500*/  FSEL R252, R33, -INF , !P6 ;  /* 0xff80000021fc7808 */ /* 0x000fe40007000000 */
[----:B------:R-:W-:Y:S02]  /*9510*/  FSEL R239, R35, -INF , !P0 ;  /* 0xff80000023ef7808 */ /* 0x000fe40004000000 */
[----:B------:R-:W-:Y:S02]  /*9520*/  FSEL R226, R28, -INF , !P2 ;  /* 0xff8000001ce27808 */ /* 0x000fe40005000000 */
[----:B------:R-:W-:Y:S02]  /*9530*/  FSEL R243, R30, -INF , !P1 ;  /* 0xff8000001ef37808 */ /* 0x000fe40004800000 */
[----:B------:R-:W-:-:S02]  /*9540*/  ISETP.GE.AND P6, PT, R2, R21, PT ;  /* 0x000000150200720c */ /* 0x000fc40003fc6270 */
[-C--:B------:R-:W-:Y:S02]  /*9550*/  ISETP.GE.AND P0, PT, R2, R20.reuse, PT ;  /* 0x000000140200720c */ /* 0x080fe40003f06270 */
[C---:B------:R-:W-:Y:S02]  /*9560*/  ISETP.GE.AND P2, PT, R4.reuse, R21, PT ;  /* 0x000000150400720c */ /* 0x040fe40003f46270 */
[----:B------:R-:W-:Y:S02]  /*9570*/  ISETP.GE.AND P1, PT, R4, R20, PT ;  /* 0x000000140400720c */ /* 0x000fe40003f26270 */
[----:B------:R-:W-:Y:S02]  /*9580*/  IADD3 R2, R0, 0x38, RZ ;  /* 0x0000003800027810 */ /* 0x000fe40007ffe0ff */
[----:B------:R-:W-:Y:S02]  /*9590*/  FSEL R240, R31, -INF , !P0 ;  /* 0xff8000001ff07808 */ /* 0x000fe40004000000 */
[----:B------:R-:W-:-:S02]  /*95a0*/  FSEL R22, R17, -INF , !P2 ;  /* 0xff80000011167808 */ /* 0x000fc40005000000 */
[----:B------:R-:W-:Y:S02]  /*95b0*/  FSEL R23, R19, -INF , !P1 ;  /* 0xff80000013177808 */ /* 0x000fe40004800000 */
[C---:B------:R-:W-:Y:S02]  /*95c0*/  ISETP.GE.AND P0, PT, R0.reuse, R21, PT ;  /* 0x000000150000720c */ /* 0x040fe40003f06270 */
[-C--:B------:R-:W-:Y:S02]  /*95d0*/  ISETP.GE.AND P2, PT, R0, R20.reuse, PT ;  /* 0x000000140000720c */ /* 0x080fe40003f46270 */
[----:B------:R-:W-:Y:S02]  /*95e0*/  ISETP.GE.AND P1, PT, R2, R20, PT ;  /* 0x000000140200720c */ /* 0x000fe40003f26270 */
[----:B------:R-:W-:Y:S02]  /*95f0*/  IADD3 R0, R0, 0x39, RZ ;  /* 0x0000003900007810 */ /* 0x000fe40007ffe0ff */
[----:B------:R-:W-:-:S02]  /*9600*/  FSEL R244, R14, -INF , !P1 ;  /* 0xff8000000ef47808 */ /* 0x000fc40004800000 */
[----:B------:R-:W-:Y:S02]  /*9610*/  ISETP.GE.AND P1, PT, R0, R20, PT ;  /* 0x000000140000720c */ /* 0x000fe40003f26270 */
[----:B------:R-:W-:Y:S02]  /*9620*/  FSEL R20, R16, -INF , !P0 ;  /* 0xff80000010147808 */ /* 0x000fe40004000000 */
[----:B------:R-:W-:Y:S02]  /*9630*/  PLOP3.LUT P0, PT, PT, PT, UP0, 0x80, 0x0 ;  /* 0x000000000000781c */ /* 0x000fe40003f0f008 */
[----:B------:R-:W-:Y:S02]  /*9640*/  FSEL R245, R29, -INF , !P6 ;  /* 0xff8000001df57808 */ /* 0x000fe40007000000 */
[----:B------:R-:W-:Y:S02]  /*9650*/  ISETP.GE.AND P6, PT, R2, R21, PT ;  /* 0x000000150200720c */ /* 0x000fe40003fc6270 */
[----:B------:R-:W-:-:S02]  /*9660*/  FSEL R233, R15, -INF , !P1 ;  /* 0xff8000000fe97808 */ /* 0x000fc40004800000 */
[----:B------:R-:W-:Y:S02]  /*9670*/  FSEL R234, R12, -INF , !P6 ;  /* 0xff8000000cea7808 */ /* 0x000fe40007000000 */
[----:B------:R-:W-:Y:S02]  /*9680*/  ISETP.GE.AND P6, PT, R0, R21, PT ;  /* 0x000000150000720c */ /* 0x000fe40003fc6270 */
[----:B------:R-:W-:Y:S02]  /*9690*/  FSEL R21, R18, -INF , !P2 ;  /* 0xff80000012157808 */ /* 0x000fe40005000000 */
[----:B------:R-:W-:Y:S01]  /*96a0*/  FSEL R227, R13, -INF , !P6 ;  /* 0xff8000000de37808 */ /* 0x000fe20007000000 */
[----:B------:R-:W-:Y:S05]  /*96b0*/  @!P0 BRA `(.L_x_483) ;  /* 0x000006d000008947 */ /* 0x000fea0003800000 */
[----:B------:R-:W2:Y:S01]  /*96c0*/  LDL.64 R118, [R1+0x48] ;  /* 0x0000480001767983 */ /* 0x000ea20000100a00 */
[----:B------:R-:W-:-:S03]  /*96d0*/  ULDC.64 UR4, c[0x0][0x198] ;  /* 0x0000660000047ab9 */ /* 0x000fc60000000a00 */
[----:B------:R-:W3:Y:S01]  /*96e0*/  LDL.64 R248, [R1+0x58] ;  /* 0x0000580001f87983 */ /* 0x000ee20000100a00 */
[----:B------:R-:W-:Y:S01]  /*96f0*/  UMOV UR24, 0x6 ;  /* 0x0000000600187882 */ /* 0x000fe20000000000 */
[----:B------:R-:W-:Y:S01]  /*9700*/  BSSY B0, `(.L_x_484) ;  /* 0x0000067000007945 */ /* 0x000fe20003800000 */
[----:B------:R-:W-:Y:S01]  /*9710*/  USHF.L.U32 UR21, UR4, 0x6, URZ ;  /* 0x0000000604157899 */ /* 0x000fe2000800063f */
[----:B------:R1:W-:Y:S01]  /*9720*/  @P5 STS.128 [R199+0x6000], RZ ;  /* 0x006000ffc7005388 */ /* 0x0003e20000000c00 */
[----:B------:R-:W-:Y:S02]  /*9730*/  UIADD3 UR25, UR8, -0x3, URZ ;  /* 0xfffffffd08197890 */ /* 0x000fe4000fffe03f */
[----:B------:R-:W-:Y:S02]  /*9740*/  USHF.L.U64.HI UR5, UR4, UR24, UR5 ;  /* 0x0000001804057299 */ /* 0x000fe40008010205 */
[----:B------:R-:W-:Y:S01]  /*9750*/  USHF.R.S32.HI UR4, URZ, 0x1f, UR25 ;  /* 0x0000001f3f047899 */ /* 0x000fe20008011419 */
[----:B------:R-:W-:Y:S01]  /*9760*/  IMAD.U32 R0, RZ, RZ, UR21 ;  /* 0x00000015ff007e24 */ /* 0x000fe2000f8e00ff */
[----:B------:R-:W-:-:S04]  /*9770*/  UIMAD UR5, UR5, UR25, URZ ;  /* 0x00000019050572a4 */ /* 0x000fc8000f8e023f */
[----:B------:R-:W-:Y:S01]  /*9780*/  UIMAD UR4, UR4, UR21, UR5 ;  /* 0x00000015040472a4 */ /* 0x000fe2000f8e0205 */
[----:B--2---:R-:W-:Y:S02]  /*9790*/  IMAD.MOV.U32 R5, RZ, RZ, R119 ;  /* 0x000000ffff057224 */ /* 0x004fe400078e0077 */
[----:B---3--:R-:W-:-:S04]  /*97a0*/  IMAD.MOV.U32 R4, RZ, RZ, R248 ;  /* 0x000000ffff047224 */ /* 0x008fc800078e00f8 */
[----:B------:R-:W-:-:S05]  /*97b0*/  IMAD.WIDE.U32 R4, R0, UR25, R4 ;  /* 0x0000001900047c25 */ /* 0x000fca000f8e0004 */
[----:B------:R-:W-:Y:S02]  /*97c0*/  IADD3 R0, R5, UR4, RZ ;  /* 0x0000000405007c10 */ /* 0x000fe4000fffe0ff */
[C---:B------:R-:W-:Y:S02]  /*97d0*/  @!P5 LEA R6, P6, R4.reuse, c[0x0][0x168], 0x1 ;  /* 0x00005a000406da11 */ /* 0x040fe400078c08ff */
        /* <DEDUP_REMOVED lines=24> */
[C-C-:B------:R-:W-:Y:S02]  /*9960*/  @!P5 LEA.HI.X R7, R2.reuse, c[0x0][0x16c], R4.reuse, 0x1, P1 ;  /* 0x00005b000207da11 */ /* 0x140fe400008f0c04 */
[C---:B------:R-:W-:Y:S02]  /*9970*/  @!P3 LEA R16, P1, R2.reuse, c[0x0][0x168], 0x1 ;  /* 0x00005a000210ba11 */ /* 0x040fe400078208ff */
[C---:B---3--:R-:W-:Y:S01]  /*9980*/  @!P4 LEA R10, P2, R2.reuse, c[0x0][0x168], 0x1 ;  /* 0x00005a00020aca11 */ /* 0x048fe200078408ff */
[----:B------:R-:W-:Y:S01]  /*9990*/  @!PT LDS RZ, [RZ] ;  /* 0x00000000fffff984 */ /* 0x000fe20000000800 */
[----:B------:R-:W-:Y:S01]  /*99a0*/  @!PT LDS RZ, [RZ] ;  /* 0x00000000fffff984 */ /* 0x000fe20000000800 */
[----:B------:R-:W-:Y:S01]  /*99b0*/  @!PT LDS RZ, [RZ] ;  /* 0x00000000fffff984 */ /* 0x000fe20000000800 */
[----:B------:R2:W-:Y:S01]  /*99c0*/  @!P5 LDGSTS.E.BYPASS.LTC128B.128 [R199+0x6800], [R6.64] ;  /* 0x0680000006c7dfae */ /* 0x0005e2000b901d52 */
[C-C-:B------:R-:W-:Y:S02]  /*99d0*/  @!P3 LEA.HI.X R17, R2.reuse, c[0x0][0x16c], R4.reuse, 0x1, P1 ;  /* 0x00005b000211ba11 */ /* 0x140fe400008f0c04 */
[----:B------:R-:W-:Y:S01]  /*99e0*/  @!P4 LEA.HI.X R11, R2, c[0x0][0x16c], R4, 0x1, P2 ;  /* 0x00005b00020bca11 */ /* 0x000fe200010f0c04 */
[----:B------:R1:W-:Y:S01]  /*99f0*/  @P4 STS.128 [R199+0x8800], RZ ;  /* 0x008800ffc7004388 */ /* 0x0003e20000000c00 */
[----:B------:R-:W-:-:S02]  /*9a00*/  IADD3.X R4, R4, UR6, RZ, P6, !PT ;  /* 0x0000000604047c10 */ /* 0x000fc4000b7fe4ff */
[C---:B------:R-:W-:Y:S01]  /*9a10*/  @!P5 LEA R18, P6, R0.reuse, c[0x0][0x168], 0x1 ;  /* 0x00005a000012da11 */ /* 0x040fe200078c08ff */
[----:B------:R-:W-:Y:S01]  /*9a20*/  @!PT LDS RZ, [RZ] ;  /* 0x00000000fffff984 */ /* 0x000fe20000000800 */
[----:B------:R-:W-:Y:S01]  /*9a30*/  @!PT LDS RZ, [RZ] ;  /* 0x00000000fffff984 */ /* 0x000fe20000000800 */
[----:B------:R-:W-:Y:S01]  /*9a40*/  @!PT LDS RZ, [RZ] ;  /* 0x00000000fffff984 */ /* 0x000fe20000000800 */
[----:B------:R3:W-:Y:S01]  /*9a50*/  @!P4 LDGSTS.E.BYPASS.LTC128B.128 [R199+0x8800], [R10.64+0x80] ;  /* 0x088000800ac7cfae */ /* 0x0007e2000b901d52 */
[C---:B------:R-:W-:Y:S02]  /*9a60*/  @!P4 LEA R14, P2, R0.reuse, c[0x0][0x168], 0x1 ;  /* 0x00005a00000eca11 */ /* 0x040fe400078408ff */
[C---:B----4-:R-:W-:Y:S01]  /*9a70*/  @!P3 LEA R12, P1, R0.reuse, c[0x0][0x168], 0x1 ;  /* 0x00005a00000cba11 */ /* 0x050fe200078208ff */
[----:B------:R1:W-:Y:S01]  /*9a80*/  @P3 STS.128 [R199+0xa800], RZ ;  /* 0x00a800ffc7003388 */ /* 0x0003e20000000c00 */
[C-C-:B------:R-:W-:Y:S02]  /*9a90*/  @!P5 LEA.HI.X R19, R0.reuse, c[0x0][0x16c], R4.reuse, 0x1, P6 ;  /* 0x00005b000013da11 */ /* 0x140fe400030f0c04 */
[C---:B------:R-:W-:Y:S01]  /*9aa0*/  IADD3 R2, P6, R0.reuse, UR7, RZ ;  /* 0x0000000700027c10 */ /* 0x040fe2000ffde0ff */
[----:B------:R-:W-:Y:S01]  /*9ab0*/  @!PT LDS RZ, [RZ] ;  /* 0x00000000fffff984 */ /* 0x000fe20000000800 */
[----:B------:R-:W-:Y:S01]  /*9ac0*/  @!PT LDS RZ, [RZ] ;  /* 0x00000000fffff984 */ /* 0x000fe20000000800 */
[----:B------:R-:W-:Y:S01]  /*9ad0*/  @!PT LDS RZ, [RZ] ;  /* 0x00000000fffff984 */ /* 0x000fe20000000800 */
[----:B------:R1:W-:Y:S01]  /*9ae0*/  @!P3 LDGSTS.E.BYPASS.LTC128B.128 [R199+0xa800], [R16.64+0x100] ;  /* 0x0a80010010c7bfae */ /* 0x0003e2000b901d52 */
[----:B------:R-:W-:-:S02]  /*9af0*/  @!P4 LEA.HI.X R15, R0, c[0x0][0x16c], R4, 0x1, P2 ;  /* 0x00005b00000fca11 */ /* 0x000fc400010f0c04 */
[----:B------:R-:W-:Y:S01]  /*9b00*/  @!P3 LEA.HI.X R13, R0, c[0x0][0x16c], R4, 0x1, P1 ;  /* 0x00005b00000dba11 */ /* 0x000fe200008f0c04 */
[----:B------:R1:W-:Y:S01]  /*9b10*/  @P5 STS.128 [R199+0x7000], RZ ;  /* 0x007000ffc7005388 */ /* 0x0003e20000000c00 */
[----:B------:R-:W-:-:S03]  /*9b20*/  IADD3.X R4, R4, UR6, RZ, P6, !PT ;  /* 0x0000000604047c10 */ /* 0x000fc6000b7fe4ff */
        /* <DEDUP_REMOVED lines=11> */
[----:B---3--:R-:W-:-:S03]  /*9be0*/  @!P5 LEA R10, P2, R2, c[0x0][0x168], 0x1 ;  /* 0x00005a00020ada11 */ /* 0x008fc600078408ff */
        /* <DEDUP_REMOVED lines=24> */
.L_x_485:
[----:B------:R-:W-:Y:S05]  /*9d70*/  BSYNC B0 ;  /* 0x0000000000007941 */ /* 0x000fea0003800000 */
.L_x_484:
[----:B------:R-:W0:Y:S02]  /*9d80*/  LDGDEPBAR ;  /* 0x00000000000079af */ /* 0x000e240000000000 */
.L_x_483:
[----:B-1----:R-:W2:Y:S04]  /*9d90*/  LDL R11, [R1+0xac] ;  /* 0x0000ac00010b7983 */ /* 0x002ea80000100800 */
[----:B------:R-:W3:Y:S04]  /*9da0*/  LDL R10, [R1+0xb8] ;  /* 0x0000b800010a7983 */ /* 0x000ee80000100800 */
[----:B------:R-:W4:Y:S01]  /*9db0*/  LDL R7, [R1+0xc8] ;  /* 0x0000c80001077983 */ /* 0x000f220000100800 */
[----:B------:R-:W-:Y:S01]  /*9dc0*/  FMNMX.FTZ R0, R116, R20, !PT ;  /* 0x0000001474007209 */ /* 0x000fe20007810000 */
[----:B------:R-:W-:Y:S01]  /*9dd0*/  USHF.L.U32 UR30, UR20, 0x1, URZ ;  /* 0x00000001141e7899 */ /* 0x000fe2000800063f */
[----:B------:R-:W-:Y:S01]  /*9de0*/  PRMT R30, R251, 0x7054, R251 ;  /* 0x00007054fb1e7816 */ /* 0x000fe200000000fb */
[----:B------:R-:W-:Y:S01]  /*9df0*/  UIADD3 UR4, UR23, -0x4498517b, URZ ;  /* 0xbb67ae8517047890 */ /* 0x000fe2000fffe03f */
[----:B------:R-:W-:Y:S01]  /*9e00*/  FMNMX.FTZ R0, R22, R0, !PT ;  /* 0x0000000016007209 */ /* 0x000fe20007810000 */
[----:B------:R-:W-:Y:S01]  /*9e10*/  ULOP3.LUT UR5, UR30, UR23, URZ, 0x3c, !UPT ;  /* 0x000000171e057292 */ /* 0x000fe2000f8e3c3f */
[----:B------:R-:W-:Y:S01]  /*9e20*/  STL [R1+0xd8], R182 ;  /* 0x0000d8b601007387 */ /* 0x000fe20000100800 */
[----:B------:R-:W-:Y:S01]  /*9e30*/  UIADD3 UR26, UR22, -0x61c88647, URZ ;  /* 0x9e3779b9161a7890 */ /* 0x000fe2000fffe03f */
[----:B------:R-:W-:Y:S01]  /*9e40*/  FMNMX.FTZ R0, R156, R0, !PT ;  /* 0x000000009c007209 */ /* 0x000fe20007810000 */
[----:B------:R-:W-:Y:S01]  /*9e50*/  UIADD3 UR25, UR22, 0x3c6ef372, URZ ;  /* 0x3c6ef37216197890 */ /* 0x000fe2000fffe03f */
[----:B------:R-:W-:Y:S01]  /*9e60*/  STL [R1+0xd4], R181 ;  /* 0x0000d4b501007387 */ /* 0x000fe20000100800 */
[----:B------:R-:W-:Y:S01]  /*9e70*/  UIADD3 UR24, UR23, 0x76cf5d0a, URZ ;  /* 0x76cf5d0a17187890 */ /* 0x000fe2000fffe03f */
[----:B------:R-:W-:Y:S01]  /*9e80*/  FMNMX.FTZ R0, R117, R0, !PT ;  /* 0x0000000075007209 */ /* 0x000fe20007810000 */
[----:B------:R-:W-:Y:S01]  /*9e90*/  UIADD3 UR21, UR22, -0x255992d5, URZ ;  /* 0xdaa66d2b16157890 */ /* 0x000fe2000fffe03f */
[----:B------:R-:W-:Y:S01]  /*9ea0*/  LDSM.16.MT88.4 R24, [R177+0xc000] ;  /* 0x00c00000b118783b */ /* 0x000fe20000004200 */
[----:B------:R-:W-:Y:S01]  /*9eb0*/  UIADD3 UR29, UR23, -0x126145ec, URZ ;  /* 0xed9eba14171d7890 */ /* 0x000fe2000fffe03f */
[----:B------:R-:W-:Y:S01]  /*9ec0*/  FMNMX.FTZ R0, R160, R0, !PT ;  /* 0x00000000a0007209 */ /* 0x000fe20007810000 */
[----:B------:R-:W-:Y:S01]  /*9ed0*/  UIADD3 UR27, UR22, -0x4ab325aa, URZ ;  /* 0xb54cda56161b7890 */ /* 0x000fe2000fffe03f */
[----:B------:R-:W-:Y:S01]  /*9ee0*/  LDSM.16.MT88.4 R16, [R178+0xc000] ;  /* 0x00c00000b210783b */ /* 0x000fe20000004200 */
[----:B------:R-:W-:Y:S01]  /*9ef0*/  UIADD3 UR28, UR23, 0x646e171e, URZ ;  /* 0x646e171e171c7890 */ /* 0x000fe2000fffe03f */
[----:B------:R-:W-:Y:S01]  /*9f00*/  FMNMX.FTZ R0, R159, R0, !PT ;  /* 0x000000009f007209 */ /* 0x000fe20007810000 */
[----:B------:R-:W-:Y:S01]  /*9f10*/  UIADD3 UR30, UR30, 0x1, URZ ;  /* 0x000000011e1e7890 */ /* 0x000fe2000fffe03f */
[----:B------:R-:W-:Y:S02]  /*9f20*/  STL [R1+0xd0], R176 ;  /* 0x0000d0b001007387 */ /* 0x000fe40000100800 */
[----:B------:R-:W-:Y:S01]  /*9f30*/  FMNMX.FTZ R2, R161, R0, !PT ;  /* 0x00000000a1027209 */ /* 0x000fe20007810000 */
[----:B------:R-:W-:Y:S01]  /*9f40*/  ULOP3.LUT UR30, UR30, UR23, URZ, 0x3c, !UPT ;  /* 0x000000171e1e7292 */ /* 0x000fe2000f8e3c3f */
        /* <DEDUP_REMOVED lines=19> */
[----:B------:R-:W1:Y:S01]  /*a080*/  SHFL.BFLY PT, R4, R0, 0x2, 0x1f ;  /* 0x0c401f0000047f89 */ /* 0x000e6200000e0000 */
[----:B------:R-:W-:-:S04]  /*a090*/  FMNMX.FTZ R2, R241, R2, !PT ;  /* 0x00000002f1027209 */ /* 0x000fc80007810000 */
[----:B------:R-:W-:-:S04]  /*a0a0*/  FMNMX.FTZ R2, R239, R2, !PT ;  /* 0x00000002ef027209 */ /* 0x000fc80007810000 */
[----:B------:R-:W-:-:S04]  /*a0b0*/  FMNMX.FTZ R2, R243, R2, !PT ;  /* 0x00000002f3027209 */ /* 0x000fc80007810000 */
[----:B------:R-:W-:-:S04]  /*a0c0*/  FMNMX.FTZ R2, R240, R2, !PT ;  /* 0x00000002f0027209 */ /* 0x000fc80007810000 */
[----:B------:R-:W-:-:S04]  /*a0d0*/  FMNMX.FTZ R2, R244, R2, !PT ;  /* 0x00000002f4027209 */ /* 0x000fc80007810000 */
[----:B------:R-:W-:Y:S02]  /*a0e0*/  FMNMX.FTZ R2, R233, R2, !PT ;  /* 0x00000002e9027209 */ /* 0x000fe40007810000 */
[----:B-1----:R-:W-:-:S03]  /*a0f0*/  FMNMX.FTZ R0, R0, R4, !PT ;  /* 0x0000000400007209 */ /* 0x002fc60007810000 */
[----:B------:R-:W1:Y:S04]  /*a100*/  SHFL.BFLY PT, R5, R2, 0x2, 0x1f ;  /* 0x0c401f0002057f89 */ /* 0x000e6800000e0000 */
[----:B------:R-:W1:Y:S02]  /*a110*/  SHFL.BFLY PT, R6, R0, 0x1, 0x1f ;  /* 0x0c201f0000067f89 */ /* 0x000e6400000e0000 */
[----:B-1----:R-:W-:Y:S02]  /*a120*/  FMNMX.FTZ R2, R2, R5, !PT ;  /* 0x0000000502027209 */ /* 0x002fe40007810000 */
[----:B------:R-:W-:-:S04]  /*a130*/  FMNMX.FTZ R152, R0, R6, !PT ;  /* 0x0000000600987209 */ /* 0x000fc80007810000 */
[C---:B------:R-:W-:Y:S01]  /*a140*/  FSETP.NEU.FTZ.AND P2, PT, R152.reuse, -INF , PT ;  /* 0xff8000009800780b */ /* 0x040fe20003f5d000 */
[----:B------:R-:W-:-:S05]  /*a150*/  FMUL.FTZ R12, R152, c[0x0][0x23c] ;  /* 0x00008f00980c7a20 */ /* 0x000fca0000410000 */
[----:B------:R-:W-:Y:S01]  /*a160*/  FSEL R12, R12, RZ, P2 ;  /* 0x000000ff0c0c7208 */ /* 0x000fe20001000000 */
[----:B--2---:R-:W-:Y:S02]  /*a170*/  IMAD.WIDE.U32 R220, R11, -0x326172a9, RZ ;  /* 0xcd9e8d570bdc7825 */ /* 0x004fe400078e00ff */
[----:B------:R-:W1:Y:S03]  /*a180*/  SHFL.BFLY PT, R11, R2, 0x1, 0x1f ;  /* 0x0c201f00020b7f89 */ /* 0x000e6600000e0000 */
[----:B---3--:R-:W-:Y:S01]  /*a190*/  LOP3.LUT R4, R221, R10, RZ, 0x3c, !PT ;  /* 0x0000000add047212 */ /* 0x008fe200078e3cff */
[----:B------:R-:W-:Y:S02]  /*a1a0*/  FFMA.FTZ R10, R20, c[0x0][0x23c], -R12 ;  /* 0x00008f00140a7a23 */ /* 0x000fe4000001080c */
[----:B----4-:R-:W-:Y:S02]  /*a1b0*/  IMAD.WIDE.U32 R214, R7, -0x2daee0ad, RZ ;  /* 0xd2511f5307d67825 */ /* 0x010fe400078e00ff */
[----:B------:R-:W-:Y:S02]  /*a1c0*/  MUFU.EX2 R230, R10 ;  /* 0x0000000a00e67308 */ /* 0x000fe40000000800 */
[----:B------:R-:W-:Y:S01]  /*a1d0*/  IMAD.WIDE.U32 R142, R4, -0x2daee0ad, RZ ;  /* 0xd2511f53048e7825 */ /* 0x000fe200078e00ff */
[----:B------:R-:W-:Y:S01]  /*a1e0*/  LOP3.LUT R4, R215, UR5, RZ, 0x3c, !PT ;  /* 0x00000005d7047c12 */ /* 0x000fe2000f8e3cff */
[----:B------:R-:W-:-:S03]  /*a1f0*/  UIADD3 UR5, UR23, 0x32370b8f, URZ ;  /* 0x32370b8f17057890 */ /* 0x000fc6000fffe03f */
[----:B------:R-:W-:Y:S01]  /*a200*/  LOP3.LUT R118, R143, UR4, R214, 0x96, !PT ;  /* 0x000000048f767c12 */ /* 0x000fe2000f8e96d6 */
[----:B------:R-:W-:Y:S01]  /*a210*/  IMAD.WIDE.U32 R4, R4, -0x326172a9, RZ ;  /* 0xcd9e8d5704047825 */ /* 0x000fe200078e00ff */
[----:B------:R-:W-:-:S03]  /*a220*/  UIADD3 UR4, UR22, 0x78dde6e4, URZ ;  /* 0x78dde6e416047890 */ /* 0x000fc6000fffe03f */
[----:B------:R-:W-:Y:S01]  /*a230*/  IMAD.WIDE.U32 R118, R118, -0x326172a9, RZ ;  /* 0xcd9e8d5776767825 */ /* 0x000fe200078e00ff */
[----:B------:R-:W-:Y:S02]  /*a240*/  LOP3.LUT R5, R5, UR26, R220, 0x96, !PT ;  /* 0x0000001a05057c12 */ /* 0x000fe4000f8e96dc */
[----:B-1----:R-:W-:Y:S02]  /*a250*/  FMNMX.FTZ R151, R2, R11, !PT ;  /* 0x0000000b02977209 */ /* 0x002fe40007810000 */
[----:B------:R-:W-:Y:S01]  /*a260*/  LOP3.LUT R6, R119, UR25, R4, 0x96, !PT ;  /* 0x0000001977067c12 */ /* 0x000fe2000f8e9604 */
[----:B------:R-:W-:Y:S01]  /*a270*/  IMAD.WIDE.U32 R4, R5, -0x2daee0ad, RZ ;  /* 0xd2511f5305047825 */ /* 0x000fe200078e00ff */
[----:B------:R-:W-:-:S03]  /*a280*/  FSETP.NEU.FTZ.AND P1, PT, R151, -INF , PT ;  /* 0xff8000009700780b */ /* 0x000fc60003f3d000 */
[----:B------:R-:W-:Y:S01]  /*a290*/  IMAD.WIDE.U32 R6, R6, -0x2daee0ad, RZ ;  /* 0xd2511f5306067825 */ /* 0x000fe200078e00ff */
[----:B------:R-:W-:-:S03]  /*a2a0*/  LOP3.LUT R0, R5, UR24, R142, 0x96, !PT ;  /* 0x0000001805007c12 */ /* 0x000fc6000f8e968e */
[----:B------:R-:W-:Y:S01]  /*a2b0*/  FMUL.FTZ R11, R151, c[0x0][0x23c] ;  /* 0x00008f00970b7a20 */ /* 0x000fe20000410000 */
[----:B------:R-:W-:Y:S01]  /*a2c0*/  LOP3.LUT R4, R7, UR5, R4, 0x96, !PT ;  /* 0x0000000507047c12 */ /* 0x000fe2000f8e9604 */
[----:B------:R-:W-:-:S03]  /*a2d0*/  IMAD.WIDE.U32 R138, R0, -0x326172a9, RZ ;  /* 0xcd9e8d57008a7825 */ /* 0x000fc600078e00ff */
[----:B------:R-:W-:Y:S01]  /*a2e0*/  FSEL R11, R11, RZ, P1 ;  /* 0x000000ff0b0b7208 */ /* 0x000fe20000800000 */
[----:B------:R-:W-:Y:S01]  /*a2f0*/  FFMA.FTZ R0, R22, c[0x0][0x23c], -R12 ;  /* 0x00008f0016007a23 */ /* 0x000fe2000001080c */
[C-C-:B------:R-:W-:Y:S01]  /*a300*/  LOP3.LUT R2, R139.reuse, UR21, R118.reuse, 0x96, !PT ;  /* 0x000000158b027c12 */ /* 0x140fe2000f8e9676 */
[----:B------:R-:W-:Y:S01]  /*a310*/  IMAD.WIDE.U32 R140, R4, -0x326172a9, RZ ;  /* 0xcd9e8d57048c7825 */ /* 0x000fe200078e00ff */
[----:B------:R-:W-:Y:S01]  /*a320*/  LOP3.LUT R4, R139, UR21, R118, 0x96, !PT ;  /* 0x000000158b047c12 */ /* 0x000fe2000f8e9676 */
[----:B------:R1:W-:Y:S02]  /*a330*/  MUFU.EX2 R167, R0 ;  /* 0x0000000000a77308 */ /* 0x0003e40000000800 */
[----:B------:R-:W-:Y:S02]  /*a340*/  IMAD R2, R2, -0x2daee0ad, RZ ;  /* 0xd2511f5302027824 */ /* 0x000fe400078e02ff */
[----:B------:R-:W-:-:S04]  /*a350*/  IMAD.WIDE.U32 R154, R4, -0x2daee0ad, RZ ;  /* 0xd2511f53049a7825 */ /* 0x000fc800078e00ff */
[----:B------:R-:W-:Y:S01]  /*a360*/  FFMA.FTZ R5, R156, c[0x0][0x23c], -R12 ;  /* 0x00008f009c057a23 */ /* 0x000fe2000001080c */
[----:B------:R-:W-:-:S03]  /*a370*/  LOP3.LUT R6, R155, UR29, R6, 0x96, !PT ;  /* 0x0000001d9b067c12 */ /* 0x000fc6000f8e9606 */
[----:B------:R2:W-:Y:S02]  /*a380*/  MUFU.EX2 R165, R5 ;  /* 0x0000000500a57308 */ /* 0x0005e40000000800 */
[----:B------:R-:W-:Y:S01]  /*a390*/  IMAD.WIDE.U32 R136, R6, -0x326172a9, RZ ;  /* 0xcd9e8d5706887825 */ /* 0x000fe200078e00ff */
[----:B-1----:R-:W-:-:S05]  /*a3a0*/  LOP3.LUT R0, R141, UR4, R138, 0x96, !PT ;  /* 0x000000048d007c12 */ /* 0x002fca000f8e968a */
[----:B------:R-:W-:-:S04]  /*a3b0*/  IMAD.WIDE.U32 R28, R0, -0x2daee0ad, RZ ;  /* 0xd2511f53001c7825 */ /* 0x000fc800078e00ff */
[----:B------:R-:W-:Y:S01]  /*a3c0*/  FFMA.FTZ R0, R117, c[0x0][0x23c], -R12 ;  /* 0x00008f0075007a23 */ /* 0x000fe2000001080c */
[----:B------:R-:W-:Y:S01]  /*a3d0*/  LOP3.LUT R4, R29, UR15, R2, 0x96, !PT ;  /* 0x0000000f1d047c12 */ /* 0x000fe2000f8e9602 */
[----:B------:R-:W-:Y:S02]  /*a3e0*/  FFMA.FTZ R2, R21, c[0x0][0x23c], -R11 ;  /* 0x00008f0015027a23 */ /* 0x000fe4000001080b */
[----:B------:R1:W-:Y:S02]  /*a3f0*/  MUFU.EX2 R217, R0 ;  /* 0x0000000000d97308 */ /* 0x0003e40000000800 */
[----:B--2---:R-:W-:-:S05]  /*a400*/  IMAD.WIDE.U32 R4, R4, -0x326172a9, RZ ;  /* 0xcd9e8d5704047825 */ /* 0x004fca00078e00ff */
[C---:B------:R-:W-:Y:S01]  /*a410*/  LOP3.LUT R10, R4.reuse, 0xff, RZ, 0xc0, !PT ;  /* 0x000000ff040a7812 */ /* 0x040fe200078ec0ff */
[----:B------:R2:W-:Y:S01]  /*a420*/  MUFU.EX2 R181, R2 ;  /* 0x0000000200b57308 */ /* 0x0005e20000000800 */
[----:B------:R-:W-:Y:S02]  /*a430*/  SHF.R.U32.HI R7, RZ, 0x18, R4 ;  /* 0x00000018ff077819 */ /* 0x000fe40000011604 */
[----:B-1----:R-:W-:-:S04]  /*a440*/  LOP3.LUT R0, R4, 0xffff, RZ, 0xc0, !PT ;  /* 0x0000ffff04007812 */ /* 0x002fc800078ec0ff */
[----:B------:R-:W-:Y:S02]  /*a450*/  SHF.R.U32.HI R6, RZ, 0x8, R0 ;  /* 0x00000008ff067819 */ /* 0x000fe40000011600 */
[----:B--2---:R-:W-:Y:S01]  /*a460*/  SHF.R.U32.HI R2, RZ, 0x10, R4 ;  /* 0x00000010ff027819 */ /* 0x004fe20000011604 */
[----:B------:R-:W-:Y:S01]  /*a470*/  FFMA.FTZ R4, R23, c[0x0][0x23c], -R11 ;  /* 0x00008f0017047a23 */ /* 0x000fe2000001080b */
[----:B------:R-:W-:Y:S01]  /*a480*/  PRMT R14, R10, 0x5410, R6 ;  /* 0x000054100a0e7816 */ /* 0x000fe20000000006 */
[----:B------:R-:W1:Y:S01]  /*a490*/  LDSM.16.MT88.4 R20, [R180+0xc000] ;  /* 0x00c00000b414783b */ /* 0x000e620000004200 */
[----:B------:R-:W-:Y:S01]  /*a4a0*/  LOP3.LUT R0, R2, 0xff, RZ, 0xc0, !PT ;  /* 0x000000ff02007812 */ /* 0x000fe200078ec0ff */
[----:B------:R2:W3:Y:S01]  /*a4b0*/  MUFU.EX2 R216, R4 ;  /* 0x0000000400d87308 */ /* 0x0004e20000000800 */
[----:B------:R-:W-:Y:S02]  /*a4c0*/  FSEL R6, R151, RZ, P1 ;  /* 0x000000ff97067208 */ /* 0x000fe40000800000 */
[----:B------:R-:W-:-:S03]  /*a4d0*/  PRMT R13, R0, 0x5410, R7 ;  /* 0x00005410000d7816 */ /* 0x000fc60000000007 */
[----:B------:R-:W-:-:S04]  /*a4e0*/  FADD.FTZ R3, R3, -R6 ;  /* 0x8000000603037221 */ /* 0x000fc80000010000 */
[----:B------:R-:W-:Y:S01]  /*a4f0*/  FMUL.FTZ R3, R3, c[0x0][0x23c] ;  /* 0x00008f0003037a20 */ /* 0x000fe20000410000 */
[----:B--2---:R-:W-:Y:S01]  /*a500*/  LOP3.LUT R4, R5, UR27, R136, 0x96, !PT ;  /* 0x0000001b05047c12 */ /* 0x004fe2000f8e9688 */
[----:B------:R-:W-:-:S03]  /*a510*/  FFMA.FTZ R5, R158, c[0x0][0x23c], -R11 ;  /* 0x00008f009e057a23 */ /* 0x000fc6000001080b */
[C---:B------:R-:W-:Y:S01]  /*a520*/  LOP3.LUT R0, R4.reuse, 0xffff, RZ, 0xc0, !PT ;  /* 0x0000ffff04007812 */ /* 0x040fe200078ec0ff */
[----:B------:R2:W-:Y:S01]  /*a530*/  MUFU.EX2 R166, R5 ;  /* 0x0000000500a67308 */ /* 0x0005e20000000800 */
[--C-:B------:R-:W-:Y:S02]  /*a540*/  SHF.R.U32.HI R2, RZ, 0x10, R4.reuse ;  /* 0x00000010ff027819 */ /* 0x100fe40000011604 */
[----:B------:R-:W-:Y:S02]  /*a550*/  SHF.R.U32.HI R7, RZ, 0x18, R4 ;  /* 0x00000018ff077819 */ /* 0x000fe40000011604 */
[----:B------:R-:W-:Y:S02]  /*a560*/  LOP3.LUT R10, R4, 0xff, RZ, 0xc0, !PT ;  /* 0x000000ff040a7812 */ /* 0x000fe400078ec0ff */
[----:B------:R-:W-:-:S05]  /*a570*/  FSEL R4, R152, RZ, P2 ;  /* 0x000000ff98047208 */ /* 0x000fca0001000000 */
[----:B------:R-:W-:Y:S02]  /*a580*/  FADD.FTZ R4, R116, -R4 ;  /* 0x8000000474047221 */ /* 0x000fe40000010000 */
[----:B------:R4:W1:Y:S01]  /*a590*/  MUFU.EX2 R116, R3 ;  /* 0x0000000300747308 */ /* 0x0008620000000800 */
[----:B--2---:R-:W-:Y:S01]  /*a5a0*/  SHF.R.U32.HI R5, RZ, 0x8, R0 ;  /* 0x00000008ff057819 */ /* 0x004fe20000011600 */
[----:B------:R-:W-:Y:S01]  /*a5b0*/  FMUL.FTZ R4, R4, c[0x0][0x23c] ;  /* 0x00008f0004047a20 */ /* 0x000fe20000410000 */
[----:B------:R-:W-:Y:S01]  /*a5c0*/  LOP3.LUT R0, R2, 0xff, RZ, 0xc0, !PT ;  /* 0x000000ff02007812 */ /* 0x000fe200078ec0ff */
[----:B------:R-:W-:Y:S01]  /*a5d0*/  FFMA.FTZ R2, R157, c[0x0][0x23c], -R11 ;  /* 0x00008f009d027a23 */ /* 0x000fe2000001080b */
[----:B------:R-:W-:Y:S01]  /*a5e0*/  PRMT R5, R10, 0x5410, R5 ;  /* 0x000054100a057816 */ /* 0x000fe20000000005 */
[----:B------:R-:W-:Y:S01]  /*a5f0*/  FFMA.FTZ R10, R161, c[0x0][0x23c], -R12 ;  /* 0x00008f00a10a7a23 */ /* 0x000fe2000001080c */
[----:B------:R-:W-:Y:S01]  /*a600*/  PRMT R7, R0, 0x5410, R7 ;  /* 0x0000541000077816 */ /* 0x000fe20000000007 */
[----:B------:R2:W-:Y:S01]  /*a610*/  MUFU.EX2 R231, R2 ;  /* 0x0000000200e77308 */ /* 0x0005e20000000800 */
[----:B---3--:R-:W-:-:S04]  /*a620*/  F2FP.PACK_AB R0, R216, R181 ;  /* 0x000000b5d800723e */ /* 0x008fc800000000ff */
[C---:B------:R-:W-:Y:S02]  /*a630*/  PRMT R213, R0.reuse, 0x7610, R213 ;  /* 0x0000761000d57816 */ /* 0x040fe400000000d5 */
[----:B------:R-:W-:Y:S01]  /*a640*/  PRMT R211, R0, 0x7632, R211 ;  /* 0x0000763200d37816 */ /* 0x000fe200000000d3 */
[----:B------:R-:W3:Y:S01]  /*a650*/  MUFU.EX2 R117, R4 ;  /* 0x0000000400757308 */ /* 0x000ee20000000800 */
[----:B------:R-:W-:Y:S01]  /*a660*/  F2FP.PACK_AB R0, R217, R165 ;  /* 0x000000a5d900723e */ /* 0x000fe200000000ff */
[--C-:B----4-:R-:W-:Y:S01]  /*a670*/  HSET2.LE.AND R3, R13, R30.reuse, PT ;  /* 0x0000001e0d037233 */ /* 0x110fe20003803000 */
[-C--:B-1----:R-:W-:Y:S02]  /*a680*/  FMUL.FTZ R126, R126, R116.reuse ;  /* 0x000000747e7e7220 */ /* 0x082fe40000410000 */
[C---:B------:R-:W-:Y:S01]  /*a690*/  PRMT R209, R0.reuse, 0x7610, R209 ;  /* 0x0000761000d17816 */ /* 0x040fe200000000d1 */
[----:B------:R-:W-:Y:S01]  /*a6a0*/  FMUL.FTZ R127, R127, R116 ;  /* 0x000000747f7f7220 */ /* 0x000fe20000410000 */
[----:B------:R-:W-:Y:S01]  /*a6b0*/  PRMT R208, R0, 0x7632, R208 ;  /* 0x0000763200d07816 */ /* 0x000fe200000000d0 */
[----:B------:R-:W-:Y:S01]  /*a6c0*/  HSET2.LE.AND R0, R5, R30, PT ;  /* 0x0000001e05007233 */ /* 0x000fe20003803000 */
[----:B--2---:R-:W-:Y:S01]  /*a6d0*/  F2FP.PACK_AB R2, R167, R230 ;  /* 0x000000e6a702723e */ /* 0x004fe200000000ff */
[-C--:B------:R-:W-:Y:S01]  /*a6e0*/  FMUL.FTZ R38, R38, R116.reuse ;  /* 0x0000007426267220 */ /* 0x080fe20000410000 */
[----:B------:R-:W-:Y:S01]  /*a6f0*/  PRMT R5, R213, 0x5410, R211 ;  /* 0x00005410d5057816 */ /* 0x000fe200000000d3 */
[-C--:B------:R-:W-:Y:S01]  /*a700*/  FMUL.FTZ R39, R39, R116.reuse ;  /* 0x0000007427277220 */ /* 0x080fe20000410000 */
[----:B------:R-:W-:Y:S01]  /*a710*/  PRMT R210, R2, 0x7610, R210 ;  /* 0x0000761002d27816 */ /* 0x000fe200000000d2 */
[----:B------:R-:W-:Y:S01]  /*a720*/  FMUL.FTZ R42, R42, R116 ;  /* 0x000000742a2a7220 */ /* 0x000fe20000410000 */
[----:B------:R-:W-:Y:S01]  /*a730*/  PRMT R212, R2, 0x7632, R212 ;  /* 0x0000763202d47816 */ /* 0x000fe200000000d4 */
[-C--:B---3--:R-:W-:Y:S01]  /*a740*/  FMUL.FTZ R124, R124, R117.reuse ;  /* 0x000000757c7c7220 */ /* 0x088fe20000410000 */
[----:B------:R-:W-:Y:S01]  /*a750*/  F2FP.PACK_AB R2, R231, R166 ;  /* 0x000000a6e702723e */ /* 0x000fe200000000ff */
[-C--:B------:R-:W-:Y:S01]  /*a760*/  FMUL.FTZ R125, R125, R117.reuse ;  /* 0x000000757d7d7220 */ /* 0x080fe20000410000 */
[----:B------:R1:W-:Y:S01]  /*a770*/  MUFU.EX2 R229, R10 ;  /* 0x0000000a00e57308 */ /* 0x0003e20000000800 */
[-C--:B------:R-:W-:Y:S01]  /*a780*/  FMUL.FTZ R36, R36, R117.reuse ;  /* 0x0000007524247220 */ /* 0x080fe20000410000 */
[C---:B------:R-:W-:Y:S01]  /*a790*/  PRMT R155, R2.reuse, 0x7610, R155 ;  /* 0x00007610029b7816 */ /* 0x040fe2000000009b */
[-C--:B------:R-:W-:Y:S01]  /*a7a0*/  FMUL.FTZ R37, R37, R117.reuse ;  /* 0x0000007525257220 */ /* 0x080fe20000410000 */
[----:B------:R-:W-:Y:S01]  /*a7b0*/  PRMT R153, R2, 0x7632, R153 ;  /* 0x0000763202997816 */ /* 0x000fe20000000099 */
[-C--:B------:R-:W-:Y:S01]  /*a7c0*/  FMUL.FTZ R40, R40, R117.reuse ;  /* 0x0000007528287220 */ /* 0x080fe20000410000 */
[----:B------:R-:W-:Y:S01]  /*a7d0*/  PRMT R2, R210, 0x5410, R212 ;  /* 0x00005410d2027816 */ /* 0x000fe200000000d4 */
[----:B------:R-:W-:-:S02]  /*a7e0*/  FMUL.FTZ R41, R41, R117 ;  /* 0x0000007529297220 */ /* 0x000fc40000410000 */
[----:B------:R-:W-:Y:S01]  /*a7f0*/  FMUL.FTZ R43, R43, R116 ;  /* 0x000000742b2b7220 */ /* 0x000fe20000410000 */
[----:B------:R-:W-:Y:S01]  /*a800*/  LOP3.LUT R4, R0, R2, RZ, 0xc0, !PT ;  /* 0x0000000200047212 */ /* 0x000fe200078ec0ff */
[--C-:B------:R-:W-:Y:S01]  /*a810*/  HSET2.LE.AND R0, R7, R30.reuse, PT ;  /* 0x0000001e07007233 */ /* 0x100fe20003803000 */
[-C--:B------:R-:W-:Y:S01]  /*a820*/  FMUL.FTZ R120, R120, R117.reuse ;  /* 0x0000007578787220 */ /* 0x080fe20000410000 */
[----:B------:R-:W-:Y:S01]  /*a830*/  HSET2.LE.AND R2, R14, R30, PT ;  /* 0x0000001e0e027233 */ /* 0x000fe20003803000 */
[----:B------:R-:W-:Y:S02]  /*a840*/  FMUL.FTZ R121, R121, R117 ;  /* 0x0000007579797220 */ /* 0x000fe40000410000 */
[----:B------:R-:W-:Y:S01]  /*a850*/  LOP3.LUT R5, R0, R5, RZ, 0xc0, !PT ;  /* 0x0000000500057212 */ /* 0x000fe200078ec0ff */
[-C--:B------:R-:W-:Y:S01]  /*a860*/  FMUL.FTZ R122, R122, R116.reuse ;  /* 0x000000747a7a7220 */ /* 0x080fe20000410000 */
[----:B------:R-:W-:Y:S01]  /*a870*/  PRMT R0, R209, 0x5410, R208 ;  /* 0x00005410d1007816 */ /* 0x000fe200000000d0 */
[----:B------:R-:W-:-:S02]  /*a880*/  FMUL.FTZ R123, R123, R116 ;  /* 0x000000747b7b7220 */ /* 0x000fc40000410000 */
[-C--:B------:R-:W-:Y:S01]  /*a890*/  FMUL.FTZ R44, R44, R117.reuse ;  /* 0x000000752c2c7220 */ /* 0x080fe20000410000 */
[----:B------:R-:W-:Y:S01]  /*a8a0*/  LOP3.LUT R6, R2, R0, RZ, 0xc0, !PT ;  /* 0x0000000002067212 */ /* 0x000fe200078ec0ff */
[-C--:B------:R-:W-:Y:S01]  /*a8b0*/  FMUL.FTZ R45, R45, R117.reuse ;  /* 0x000000752d2d7220 */ /* 0x080fe20000410000 */
[----:B------:R-:W-:Y:S01]  /*a8c0*/  PRMT R0, R155, 0x5410, R153 ;  /* 0x000054109b007816 */ /* 0x000fe20000000099 */
[-C--:B------:R-:W-:Y:S01]  /*a8d0*/  FMUL.FTZ R46, R46, R116.reuse ;  /* 0x000000742e2e7220 */ /* 0x080fe20000410000 */
[----:B------:R-:W-:Y:S01]  /*a8e0*/  LOP3.LUT R2, R137, UR17, R140, 0x96, !PT ;  /* 0x0000001189027c12 */ /* 0x000fe2000f8e968c */
[----:B------:R-:W-:Y:S01]  /*a8f0*/  FMUL.FTZ R47, R47, R116 ;  /* 0x000000742f2f7220 */ /* 0x000fe20000410000 */
[----:B------:R-:W-:Y:S01]  /*a900*/  LOP3.LUT R7, R3, R0, RZ, 0xc0, !PT ;  /* 0x0000000003077212 */ /* 0x000fe200078ec0ff */
[-C--:B------:R-:W-:Y:S02]  /*a910*/  FMUL.FTZ R48, R48, R117.reuse ;  /* 0x0000007530307220 */ /* 0x080fe40000410000 */
[----:B------:R-:W-:-:S02]  /*a920*/  FMUL.FTZ R49, R49, R117 ;  /* 0x0000007531317220 */ /* 0x000fc40000410000 */
        /* <DEDUP_REMOVED lines=12> */
[----:B------:R-:W2:Y:S01]  /*a9f0*/  LDSM.16.MT88.4 R16, [R177+0xe000] ;  /* 0x00e00000b110783b */ /* 0x000ea20000004200 */
[----:B------:R-:W-:Y:S02]  /*aa00*/  FMUL.FTZ R67, R67, R116 ;  /* 0x0000007443437220 */ /* 0x000fe40000410000 */
[-C--:B------:R-:W-:Y:S02]  /*aa10*/  FMUL.FTZ R52, R52, R117.reuse ;  /* 0x0000007534347220 */ /* 0x080fe40000410000 */
[----:B------:R-:W-:-:S02]  /*aa20*/  FMUL.FTZ R53, R53, R117 ;  /* 0x0000007535357220 */ /* 0x000fc40000410000 */
[C---:B------:R-:W-:Y:S01]  /*aa30*/  HMMA.16816.F32 R120, R4.reuse, R24, R120 ;  /* 0x000000180478723c */ /* 0x040fe20000001878 */
[----:B------:R-:W3:Y:S01]  /*aa40*/  LDSM.16.MT88.4 R24, [R179+0xc000] ;  /* 0x00c00000b318783b */ /* 0x000ee20000004200 */
[-C--:B------:R-:W-:Y:S02]  /*aa50*/  FMUL.FTZ R54, R54, R116.reuse ;  /* 0x0000007436367220 */ /* 0x080fe40000410000 */
[-C--:B------:R-:W-:Y:S02]  /*aa60*/  FMUL.FTZ R55, R55, R116.reuse ;  /* 0x0000007437377220 */ /* 0x080fe40000410000 */
[-C--:B------:R-:W-:Y:S02]  /*aa70*/  FMUL.FTZ R56, R56, R117.reuse ;  /* 0x0000007538387220 */ /* 0x080fe40000410000 */
[----:B------:R-:W-:Y:S01]  /*aa80*/  HMMA.16816.F32 R32, R4, R20, R44 ;  /* 0x000000140420723c */ /* 0x000fe2000000182c */
[----:B------:R-:W-:Y:S02]  /*aa90*/  FMUL.FTZ R57, R57, R117 ;  /* 0x0000007539397220 */ /* 0x000fe40000410000 */
[----:B------:R-:W-:-:S02]  /*aaa0*/  FMUL.FTZ R58, R58, R116 ;  /* 0x000000743a3a7220 */ /* 0x000fc40000410000 */
[-C--:B------:R-:W-:Y:S02]  /*aab0*/  FMUL.FTZ R59, R59, R116.reuse ;  /* 0x000000743b3b7220 */ /* 0x080fe40000410000 */
[-C--:B------:R-:W-:Y:S01]  /*aac0*/  FMUL.FTZ R68, R68, R117.reuse ;  /* 0x0000007544447220 */ /* 0x080fe20000410000 */
[----:B------:R-:W-:Y:S01]  /*aad0*/  HMMA.16816.F32 R48, R4, R22, R48 ;  /* 0x000000160430723c */ /* 0x000fe20000001830 */
[----:B------:R-:W4:Y:S01]  /*aae0*/  LDSM.16.MT88.4 R20, [R178+0xe000] ;  /* 0x00e00000b214783b */ /* 0x000f220000004200 */
[-C--:B------:R-:W-:Y:S02]  /*aaf0*/  FMUL.FTZ R69, R69, R117.reuse ;  /* 0x0000007545457220 */ /* 0x080fe40000410000 */
[-C--:B------:R-:W-:Y:S02]  /*ab00*/  FMUL.FTZ R70, R70, R116.reuse ;  /* 0x0000007446467220 */ /* 0x080fe40000410000 */
[----:B------:R-:W-:Y:S02]  /*ab10*/  FMUL.FTZ R71, R71, R116 ;  /* 0x0000007447477220 */ /* 0x000fe40000410000 */
[----:B------:R-:W-:-:S02]  /*ab20*/  FMUL.FTZ R72, R72, R117 ;  /* 0x0000007548487220 */ /* 0x000fc40000410000 */
[-C--:B------:R-:W-:Y:S02]  /*ab30*/  FMUL.FTZ R73, R73, R117.reuse ;  /* 0x0000007549497220 */ /* 0x080fe40000410000 */
[-C--:B------:R-:W-:Y:S02]  /*ab40*/  FMUL.FTZ R74, R74, R116.reuse ;  /* 0x000000744a4a7220 */ /* 0x080fe40000410000 */
[-C--:B------:R-:W-:Y:S02]  /*ab50*/  FMUL.FTZ R75, R75, R116.reuse ;  /* 0x000000744b4b7220 */ /* 0x080fe40000410000 */
[-C--:B------:R-:W-:Y:S01]  /*ab60*/  FMUL.FTZ R84, R84, R117.reuse ;  /* 0x0000007554547220 */ /* 0x080fe20000410000 */
[----:B--2---:R-:W-:Y:S01]  /*ab70*/  HMMA.16816.F32 R40, R4, R16, R60 ;  /* 0x000000100428723c */ /* 0x004fe2000000183c */
[----:B------:R-:W-:Y:S02]  /*ab80*/  FMUL.FTZ R85, R85, R117 ;  /* 0x0000007555557220 */ /* 0x000fe40000410000 */
[----:B------:R-:W-:-:S02]  /*ab90*/  FMUL.FTZ R86, R86, R116 ;  /* 0x0000007456567220 */ /* 0x000fc40000410000 */
[-C--:B------:R-:W-:Y:S02]  /*aba0*/  FMUL.FTZ R87, R87, R116.reuse ;  /* 0x0000007457577220 */ /* 0x080fe40000410000 */
[-C--:B------:R-:W-:Y:S01]  /*abb0*/  FMUL.FTZ R88, R88, R117.reuse ;  /* 0x0000007558587220 */ /* 0x080fe20000410000 */
[C---:B------:R-:W-:Y:S01]  /*abc0*/  HMMA.16816.F32 R36, R4.reuse, R18, R64 ;  /* 0x000000120424723c */ /* 0x040fe20000001840 */
[----:B------:R-:W2:Y:S01]  /*abd0*/  LDSM.16.MT88.4 R16, [R179+0xe000] ;  /* 0x00e00000b310783b */ /* 0x000ea20000004200 */
[-C--:B------:R-:W-:Y:S02]  /*abe0*/  FMUL.FTZ R89, R89, R117.reuse ;  /* 0x0000007559597220 */ /* 0x080fe40000410000 */
[-C--:B------:R-:W-:Y:S02]  /*abf0*/  FMUL.FTZ R90, R90, R116.reuse ;  /* 0x000000745a5a7220 */ /* 0x080fe40000410000 */
[----:B------:R-:W-:Y:S02]  /*ac00*/  FMUL.FTZ R91, R91, R116 ;  /* 0x000000745b5b7220 */ /* 0x000fe40000410000 */
[----:B---3--:R-:W-:Y:S01]  /*ac10*/  HMMA.16816.F32 R172, R4, R24, R52 ;  /* 0x0000001804ac723c */ /* 0x008fe20000001834 */
[----:B------:R-:W-:-:S02]  /*ac20*/  FMUL.FTZ R76, R76, R117 ;  /* 0x000000754c4c7220 */ /* 0x000fc40000410000 */
[-C--:B------:R-:W-:Y:S02]  /*ac30*/  FMUL.FTZ R77, R77, R117.reuse ;  /* 0x000000754d4d7220 */ /* 0x080fe40000410000 */
[-C--:B------:R-:W-:Y:S02]  /*ac40*/  FMUL.FTZ R78, R78, R116.reuse ;  /* 0x000000744e4e7220 */ /* 0x080fe40000410000 */
[-C--:B------:R-:W-:Y:S01]  /*ac50*/  FMUL.FTZ R79, R79, R116.reuse ;  /* 0x000000744f4f7220 */ /* 0x080fe20000410000 */
[----:B------:R-:W-:Y:S01]  /*ac60*/  HMMA.16816.F32 R168, R4, R26, R56 ;  /* 0x0000001a04a8723c */ /* 0x000fe20000001838 */
[----:B------:R-:W3:Y:S01]  /*ac70*/  LDSM.16.MT88.4 R24, [R180+0xe000] ;  /* 0x00e00000b418783b */ /* 0x000ee20000004200 */
[-C--:B------:R-:W-:Y:S02]  /*ac80*/  FMUL.FTZ R80, R80, R117.reuse ;  /* 0x0000007550507220 */ /* 0x080fe40000410000 */
[----:B------:R-:W-:Y:S02]  /*ac90*/  FMUL.FTZ R81, R81, R117 ;  /* 0x0000007551517220 */ /* 0x000fe40000410000 */
[----:B------:R-:W-:-:S02]  /*aca0*/  FMUL.FTZ R82, R82, R116 ;  /* 0x0000007452527220 */ /* 0x000fc40000410000 */
[C---:B----4-:R-:W-:Y:S01]  /*acb0*/  HMMA.16816.F32 R68, R4.reuse, R20, R68 ;  /* 0x000000140444723c */ /* 0x050fe20000001844 */
[-C--:B------:R-:W-:Y:S02]  /*acc0*/  FMUL.FTZ R83, R83, R116.reuse ;  /* 0x0000007453537220 */ /* 0x080fe40000410000 */
[-C--:B------:R-:W-:Y:S02]  /*acd0*/  FMUL.FTZ R92, R92, R117.reuse ;  /* 0x000000755c5c7220 */ /* 0x080fe40000410000 */
[----:B------:R-:W-:Y:S02]  /*ace0*/  FMUL.FTZ R93, R93, R117 ;  /* 0x000000755d5d7220 */ /* 0x000fe40000410000 */
[-C--:B------:R-:W-:Y:S01]  /*acf0*/  FMUL.FTZ R94, R94, R116.reuse ;  /* 0x000000745e5e7220 */ /* 0x080fe20000410000 */
[----:B------:R-:W-:Y:S01]  /*ad00*/  HMMA.16816.F32 R72, R4, R22, R72 ;  /* 0x000000160448723c */ /* 0x000fe20000001848 */
[----:B------:R-:W4:Y:S01]  /*ad10*/  LDSM.16.MT88.4 R20, [R177+0x10000] ;  /* 0x01000000b114783b */ /* 0x000f220000004200 */
[----:B------:R-:W-:-:S02]  /*ad20*/  FMUL.FTZ R95, R95, R116 ;  /* 0x000000745f5f7220 */ /* 0x000fc40000410000 */
[-C--:B------:R-:W-:Y:S02]  /*ad30*/  FMUL.FTZ R96, R96, R117.reuse ;  /* 0x0000007560607220 */ /* 0x080fe40000410000 */
[-C--:B------:R-:W-:Y:S02]  /*ad40*/  FMUL.FTZ R97, R97, R117.reuse ;  /* 0x0000007561617220 */ /* 0x080fe40000410000 */
[-C--:B------:R-:W-:Y:S01]  /*ad50*/  FMUL.FTZ R98, R98, R116.reuse ;  /* 0x0000007462627220 */ /* 0x080fe20000410000 */
[----:B--2---:R-:W-:Y:S01]  /*ad60*/  HMMA.16816.F32 R84, R4, R16, R84 ;  /* 0x000000100454723c */ /* 0x004fe20000001854 */
[----:B------:R-:W-:Y:S02]  /*ad70*/  FMUL.FTZ R99, R99, R116 ;  /* 0x0000007463637220 */ /* 0x000fe40000410000 */
[----:B------:R-:W-:Y:S02]  /*ad80*/  FFMA.FTZ R0, R160, c[0x0][0x23c], -R12 ;  /* 0x00008f00a0007a23 */ /* 0x000fe4000001080c */
[----:B------:R-:W-:-:S02]  /*ad90*/  FMUL.FTZ R132, R132, R117 ;  /* 0x0000007584847220 */ /* 0x000fc40000410000 */
[-C--:B------:R-:W-:Y:S01]  /*ada0*/  FMUL.FTZ R133, R133, R117.reuse ;  /* 0x0000007585857220 */ /* 0x080fe20000410000 */
[C---:B------:R-:W-:Y:S01]  /*adb0*/  HMMA.16816.F32 R88, R4.reuse, R18, R88 ;  /* 0x000000120458723c */ /* 0x040fe20000001858 */
[----:B------:R-:W2:Y:S01]  /*adc0*/  LDSM.16.MT88.4 R16, [R180+0x10000] ;  /* 0x01000000b410783b */ /* 0x000ea20000004200 */
[-C--:B------:R-:W-:Y:S01]  /*add0*/  FMUL.FTZ R134, R134, R116.reuse ;  /* 0x0000007486867220 */ /* 0x080fe20000410000 */
[----:B------:R4:W-:Y:S01]  /*ade0*/  MUFU.EX2 R242, R0 ;  /* 0x0000000000f27308 */ /* 0x0009e20000000800 */
[----:B------:R-:W-:Y:S02]  /*adf0*/  FMUL.FTZ R135, R135, R116 ;  /* 0x0000007487877220 */ /* 0x000fe40000410000 */
[----:B------:R-:W-:Y:S02]  /*ae00*/  IMAD.WIDE.U32 R2, R2, -0x2daee0ad, RZ ;  /* 0xd2511f5302027825 */ /* 0x000fe400078e00ff */
[----:B---3--:R-:W-:Y:S02]  /*ae10*/  HMMA.16816.F32 R76, R4, R24, R76 ;  /* 0x00000018044c723c */ /* 0x008fe4000000184c */
[----:B------:R-:W-:Y:S01]  /*ae20*/  FFMA.FTZ R13, R144, c[0x0][0x23c], -R12 ;  /* 0x00008f00900d7a23 */ /* 0x000fe2000001080c */
[----:B-1----:R-:W-:Y:S01]  /*ae30*/  LOP3.LUT R10, R2, 0xffff, RZ, 0xc0, !PT ;  /* 0x0000ffff020a7812 */ /* 0x002fe200078ec0ff */
[----:B------:R-:W-:-:S02]  /*ae40*/  FMUL.FTZ R128, R128, R117 ;  /* 0x0000007580807220 */ /* 0x000fc40000410000 */
[----:B------:R1:W-:Y:S01]  /*ae50*/  MUFU.EX2 R228, R13 ;  /* 0x0000000d00e47308 */ /* 0x0003e20000000800 */
[-C--:B------:R-:W-:Y:S01]  /*ae60*/  FMUL.FTZ R129, R129, R117.reuse ;  /* 0x0000007581817220 */ /* 0x080fe20000410000 */
[C---:B------:R-:W-:Y:S01]  /*ae70*/  HMMA.16816.F32 R80, R4.reuse, R26, R80 ;  /* 0x0000001a0450723c */ /* 0x040fe20000001850 */
[----:B------:R-:W3:Y:S01]  /*ae80*/  LDSM.16.MT88.4 R24, [R178+0x10000] ;  /* 0x01000000b218783b */ /* 0x000ee20000004200 */
[-C--:B------:R-:W-:Y:S01]  /*ae90*/  FMUL.FTZ R130, R130, R116.reuse ;  /* 0x0000007482827220 */ /* 0x080fe20000410000 */
[----:B------:R-:W-:Y:S01]  /*aea0*/  SHF.R.U32.HI R10, RZ, 0x8, R10 ;  /* 0x00000008ff0a7819 */ /* 0x000fe2000001160a */
[----:B----4-:R-:W-:Y:S02]  /*aeb0*/  FFMA.FTZ R0, R159, c[0x0][0x23c], -R12 ;  /* 0x00008f009f007a23 */ /* 0x010fe4000001080c */
[----:B------:R-:W-:Y:S02]  /*aec0*/  FMUL.FTZ R131, R131, R116 ;  /* 0x0000007483837220 */ /* 0x000fe40000410000 */
[----:B------:R-:W-:Y:S01]  /*aed0*/  HMMA.16816.F32 R92, R4, R20, R92 ;  /* 0x00000014045c723c */ /* 0x000fe2000000185c */
[----:B------:R4:W2:Y:S01]  /*aee0*/  MUFU.EX2 R223, R0 ;  /* 0x0000000000df7308 */ /* 0x0008a20000000800 */
[----:B------:R-:W-:-:S02]  /*aef0*/  FMUL.FTZ R100, R100, R117 ;  /* 0x0000007564647220 */ /* 0x000fc40000410000 */
[-C--:B------:R-:W-:Y:S01]  /*af00*/  FMUL.FTZ R101, R101, R117.reuse ;  /* 0x0000007565657220 */ /* 0x080fe20000410000 */
[----:B-1----:R-:W-:Y:S01]  /*af10*/  SHF.R.U32.HI R13, RZ, 0x10, R2 ;  /* 0x00000010ff0d7819 */ /* 0x002fe20000011602 */
[-C--:B------:R-:W-:Y:S02]  /*af20*/  FMUL.FTZ R102, R102, R116.reuse ;  /* 0x0000007466667220 */ /* 0x080fe40000410000 */
[----:B------:R-:W-:Y:S01]  /*af30*/  HMMA.16816.F32 R96, R4, R22, R96 ;  /* 0x000000160460723c */ /* 0x000fe20000001860 */
[----:B------:R-:W1:Y:S01]  /*af40*/  LDSM.16.MT88.4 R20, [R179+0x10000] ;  /* 0x01000000b314783b */ /* 0x000e620000004200 */
[----:B------:R-:W-:Y:S01]  /*af50*/  FMUL.FTZ R103, R103, R116 ;  /* 0x0000007467677220 */ /* 0x000fe20000410000 */
[----:B------:R-:W-:Y:S01]  /*af60*/  LOP3.LUT R13, R13, 0xff, RZ, 0xc0, !PT ;  /* 0x000000ff0d0d7812 */ /* 0x000fe200078ec0ff */
[-C--:B------:R-:W-:Y:S02]  /*af70*/  FMUL.FTZ R104, R104, R117.reuse ;  /* 0x0000007568687220 */ /* 0x080fe40000410000 */
[----:B------:R-:W-:-:S02]  /*af80*/  FMUL.FTZ R105, R105, R117 ;  /* 0x0000007569697220 */ /* 0x000fc40000410000 */
[-C--:B------:R-:W-:Y:S01]  /*af90*/  FMUL.FTZ R106, R106, R116.reuse ;  /* 0x000000746a6a7220 */ /* 0x080fe20000410000 */
[C---:B--2---:R-:W-:Y:S01]  /*afa0*/  HMMA.16816.F32 R132, R4.reuse, R16, R132 ;  /* 0x000000100484723c */ /* 0x044fe20000001884 */
[----:B----4-:R-:W-:Y:S01]  /*afb0*/  LOP3.LUT R0, R3, UR28, R28, 0x96, !PT ;  /* 0x0000001c03007c12 */ /* 0x010fe2000f8e961c */
[-C--:B------:R-:W-:Y:S02]  /*afc0*/  FMUL.FTZ R107, R107, R116.reuse ;  /* 0x000000746b6b7220 */ /* 0x080fe40000410000 */
[-C--:B------:R-:W-:Y:S01]  /*afd0*/  FMUL.FTZ R108, R108, R117.reuse ;  /* 0x000000756c6c7220 */ /* 0x080fe20000410000 */
[----:B------:R-:W-:Y:S01]  /*afe0*/  LOP3.LUT R3, R0, 0xffff, RZ, 0xc0, !PT ;  /* 0x0000ffff00037812 */ /* 0x000fe200078ec0ff */
[-C--:B------:R-:W-:Y:S01]  /*aff0*/  FMUL.FTZ R109, R109, R117.reuse ;  /* 0x000000756d6d7220 */ /* 0x080fe20000410000 */
[----:B------:R-:W-:Y:S01]  /*b000*/  LOP3.LUT R17, R2, 0xff, RZ, 0xc0, !PT ;  /* 0x000000ff02117812 */ /* 0x000fe200078ec0ff */
[-C--:B------:R-:W-:Y:S01]  /*b010*/  FMUL.FTZ R110, R110, R116.reuse ;  /* 0x000000746e6e7220 */ /* 0x080fe20000410000 */
[----:B------:R-:W-:Y:S01]  /*b020*/  SHF.R.U32.HI R16, RZ, 0x18, R2 ;  /* 0x00000018ff107819 */ /* 0x000fe20000011602 */
[----:B------:R-:W-:Y:S01]  /*b030*/  FFMA.FTZ R2, R164, c[0x0][0x23c], -R11 ;  /* 0x00008f00a4027a23 */ /* 0x000fe2000001080b */
[----:B------:R-:W-:Y:S01]  /*b040*/  LOP3.LUT R15, R0, 0xff, RZ, 0xc0, !PT ;  /* 0x000000ff000f7812 */ /* 0x000fe200078ec0ff */
[----:B------:R-:W-:Y:S01]  /*b050*/  FMUL.FTZ R111, R111, R116 ;  /* 0x000000746f6f7220 */ /* 0x000fe20000410000 */
[----:B------:R-:W-:Y:S01]  /*b060*/  SHF.R.U32.HI R14, RZ, 0x18, R0 ;  /* 0x00000018ff0e7819 */ /* 0x000fe20000011600 */
[----:B------:R2:W-:Y:S01]  /*b070*/  MUFU.EX2 R222, R2 ;  /* 0x0000000200de7308 */ /* 0x0005e20000000800 */
[----:B------:R-:W-:Y:S01]  /*b080*/  SHF.R.U32.HI R3, RZ, 0x8, R3 ;  /* 0x00000008ff037819 */ /* 0x000fe20000011603 */
[C---:B---3--:R-:W-:Y:S01]  /*b090*/  HMMA.16816.F32 R128, R4.reuse, R24, R128 ;  /* 0x000000180480723c */ /* 0x048fe20000001880 */
[----:B------:R-:W-:Y:S01]  /*b0a0*/  PRMT R29, R17, 0x5410, R10 ;  /* 0x00005410111d7816 */ /* 0x000fe2000000000a */
[-C--:B------:R-:W-:Y:S01]  /*b0b0*/  FMUL.FTZ R112, R112, R117.reuse ;  /* 0x0000007570707220 */ /* 0x080fe20000410000 */
[----:B------:R-:W-:Y:S01]  /*b0c0*/  PRMT R10, R15, 0x5410, R3 ;  /* 0x000054100f0a7816 */ /* 0x000fe20000000003 */
[----:B------:R-:W-:Y:S01]  /*b0d0*/  FMUL.FTZ R113, R113, R117 ;  /* 0x0000007571717220 */ /* 0x000fe20000410000 */
[----:B------:R-:W-:Y:S01]  /*b0e0*/  F2FP.PACK_AB R3, R223, R242 ;  /* 0x000000f2df03723e */ /* 0x000fe200000000ff */
[-C--:B------:R-:W-:Y:S01]  /*b0f0*/  FMUL.FTZ R114, R114, R116.reuse ;  /* 0x0000007472727220 */ /* 0x080fe20000410000 */
[----:B------:R-:W-:Y:S01]  /*b100*/  PRMT R28, R13, 0x5410, R16 ;  /* 0x000054100d1c7816 */ /* 0x000fe20000000010 */
[----:B------:R-:W-:Y:S01]  /*b110*/  HMMA.16816.F32 R100, R4, R26, R100 ;  /* 0x0000001a0464723c */ /* 0x000fe20000001864 */
[----:B------:R-:W3:Y:S01]  /*b120*/  LDSM.16.MT88.4 R24, [R177+0xc800] ;  /* 0x00c80000b118783b */ /* 0x000ee20000004200 */
[----:B------:R-:W-:Y:S01]  /*b130*/  FMUL.FTZ R115, R115, R116 ;  /* 0x0000007473737220 */ /* 0x000fe20000410000 */
[----:B------:R-:W-:-:S02]  /*b140*/  PRMT R150, R3, 0x7610, R150 ;  /* 0x0000761003967816 */ /* 0x000fc40000000096 */
[----:B------:R-:W-:Y:S02]  /*b150*/  PRMT R148, R3, 0x7632, R148 ;  /* 0x0000763203947816 */ /* 0x000fe40000000094 */
[----:B--2---:R-:W-:Y:S01]  /*b160*/  SHF.R.U32.HI R2, RZ, 0x10, R0 ;  /* 0x00000010ff027819 */ /* 0x004fe20000011600 */
[----:B------:R-:W-:Y:S01]  /*b170*/  FFMA.FTZ R0, R162, c[0x0][0x23c], -R11 ;  /* 0x00008f00a2007a23 */ /* 0x000fe2000001080b */
[----:B------:R-:W-:Y:S01]  /*b180*/  PRMT R3, R150, 0x5410, R148 ;  /* 0x0000541096037816 */ /* 0x000fe20000000094 */
[----:B------:R-:W-:Y:S01]  /*b190*/  HMMA.16816.F32 R104, R4, R18, R104 ;  /* 0x000000120468723c */ /* 0x000fe20000001868 */
[----:B------:R-:W-:Y:S01]  /*b1a0*/  LOP3.LUT R2, R2, 0xff, RZ, 0xc0, !PT ;  /* 0x000000ff02027812 */ /* 0x000fe200078ec0ff */
[----:B------:R2:W4:Y:S01]  /*b1b0*/  MUFU.EX2 R182, R0 ;  /* 0x0000000000b67308 */ /* 0x0005220000000800 */
[----:B------:R-:W3:Y:S02]  /*b1c0*/  LDSM.16.MT88.4 R16, [R180+0xc800] ;  /* 0x00c80000b410783b */ /* 0x000ee40000004200 */
[----:B------:R-:W-:-:S03]  /*b1d0*/  PRMT R13, R2, 0x5410, R14 ;  /* 0x00005410020d7816 */ /* 0x000fc6000000000e */
[C---:B-1----:R-:W-:Y:S08]  /*b1e0*/  HMMA.16816.F32 R108, R4.reuse, R20, R108 ;  /* 0x00000014046c723c */ /* 0x042ff0000000186c */
[----:B------:R-:W-:Y:S01]  /*b1f0*/  HMMA.16816.F32 R44, R4, R22, R112 ;  /* 0x00000016042c723c */ /* 0x000fe20000001870 */
[----:B------:R-:W1:Y:S01]  /*b200*/  LDSM.16.MT88.4 R20, [R178+0xc800] ;  /* 0x00c80000b214783b */ /* 0x000e620000004200 */
[----:B--2---:R-:W-:Y:S01]  /*b210*/  FFMA.FTZ R0, R163, c[0x0][0x23c], -R11 ;  /* 0x00008f00a3007a23 */ /* 0x004fe2000001080b */
[----:B----4-:R-:W-:-:S03]  /*b220*/  F2FP.PACK_AB R2, R182, R222 ;  /* 0x000000deb602723e */ /* 0x010fc600000000ff */
[----:B------:R2:W-:Y:S01]  /*b230*/  MUFU.EX2 R176, R0 ;  /* 0x0000000000b07308 */ /* 0x0005e20000000800 */
[C---:B------:R-:W-:Y:S02]  /*b240*/  PRMT R149, R2.reuse, 0x7610, R149 ;  /* 0x0000761002957816 */ /* 0x040fe40000000095 */
[----:B------:R-:W-:Y:S01]  /*b250*/  PRMT R147, R2, 0x7632, R147 ;  /* 0x0000763202937816 */ /* 0x000fe20000000093 */
[----:B------:R-:W-:Y:S01]  /*b260*/  HSET2.LE.AND R2, R13, R30, PT ;  /* 0x0000001e0d027233 */ /* 0x000fe20003803000 */
[----:B--2---:R-:W-:-:S04]  /*b270*/  FFMA.FTZ R0, R145, c[0x0][0x23c], -R11 ;  /* 0x00008f0091007a23 */ /* 0x004fc8000001080b */
[----:B------:R2:W4:Y:S02]  /*b280*/  MUFU.EX2 R31, R0 ;  /* 0x00000000001f7308 */ /* 0x0005240000000800 */
[----:B--2---:R-:W-:Y:S01]  /*b290*/  HSET2.LE.AND R0, R10, R30, PT ;  /* 0x0000001e0a007233 */ /* 0x004fe20003803000 */
[----:B----4-:R-:W-:-:S04]  /*b2a0*/  IMAD.MOV.U32 R13, RZ, RZ, R31 ;  /* 0x000000ffff0d7224 */ /* 0x010fc800078e001f */
[----:B------:R-:W-:Y:S02]  /*b2b0*/  LOP3.LUT R4, R0, R3, RZ, 0xc0, !PT ;  /* 0x0000000300047212 */ /* 0x000fe400078ec0ff */
[----:B------:R-:W-:-:S04]  /*b2c0*/  PRMT R0, R149, 0x5410, R147 ;  /* 0x0000541095007816 */ /* 0x000fc80000000093 */
[----:B------:R-:W-:Y:S02]  /*b2d0*/  LOP3.LUT R5, R2, R0, RZ, 0xc0, !PT ;  /* 0x0000000002057212 */ /* 0x000fe400078ec0ff */
[----:B------:R-:W-:Y:S02]  /*b2e0*/  F2FP.PACK_AB R0, R228, R229 ;  /* 0x000000e5e400723e */ /* 0x000fe400000000ff */
[----:B------:R-:W-:Y:S02]  /*b2f0*/  F2FP.PACK_AB R2, R13, R176 ;  /* 0x000000b00d02723e */ /* 0x000fe400000000ff */
[C---:B------:R-:W-:Y:S02]  /*b300*/  PRMT R146, R0.reuse, 0x7610, R146 ;  /* 0x0000761000927816 */ /* 0x040fe40000000092 */
[----:B------:R-:W-:Y:S01]  /*b310*/  PRMT R144, R0, 0x7632, R144 ;  /* 0x0000763200907816 */ /* 0x000fe20000000090 */
[----:B------:R-:W-:Y:S01]  /*b320*/  HSET2.LE.AND R0, R29, R30, PT ;  /* 0x0000001e1d007233 */ /* 0x000fe20003803000 */
[----:B------:R-:W-:-:S02]  /*b330*/  PRMT R145, R2, 0x7610, R145 ;  /* 0x0000761002917816 */ /* 0x000fc40000000091 */
[----:B------:R-:W-:Y:S02]  /*b340*/  PRMT R3, R146, 0x5410, R144 ;  /* 0x0000541092037816 */ /* 0x000fe40000000090 */
[----:B------:R-:W-:Y:S01]  /*b350*/  PRMT R143, R2, 0x7632, R143 ;  /* 0x00007632028f7816 */ /* 0x000fe2000000008f */
[----:B------:R-:W-:Y:S01]  /*b360*/  HSET2.LE.AND R2, R28, R30, PT ;  /* 0x0000001e1c027233 */ /* 0x000fe20003803000 */
[----:B------:R-:W-:Y:S01]  /*b370*/  LOP3.LUT R6, R0, R3, RZ, 0xc0, !PT ;  /* 0x0000000300067212 */ /* 0x000fe200078ec0ff */
[----:B------:R-:W2:Y:S01]  /*b380*/  LDSM.16.MT88.4 R28, [R179+0xc800] ;  /* 0x00c80000b31c783b */ /* 0x000ea20000004200 */
[----:B------:R-:W-:-:S04]  /*b390*/  PRMT R0, R145, 0x5410, R143 ;  /* 0x0000541091007816 */ /* 0x000fc8000000008f */
[----:B------:R-:W-:Y:S02]  /*b3a0*/  LOP3.LUT R7, R2, R0, RZ, 0xc0, !PT ;  /* 0x0000000002077212 */ /* 0x000fe400078ec0ff */
[----:B------:R-:W-:-:S05]  /*b3b0*/  LOP3.LUT R2, R215, UR30, RZ, 0x3c, !PT ;  /* 0x0000001ed7027c12 */ /* 0x000fca000f8e3cff */
[----:B---3--:R-:W-:Y:S01]  /*b3c0*/  HMMA.16816.F32 R120, R4, R24, R120 ;  /* 0x000000180478723c */ /* 0x008fe20000001878 */
[----:B------:R-:W-:-:S05]  /*b3d0*/  IMAD.WIDE.U32 R2, R2, -0x326172a9, RZ ;  /* 0xcd9e8d5702027825 */ /* 0x000fca00078e00ff */
[----:B------:R-:W-:Y:S02]  /*b3e0*/  LOP3.LUT R10, R119, UR25, R2, 0x96, !PT ;  /* 0x00000019770a7c12 */ /* 0x000fe4000f8e9602 */
[C---:B------:R-:W-:Y:S01]  /*b3f0*/  HMMA.16816.F32 R52, R4.reuse, R26, R204 ;  /* 0x0000001a0434723c */ /* 0x040fe200000018cc */
[----:B------:R-:W3:Y:S07]  /*b400*/  LDSM.16.MT88.4 R24, [R177+0xe800] ;  /* 0x00e80000b118783b */ /* 0x000eee0000004200 */
[C---:B------:R-:W-:Y:S07]  /*b410*/  HMMA.16816.F32 R112, R4.reuse, R18, R48 ;  /* 0x000000120470723c */ /* 0x040fee0000001830 */
[----:B------:R-:W-:Y:S01]  /*b420*/  IMAD.MOV.U32 R50, RZ, RZ, R226 ;  /* 0x000000ffff327224 */ /* 0x000fe200078e00e2 */
[----:B-1----:R-:W-:Y:S01]  /*b430*/  HMMA.16816.F32 R60, R4, R20, R200 ;  /* 0x00000014043c723c */ /* 0x002fe200000018c8 */
[----:B------:R-:W-:-:S02]  /*b440*/  IMAD.MOV.U32 R49, RZ, RZ, R227 ;  /* 0x000000ffff317224 */ /* 0x000fc400078e00e3 */
[----:B------:R-:W-:Y:S02]  /*b450*/  IMAD.MOV.U32 R51, RZ, RZ, R235 ;  /* 0x000000ffff337224 */ /* 0x000fe400078e00eb */
[----:B------:R-:W-:-:S03]  /*b460*/  IMAD.MOV.U32 R48, RZ, RZ, R247 ;  /* 0x000000ffff307224 */ /* 0x000fc600078e00f7 */
[C---:B------:R-:W-:Y:S01]  /*b470*/  HMMA.16816.F32 R56, R4.reuse, R22, R124 ;  /* 0x000000160438723c */ /* 0x040fe2000000187c */
[----:B------:R-:W1:Y:S07]  /*b480*/  LDSM.16.MT88.4 R20, [R178+0xe800] ;  /* 0x00e80000b214783b */ /* 0x000e6e0000004200 */
[C---:B------:R-:W-:Y:S01]  /*b490*/  HMMA.16816.F32 R64, R4.reuse, R16, R32 ;  /* 0x000000100440723c */ /* 0x040fe20000001820 */
[----:B------:R-:W4:Y:S04]  /*b4a0*/  LDSM.16.MT88.4 R16, [R180+0xe800] ;  /* 0x00e80000b410783b */ /* 0x000f280000004200 */
[----:B------:R-:W4:Y:S03]  /*b4b0*/  LDSM.16.MT88.4 R32, [R179+0xe800] ;  /* 0x00e80000b320783b */ /* 0x000f260000004200 */
[C---:B--2---:R-:W-:Y:S08]  /*b4c0*/  HMMA.16816.F32 R124, R4.reuse, R28, R172 ;  /* 0x0000001c047c723c */ /* 0x044ff000000018ac */
[C---:B---3--:R-:W-:Y:S07]  /*b4d0*/  HMMA.16816.F32 R224, R4.reuse, R24, R40 ;  /* 0x0000001804e0723c */ /* 0x048fee0000001828 */
[----:B------:R-:W-:Y:S01]  /*b4e0*/  IMAD.MOV.U32 R41, RZ, RZ, R217 ;  /* 0x000000ffff297224 */ /* 0x000fe200078e00d9 */
[C---:B------:R-:W-:Y:S01]  /*b4f0*/  HMMA.16816.F32 R156, R4.reuse, R30, R168 ;  /* 0x0000001e049c723c */ /* 0x040fe200000018a8 */
[----:B------:R-:W-:Y:S01]  /*b500*/  IMAD.MOV.U32 R40, RZ, RZ, R216 ;  /* 0x000000ffff287224 */ /* 0x000fe200078e00d8 */
[----:B------:R-:W-:Y:S01]  /*b510*/  MOV R42, R245 ;  /* 0x000000f5002a7202 */ /* 0x000fe20000000f00 */
[----:B------:R-:W-:Y:S01]  /*b520*/  IMAD.MOV.U32 R43, RZ, RZ, R246 ;  /* 0x000000ffff2b7224 */ /* 0x000fe200078e00f6 */
[----:B------:R-:W-:Y:S04]  /*b530*/  LDSM.16.MT88.4 R28, [R179+0x10800] ;  /* 0x01080000b31c783b */ /* 0x000fe80000004200 */
[C---:B------:R-:W-:Y:S01]  /*b540*/  HMMA.16816.F32 R216, R4.reuse, R26, R36 ;  /* 0x0000001a04d8723c */ /* 0x040fe20000001824 */
[----:B------:R-:W2:Y:S06]  /*b550*/  LDSM.16.MT88.4 R24, [R180+0x10800] ;  /* 0x01080000b418783b */ /* 0x000eac0000004200 */
[----:B------:R-:W-:Y:S01]  /*b560*/  MOV R36, R241 ;  /* 0x000000f100247202 */ /* 0x000fe20000000f00 */
[----:B-1----:R-:W-:Y:S01]  /*b570*/  HMMA.16816.F32 R172, R4, R22, R72 ;  /* 0x0000001604ac723c */ /* 0x002fe20000001848 */
[----:B------:R-:W-:-:S02]  /*b580*/  IMAD.MOV.U32 R37, RZ, RZ, R242 ;  /* 0x000000ffff257224 */ /* 0x000fc400078e00f2 */
[----:B------:R-:W-:Y:S02]  /*b590*/  IMAD.MOV.U32 R38, RZ, RZ, R243 ;  /* 0x000000ffff267224 */ /* 0x000fe400078e00f3 */
[----:B------:R-:W-:Y:S02]  /*b5a0*/  IMAD.MOV.U32 R39, RZ, RZ, R244 ;  /* 0x000000ffff277224 */ /* 0x000fe400078e00f4 */
[----:B------:R-:W-:Y:S01]  /*b5b0*/  IMAD.MOV.U32 R73, RZ, RZ, R239 ;  /* 0x000000ffff497224 */ /* 0x000fe200078e00ef */
[----:B----4-:R-:W-:Y:S01]  /*b5c0*/  HMMA.16816.F32 R168, R4, R16, R76 ;  /* 0x0000001004a8723c */ /* 0x010fe2000000184c */
[----:B------:R-:W-:Y:S01]  /*b5d0*/  MOV R72, R238 ;  /* 0x000000ee00487202 */ /* 0x000fe20000000f00 */
[----:B------:R-:W-:Y:S02]  /*b5e0*/  IMAD.MOV.U32 R75, RZ, RZ, R231 ;  /* 0x000000ffff4b7224 */ /* 0x000fe400078e00e7 */
[----:B------:R-:W-:-:S03]  /*b5f0*/  IMAD.MOV.U32 R74, RZ, RZ, R229 ;  /* 0x000000ffff4a7224 */ /* 0x000fc600078e00e5 */
[----:B------:R-:W-:Y:S01]  /*b600*/  IMAD.MOV.U32 R79, RZ, RZ, R237 ;  /* 0x000000ffff4f7224 */ /* 0x000fe200078e00ed */
[----:B------:R-:W-:Y:S01]  /*b610*/  HMMA.16816.F32 R200, R4, R20, R68 ;  /* 0x0000001404c8723c */ /* 0x000fe20000001844 */
[----:B------:R-:W-:Y:S01]  /*b620*/  IMAD.MOV.U32 R76, RZ, RZ, R236 ;  /* 0x000000ffff4c7224 */ /* 0x000fe200078e00ec */
[----:B------:R-:W-:Y:S01]  /*b630*/  MOV R77, R165 ;  /* 0x000000a5004d7202 */ /* 0x000fe20000000f00 */
[----:B------:R-:W1:Y:S01]  /*b640*/  LDSM.16.MT88.4 R20, [R177+0x10800] ;  /* 0x01080000b114783b */ /* 0x000e620000004200 */
[----:B------:R-:W-:-:S03]  /*b650*/  IMAD.MOV.U32 R78, RZ, RZ, R234 ;  /* 0x000000ffff4e7224 */ /* 0x000fc600078e00ea */
[----:B------:R-:W-:Y:S01]  /*b660*/  IMAD.MOV.U32 R71, RZ, RZ, R167 ;  /* 0x000000ffff477224 */ /* 0x000fe200078e00a7 */
[C---:B------:R-:W-:Y:S01]  /*b670*/  HMMA.16816.F32 R160, R4.reuse, R32, R84 ;  /* 0x0000002004a0723c */ /* 0x040fe20000001854 */
[----:B------:R-:W-:Y:S02]  /*b680*/  IMAD.MOV.U32 R70, RZ, RZ, R166 ;  /* 0x000000ffff467224 */ /* 0x000fe400078e00a6 */
[----:B------:R-:W-:Y:S02]  /*b690*/  IMAD.MOV.U32 R68, RZ, RZ, R230 ;  /* 0x000000ffff447224 */ /* 0x000fe400078e00e6 */
[----:B------:R-:W-:Y:S02]  /*b6a0*/  IMAD.MOV.U32 R69, RZ, RZ, R240 ;  /* 0x000000ffff457224 */ /* 0x000fe400078e00f0 */
[----:B------:R-:W-:Y:S01]  /*b6b0*/  MOV R84, R220 ;  /* 0x000000dc00547202 */ /* 0x000fe20000000f00 */
[----:B------:R-:W-:Y:S01]  /*b6c0*/  HMMA.16816.F32 R164, R4, R18, R80 ;  /* 0x0000001204a4723c */ /* 0x000fe20000001850 */
[----:B------:R-:W3:Y:S01]  /*b6d0*/  LDSM.16.MT88.4 R16, [R178+0x10800] ;  /* 0x01080000b210783b */ /* 0x000ee20000004200 */
[----:B------:R-:W-:Y:S01]  /*b6e0*/  IMAD.MOV.U32 R85, RZ, RZ, R221 ;  /* 0x000000ffff557224 */ /* 0x000fe200078e00dd */
[----:B------:R-:W-:Y:S01]  /*b6f0*/  LOP3.LUT R0, R3, UR26, R84, 0x96, !PT ;  /* 0x0000001a03007c12 */ /* 0x000fe2000f8e9654 */
[----:B------:R-:W-:-:S02]  /*b700*/  IMAD.MOV.U32 R87, RZ, RZ, R232 ;  /* 0x000000ffff577224 */ /* 0x000fc400078e00e8 */
[----:B------:R-:W-:Y:S02]  /*b710*/  IMAD.MOV.U32 R86, RZ, RZ, R77 ;  /* 0x000000ffff567224 */ /* 0x000fe400078e004d */
[----:B--2---:R-:W-:Y:S01]  /*b720*/  HMMA.16816.F32 R236, R4, R24, R132 ;  /* 0x0000001804ec723c */ /* 0x004fe20000001884 */
[----:B------:R2:W4:Y:S01]  /*b730*/  LDL.LU.S16 R24, [R1+0x4] ;  /* 0x0000040001187983 */ /* 0x0005220000300600 */
[----:B------:R-:W-:Y:S02]  /*b740*/  IMAD.MOV.U32 R80, RZ, RZ, R228 ;  /* 0x000000ffff507224 */ /* 0x000fe400078e00e4 */
[----:B------:R-:W-:-:S04]  /*b750*/  IMAD.WIDE.U32 R14, R0, -0x2daee0ad, RZ ;  /* 0xd2511f53000e7825 */ /* 0x000fc800078e00ff */
[----:B------:R-:W-:Y:S01]  /*b760*/  IMAD.MOV.U32 R81, RZ, RZ, R223 ;  /* 0x000000ffff517224 */ /* 0x000fe200078e00df */
[C---:B------:R-:W-:Y:S01]  /*b770*/  HMMA.16816.F32 R88, R4.reuse, R34, R88 ;  /* 0x000000220458723c */ /* 0x040fe20000001858 */
[----:B------:R-:W-:Y:S02]  /*b780*/  IMAD.MOV.U32 R82, RZ, RZ, R222 ;  /* 0x000000ffff527224 */ /* 0x000fe400078e00de */
[----:B------:R-:W-:Y:S02]  /*b790*/  IMAD.MOV.U32 R83, RZ, RZ, R233 ;  /* 0x000000ffff537224 */ /* 0x000fe400078e00e9 */
[----:B------:R-:W-:Y:S02]  /*b7a0*/  IMAD.MOV.U32 R77, RZ, RZ, R13 ;  /* 0x000000ffff4d7224 */ /* 0x000fe400078e000d */
[----:B------:R-:W-:Y:S01]  /*b7b0*/  IMAD.MOV.U32 R85, RZ, RZ, R83 ;  /* 0x000000ffff557224 */ /* 0x000fe200078e0053 */
[----:B------:R-:W-:Y:S01]  /*b7c0*/  HMMA.16816.F32 R240, R4, R26, R104 ;  /* 0x0000001a04f0723c */ /* 0x000fe20000001868 */
[----:B------:R-:W-:-:S07]  /*b7d0*/  IMAD.MOV.U32 R83, RZ, RZ, R49 ;  /* 0x000000ffff537224 */ /* 0x000fce00078e0031 */
[C---:B-1----:R-:W-:Y:S07]  /*b7e0*/  HMMA.16816.F32 R220, R4.reuse, R22, R96 ;  /* 0x0000001604dc723c */ /* 0x042fee0000001860 */
[----:B------:R-:W-:Y:S01]  /*b7f0*/  LOP3.LUT R23, R3, UR26, R84, 0x96, !PT ;  /* 0x0000001a03177c12 */ /* 0x000fe2000f8e9654 */
[----:B---3--:R-:W-:Y:S01]  /*b800*/  HMMA.16816.F32 R228, R4, R16, R128 ;  /* 0x0000001004e4723c */ /* 0x008fe20000001880 */
[----:B------:R-:W-:Y:S01]  /*b810*/  LOP3.LUT R3, R15, UR24, R142, 0x96, !PT ;  /* 0x000000180f037c12 */ /* 0x000fe2000f8e968e */
[----:B------:R-:W-:Y:S01]  /*b820*/  IMAD.MOV.U32 R97, RZ, RZ, R73 ;  /* 0x000000ffff617224 */ /* 0x000fe200078e0049 */
[----:B------:R-:W-:Y:S01]  /*b830*/  LOP3.LUT R22, R119, UR25, R2, 0x96, !PT ;  /* 0x0000001977167c12 */ /* 0x000fe2000f8e9602 */
[----:B------:R-:W-:-:S02]  /*b840*/  IMAD.MOV.U32 R98, RZ, RZ, R74 ;  /* 0x000000ffff627224 */ /* 0x000fc400078e004a */
[----:B------:R-:W-:Y:S02]  /*b850*/  IMAD.MOV.U32 R73, RZ, RZ, R40 ;  /* 0x000000ffff497224 */ /* 0x000fe400078e0028 */
[----:B------:R-:W-:Y:S01]  /*b860*/  IMAD.WIDE.U32 R16, R10, -0x2daee0ad, RZ ;  /* 0xd2511f530a107825 */ /* 0x000fe200078e00ff */
[C---:B------:R-:W-:Y:S03]  /*b870*/  HMMA.16816.F32 R232, R4.reuse, R18, R100 ;  /* 0x0000001204e8723c */ /* 0x040fe60000001864 */
[----:B------:R-:W-:Y:S01]  /*b880*/  IMAD.MOV.U32 R74, RZ, RZ, R41 ;  /* 0x000000ffff4a7224 */ /* 0x000fe200078e0029 */
[----:B------:R-:W-:Y:S01]  /*b890*/  LOP3.LUT R0, R17, UR5, R14, 0x96, !PT ;  /* 0x0000000511007c12 */ /* 0x000fe2000f8e960e */
[----:B------:R-:W-:Y:S01]  /*b8a0*/  IMAD.WIDE.U32 R14, R3, -0x326172a9, RZ ;  /* 0xcd9e8d57030e7825 */ /* 0x000fe200078e00ff */
[----:B------:R-:W-:Y:S02]  /*b8b0*/  LOP3.LUT R10, R141, UR4, R138, 0x96, !PT ;  /* 0x000000048d0a7c12 */ /* 0x000fe4000f8e968a */
[----:B------:R-:W-:Y:S01]  /*b8c0*/  HMMA.16816.F32 R204, R4, R20, R92 ;  /* 0x0000001404cc723c */ /* 0x000fe2000000185c */
[----:B------:R-:W-:Y:S01]  /*b8d0*/  IMAD.WIDE.U32 R18, R0, -0x326172a9, RZ ;  /* 0xcd9e8d5700127825 */ /* 0x000fe200078e00ff */
[----:B------:R-:W-:-:S03]  /*b8e0*/  LOP3.LUT R2, R15, UR21, R118, 0x96, !PT ;  /* 0x000000150f027c12 */ /* 0x000fc6000f8e9676 */
[----:B------:R-:W-:Y:S01]  /*b8f0*/  IMAD.MOV.U32 R84, RZ, RZ, R87 ;  /* 0x000000ffff547224 */ /* 0x000fe200078e0057 */
[----:B------:R-:W-:Y:S01]  /*b900*/  LOP3.LUT R0, R19, UR4, R14, 0x96, !PT ;  /* 0x0000000413007c12 */ /* 0x000fe2000f8e960e */
[----:B------:R-:W-:Y:S01]  /*b910*/  IMAD.WIDE.U32 R20, R10, -0x2daee0ad, RZ ;  /* 0xd2511f530a147825 */ /* 0x000fe200078e00ff */
[----:B------:R-:W-:Y:S01]  /*b920*/  LOP3.LUT R17, R137, UR17, R140, 0x96, !PT ;  /* 0x0000001189117c12 */ /* 0x000fe2000f8e968c */
[----:B------:R-:W-:Y:S01]  /*b930*/  HMMA.16816.F32 R244, R4, R28, R108 ;  /* 0x0000001c04f4723c */ /* 0x000fe2000000186c */
[----:B------:R-:W-:Y:S01]  /*b940*/  MOV R93, R72 ;  /* 0x00000048005d7202 */ /* 0x000fe20000000f00 */
[----:B------:R-:W-:Y:S01]  /*b950*/  IMAD.WIDE.U32 R14, R2, -0x2daee0ad, RZ ;  /* 0xd2511f53020e7825 */ /* 0x000fe200078e00ff */
[----:B------:R-:W-:Y:S02]  /*b960*/  LOP3.LUT R3, R21, UR15, R154, 0x96, !PT ;  /* 0x0000000f15037c12 */ /* 0x000fe4000f8e969a */
[----:B------:R-:W-:Y:S01]  /*b970*/  MOV R92, R38 ;  /* 0x00000026005c7202 */ /* 0x000fe20000000f00 */
[----:B------:R-:W-:Y:S01]  /*b980*/  IMAD.WIDE.U32 R40, R0, -0x2daee0ad, RZ ;  /* 0xd2511f5300287825 */ /* 0x000fe200078e00ff */
[----:B------:R-:W-:-:S03]  /*b990*/  LOP3.LUT R15, R15, UR29, R16, 0x96, !PT ;  /* 0x0000001d0f0f7c12 */ /* 0x000fc6000f8e9610 */
[----:B------:R-:W-:Y:S01]  /*b9a0*/  IMAD.WIDE.U32 R2, R3, -0x326172a9, RZ ;  /* 0xcd9e8d5703027825 */ /* 0x000fe200078e00ff */
[----:B------:R-:W-:-:S03]  /*b9b0*/  LOP3.LUT R0, R41, UR15, R14, 0x96, !PT ;  /* 0x0000000f29007c12 */ /* 0x000fc6000f8e960e */
[----:B------:R-:W-:Y:S01]  /*b9c0*/  IMAD.WIDE.U32 R14, R15, -0x326172a9, RZ ;  /* 0xcd9e8d570f0e7825 */ /* 0x000fe200078e00ff */
[----:B------:R-:W-:Y:S02]  /*b9d0*/  LOP3.LUT R10, R3, UR27, R136, 0x96, !PT ;  /* 0x0000001b030a7c12 */ /* 0x000fe4000f8e9688 */
[C---:B------:R-:W-:Y:S01]  /*b9e0*/  LOP3.LUT R16, R2.reuse, 0xff, RZ, 0xc0, !PT ;  /* 0x000000ff02107812 */ /* 0x040fe200078ec0ff */
[----:B------:R-:W-:Y:S01]  /*b9f0*/  IMAD.MOV.U32 R87, RZ, RZ, R80 ;  /* 0x000000ffff577224 */ /* 0x000fe200078e0050 */
[----:B------:R-:W-:Y:S01]  /*ba00*/  LOP3.LUT R21, R2, 0xffff, RZ, 0xc0, !PT ;  /* 0x0000ffff02157812 */ /* 0x000fe200078ec0ff */
[----:B------:R-:W-:Y:S01]  /*ba10*/  IMAD.MOV.U32 R80, RZ, RZ, R81 ;  /* 0x000000ffff507224 */ /* 0x000fe200078e0051 */
[----:B------:R-:W-:Y:S01]  /*ba20*/  SHF.R.U32.HI R19, RZ, 0x10, R2 ;  /* 0x00000010ff137819 */ /* 0x000fe20000011602 */
[----:B------:R-:W-:Y:S01]  /*ba30*/  IMAD.MOV.U32 R95, RZ, RZ, R78 ;  /* 0x000000ffff5f7224 */ /* 0x000fe200078e004e */
[----:B------:R-:W-:Y:S01]  /*ba40*/  SHF.R.U32.HI R13, RZ, 0x18, R2 ;  /* 0x00000018ff0d7819 */ /* 0x000fe20000011602 */
[----:B------:R-:W-:Y:S01]  /*ba50*/  IMAD.WIDE.U32 R2, R0, -0x326172a9, RZ ;  /* 0xcd9e8d5700027825 */ /* 0x000fe200078e00ff */
[----:B------:R-:W-:-:S02]  /*ba60*/  MOV R81, R82 ;  /* 0x0000005200517202 */ /* 0x000fc40000000f00 */
[----:B------:R-:W-:Y:S01]  /*ba70*/  MOV R78, R43 ;  /* 0x0000002b004e7202 */ /* 0x000fe20000000f00 */
[----:B------:R-:W-:Y:S01]  /*ba80*/  IMAD.MOV.U32 R131, RZ, RZ, R48 ;  /* 0x000000ffff837224 */ /* 0x000fe200078e0030 */
[----:B------:R-:W-:Y:S01]  /*ba90*/  LOP3.LUT R34, R3, UR27, R14, 0x96, !PT ;  /* 0x0000001b03227c12 */ /* 0x000fe2000f8e960e */
[----:B------:R-:W-:Y:S01]  /*baa0*/  IMAD.MOV.U32 R82, RZ, RZ, R50 ;  /* 0x000000ffff527224 */ /* 0x000fe200078e0032 */
        /* <DEDUP_REMOVED lines=8> */
[----:B------:R-:W-:-:S02]  /*bb30*/  ISETP.GE.U32.AND P2, PT, R251, R13, PT ;  /* 0x0000000dfb00720c */ /* 0x000fc40003f46070 */
[----:B------:R-:W-:Y:S01]  /*bb40*/  LOP3.LUT R13, R10, 0xff, RZ, 0xc0, !PT ;  /* 0x000000ff0a0d7812 */ /* 0x000fe200078ec0ff */
[----:B------:R-:W-:Y:S01]  /*bb50*/  IMAD.MOV.U32 R99, RZ, RZ, R37 ;  /* 0x000000ffff637224 */ /* 0x000fe200078e0025 */
[C---:B------:R-:W-:Y:S01]  /*bb60*/  ISETP.GE.U32.AND P5, PT, R251.reuse, R16, PT ;  /* 0x00000010fb00720c */ /* 0x040fe20003fa6070 */
[----:B------:R-:W-:Y:S01]  /*bb70*/  IMAD.MOV.U32 R72, RZ, RZ, R39 ;  /* 0x000000ffff487224 */ /* 0x000fe200078e0027 */
[----:B------:R-:W-:Y:S02]  /*bb80*/  ISETP.GE.U32.AND P6, PT, R251, R13, PT ;  /* 0x0000000dfb00720c */ /* 0x000fe40003fc6070 */
[C---:B------:R-:W-:Y:S02]  /*bb90*/  LOP3.LUT R13, R2.reuse, 0xff, RZ, 0xc0, !PT ;  /* 0x000000ff020d7812 */ /* 0x040fe400078ec0ff */
[----:B------:R-:W-:Y:S02]  /*bba0*/  LOP3.LUT R16, R2, 0xffff, RZ, 0xc0, !PT ;  /* 0x0000ffff02107812 */ /* 0x000fe400078ec0ff */
[----:B------:R-:W-:-:S02]  /*bbb0*/  SHF.R.U32.HI R42, RZ, 0x10, R2 ;  /* 0x00000010ff2a7819 */ /* 0x000fc40000011602 */
[----:B------:R-:W-:Y:S02]  /*bbc0*/  SHF.R.U32.HI R41, RZ, 0x18, R2 ;  /* 0x00000018ff297819 */ /* 0x000fe40000011602 */
[----:B------:R-:W-:-:S04]  /*bbd0*/  SHF.R.U32.HI R2, RZ, 0x18, R10 ;  /* 0x00000018ff027819 */ /* 0x000fc8000001160a */
[----:B------:R-:W-:Y:S02]  /*bbe0*/  ISETP.GE.U32.AND P1, PT, R251, R2, PT ;  /* 0x00000002fb00720c */ /* 0x000fe40003f26070 */
[----:B------:R-:W-:Y:S02]  /*bbf0*/  LOP3.LUT R2, R10, 0xffff, RZ, 0xc0, !PT ;  /* 0x0000ffff0a027812 */ /* 0x000fe400078ec0ff */
[----:B------:R-:W-:Y:S02]  /*bc00*/  LOP3.LUT R0, R3, UR28, R20, 0x96, !PT ;  /* 0x0000001c03007c12 */ /* 0x000fe4000f8e9614 */
[----:B------:R-:W-:Y:S01]  /*bc10*/  SHF.R.U32.HI R3, RZ, 0x10, R10 ;  /* 0x00000010ff037819 */ /* 0x000fe2000001160a */
[----:B------:R-:W-:Y:S01]  /*bc20*/  @!P6 HADD2 R248, -R210.H0_H0, -RZ.H0_H0 ;  /* 0xa00000ffd2f8e230 */ /* 0x000fe20000000900 */
[----:B------:R-:W-:Y:S01]  /*bc30*/  SHF.R.U32.HI R2, RZ, 0x8, R2 ;  /* 0x00000008ff027819 */ /* 0x000fe20000011602 */
[----:B------:R2:W3:Y:S01]  /*bc40*/  LDL.LU.S16 R20, [R1+0x14] ;  /* 0x0000140001147983 */ /* 0x0004e20000300600 */
[----:B------:R-:W-:-:S02]  /*bc50*/  LOP3.LUT R3, R3, 0xff, RZ, 0xc0, !PT ;  /* 0x000000ff03037812 */ /* 0x000fc400078ec0ff */
[----:B------:R-:W-:Y:S02]  /*bc60*/  LOP3.LUT R2, R2, 0xffff, RZ, 0xc0, !PT ;  /* 0x0000ffff02027812 */ /* 0x000fe400078ec0ff */
[----:B------:R-:W-:Y:S02]  /*bc70*/  @!P6 PRMT R210, R248, 0x5410, RZ ;  /* 0x00005410f8d2e816 */ /* 0x000fe400000000ff */
[C---:B------:R-:W-:Y:S02]  /*bc80*/  ISETP.GE.U32.AND P4, PT, R251.reuse, R3, PT ;  /* 0x00000003fb00720c */ /* 0x040fe40003f86070 */
[----:B------:R-:W-:Y:S01]  /*bc90*/  ISETP.GE.U32.AND P6, PT, R251, R2, PT ;  /* 0x00000002fb00720c */ /* 0x000fe20003fc6070 */
[----:B------:R-:W-:Y:S01]  /*bca0*/  IMAD.WIDE.U32 R2, R23, -0x2daee0ad, RZ ;  /* 0xd2511f5317027825 */ /* 0x000fe200078e00ff */
[----:B------:R-:W-:Y:S02]  /*bcb0*/  LOP3.LUT R49, R15, UR17, R18, 0x96, !PT ;  /* 0x000000110f317c12 */ /* 0x000fe4000f8e9612 */
[----:B------:R-:W-:Y:S01]  /*bcc0*/  ISETP.GE.U32.AND P3, PT, R251, R14, PT ;  /* 0x0000000efb00720c */ /* 0x000fe20003f66070 */
[----:B------:R-:W-:Y:S01]  /*bcd0*/  IMAD.WIDE.U32 R14, R22, -0x2daee0ad, RZ ;  /* 0xd2511f53160e7825 */ /* 0x000fe200078e00ff */
[----:B------:R-:W-:-:S04]  /*bce0*/  LOP3.LUT R3, R3, UR24, R142, 0x96, !PT ;  /* 0x0000001803037c12 */ /* 0x000fc8000f8e968e */
[----:B------:R-:W-:Y:S01]  /*bcf0*/  LOP3.LUT R10, R15, UR5, R2, 0x96, !PT ;  /* 0x000000050f0a7c12 */ /* 0x000fe2000f8e9602 */
[----:B------:R-:W-:-:S04]  /*bd00*/  IMAD.WIDE.U32 R2, R3, -0x326172a9, RZ ;  /* 0xcd9e8d5703027825 */ /* 0x000fc800078e00ff */
[----:B------:R-:W-:Y:S01]  /*bd10*/  IMAD.WIDE.U32 R36, R10, -0x326172a9, RZ ;  /* 0xcd9e8d570a247825 */ /* 0x000fe200078e00ff */
[----:B------:R-:W-:-:S04]  /*bd20*/  LOP3.LUT R3, R3, UR21, R118, 0x96, !PT ;  /* 0x0000001503037c12 */ /* 0x000fc8000f8e9676 */
[----:B------:R-:W-:Y:S01]  /*bd30*/  LOP3.LUT R10, R37, UR4, R2, 0x96, !PT ;  /* 0x00000004250a7c12 */ /* 0x000fe2000f8e9602 */
[----:B------:R-:W-:Y:S01]  /*bd40*/  IMAD.WIDE.U32 R2, R3, -0x2daee0ad, RZ ;  /* 0xd2511f5303027825 */ /* 0x000fe200078e00ff */
[----:B------:R-:W-:-:S03]  /*bd50*/  @!P6 HADD2 R249, -R212.H0_H0, -RZ.H0_H0 ;  /* 0xa00000ffd4f9e230 */ /* 0x000fc60000000900 */
[----:B------:R-:W-:Y:S01]  /*bd60*/  IMAD.WIDE.U32 R38, R10, -0x2daee0ad, RZ ;  /* 0xd2511f530a267825 */ /* 0x000fe200078e00ff */
[----:B------:R-:W-:Y:S02]  /*bd70*/  LOP3.LUT R15, R3, UR29, R14, 0x96, !PT ;  /* 0x0000001d030f7c12 */ /* 0x000fe4000f8e960e */
[----:B------:R-:W-:Y:S02]  /*bd80*/  LOP3.LUT R3, R19, 0xff, RZ, 0xc0, !PT ;  /* 0x000000ff13037812 */ /* 0x000fe400078ec0ff */
[----:B------:R-:W-:Y:S01]  /*bd90*/  LOP3.LUT R2, R39, UR15, R2, 0x96, !PT ;  /* 0x0000000f27027c12 */ /* 0x000fe2000f8e9602 */
[----:B------:R-:W-:Y:S01]  /*bda0*/  @!P4 HADD2 R250, -R213.H0_H0, -RZ.H0_H0 ;  /* 0xa00000ffd5fac230 */ /* 0x000fe20000000900 */
[----:B------:R-:W-:Y:S02]  /*bdb0*/  @!P6 PRMT R212, R249, 0x5410, RZ ;  /* 0x00005410f9d4e816 */ /* 0x000fe400000000ff */
[----:B------:R-:W-:Y:S01]  /*bdc0*/  ISETP.GE.U32.AND P6, PT, R251, R3, PT ;  /* 0x00000003fb00720c */ /* 0x000fe20003fc6070 */
[----:B------:R-:W-:Y:S01]  /*bdd0*/  IMAD.WIDE.U32 R2, R2, -0x326172a9, RZ ;  /* 0xcd9e8d5702027825 */ /* 0x000fe200078e00ff */
[----:B------:R-:W-:-:S02]  /*bde0*/  @!P4 PRMT R213, R250, 0x5410, RZ ;  /* 0x00005410fad5c816 */ /* 0x000fc400000000ff */
[----:B------:R-:W-:Y:S02]  /*bdf0*/  ISETP.GE.U32.AND P4, PT, R251, R13, PT ;  /* 0x0000000dfb00720c */ /* 0x000fe40003f86070 */
[C---:B------:R-:W-:Y:S02]  /*be00*/  LOP3.LUT R10, R2.reuse, 0xffff, RZ, 0xc0, !PT ;  /* 0x0000ffff020a7812 */ /* 0x040fe400078ec0ff */
[----:B------:R-:W-:Y:S02]  /*be10*/  SHF.R.U32.HI R13, RZ, 0x10, R2 ;  /* 0x00000010ff0d7819 */ /* 0x000fe40000011602 */
[----:B------:R-:W-:Y:S02]  /*be20*/  SHF.R.U32.HI R14, RZ, 0x8, R10 ;  /* 0x00000008ff0e7819 */ /* 0x000fe4000001160a */
[----:B------:R-:W-:Y:S02]  /*be30*/  LOP3.LUT R10, R13, 0xff, RZ, 0xc0, !PT ;  /* 0x000000ff0d0a7812 */ /* 0x000fe400078ec0ff */
[----:B------:R-:W-:-:S02]  /*be40*/  LOP3.LUT R13, R2, 0xff, RZ, 0xc0, !PT ;  /* 0x000000ff020d7812 */ /* 0x000fc400078ec0ff */
[----:B------:R-:W-:Y:S01]  /*be50*/  SHF.R.U32.HI R2, RZ, 0x18, R2 ;  /* 0x00000018ff027819 */ /* 0x000fe20000011602 */
[----:B------:R-:W-:Y:S01]  /*be60*/  IMAD.WIDE.U32 R32, R15, -0x326172a9, RZ ;  /* 0xcd9e8d570f207825 */ /* 0x000fe200078e00ff */
[----:B------:R-:W-:Y:S02]  /*be70*/  PRMT R13, R13, 0x5410, R14 ;  /* 0x000054100d0d7816 */ /* 0x000fe4000000000e */
[----:B------:R-:W-:Y:S02]  /*be80*/  PRMT R14, R10, 0x5410, R2 ;  /* 0x000054100a0e7816 */ /* 0x000fe40000000002 */
[----:B------:R-:W-:Y:S02]  /*be90*/  SHF.R.U32.HI R10, RZ, 0x8, R21 ;  /* 0x00000008ff0a7819 */ /* 0x000fe40000011615 */
[----:B------:R-:W-:Y:S02]  /*bea0*/  LOP3.LUT R2, R3, UR27, R32, 0x96, !PT ;  /* 0x0000001b03027c12 */ /* 0x000fe4000f8e9620 */
[----:B------:R-:W-:Y:S01]  /*beb0*/  LOP3.LUT R3, R10, 0xffff, RZ, 0xc0, !PT ;  /* 0x0000ffff0a037812 */ /* 0x000fe200078ec0ff */
[----:B----4-:R-:W-:-:S05]  /*bec0*/  @!P1 HADD2 R24, -R211.H0_H0, -RZ.H0_H0 ;  /* 0xa00000ffd3189230 */ /* 0x010fca0000000900 */
[----:B------:R-:W-:Y:S02]  /*bed0*/  PRMT R15, R24, 0x7610, R15 ;  /* 0x00007610180f7816 */ /* 0x000fe4000000000f */
[----:B------:R-:W-:Y:S01]  /*bee0*/  MOV R130, R131 ;  /* 0x0000008300827202 */ /* 0x000fe20000000f00 */
[----:B------:R-:W1:Y:S01]  /*bef0*/  LDSM.16.MT88.4 R24, [R178+0xd000] ;  /* 0x00d00000b218783b */ /* 0x000e620000004200 */
[----:B------:R-:W-:Y:S02]  /*bf00*/  @!P1 PRMT R211, R15, 0x5410, RZ ;  /* 0x000054100fd39816 */ /* 0x000fe400000000ff */
[----:B------:R-:W-:Y:S02]  /*bf10*/  ISETP.GE.U32.AND P1, PT, R251, R3, PT ;  /* 0x00000003fb00720c */ /* 0x000fe40003f26070 */
[----:B------:R-:W-:-:S04]  /*bf20*/  LOP3.LUT R3, R2, 0xffff, RZ, 0xc0, !PT ;  /* 0x0000ffff02037812 */ /* 0x000fc800078ec0ff */
[----:B------:R-:W-:Y:S02]  /*bf30*/  SHF.R.U32.HI R10, RZ, 0x8, R3 ;  /* 0x00000008ff0a7819 */ /* 0x000fe40000011603 */
[----:B------:R-:W-:-:S04]  /*bf40*/  LOP3.LUT R3, R2, 0xff, RZ, 0xc0, !PT ;  /* 0x000000ff02037812 */ /* 0x000fc800078ec0ff */
[----:B------:R-:W-:Y:S02]  /*bf50*/  PRMT R15, R3, 0x5410, R10 ;  /* 0x00005410030f7816 */ /* 0x000fe4000000000a */
[----:B------:R2:W4:Y:S01]  /*bf60*/  LDL.LU.S16 R3, [R1+0x10] ;  /* 0x0000100001037983 */ /* 0x0005220000300600 */
[----:B------:R-:W-:Y:S02]  /*bf70*/  IMAD.MOV.U32 R131, RZ, RZ, R96 ;  /* 0x000000ffff837224 */ /* 0x000fe400078e0060 */
[----:B------:R-:W-:Y:S01]  /*bf80*/  IMAD.MOV.U32 R96, RZ, RZ, R97 ;  /* 0x000000ffff607224 */ /* 0x000fe200078e0061 */
[----:B------:R-:W-:Y:S01]  /*bf90*/  SHF.R.U32.HI R10, RZ, 0x18, R2 ;  /* 0x00000018ff0a7819 */ /* 0x000fe20000011602 */
[----:B------:R-:W-:Y:S02]  /*bfa0*/  IMAD.MOV.U32 R97, RZ, RZ, R93 ;  /* 0x000000ffff617224 */ /* 0x000fe400078e005d */
[----:B------:R-:W-:Y:S01]  /*bfb0*/  IMAD.MOV.U32 R93, RZ, RZ, R94 ;  /* 0x000000ffff5d7224 */ /* 0x000fe200078e005e */
[----:B------:R-:W-:Y:S01]  /*bfc0*/  MOV R94, R95 ;  /* 0x0000005f005e7202 */ /* 0x000fe20000000f00 */
[----:B------:R-:W-:-:S02]  /*bfd0*/  IMAD.MOV.U32 R95, RZ, RZ, R84 ;  /* 0x000000ffff5f7224 */ /* 0x000fc400078e0054 */
[----:B------:R-:W-:Y:S02]  /*bfe0*/  IMAD.MOV.U32 R84, RZ, RZ, R80 ;  /* 0x000000ffff547224 */ /* 0x000fe400078e0050 */
[----:B------:R-:W-:Y:S02]  /*bff0*/  IMAD.MOV.U32 R80, RZ, RZ, R81 ;  /* 0x000000ffff507224 */ /* 0x000fe400078e0051 */
[----:B------:R-:W-:Y:S01]  /*c000*/  IMAD.MOV.U32 R81, RZ, RZ, R51 ;  /* 0x000000ffff517224 */ /* 0x000fe200078e0033 */
[----:B------:R-:W-:Y:S02]  /*c010*/  MOV R51, R182 ;  /* 0x000000b600337202 */ /* 0x000fe40000000f00 */
[----:B------:R2:W5:Y:S01]  /*c020*/  LDL.LU R182, [R1+0xd8] ;  /* 0x0000d80001b67983 */ /* 0x0005620000300800 */
[----:B----4-:R-:W-:-:S05]  /*c030*/  @!P1 HADD2 R3, -R208.H0_H0, -RZ.H0_H0 ;  /* 0xa00000ffd0039230 */ /* 0x010fca0000000900 */
[----:B------:R-:W-:Y:S02]  /*c040*/  PRMT R18, R3, 0x7610, R18 ;  /* 0x0000761003127816 */ /* 0x000fe40000000012 */
[----:B------:R-:W-:-:S04]  /*c050*/  SHF.R.U32.HI R3, RZ, 0x10, R2 ;  /* 0x00000010ff037819 */ /* 0x000fc80000011602 */
[----:B------:R-:W-:Y:S01]  /*c060*/  LOP3.LUT R2, R3, 0xff, RZ, 0xc0, !PT ;  /* 0x000000ff03027812 */ /* 0x000fe200078ec0ff */
[----:B------:R-:W-:Y:S02]  /*c070*/  FFMA.FTZ R3, R130, c[0x0][0x23c], -R12 ;  /* 0x00008f0082037a23 */ /* 0x000fe4000001080c */
[----:B------:R-:W-:Y:S02]  /*c080*/  IMAD.MOV.U32 R130, RZ, RZ, R131 ;  /* 0x000000ffff827224 */ /* 0x000fe400078e0083 */
[----:B------:R-:W-:Y:S02]  /*c090*/  IMAD.MOV.U32 R131, RZ, RZ, R96 ;  /* 0x000000ffff837224 */ /* 0x000fe400078e0060 */
[----:B------:R-:W-:Y:S02]  /*c0a0*/  IMAD.MOV.U32 R96, RZ, RZ, R97 ;  /* 0x000000ffff607224 */ /* 0x000fe400078e0061 */
[----:B------:R-:W-:Y:S01]  /*c0b0*/  IMAD.MOV.U32 R97, RZ, RZ, R93 ;  /* 0x000000ffff617224 */ /* 0x000fe200078e005d */
[----:B------:R-:W-:Y:S01]  /*c0c0*/  MOV R93, R95 ;  /* 0x0000005f005d7202 */ /* 0x000fe20000000f00 */
[----:B------:R-:W-:-:S02]  /*c0d0*/  IMAD.MOV.U32 R95, RZ, RZ, R84 ;  /* 0x000000ffff5f7224 */ /* 0x000fc400078e0054 */
[----:B------:R-:W-:Y:S02]  /*c0e0*/  IMAD.MOV.U32 R84, RZ, RZ, R80 ;  /* 0x000000ffff547224 */ /* 0x000fe400078e0050 */
[----:B------:R4:W-:Y:S01]  /*c0f0*/  MUFU.EX2 R80, R3 ;  /* 0x0000000300507308 */ /* 0x0009e20000000800 */
[----:B------:R-:W-:Y:S01]  /*c100*/  IMAD.MOV.U32 R128, RZ, RZ, R130 ;  /* 0x000000ffff807224 */ /* 0x000fe200078e0082 */
[----:B------:R-:W-:Y:S01]  /*c110*/  MOV R130, R96 ;  /* 0x0000006000827202 */ /* 0x000fe20000000f00 */
[----:B------:R-:W-:Y:S02]  /*c120*/  IMAD.MOV.U32 R96, RZ, RZ, R93 ;  /* 0x000000ffff607224 */ /* 0x000fe400078e005d */
[----:B------:R-:W-:Y:S02]  /*c130*/  IMAD.MOV.U32 R129, RZ, RZ, R131 ;  /* 0x000000ffff817224 */ /* 0x000fe400078e0083 */
[----:B------:R-:W-:Y:S02]  /*c140*/  IMAD.MOV.U32 R131, RZ, RZ, R97 ;  /* 0x000000ffff837224 */ /* 0x000fe400078e0061 */
[----:B------:R-:W-:-:S02]  /*c150*/  IMAD.MOV.U32 R97, RZ, RZ, R81 ;  /* 0x000000ffff617224 */ /* 0x000fc400078e0051 */
[----:B----4-:R-:W-:-:S04]  /*c160*/  FFMA.FTZ R3, R252, c[0x0][0x23c], -R12 ;  /* 0x00008f00fc037a23 */ /* 0x010fc8000001080c */
[----:B------:R4:W-:Y:S01]  /*c170*/  MUFU.EX2 R93, R3 ;  /* 0x00000003005d7308 */ /* 0x0009e20000000800 */
[----:B------:R-:W-:Y:S01]  /*c180*/  IMAD.MOV.U32 R81, RZ, RZ, R77 ;  /* 0x000000ffff517224 */ /* 0x000fe200078e004d */
[----:B------:R-:W-:Y:S02]  /*c190*/  MOV R77, R181 ;  /* 0x000000b5004d7202 */ /* 0x000fe40000000f00 */
[----:B------:R2:W5:Y:S01]  /*c1a0*/  LDL.LU R181, [R1+0xd4] ;  /* 0x0000d40001b57983 */ /* 0x0005620000300800 */
[----:B------:R-:W-:Y:S01]  /*c1b0*/  @!P1 PRMT R208, R18, 0x5410, RZ ;  /* 0x0000541012d09816 */ /* 0x000fe200000000ff */
[----:B----4-:R-:W-:Y:S02]  /*c1c0*/  FFMA.FTZ R3, R128, c[0x0][0x23c], -R11 ;  /* 0x00008f0080037a23 */ /* 0x010fe4000001080b */
[----:B------:R-:W-:Y:S02]  /*c1d0*/  IMAD.MOV.U32 R128, RZ, RZ, R130 ;  /* 0x000000ffff807224 */ /* 0x000fe400078e0082 */
[----:B------:R-:W-:-:S02]  /*c1e0*/  IMAD.MOV.U32 R130, RZ, RZ, R96 ;  /* 0x000000ffff827224 */ /* 0x000fc400078e0060 */
[----:B------:R-:W-:Y:S02]  /*c1f0*/  IMAD.MOV.U32 R96, RZ, RZ, R99 ;  /* 0x000000ffff607224 */ /* 0x000fe400078e0063 */
[----:B------:R-:W-:Y:S02]  /*c200*/  IMAD.MOV.U32 R99, RZ, RZ, R176 ;  /* 0x000000ffff637224 */ /* 0x000fe400078e00b0 */
[----:B------:R2:W5:Y:S04]  /*c210*/  LDL.LU R176, [R1+0xd0] ;  /* 0x0000d00001b07983 */ /* 0x0005680000300800 */
[----:B------:R2:W4:Y:S01]  /*c220*/  LDL.LU.S16 R18, [R1] ;  /* 0x0000000001127983 */ /* 0x0005220000300600 */
[----:B---3--:R-:W-:Y:S01]  /*c230*/  @!P5 HADD2 R20, -R209.H0_H0, -RZ.H0_H0 ;  /* 0xa00000ffd114d230 */ /* 0x008fe20000000900 */
[----:B------:R-:W-:-:S02]  /*c240*/  PRMT R10, R2, 0x5410, R10 ;  /* 0x00005410020a7816 */ /* 0x000fc4000000000a */
[----:B------:R-:W-:Y:S02]  /*c250*/  LOP3.LUT R2, R0, 0xff, RZ, 0xc0, !PT ;  /* 0x000000ff00027812 */ /* 0x000fe400078ec0ff */
[----:B------:R-:W-:Y:S01]  /*c260*/  PRMT R19, R20, 0x7610, R19 ;  /* 0x0000761014137816 */ /* 0x000fe20000000013 */
[----:B------:R-:W-:Y:S01]  /*c270*/  IMAD.MOV.U32 R103, RZ, RZ, R129 ;  /* 0x000000ffff677224 */ /* 0x000fe200078e0081 */
[----:B------:R-:W-:Y:S01]  /*c280*/  @!P6 HADD2 R252, -R155.H0_H0, -RZ.H0_H0 ;  /* 0xa00000ff9bfce230 */ /* 0x000fe20000000900 */
[----:B------:R-:W-:Y:S01]  /*c290*/  IMAD.MOV.U32 R129, RZ, RZ, R131 ;  /* 0x000000ffff817224 */ /* 0x000fe200078e0083 */
[----:B------:R-:W-:Y:S01]  /*c2a0*/  @!P5 PRMT R209, R19, 0x5410, RZ ;  /* 0x0000541013d1d816 */ /* 0x000fe200000000ff */
[----:B------:R-:W3:Y:S01]  /*c2b0*/  LDSM.16.MT88.4 R20, [R180+0xd000] ;  /* 0x00d00000b414783b */ /* 0x000ee20000004200 */
[----:B------:R-:W-:Y:S02]  /*c2c0*/  ISETP.GE.U32.AND P5, PT, R251, R2, PT ;  /* 0x00000002fb00720c */ /* 0x000fe40003fa6070 */
[----:B------:R-:W-:-:S02]  /*c2d0*/  SHF.R.U32.HI R2, RZ, 0x10, R0 ;  /* 0x00000010ff027819 */ /* 0x000fc40000011600 */
[----:B------:R-:W-:Y:S01]  /*c2e0*/  MOV R131, R97 ;  /* 0x0000006100837202 */ /* 0x000fe20000000f00 */
[----:B----4-:R-:W-:-:S05]  /*c2f0*/  @!P2 HADD2 R18, -R153.H0_H0, -RZ.H0_H0 ;  /* 0xa00000ff9912a230 */ /* 0x010fca0000000900 */
[----:B------:R-:W-:Y:S02]  /*c300*/  PRMT R17, R18, 0x7610, R17 ;  /* 0x0000761012117816 */ /* 0x000fe40000000011 */
[----:B------:R2:W4:Y:S01]  /*c310*/  LDL.LU.S16 R18, [R1+0x8] ;  /* 0x0000080001127983 */ /* 0x0005220000300600 */
[----:B------:R-:W-:Y:S02]  /*c320*/  IMAD.MOV.U32 R97, RZ, RZ, R92 ;  /* 0x000000ffff617224 */ /* 0x000fe400078e005c */
[----:B------:R-:W-:Y:S01]  /*c330*/  IMAD.MOV.U32 R92, RZ, RZ, R72 ;  /* 0x000000ffff5c7224 */ /* 0x000fe200078e0048 */
[----:B------:R-:W-:Y:S01]  /*c340*/  LOP3.LUT R2, R2, 0xff, RZ, 0xc0, !PT ;  /* 0x000000ff02027812 */ /* 0x000fe200078ec0ff */
[----:B------:R1:W-:Y:S03]  /*c350*/  MUFU.EX2 R72, R3 ;  /* 0x0000000300487308 */ /* 0x0003e60000000800 */
[----:B------:R-:W-:-:S02]  /*c360*/  ISETP.GE.U32.AND P1, PT, R251, R2, PT ;  /* 0x00000002fb00720c */ /* 0x000fc40003f26070 */
[----:B------:R-:W-:Y:S02]  /*c370*/  SHF.R.U32.HI R2, RZ, 0x18, R0 ;  /* 0x00000018ff027819 */ /* 0x000fe40000011600 */
[----:B------:R-:W-:Y:S01]  /*c380*/  @!P6 PRMT R155, R252, 0x5410, RZ ;  /* 0x00005410fc9be816 */ /* 0x000fe200000000ff */
[----:B-1----:R-:W-:Y:S01]  /*c390*/  FFMA.FTZ R3, R103, c[0x0][0x23c], -R11 ;  /* 0x00008f0067037a23 */ /* 0x002fe2000001080b */
[----:B------:R-:W-:Y:S01]  /*c3a0*/  MOV R103, R128 ;  /* 0x0000008000677202 */ /* 0x000fe20000000f00 */
[----:B------:R-:W-:Y:S02]  /*c3b0*/  IMAD.MOV.U32 R128, RZ, RZ, R129 ;  /* 0x000000ffff807224 */ /* 0x000fe400078e0081 */
[----:B------:R-:W-:Y:S02]  /*c3c0*/  IMAD.MOV.U32 R129, RZ, RZ, R130 ;  /* 0x000000ffff817224 */ /* 0x000fe400078e0082 */
[----:B------:R-:W-:Y:S02]  /*c3d0*/  IMAD.MOV.U32 R130, RZ, RZ, R131 ;  /* 0x000000ffff827224 */ /* 0x000fe400078e0083 */
[----:B------:R-:W-:Y:S01]  /*c3e0*/  IMAD.MOV.U32 R131, RZ, RZ, R96 ;  /* 0x000000ffff837224 */ /* 0x000fe200078e0060 */
[----:B------:R-:W-:Y:S01]  /*c3f0*/  MOV R96, R97 ;  /* 0x0000006100607202 */ /* 0x000fe20000000f00 */
[----:B------:R-:W-:Y:S01]  /*c400*/  IMAD.MOV.U32 R97, RZ, RZ, R92 ;  /* 0x000000ffff617224 */ /* 0x000fe200078e005c */
[----:B------:R-:W-:Y:S01]  /*c410*/  ISETP.GE.U32.AND P6, PT, R251, R2, PT ;  /* 0x00000002fb00720c */ /* 0x000fe20003fc6070 */
[----:B------:R1:W1:Y:S01]  /*c420*/  MUFU.EX2 R92, R3 ;  /* 0x00000003005c7308 */ /* 0x0002620000000800 */
[----:B------:R-:W-:-:S02]  /*c430*/  SHF.R.U32.HI R2, RZ, 0x8, R16 ;  /* 0x00000008ff027819 */ /* 0x000fc40000011610 */
[----:B------:R-:W-:Y:S02]  /*c440*/  LOP3.LUT R0, R0, 0xffff, RZ, 0xc0, !PT ;  /* 0x0000ffff00007812 */ /* 0x000fe400078ec0ff */
[----:B------:R-:W-:Y:S01]  /*c450*/  @!P2 PRMT R153, R17, 0x5410, RZ ;  /* 0x000054101199a816 */ /* 0x000fe200000000ff */
[----:B-1----:R-:W-:-:S04]  /*c460*/  FFMA.FTZ R3, R103, c[0x0][0x23c], -R12 ;  /* 0x00008f0067037a23 */ /* 0x002fc8000001080c */
[----:B------:R1:W-:Y:S01]  /*c470*/  MUFU.EX2 R252, R3 ;  /* 0x0000000300fc7308 */ /* 0x0003e20000000800 */
[----:B------:R-:W-:-:S04]  /*c480*/  SHF.R.U32.HI R0, RZ, 0x8, R0 ;  /* 0x00000008ff007819 */ /* 0x000fc80000011600 */
[----:B------:R-:W-:Y:S02]  /*c490*/  LOP3.LUT R0, R0, 0xffff, RZ, 0xc0, !PT ;  /* 0x0000ffff00007812 */ /* 0x000fe400078ec0ff */
[----:B-1----:R-:W-:Y:S01]  /*c4a0*/  LOP3.LUT R3, R2, 0xffff, RZ, 0xc0, !PT ;  /* 0x0000ffff02037812 */ /* 0x002fe200078ec0ff */
[----:B------:R-:W-:-:S03]  /*c4b0*/  FFMA.FTZ R2, R128, c[0x0][0x23c], -R12 ;  /* 0x00008f0080027a23 */ /* 0x000fc6000001080c */
[----:B------:R-:W-:Y:S01]  /*c4c0*/  ISETP.GE.U32.AND P2, PT, R251, R3, PT ;  /* 0x00000003fb00720c */ /* 0x000fe20003f46070 */
[----:B------:R-:W-:Y:S02]  /*c4d0*/  FFMA.FTZ R3, R129, c[0x0][0x23c], -R11 ;  /* 0x00008f0081037a23 */ /* 0x000fe4000001080b */
[----:B------:R-:W-:Y:S02]  /*c4e0*/  IMAD.MOV.U32 R129, RZ, RZ, R130 ;  /* 0x000000ffff817224 */ /* 0x000fe400078e0082 */
[----:B------:R1:W-:Y:S01]  /*c4f0*/  MUFU.EX2 R249, R3 ;  /* 0x0000000300f97308 */ /* 0x0003e20000000800 */
[----:B------:R-:W-:Y:S01]  /*c500*/  HMMA.16816.F32 R44, R4, R30, R44 ;  /* 0x0000001e042c723c */ /* 0x000fe2000000182c */
[----:B------:R-:W2:Y:S06]  /*c510*/  LDSM.16.MT88.4 R28, [R177+0xd000] ;  /* 0x00d00000b11c783b */ /* 0x000eac0000004200 */
[----:B------:R3:W3:Y:S01]  /*c520*/  MUFU.EX2 R250, R2 ;  /* 0x0000000200fa7308 */ /* 0x0006e20000000800 */
[----:B------:R-:W-:Y:S01]  /*c530*/  PRMT R130, R251, 0x7054, R251 ;  /* 0x00007054fb827816 */ /* 0x000fe200000000fb */
[----:B-1----:R-:W-:-:S06]  /*c540*/  FFMA.FTZ R3, R129, c[0x0][0x23c], -R11 ;  /* 0x00008f0081037a23 */ /* 0x002fcc000001080b */
[----:B------:R-:W1:Y:S01]  /*c550*/  MUFU.EX2 R248, R3 ;  /* 0x0000000300f87308 */ /* 0x000e620000000800 */
[----:B---3--:R-:W-:-:S04]  /*c560*/  F2FP.PACK_AB R2, R92, R72 ;  /* 0x000000485c02723e */ /* 0x008fc800000000ff */
        /* <DEDUP_REMOVED lines=8> */
[----:B------:R-:W-:Y:S01]  /*c5f0*/  PRMT R3, R119, 0x5410, R118 ;  /* 0x0000541077037816 */ /* 0x000fe20000000076 */
[----:B------:R-:W-:Y:S01]  /*c600*/  IMAD.MOV.U32 R142, RZ, RZ, R98 ;  /* 0x000000ffff8e7224 */ /* 0x000fe200078e0062 */
[----:B------:R-:W-:Y:S01]  /*c610*/  MOV R135, R97 ;  /* 0x0000006100877202 */ /* 0x000fe20000000f00 */
[----:B------:R-:W-:Y:S02]  /*c620*/  IMAD.MOV.U32 R98, RZ, RZ, R83 ;  /* 0x000000ffff627224 */ /* 0x000fe400078e0053 */
[----:B------:R-:W-:Y:S01]  /*c630*/  IMAD.MOV.U32 R154, RZ, RZ, R99 ;  /* 0x000000ffff9a7224 */ /* 0x000fe200078e0063 */
[----:B------:R-:W-:Y:S01]  /*c640*/  MOV R99, R81 ;  /* 0x0000005100637202 */ /* 0x000fe20000000f00 */
[----:B------:R-:W-:-:S02]  /*c650*/  IMAD.MOV.U32 R83, RZ, RZ, R68 ;  /* 0x000000ffff537224 */ /* 0x000fc400078e0044 */
[----:B------:R-:W-:Y:S01]  /*c660*/  IMAD.MOV.U32 R97, RZ, RZ, R82 ;  /* 0x000000ffff617224 */ /* 0x000fe200078e0052 */
[----:B------:R-:W-:Y:S01]  /*c670*/  MOV R82, R75 ;  /* 0x0000004b00527202 */ /* 0x000fe20000000f00 */
[----:B------:R-:W-:Y:S02]  /*c680*/  IMAD.MOV.U32 R81, RZ, RZ, R74 ;  /* 0x000000ffff517224 */ /* 0x000fe400078e004a */
[----:B------:R-:W-:Y:S01]  /*c690*/  IMAD.MOV.U32 R215, RZ, RZ, R78 ;  /* 0x000000ffffd77224 */ /* 0x000fe200078e004e */
[----:B----4-:R-:W-:-:S05]  /*c6a0*/  @!P5 HADD2 R18, -R150.H0_H0, -RZ.H0_H0 ;  /* 0xa00000ff9612d230 */ /* 0x010fca0000000900 */
[----:B------:R-:W-:-:S04]  /*c6b0*/  PRMT R16, R18, 0x7610, R16 ;  /* 0x0000761012107816 */ /* 0x000fc80000000010 */
[----:B------:R-:W-:Y:S02]  /*c6c0*/  @!P5 PRMT R150, R16, 0x5410, RZ ;  /* 0x000054101096d816 */ /* 0x000fe400000000ff */
[----:B------:R-:W-:Y:S01]  /*c6d0*/  ISETP.GE.U32.AND P5, PT, R251, R0, PT ;  /* 0x00000000fb00720c */ /* 0x000fe20003fa6070 */
[----:B------:R-:W1:Y:S01]  /*c6e0*/  LDSM.16.MT88.4 R16, [R179+0xd000] ;  /* 0x00d00000b310783b */ /* 0x000e620000004200 */
[----:B------:R-:W-:-:S04]  /*c6f0*/  F2FP.PACK_AB R0, R93, R80 ;  /* 0x000000505d00723e */ /* 0x000fc800000000ff */
[C---:B------:R-:W-:Y:S02]  /*c700*/  PRMT R139, R0.reuse, 0x7610, R139 ;  /* 0x00007610008b7816 */ /* 0x040fe4000000008b */
[----:B------:R-:W-:Y:S01]  /*c710*/  PRMT R138, R0, 0x7632, R138 ;  /* 0x00007632008a7816 */ /* 0x000fe2000000008a */
[----:B------:R-:W-:-:S03]  /*c720*/  HSET2.LE.AND R0, R13, R130, PT ;  /* 0x000000820d007233 */ /* 0x000fc60003803000 */
[----:B------:R-:W-:-:S04]  /*c730*/  PRMT R2, R139, 0x5410, R138 ;  /* 0x000054108b027816 */ /* 0x000fc8000000008a */
[----:B------:R-:W-:Y:S01]  /*c740*/  LOP3.LUT R6, R0, R2, RZ, 0xc0, !PT ;  /* 0x0000000200067212 */ /* 0x000fe200078ec0ff */
[----:B------:R-:W-:Y:S01]  /*c750*/  HSET2.LE.AND R0, R14, R130, PT ;  /* 0x000000820e007233 */ /* 0x000fe20003803000 */
[----:B------:R-:W-:-:S04]  /*c760*/  PRMT R2, R136, 0x5410, R137 ;  /* 0x0000541088027816 */ /* 0x000fc80000000089 */
[----:B------:R-:W-:Y:S01]  /*c770*/  LOP3.LUT R7, R0, R2, RZ, 0xc0, !PT ;  /* 0x0000000200077212 */ /* 0x000fe200078ec0ff */
[--C-:B------:R-:W-:Y:S02]  /*c780*/  HSET2.LE.AND R0, R15, R130.reuse, PT ;  /* 0x000000820f007233 */ /* 0x100fe40003803000 */
[----:B------:R-:W-:-:S03]  /*c790*/  HSET2.LE.AND R2, R10, R130, PT ;  /* 0x000000820a027233 */ /* 0x000fc60003803000 */
[----:B------:R-:W-:Y:S02]  /*c7a0*/  LOP3.LUT R4, R0, R3, RZ, 0xc0, !PT ;  /* 0x0000000300047212 */ /* 0x000fe400078ec0ff */
[----:B------:R-:W-:-:S04]  /*c7b0*/  PRMT R0, R32, 0x5410, R35 ;  /* 0x0000541020007816 */ /* 0x000fc80000000023 */
[----:B------:R-:W-:Y:S01]  /*c7c0*/  LOP3.LUT R5, R2, R0, RZ, 0xc0, !PT ;  /* 0x0000000002057212 */ /* 0x000fe200078ec0ff */
[----:B------:R-:W-:Y:S02]  /*c7d0*/  IMAD.MOV.U32 R13, RZ, RZ, R94 ;  /* 0x000000ffff0d7224 */ /* 0x000fe400078e005e */
[----:B------:R-:W-:Y:S02]  /*c7e0*/  IMAD.MOV.U32 R94, RZ, RZ, R87 ;  /* 0x000000ffff5e7224 */ /* 0x000fe400078e0057 */
[----:B------:R-:W-:Y:S02]  /*c7f0*/  IMAD.MOV.U32 R87, RZ, RZ, R69 ;  /* 0x000000ffff577224 */ /* 0x000fe400078e0045 */
[----:B------:R-:W-:Y:S02]  /*c800*/  IMAD.MOV.U32 R0, RZ, RZ, R70 ;  /* 0x000000ffff007224 */ /* 0x000fe400078e0046 */
[----:B------:R-:W-:Y:S02]  /*c810*/  IMAD.MOV.U32 R2, RZ, RZ, R71 ;  /* 0x000000ffff027224 */ /* 0x000fe400078e0047 */
[----:B------:R-:W-:Y:S01]  /*c820*/  HMMA.16816.F32 R68, R4, R26, R56 ;  /* 0x0000001a0444723c */ /* 0x000fe20000001838 */
[----:B------:R-:W-:-:S06]  /*c830*/  IMAD.MOV.U32 R3, RZ, RZ, R73 ;  /* 0x000000ffff037224 */ /* 0x000fcc00078e0049 */
[----:B------:R-:W-:Y:S02]  /*c840*/  MOV R59, R72 ;  /* 0x00000048003b7202 */ /* 0x000fe40000000f00 */
[----:B------:R-:W-:Y:S07]  /*c850*/  HMMA.16816.F32 R72, R4, R20, R64 ;  /* 0x000000140448723c */ /* 0x000fee0000001840 */
[----:B------:R-:W-:Y:S02]  /*c860*/  IMAD.MOV.U32 R66, RZ, RZ, R76 ;  /* 0x000000ffff427224 */ /* 0x000fe400078e004c */
[----:B------:R-:W-:-:S02]  /*c870*/  IMAD.MOV.U32 R65, RZ, RZ, R77 ;  /* 0x000000ffff417224 */ /* 0x000fc400078e004d */
[----:B------:R-:W-:Y:S01]  /*c880*/  IMAD.MOV.U32 R64, RZ, RZ, R79 ;  /* 0x000000ffff407224 */ /* 0x000fe200078e004f */
[C---:B--2---:R-:W-:Y:S08]  /*c890*/  HMMA.16816.F32 R120, R4.reuse, R28, R120 ;  /* 0x0000001c0478723c */ /* 0x044ff00000001878 */
[C---:B------:R-:W-:Y:S01]  /*c8a0*/  HMMA.16816.F32 R76, R4.reuse, R22, R112 ;  /* 0x00000016044c723c */ /* 0x040fe20000001870 */
[----:B------:R-:W2:Y:S07]  /*c8b0*/  LDSM.16.MT88.4 R20, [R178+0xf000] ;  /* 0x00f00000b214783b */ /* 0x000eae0000004200 */
[----:B------:R-:W-:Y:S01]  /*c8c0*/  HMMA.16816.F32 R52, R4, R30, R52 ;  /* 0x0000001e0434723c */ /* 0x000fe20000001834 */
[----:B------:R-:W3:Y:S01]  /*c8d0*/  LDSM.16.MT88.4 R28, [R179+0xf000] ;  /* 0x00f00000b31c783b */ /* 0x000ee20000004200 */
[----:B------:R-:W-:Y:S01]  /*c8e0*/  MOV R14, R80 ;  /* 0x00000050000e7202 */ /* 0x000fe20000000f00 */
[----:B------:R-:W-:-:S02]  /*c8f0*/  IMAD.MOV.U32 R15, RZ, RZ, R81 ;  /* 0x000000ffff0f7224 */ /* 0x000fc400078e0051 */
[----:B------:R-:W-:Y:S02]  /*c900*/  IMAD.MOV.U32 R112, RZ, RZ, R82 ;  /* 0x000000ffff707224 */ /* 0x000fe400078e0052 */
[----:B------:R-:W-:Y:S02]  /*c910*/  IMAD.MOV.U32 R113, RZ, RZ, R83 ;  /* 0x000000ffff717224 */ /* 0x000fe400078e0053 */
[C---:B-1----:R-:W-:Y:S01]  /*c920*/  HMMA.16816.F32 R80, R4.reuse, R16, R124 ;  /* 0x000000100450723c */ /* 0x042fe2000000187c */
[----:B------:R1:W4:Y:S07]  /*c930*/  LDL.LU.S16 R126, [R1+0x18] ;  /* 0x00001800017e7983 */ /* 0x00032e0000300600 */
[C---:B--2---:R-:W-:Y:S01]  /*c940*/  HMMA.16816.F32 R100, R4.reuse, R20, R200 ;  /* 0x000000140464723c */ /* 0x044fe200000018c8 */
[----:B------:R1:W2:Y:S07]  /*c950*/  LDL.LU.S16 R20, [R1+0xc] ;  /* 0x00000c0001147983 */ /* 0x0002ae0000300600 */
[C---:B---3--:R-:W-:Y:S01]  /*c960*/  HMMA.16816.F32 R160, R4.reuse, R28, R160 ;  /* 0x0000001c04a0723c */ /* 0x048fe200000018a0 */
[----:B------:R1:W3:Y:S07]  /*c970*/  LDL.LU.S16 R29, [R1+0x1c] ;  /* 0x00001c00011d7983 */ /* 0x0002ee0000300600 */
[----:B------:R-:W-:Y:S01]  /*c980*/  HMMA.16816.F32 R60, R4, R24, R60 ;  /* 0x00000018043c723c */ /* 0x000fe2000000183c */
[----:B------:R-:W1:Y:S01]  /*c990*/  LDSM.16.MT88.4 R24, [R177+0xf000] ;  /* 0x00f00000b118783b */ /* 0x000e620000004200 */
[----:B------:R-:W-:Y:S01]  /*c9a0*/  MOV R115, R97 ;  /* 0x0000006100737202 */ /* 0x000fe20000000f00 */
[----:B------:R-:W-:-:S02]  /*c9b0*/  IMAD.MOV.U32 R133, RZ, RZ, R96 ;  /* 0x000000ffff857224 */ /* 0x000fc400078e0060 */
[----:B------:R-:W-:Y:S02]  /*c9c0*/  IMAD.MOV.U32 R114, RZ, RZ, R98 ;  /* 0x000000ffff727224 */ /* 0x000fe400078e0062 */
[----:B------:R-:W-:Y:S02]  /*c9d0*/  IMAD.MOV.U32 R132, RZ, RZ, R99 ;  /* 0x000000ffff847224 */ /* 0x000fe400078e0063 */
[----:B------:R-:W-:Y:S02]  /*c9e0*/  IMAD.MOV.U32 R124, RZ, RZ, R115 ;  /* 0x000000ffff7c7224 */ /* 0x000fe400078e0073 */
[----:B------:R-:W-:Y:S02]  /*c9f0*/  IMAD.MOV.U32 R115, RZ, RZ, R59 ;  /* 0x000000ffff737224 */ /* 0x000fe400078e003b */
[----:B------:R-:W-:Y:S01]  /*ca00*/  IMAD.MOV.U32 R59, RZ, RZ, R0 ;  /* 0x000000ffff3b7224 */ /* 0x000fe200078e0000 */
[----:B------:R-:W-:Y:S01]  /*ca10*/  LOP3.LUT R0, R48, 0xff, RZ, 0xc0, !PT ;  /* 0x000000ff30007812 */ /* 0x000fe200078ec0ff */
[----:B-1----:R-:W-:Y:S01]  /*ca20*/  HMMA.16816.F32 R96, R4, R26, R216 ;  /* 0x0000001a0460723c */ /* 0x002fe200000018d8 */
[----:B------:R-:W-:-:S02]  /*ca30*/  IMAD.MOV.U32 R58, RZ, RZ, R84 ;  /* 0x000000ffff3a7224 */ /* 0x000fc400078e0054 */
[----:B------:R-:W-:Y:S02]  /*ca40*/  IMAD.MOV.U32 R141, RZ, RZ, R85 ;  /* 0x000000ffff8d7224 */ /* 0x000fe400078e0055 */
[----:B------:R-:W-:Y:S02]  /*ca50*/  IMAD.MOV.U32 R140, RZ, RZ, R86 ;  /* 0x000000ffff8c7224 */ /* 0x000fe400078e0056 */
[----:B------:R-:W-:Y:S01]  /*ca60*/  IMAD.MOV.U32 R127, RZ, RZ, R87 ;  /* 0x000000ffff7f7224 */ /* 0x000fe200078e0057 */
[----:B---3--:R-:W-:-:S05]  /*ca70*/  @!P6 HADD2 R29, -R147.H0_H0, -RZ.H0_H0 ;  /* 0xa00000ff931de230 */ /* 0x008fca0000000900 */
[----:B------:R-:W-:-:S04]  /*ca80*/  PRMT R26, R29, 0x7610, R26 ;  /* 0x000076101d1a7816 */ /* 0x000fc8000000001a */
[----:B------:R-:W-:Y:S02]  /*ca90*/  @!P6 PRMT R147, R26, 0x5410, RZ ;  /* 0x000054101a93e816 */ /* 0x000fe400000000ff */
[----:B------:R1:W3:Y:S01]  /*caa0*/  LDL.LU.S16 R26, [R1+0x24] ;  /* 0x00002400011a7983 */ /* 0x0002e20000300600 */
[----:B------:R-:W-:-:S03]  /*cab0*/  ISETP.GE.U32.AND P6, PT, R251, R0, PT ;  /* 0x00000000fb00720c */ /* 0x000fc60003fc6070 */
[----:B------:R1:W3:Y:S01]  /*cac0*/  LDL.LU.S16 R0, [R1+0x20] ;  /* 0x0000200001007983 */ /* 0x0002e20000300600 */
[----:B------:R-:W-:Y:S03]  /*cad0*/  HMMA.16816.F32 R84, R4, R18, R156 ;  /* 0x000000120454723c */ /* 0x000fe6000000189c */
[----:B------:R-:W1:Y:S01]  /*cae0*/  LDSM.16.MT88.4 R16, [R180+0xf000] ;  /* 0x00f00000b410783b */ /* 0x000e620000004200 */
[----:B--2---:R-:W-:Y:S01]  /*caf0*/  @!P1 HADD2 R20, -R149.H0_H0, -RZ.H0_H0 ;  /* 0xa00000ff95149230 */ /* 0x004fe20000000900 */
[----:B------:R-:W-:-:S03]  /*cb00*/  IMAD.MOV.U32 R134, RZ, RZ, R131 ;  /* 0x000000ffff867224 */ /* 0x000fc600078e0083 */
[C---:B------:R-:W-:Y:S01]  /*cb10*/  HMMA.16816.F32 R104, R4.reuse, R22, R172 ;  /* 0x000000160468723c */ /* 0x040fe200000018ac */
[----:B------:R-:W-:Y:S02]  /*cb20*/  PRMT R27, R20, 0x7610, R27 ;  /* 0x00007610141b7816 */ /* 0x000fe4000000001b */
[----:B------:R-:W-:Y:S01]  /*cb30*/  LDSM.16.MT88.4 R20, [R178+0x11000] ;  /* 0x01100000b214783b */ /* 0x000fe20000004200 */
[----:B----4-:R-:W-:Y:S01]  /*cb40*/  @!P5 HADD2 R126, -R148.H0_H0, -RZ.H0_H0 ;  /* 0xa00000ff947ed230 */ /* 0x010fe20000000900 */
[----:B------:R-:W-:Y:S01]  /*cb50*/  MOV R125, R127 ;  /* 0x0000007f007d7202 */ /* 0x000fe20000000f00 */
[----:B------:R-:W-:Y:S02]  /*cb60*/  IMAD.MOV.U32 R127, RZ, RZ, R113 ;  /* 0x000000ffff7f7224 */ /* 0x000fe400078e0071 */
[----:B------:R-:W-:Y:S01]  /*cb70*/  IMAD.MOV.U32 R113, RZ, RZ, R64 ;  /* 0x000000ffff717224 */ /* 0x000fe200078e0040 */
[C---:B-1----:R-:W-:Y:S08]  /*cb80*/  HMMA.16816.F32 R108, R4.reuse, R16, R168 ;  /* 0x00000010046c723c */ /* 0x042ff000000018a8 */
[----:B------:R-:W-:Y:S01]  /*cb90*/  HMMA.16816.F32 R128, R4, R18, R164 ;  /* 0x000000120480723c */ /* 0x000fe200000018a4 */
[----:B------:R-:W1:Y:S01]  /*cba0*/  LDSM.16.MT88.4 R16, [R177+0x11000] ;  /* 0x01100000b110783b */ /* 0x000e620000004200 */
[----:B------:R-:W-:Y:S01]  /*cbb0*/  PRMT R28, R126, 0x7610, R28 ;  /* 0x000076107e1c7816 */ /* 0x000fe2000000001c */
[----:B------:R-:W-:Y:S01]  /*cbc0*/  IMAD.MOV.U32 R126, RZ, RZ, R114 ;  /* 0x000000ffff7e7224 */ /* 0x000fe200078e0072 */
[----:B------:R-:W-:Y:S01]  /*cbd0*/  MOV R64, R66 ;  /* 0x0000004200407202 */ /* 0x000fe20000000f00 */
[----:B------:R-:W-:Y:S01]  /*cbe0*/  IMAD.MOV.U32 R114, RZ, RZ, R2 ;  /* 0x000000ffff727224 */ /* 0x000fe200078e0002 */
[----:B------:R-:W-:Y:S01]  /*cbf0*/  MOV R56, R92 ;  /* 0x0000005c00387202 */ /* 0x000fe20000000f00 */
[----:B------:R-:W-:Y:S01]  /*cc00*/  IMAD.MOV.U32 R66, RZ, RZ, R3 ;  /* 0x000000ffff427224 */ /* 0x000fe200078e0003 */
[----:B------:R-:W-:Y:S01]  /*cc10*/  LOP3.LUT R10, R33, UR17, R36, 0x96, !PT ;  /* 0x00000011210a7c12 */ /* 0x000fe2000f8e9624 */
[----:B------:R-:W-:-:S02]  /*cc20*/  IMAD.MOV.U32 R214, RZ, RZ, R94 ;  /* 0x000000ffffd67224 */ /* 0x000fc400078e005e */
[----:B------:R-:W-:Y:S02]  /*cc30*/  IMAD.MOV.U32 R67, RZ, RZ, R93 ;  /* 0x000000ffff437224 */ /* 0x000fe400078e005d */
[----:B------:R-:W-:Y:S02]  /*cc40*/  IMAD.MOV.U32 R57, RZ, RZ, R95 ;  /* 0x000000ffff397224 */ /* 0x000fe400078e005f */
[----:B------:R-:W-:Y:S01]  /*cc50*/  IMAD.WIDE.U32 R2, R49, -0x2daee0ad, RZ ;  /* 0xd2511f5331027825 */ /* 0x000fe200078e00ff */
[C---:B------:R-:W-:Y:S01]  /*cc60*/  HMMA.16816.F32 R92, R4.reuse, R24, R224 ;  /* 0x00000018045c723c */ /* 0x040fe200000018e0 */
[----:B------:R-:W-:Y:S02]  /*cc70*/  MOV R156, R124 ;  /* 0x0000007c009c7202 */ /* 0x000fe40000000f00 */
[----:B------:R-:W-:Y:S01]  /*cc80*/  @!P5 PRMT R148, R28, 0x5410, RZ ;  /* 0x000054101c94d816 */ /* 0x000fe200000000ff */
[----:B------:R-:W-:Y:S01]  /*cc90*/  IMAD.MOV.U32 R158, RZ, RZ, R13 ;  /* 0x000000ffff9e7224 */ /* 0x000fe200078e000d */
[----:B------:R-:W-:Y:S01]  /*cca0*/  LOP3.LUT R28, R3, UR28, R40, 0x96, !PT ;  /* 0x0000001c031c7c12 */ /* 0x000fe2000f8e9628 */
[----:B------:R-:W-:Y:S01]  /*ccb0*/  IMAD.MOV.U32 R124, RZ, RZ, R135 ;  /* 0x000000ffff7c7224 */ /* 0x000fe200078e0087 */
[----:B------:R-:W-:Y:S01]  /*ccc0*/  LOP3.LUT R33, R2, 0xffff, RZ, 0xc0, !PT ;  /* 0x0000ffff02217812 */ /* 0x000fe200078ec0ff */
[----:B------:R-:W-:Y:S01]  /*ccd0*/  HMMA.16816.F32 R168, R4, R30, R88 ;  /* 0x0000001e04a8723c */ /* 0x000fe20000001858 */
[----:B------:R-:W-:Y:S01]  /*cce0*/  SHF.R.U32.HI R29, RZ, 0x10, R2 ;  /* 0x00000010ff1d7819 */ /* 0x000fe20000011602 */
[----:B------:R-:W-:-:S02]  /*ccf0*/  IMAD.MOV.U32 R157, RZ, RZ, R113 ;  /* 0x000000ffff9d7224 */ /* 0x000fc400078e0071 */
[----:B------:R-:W-:-:S03]  /*cd00*/  IMAD.MOV.U32 R113, RZ, RZ, R66 ;  /* 0x000000ffff717224 */ /* 0x000fc600078e0042 */
[----:B------:R-:W-:Y:S02]  /*cd10*/  LOP3.LUT R30, R2, 0xff, RZ, 0xc0, !PT ;  /* 0x000000ff021e7812 */ /* 0x000fe400078ec0ff */
[----:B------:R-:W-:Y:S01]  /*cd20*/  SHF.R.U32.HI R31, RZ, 0x18, R2 ;  /* 0x00000018ff1f7819 */ /* 0x000fe20000011602 */
[----:B------:R-:W-:Y:S01]  /*cd30*/  IMAD.WIDE.U32 R2, R10, -0x2daee0ad, RZ ;  /* 0xd2511f530a027825 */ /* 0x000fe200078e00ff */
[----:B------:R-:W-:-:S03]  /*cd40*/  MOV R66, R214 ;  /* 0x000000d600427202 */ /* 0x000fc60000000f00 */
[----:B------:R-:W-:Y:S02]  /*cd50*/  FFMA.FTZ R10, R156, c[0x0][0x23c], -R12 ;  /* 0x00008f009c0a7a23 */ /* 0x000fe4000001080c */
[----:B------:R-:W-:Y:S02]  /*cd60*/  IMAD.MOV.U32 R156, RZ, RZ, R158 ;  /* 0x000000ffff9c7224 */ /* 0x000fe400078e009e */
[----:B------:R-:W-:Y:S02]  /*cd70*/  IMAD.MOV.U32 R13, RZ, RZ, R142 ;  /* 0x000000ffff0d7224 */ /* 0x000fe400078e008e */
[----:B------:R-:W-:Y:S01]  /*cd80*/  IMAD.MOV.U32 R158, RZ, RZ, R124 ;  /* 0x000000ffff9e7224 */ /* 0x000fe200078e007c */
[----:B------:R-:W-:Y:S01]  /*cd90*/  MOV R124, R126 ;  /* 0x0000007e007c7202 */ /* 0x000fe20000000f00 */
[----:B------:R-:W-:Y:S02]  /*cda0*/  IMAD.MOV.U32 R214, RZ, RZ, R132 ;  /* 0x000000ffffd67224 */ /* 0x000fe400078e0084 */
[----:B------:R-:W-:-:S02]  /*cdb0*/  IMAD.MOV.U32 R159, RZ, RZ, R133 ;  /* 0x000000ffff9f7224 */ /* 0x000fc400078e0085 */
[----:B------:R-:W-:Y:S02]  /*cdc0*/  IMAD.MOV.U32 R142, RZ, RZ, R134 ;  /* 0x000000ffff8e7224 */ /* 0x000fe400078e0086 */
[----:B-1----:R-:W-:Y:S01]  /*cdd0*/  HMMA.16816.F32 R132, R4, R16, R204 ;  /* 0x000000100484723c */ /* 0x002fe200000018cc */
[----:B------:R-:W-:Y:S02]  /*cde0*/  IMAD.MOV.U32 R126, RZ, RZ, R112 ;  /* 0x000000ffff7e7224 */ /* 0x000fe400078e0070 */
[----:B------:R-:W-:Y:S01]  /*cdf0*/  IMAD.MOV.U32 R112, RZ, RZ, R14 ;  /* 0x000000ffff707224 */ /* 0x000fe200078e000e */
[----:B------:R-:W-:-:S04]  /*ce00*/  LOP3.LUT R14, R2, 0xffff, RZ, 0xc0, !PT ;  /* 0x0000ffff020e7812 */ /* 0x000fc800078ec0ff */
[----:B------:R-:W-:Y:S01]  /*ce10*/  HMMA.16816.F32 R204, R4, R20, R228 ;  /* 0x0000001404cc723c */ /* 0x000fe200000018e4 */
[----:B------:R1:W2:Y:S01]  /*ce20*/  LDL.LU.S16 R21, [R1+0x30] ;  /* 0x0000300001157983 */ /* 0x0002a20000300600 */
[----:B---3--:R-:W-:Y:S02]  /*ce30*/  @!P4 HADD2 R26, -R146.H0_H0, -RZ.H0_H0 ;  /* 0xa00000ff921ac230 */ /* 0x008fe40000000900 */
[----:B------:R-:W-:-:S03]  /*ce40*/  @!P2 HADD2 R0, -R144.H0_H0, -RZ.H0_H0 ;  /* 0xa00000ff9000a230 */ /* 0x000fc60000000900 */
[----:B------:R-:W-:Y:S02]  /*ce50*/  PRMT R25, R26, 0x7610, R25 ;  /* 0x000076101a197816 */ /* 0x000fe40000000019 */
[----:B------:R-:W-:Y:S02]  /*ce60*/  PRMT R24, R0, 0x7610, R24 ;  /* 0x0000761000187816 */ /* 0x000fe40000000018 */
[----:B------:R-:W-:Y:S02]  /*ce70*/  LOP3.LUT R0, R42, 0xff, RZ, 0xc0, !PT ;  /* 0x000000ff2a007812 */ /* 0x000fe400078ec0ff */
[----:B------:R-:W-:Y:S02]  /*ce80*/  @!P4 PRMT R146, R25, 0x5410, RZ ;  /* 0x000054101992c816 */ /* 0x000fe400000000ff */
[----:B------:R-:W-:Y:S02]  /*ce90*/  ISETP.GE.U32.AND P4, PT, R251, R0, PT ;  /* 0x00000000fb00720c */ /* 0x000fe40003f86070 */
[----:B------:R-:W-:-:S02]  /*cea0*/  LOP3.LUT R0, R34, 0xff, RZ, 0xc0, !PT ;  /* 0x000000ff22007812 */ /* 0x000fc400078ec0ff */
[----:B------:R-:W-:Y:S02]  /*ceb0*/  @!P2 PRMT R144, R24, 0x5410, RZ ;  /* 0x000054101890a816 */ /* 0x000fe400000000ff */
[----:B------:R-:W-:Y:S02]  /*cec0*/  ISETP.GE.U32.AND P2, PT, R251, R0, PT ;  /* 0x00000000fb00720c */ /* 0x000fe40003f46070 */
[----:B------:R-:W-:Y:S02]  /*ced0*/  LOP3.LUT R0, R3, UR28, R38, 0x96, !PT ;  /* 0x0000001c03007c12 */ /* 0x000fe4000f8e9626 */
[----:B------:R1:W3:Y:S01]  /*cee0*/  LDL.LU.S16 R3, [R1+0x40] ;  /* 0x0000400001037983 */ /* 0x0002e20000300600 */
[----:B------:R-:W-:Y:S02]  /*cef0*/  @!P1 PRMT R149, R27, 0x5410, RZ ;  /* 0x000054101b959816 */ /* 0x000fe400000000ff */
[----:B------:R-:W-:Y:S02]  /*cf00*/  ISETP.GE.U32.AND P1, PT, R251, R41, PT ;  /* 0x00000029fb00720c */ /* 0x000fe40003f26070 */
[----:B------:R-:W-:Y:S01]  /*cf10*/  MOV R227, R157 ;  /* 0x0000009d00e37202 */ /* 0x000fe20000000f00 */
[----:B------:R-:W-:Y:S01]  /*cf20*/  IMAD.MOV.U32 R157, RZ, RZ, R159 ;  /* 0x000000ffff9d7224 */ /* 0x000fe200078e009f */
[----:B------:R-:W-:Y:S01]  /*cf30*/  HMMA.16816.F32 R164, R4, R18, R220 ;  /* 0x0000001204a4723c */ /* 0x000fe200000018dc */
[----:B------:R4:W-:Y:S01]  /*cf40*/  MUFU.EX2 R216, R10 ;  /* 0x0000000a00d87308 */ /* 0x0009e20000000800 */
[----:B------:R-:W-:Y:S01]  /*cf50*/  IMAD.MOV.U32 R159, RZ, RZ, R125 ;  /* 0x000000ffff9f7224 */ /* 0x000fe200078e007d */
[----:B------:R-:W1:Y:S01]  /*cf60*/  LDSM.16.MT88.4 R24, [R180+0x11000] ;  /* 0x01100000b418783b */ /* 0x000e620000004200 */
[----:B------:R-:W-:-:S02]  /*cf70*/  IMAD.MOV.U32 R125, RZ, RZ, R127 ;  /* 0x000000ffff7d7224 */ /* 0x000fc400078e007f */
[----:B------:R-:W-:Y:S02]  /*cf80*/  IMAD.MOV.U32 R127, RZ, RZ, R15 ;  /* 0x000000ffff7f7224 */ /* 0x000fe400078e000f */
[----:B----4-:R-:W-:Y:S01]  /*cf90*/  FFMA.FTZ R10, R227, c[0x0][0x23c], -R12 ;  /* 0x00008f00e30a7a23 */ /* 0x010fe2000001080c */
[----:B------:R-:W-:Y:S01]  /*cfa0*/  MOV R227, R156 ;  /* 0x0000009c00e37202 */ /* 0x000fe20000000f00 */
[----:B------:R-:W-:Y:S02]  /*cfb0*/  IMAD.MOV.U32 R156, RZ, RZ, R157 ;  /* 0x000000ffff9c7224 */ /* 0x000fe400078e009d */
[----:B------:R-:W-:Y:S02]  /*cfc0*/  IMAD.MOV.U32 R157, RZ, RZ, R158 ;  /* 0x000000ffff9d7224 */ /* 0x000fe400078e009e */
[----:B------:R-:W-:Y:S02]  /*cfd0*/  IMAD.MOV.U32 R158, RZ, RZ, R159 ;  /* 0x000000ffff9e7224 */ /* 0x000fe400078e009f */
[----:B------:R-:W-:Y:S01]  /*cfe0*/  IMAD.MOV.U32 R159, RZ, RZ, R124 ;  /* 0x000000ffff9f7224 */ /* 0x000fe200078e007c */
[----:B------:R-:W-:Y:S01]  /*cff0*/  MOV R124, R125 ;  /* 0x0000007d007c7202 */ /* 0x000fe20000000f00 */
[----:B------:R-:W-:-:S02]  /*d000*/  IMAD.MOV.U32 R125, RZ, RZ, R126 ;  /* 0x000000ffff7d7224 */ /* 0x000fc400078e007e */
[----:B------:R-:W-:Y:S02]  /*d010*/  IMAD.MOV.U32 R126, RZ, RZ, R127 ;  /* 0x000000ffff7e7224 */ /* 0x000fe400078e007f */
[----:B------:R-:W-:Y:S02]  /*d020*/  IMAD.MOV.U32 R127, RZ, RZ, R112 ;  /* 0x000000ffff7f7224 */ /* 0x000fe400078e0070 */
[----:B------:R-:W-:Y:S01]  /*d030*/  IMAD.MOV.U32 R112, RZ, RZ, R113 ;  /* 0x000000ffff707224 */ /* 0x000fe200078e0071 */
[----:B------:R-:W-:Y:S01]  /*d040*/  MOV R113, R114 ;  /* 0x0000007200717202 */ /* 0x000fe20000000f00 */
[----:B------:R-:W-:Y:S02]  /*d050*/  IMAD.MOV.U32 R114, RZ, RZ, R115 ;  /* 0x000000ffff727224 */ /* 0x000fe400078e0073 */
[----:B------:R-:W-:Y:S02]  /*d060*/  IMAD.MOV.U32 R115, RZ, RZ, R64 ;  /* 0x000000ffff737224 */ /* 0x000fe400078e0040 */
[----:B------:R-:W-:-:S02]  /*d070*/  IMAD.MOV.U32 R64, RZ, RZ, R65 ;  /* 0x000000ffff407224 */ /* 0x000fc400078e0041 */
[----:B------:R-:W-:Y:S01]  /*d080*/  IMAD.MOV.U32 R65, RZ, RZ, R215 ;  /* 0x000000ffff417224 */ /* 0x000fe200078e00d7 */
[----:B--2---:R-:W-:-:S05]  /*d090*/  @!P4 HADD2 R21, -R145.H0_H0, -RZ.H0_H0 ;  /* 0xa00000ff9115c230 */ /* 0x004fca0000000900 */
[----:B------:R-:W-:-:S04]  /*d0a0*/  PRMT R20, R21, 0x7610, R20 ;  /* 0x0000761015147816 */ /* 0x000fc80000000014 */
[----:B------:R-:W-:Y:S01]  /*d0b0*/  @!P4 PRMT R145, R20, 0x5410, RZ ;  /* 0x000054101491c816 */ /* 0x000fe200000000ff */
[----:B-1----:R-:W-:Y:S01]  /*d0c0*/  HMMA.16816.F32 R172, R4, R24, R236 ;  /* 0x0000001804ac723c */ /* 0x002fe200000018ec */
[----:B---3--:R-:W-:-:S05]  /*d0d0*/  @!P1 HADD2 R3, -R143.H0_H0, -RZ.H0_H0 ;  /* 0xa00000ff8f039230 */ /* 0x008fca0000000900 */
[----:B------:R-:W-:Y:S02]  /*d0e0*/  PRMT R19, R3, 0x7610, R19 ;  /* 0x0000761003137816 */ /* 0x000fe40000000013 */
[----:B------:R-:W-:-:S04]  /*d0f0*/  SHF.R.U32.HI R3, RZ, 0x18, R34 ;  /* 0x00000018ff037819 */ /* 0x000fc80000011622 */
[----:B------:R-:W-:Y:S01]  /*d100*/  ISETP.GE.U32.AND P4, PT, R251, R3, PT ;  /* 0x00000003fb00720c */ /* 0x000fe20003f86070 */
[----:B------:R-:W-:Y:S01]  /*d110*/  FFMA.FTZ R3, R227, c[0x0][0x23c], -R12 ;  /* 0x00008f00e3037a23 */ /* 0x000fe2000001080c */
        /* <DEDUP_REMOVED lines=14> */
[----:B------:R-:W-:Y:S02]  /*d200*/  IMAD.MOV.U32 R65, RZ, RZ, R214 ;  /* 0x000000ffff417224 */ /* 0x000fe400078e00d6 */
[----:B------:R1:W-:Y:S01]  /*d210*/  MUFU.EX2 R214, R3 ;  /* 0x0000000300d67308 */ /* 0x0003e20000000800 */
[----:B------:R-:W-:Y:S02]  /*d220*/  @!P1 PRMT R143, R19, 0x5410, RZ ;  /* 0x00005410138f9816 */ /* 0x000fe400000000ff */
[----:B------:R2:W3:Y:S01]  /*d230*/  LDL.LU.S16 R19, [R1+0x34] ;  /* 0x0000340001137983 */ /* 0x0004e20000300600 */
[----:B-1----:R-:W-:Y:S02]  /*d240*/  FFMA.FTZ R3, R227, c[0x0][0x23c], -R11 ;  /* 0x00008f00e3037a23 */ /* 0x002fe4000001080b */
        /* <DEDUP_REMOVED lines=8> */
[----:B------:R2:W4:Y:S04]  /*d2d0*/  LDL.LU.S16 R13, [R1+0x54] ;  /* 0x00005400010d7983 */ /* 0x0005280000300600 */
[----:B------:R2:W2:Y:S04]  /*d2e0*/  LDL.LU.S16 R238, [R1+0x60] ;  /* 0x0000600001ee7983 */ /* 0x0004a80000300600 */
[----:B------:R1:W2:Y:S04]  /*d2f0*/  LDL.LU.S16 R237, [R1+0x68] ;  /* 0x0000680001ed7983 */ /* 0x0002a80000300600 */
[----:B------:R1:W2:Y:S01]  /*d300*/  LDL.LU.S16 R236, [R1+0x64] ;  /* 0x0000640001ec7983 */ /* 0x0002a20000300600 */
[----:B------:R-:W-:-:S02]  /*d310*/  LOP3.LUT R17, R2, 0xff, RZ, 0xc0, !PT ;  /* 0x000000ff02117812 */ /* 0x000fc400078ec0ff */
[--C-:B------:R-:W-:Y:S02]  /*d320*/  SHF.R.U32.HI R15, RZ, 0x10, R2.reuse ;  /* 0x00000010ff0f7819 */ /* 0x100fe40000011602 */
[----:B------:R-:W-:Y:S02]  /*d330*/  SHF.R.U32.HI R16, RZ, 0x18, R2 ;  /* 0x00000018ff107819 */ /* 0x000fe40000011602 */
[----:B------:R-:W-:-:S04]  /*d340*/  LOP3.LUT R2, R34, 0xffff, RZ, 0xc0, !PT ;  /* 0x0000ffff22027812 */ /* 0x000fc800078ec0ff */
[----:B------:R-:W-:Y:S02]  /*d350*/  SHF.R.U32.HI R2, RZ, 0x8, R2 ;  /* 0x00000008ff027819 */ /* 0x000fe40000011602 */
[----:B------:R-:W-:Y:S02]  /*d360*/  MOV R226, R156 ;  /* 0x0000009c00e27202 */ /* 0x000fe40000000f00 */
[----:B------:R-:W-:Y:S01]  /*d370*/  LOP3.LUT R2, R2, 0xffff, RZ, 0xc0, !PT ;  /* 0x0000ffff02027812 */ /* 0x000fe200078ec0ff */
[----:B------:R-:W-:Y:S02]  /*d380*/  IMAD.MOV.U32 R156, RZ, RZ, R158 ;  /* 0x000000ffff9c7224 */ /* 0x000fe400078e009e */
[----:B------:R-:W-:Y:S01]  /*d390*/  IMAD.MOV.U32 R158, RZ, RZ, R124 ;  /* 0x000000ffff9e7224 */ /* 0x000fe200078e007c */
[----:B------:R-:W-:Y:S01]  /*d3a0*/  ISETP.GE.U32.AND P1, PT, R251, R2, PT ;  /* 0x00000002fb00720c */ /* 0x000fe20003f26070 */
[----:B------:R-:W-:Y:S02]  /*d3b0*/  IMAD.MOV.U32 R124, RZ, RZ, R126 ;  /* 0x000000ffff7c7224 */ /* 0x000fe400078e007e */
[----:B------:R-:W-:Y:S01]  /*d3c0*/  IMAD.MOV.U32 R126, RZ, RZ, R112 ;  /* 0x000000ffff7e7224 */ /* 0x000fe200078e0070 */
[----:B------:R-:W-:Y:S01]  /*d3d0*/  MOV R112, R114 ;  /* 0x0000007200707202 */ /* 0x000fe20000000f00 */
[----:B------:R-:W-:-:S02]  /*d3e0*/  IMAD.MOV.U32 R114, RZ, RZ, R64 ;  /* 0x000000ffff727224 */ /* 0x000fc400078e0040 */
[----:B------:R-:W-:Y:S02]  /*d3f0*/  IMAD.MOV.U32 R64, RZ, RZ, R66 ;  /* 0x000000ffff407224 */ /* 0x000fe400078e0042 */
[----:B------:R-:W-:Y:S02]  /*d400*/  IMAD.MOV.U32 R66, RZ, RZ, R154 ;  /* 0x000000ffff427224 */ /* 0x000fe400078e009a */
[----:B------:R1:W-:Y:S01]  /*d410*/  MUFU.EX2 R154, R3 ;  /* 0x00000003009a7308 */ /* 0x0003e20000000800 */
[----:B------:R-:W-:Y:S01]  /*d420*/  HMMA.16816.F32 R200, R4, R22, R232 ;  /* 0x0000001604c8723c */ /* 0x000fe200000018e8 */
[----:B------:R-:W1:Y:S01]  /*d430*/  LDSM.16.MT88.4 R20, [R179+0x11000] ;  /* 0x01100000b314783b */ /* 0x000e620000004200 */
[----:B------:R-:W-:Y:S01]  /*d440*/  SHF.R.U32.HI R2, RZ, 0x10, R34 ;  /* 0x00000010ff027819 */ /* 0x000fe20000011622 */
[----:B-1----:R-:W-:Y:S02]  /*d450*/  FFMA.FTZ R3, R226, c[0x0][0x23c], -R11 ;  /* 0x00008f00e2037a23 */ /* 0x002fe4000001080b */
[----:B------:R-:W-:-:S02]  /*d460*/  IMAD.MOV.U32 R226, RZ, RZ, R227 ;  /* 0x000000ffffe27224 */ /* 0x000fc400078e00e3 */
[----:B------:R-:W-:Y:S02]  /*d470*/  IMAD.MOV.U32 R227, RZ, RZ, R156 ;  /* 0x000000ffffe37224 */ /* 0x000fe400078e009c */
[----:B------:R-:W-:Y:S01]  /*d480*/  IMAD.MOV.U32 R156, RZ, RZ, R157 ;  /* 0x000000ffff9c7224 */ /* 0x000fe200078e009d */
[----:B------:R-:W-:Y:S01]  /*d490*/  MOV R157, R158 ;  /* 0x0000009e009d7202 */ /* 0x000fe20000000f00 */
[----:B------:R-:W-:Y:S02]  /*d4a0*/  IMAD.MOV.U32 R158, RZ, RZ, R159 ;  /* 0x000000ffff9e7224 */ /* 0x000fe400078e009f */
[----:B------:R-:W-:Y:S02]  /*d4b0*/  IMAD.MOV.U32 R159, RZ, RZ, R124 ;  /* 0x000000ffff9f7224 */ /* 0x000fe400078e007c */
[----:B------:R-:W-:Y:S01]  /*d4c0*/  IMAD.MOV.U32 R124, RZ, RZ, R125 ;  /* 0x000000ffff7c7224 */ /* 0x000fe200078e007d */
[----:B------:R-:W-:Y:S01]  /*d4d0*/  MUFU.EX2 R215, R10 ;  /* 0x0000000a00d77308 */ /* 0x000fe20000000800 */
[----:B------:R-:W-:Y:S01]  /*d4e0*/  IMAD.MOV.U32 R125, RZ, RZ, R126 ;  /* 0x000000ffff7d7224 */ /* 0x000fe200078e007e */
[----:B------:R-:W-:Y:S01]  /*d4f0*/  MOV R126, R127 ;  /* 0x0000007f007e7202 */ /* 0x000fe20000000f00 */
[----:B------:R-:W-:Y:S01]  /*d500*/  IMAD.MOV.U32 R127, RZ, RZ, R112 ;  /* 0x000000ffff7f7224 */ /* 0x000fe200078e0070 */
[----:B------:R-:W-:Y:S01]  /*d510*/  LOP3.LUT R2, R2, 0xff, RZ, 0xc0, !PT ;  /* 0x000000ff02027812 */ /* 0x000fe200078ec0ff */
[----:B------:R-:W-:-:S02]  /*d520*/  IMAD.MOV.U32 R112, RZ, RZ, R113 ;  /* 0x000000ffff707224 */ /* 0x000fc400078e0071 */
[----:B------:R-:W-:Y:S02]  /*d530*/  IMAD.MOV.U32 R113, RZ, RZ, R114 ;  /* 0x000000ffff717224 */ /* 0x000fe400078e0072 */
[----:B------:R-:W-:Y:S01]  /*d540*/  IMAD.MOV.U32 R114, RZ, RZ, R115 ;  /* 0x000000ffff727224 */ /* 0x000fe200078e0073 */
[----:B------:R-:W-:Y:S01]  /*d550*/  MOV R115, R64 ;  /* 0x0000004000737202 */ /* 0x000fe20000000f00 */
[----:B------:R-:W-:Y:S02]  /*d560*/  IMAD.MOV.U32 R64, RZ, RZ, R65 ;  /* 0x000000ffff407224 */ /* 0x000fe400078e0041 */
[----:B------:R-:W-:Y:S02]  /*d570*/  IMAD.MOV.U32 R91, RZ, RZ, R227 ;  /* 0x000000ffff5b7224 */ /* 0x000fe400078e00e3 */
[----:B------:R-:W-:Y:S02]  /*d580*/  IMAD.MOV.U32 R65, RZ, RZ, R66 ;  /* 0x000000ffff417224 */ /* 0x000fe400078e0042 */
[----:B------:R-:W-:-:S02]  /*d590*/  IMAD.MOV.U32 R227, RZ, RZ, R112 ;  /* 0x000000ffffe37224 */ /* 0x000fc400078e0070 */
[----:B------:R-:W-:Y:S02]  /*d5a0*/  IMAD.MOV.U32 R66, RZ, RZ, R142 ;  /* 0x000000ffff427224 */ /* 0x000fe400078e008e */
[----:B------:R-:W-:Y:S01]  /*d5b0*/  IMAD.MOV.U32 R112, RZ, RZ, R113 ;  /* 0x000000ffff707224 */ /* 0x000fe200078e0071 */
[----:B------:R1:W-:Y:S01]  /*d5c0*/  MUFU.EX2 R142, R3 ;  /* 0x00000003008e7308 */ /* 0x0003e20000000800 */
[----:B------:R-:W-:Y:S01]  /*d5d0*/  MOV R113, R114 ;  /* 0x0000007200717202 */ /* 0x000fe20000000f00 */
[----:B------:R-:W-:Y:S02]  /*d5e0*/  IMAD.MOV.U32 R114, RZ, RZ, R115 ;  /* 0x000000ffff727224 */ /* 0x000fe400078e0073 */
[----:B------:R-:W-:Y:S02]  /*d5f0*/  IMAD.MOV.U32 R115, RZ, RZ, R64 ;  /* 0x000000ffff737224 */ /* 0x000fe400078e0040 */
[----:B------:R-:W-:Y:S02]  /*d600*/  IMAD.MOV.U32 R64, RZ, RZ, R65 ;  /* 0x000000ffff407224 */ /* 0x000fe400078e0041 */
[----:B------:R-:W-:Y:S01]  /*d610*/  IMAD.MOV.U32 R65, RZ, RZ, R66 ;  /* 0x000000ffff417224 */ /* 0x000fe200078e0042 */
[----:B------:R-:W-:Y:S01]  /*d620*/  MOV R66, R67 ;  /* 0x0000004300427202 */ /* 0x000fe20000000f00 */
[----:B------:R-:W-:Y:S01]  /*d630*/  IMAD.MOV.U32 R67, RZ, RZ, R56 ;  /* 0x000000ffff437224 */ /* 0x000fe200078e0038 */
[----:B-1----:R-:W-:Y:S01]  /*d640*/  SHF.R.U32.HI R3, RZ, 0x8, R14 ;  /* 0x00000008ff037819 */ /* 0x002fe2000001160e */
[----:B------:R-:W-:-:S02]  /*d650*/  IMAD.MOV.U32 R56, RZ, RZ, R57 ;  /* 0x000000ffff387224 */ /* 0x000fc400078e0039 */
[----:B------:R-:W-:Y:S02]  /*d660*/  IMAD.MOV.U32 R57, RZ, RZ, R58 ;  /* 0x000000ffff397224 */ /* 0x000fe400078e003a */
[----:B------:R-:W-:Y:S02]  /*d670*/  IMAD.MOV.U32 R58, RZ, RZ, R140 ;  /* 0x000000ffff3a7224 */ /* 0x000fe400078e008c */
[----:B------:R-:W-:Y:S01]  /*d680*/  IMAD.MOV.U32 R217, RZ, RZ, R158 ;  /* 0x000000ffffd97224 */ /* 0x000fe200078e009e */
[----:B------:R-:W-:Y:S01]  /*d690*/  ISETP.GE.U32.AND P5, PT, R251, R43, PT ;  /* 0x0000002bfb00720c */ /* 0x000fe20003fa6070 */
[----:B------:R-:W-:Y:S01]  /*d6a0*/  IMAD.MOV.U32 R239, RZ, RZ, R227 ;  /* 0x000000ffffef7224 */ /* 0x000fe200078e00e3 */
[----:B------:R-:W1:Y:S01]  /*d6b0*/  LDSM.16.MT88.4 R40, [R178+0xd800] ;  /* 0x00d80000b228783b */ /* 0x000e620000004200 */
[----:B------:R-:W-:Y:S02]  /*d6c0*/  IMAD.MOV.U32 R229, RZ, RZ, R217 ;  /* 0x000000ffffe57224 */ /* 0x000fe400078e00d9 */
[----:B------:R-:W-:-:S02]  /*d6d0*/  IMAD.MOV.U32 R217, RZ, RZ, R64 ;  /* 0x000000ffffd97224 */ /* 0x000fc400078e0040 */
[----:B------:R-:W-:Y:S01]  /*d6e0*/  IMAD.MOV.U32 R227, RZ, RZ, R67 ;  /* 0x000000ffffe37224 */ /* 0x000fe200078e0043 */
[----:B------:R-:W-:Y:S01]  /*d6f0*/  MOV R223, R115 ;  /* 0x0000007300df7202 */ /* 0x000fe20000000f00 */
[----:B------:R-:W-:Y:S01]  /*d700*/  IMAD.MOV.U32 R37, RZ, RZ, R157 ;  /* 0x000000ffff257224 */ /* 0x000fe200078e009d */
[----:B------:R-:W-:Y:S01]  /*d710*/  MOV R36, R156 ;  /* 0x0000009c00247202 */ /* 0x000fe20000000f00 */
[----:B------:R-:W-:Y:S02]  /*d720*/  IMAD.MOV.U32 R224, RZ, RZ, R159 ;  /* 0x000000ffffe07224 */ /* 0x000fe400078e009f */
[C---:B------:R-:W-:Y:S08]  /*d730*/  HMMA.16816.F32 R156, R4.reuse, R26, R240 ;  /* 0x0000001a049c723c */ /* 0x040ff000000018f0 */
[C---:B------:R-:W-:Y:S08]  /*d740*/  HMMA.16816.F32 R24, R4.reuse, R20, R244 ;  /* 0x000000140418723c */ /* 0x040ff000000018f4 */
[----:B------:R-:W-:Y:S01]  /*d750*/  HMMA.16816.F32 R20, R4, R22, R44 ;  /* 0x000000160414723c */ /* 0x000fe2000000182c */
[----:B------:R-:W-:Y:S01]  /*d760*/  MOV R219, R125 ;  /* 0x0000007d00db7202 */ /* 0x000fe20000000f00 */
[----:B------:R-:W-:-:S02]  /*d770*/  IMAD.MOV.U32 R232, RZ, RZ, R112 ;  /* 0x000000ffffe87224 */ /* 0x000fc400078e0070 */
[----:B------:R-:W-:Y:S02]  /*d780*/  IMAD.MOV.U32 R218, RZ, RZ, R124 ;  /* 0x000000ffffda7224 */ /* 0x000fe400078e007c */
[----:B------:R-:W-:Y:S02]  /*d790*/  IMAD.MOV.U32 R234, RZ, RZ, R219 ;  /* 0x000000ffffea7224 */ /* 0x000fe400078e00db */
[----:B------:R-:W-:Y:S02]  /*d7a0*/  IMAD.MOV.U32 R219, RZ, RZ, R113 ;  /* 0x000000ffffdb7224 */ /* 0x000fe400078e0071 */
[----:B------:R-:W-:Y:S02]  /*d7b0*/  IMAD.MOV.U32 R235, RZ, RZ, R218 ;  /* 0x000000ffffeb7224 */ /* 0x000fe400078e00da */
[----:B------:R-:W-:Y:S01]  /*d7c0*/  IMAD.MOV.U32 R218, RZ, RZ, R114 ;  /* 0x000000ffffda7224 */ /* 0x000fe200078e0072 */
[----:B------:R-:W-:Y:S01]  /*d7d0*/  MOV R228, R36 ;  /* 0x0000002400e47202 */ /* 0x000fe20000000f00 */
[----:B------:R-:W-:Y:S01]  /*d7e0*/  IMAD.MOV.U32 R230, RZ, RZ, R37 ;  /* 0x000000ffffe67224 */ /* 0x000fe200078e0025 */
[----:B---3--:R-:W-:-:S05]  /*d7f0*/  @!P2 HADD2 R19, -R119.H0_H0, -RZ.H0_H0 ;  /* 0xa00000ff7713a230 */ /* 0x008fca0000000900 */
[----:B------:R-:W-:-:S04]  /*d800*/  PRMT R18, R19, 0x7610, R18 ;  /* 0x0000761013127816 */ /* 0x000fc80000000012 */
[----:B------:R-:W-:Y:S02]  /*d810*/  @!P2 PRMT R119, R18, 0x5410, RZ ;  /* 0x000054101277a816 */ /* 0x000fe400000000ff */
[----:B------:R-:W-:Y:S02]  /*d820*/  ISETP.GE.U32.AND P2, PT, R251, R2, PT ;  /* 0x00000002fb00720c */ /* 0x000fe40003f46070 */
[----:B------:R-:W-:Y:S01]  /*d830*/  SHF.R.U32.HI R2, RZ, 0x8, R50 ;  /* 0x00000008ff027819 */ /* 0x000fe20000011632 */
[----:B----4-:R-:W-:-:S05]  /*d840*/  @!P1 HADD2 R13, -R118.H0_H0, -RZ.H0_H0 ;  /* 0xa00000ff760d9230 */ /* 0x010fca0000000900 */
[----:B------:R-:W-:-:S04]  /*d850*/  PRMT R10, R13, 0x7610, R10 ;  /* 0x000076100d0a7816 */ /* 0x000fc8000000000a */
[----:B------:R-:W-:Y:S01]  /*d860*/  @!P1 PRMT R118, R10, 0x5410, RZ ;  /* 0x000054100a769816 */ /* 0x000fe200000000ff */
[----:B------:R-:W-:Y:S01]  /*d870*/  FFMA.FTZ R10, R141, c[0x0][0x23c], -R11 ;  /* 0x00008f008d0a7a23 */ /* 0x000fe2000001080b */
[----:B------:R-:W-:Y:S02]  /*d880*/  LOP3.LUT R13, R2, 0xffff, RZ, 0xc0, !PT ;  /* 0x0000ffff020d7812 */ /* 0x000fe400078ec0ff */
[----:B------:R-:W-:Y:S01]  /*d890*/  LOP3.LUT R2, R15, 0xff, RZ, 0xc0, !PT ;  /* 0x000000ff0f027812 */ /* 0x000fe200078ec0ff */
[----:B------:R3:W4:Y:S01]  /*d8a0*/  MUFU.EX2 R141, R10 ;  /* 0x0000000a008d7308 */ /* 0x0007220000000800 */
[----:B------:R-:W-:Y:S01]  /*d8b0*/  PRMT R15, R17, 0x5410, R3 ;  /* 0x00005410110f7816 */ /* 0x000fe20000000003 */
[----:B------:R-:W-:Y:S01]  /*d8c0*/  FFMA.FTZ R3, R226, c[0x0][0x23c], -R11 ;  /* 0x00008f00e2037a23 */ /* 0x000fe2000001080b */
[----:B------:R-:W-:Y:S02]  /*d8d0*/  PRMT R14, R2, 0x5410, R16 ;  /* 0x00005410020e7816 */ /* 0x000fe40000000010 */
[----:B------:R-:W-:-:S02]  /*d8e0*/  LOP3.LUT R2, R0, 0xffff, RZ, 0xc0, !PT ;  /* 0x0000ffff00027812 */ /* 0x000fc400078ec0ff */
[----:B------:R-:W-:Y:S01]  /*d8f0*/  ISETP.GE.U32.AND P1, PT, R251, R13, PT ;  /* 0x0000000dfb00720c */ /* 0x000fe20003f26070 */
[----:B------:R1:W1:Y:S01]  /*d900*/  MUFU.EX2 R140, R3 ;  /* 0x00000003008c7308 */ /* 0x0002620000000800 */
[----:B------:R-:W-:Y:S01]  /*d910*/  LOP3.LUT R11, R0, 0xff, RZ, 0xc0, !PT ;  /* 0x000000ff000b7812 */ /* 0x000fe200078ec0ff */
[----:B------:R-:W-:Y:S01]  /*d920*/  IMAD.MOV.U32 R226, RZ, RZ, R127 ;  /* 0x000000ffffe27224 */ /* 0x000fe200078e007f */
[--C-:B------:R-:W-:Y:S02]  /*d930*/  SHF.R.U32.HI R13, RZ, 0x18, R0.reuse ;  /* 0x00000018ff0d7819 */ /* 0x100fe40000011600 */
[----:B---3--:R-:W-:Y:S01]  /*d940*/  SHF.R.U32.HI R10, RZ, 0x10, R0 ;  /* 0x00000010ff0a7819 */ /* 0x008fe20000011600 */
[----:B------:R-:W-:Y:S01]  /*d950*/  FFMA.FTZ R0, R91, c[0x0][0x23c], -R12 ;  /* 0x00008f005b007a23 */ /* 0x000fe2000001080c */
[----:B------:R-:W-:Y:S02]  /*d960*/  PRMT R91, R251, 0x7054, R251 ;  /* 0x00007054fb5b7816 */ /* 0x000fe400000000fb */
[----:B-1----:R-:W-:-:S02]  /*d970*/  SHF.R.U32.HI R3, RZ, 0x8, R2 ;  /* 0x00000008ff037819 */ /* 0x002fc40000011602 */
[----:B------:R-:W-:Y:S01]  /*d980*/  LOP3.LUT R2, R10, 0xff, RZ, 0xc0, !PT ;  /* 0x000000ff0a027812 */ /* 0x000fe200078ec0ff */
[----:B------:R1:W3:Y:S01]  /*d990*/  MUFU.EX2 R34, R0 ;  /* 0x0000000000227308 */ /* 0x0002e20000000800 */
[----:B------:R-:W-:Y:S01]  /*d9a0*/  PRMT R11, R11, 0x5410, R3 ;  /* 0x000054100b0b7816 */ /* 0x000fe20000000003 */
[----:B------:R-:W-:Y:S01]  /*d9b0*/  IMAD.MOV.U32 R19, RZ, RZ, R65 ;  /* 0x000000ffff137224 */ /* 0x000fe200078e0041 */
[----:B------:R-:W-:Y:S02]  /*d9c0*/  PRMT R3, R2, 0x5410, R13 ;  /* 0x0000541002037816 */ /* 0x000fe4000000000d */
[----:B------:R-:W-:Y:S01]  /*d9d0*/  MOV R233, R226 ;  /* 0x000000e200e97202 */ /* 0x000fe20000000f00 */
[----:B------:R-:W-:Y:S01]  /*d9e0*/  IMAD.MOV.U32 R226, RZ, RZ, R66 ;  /* 0x000000ffffe27224 */ /* 0x000fe200078e0042 */
[----:B----4-:R-:W-:Y:S01]  /*d9f0*/  F2FP.PACK_AB R13, R141, R142 ;  /* 0x0000008e8d0d723e */ /* 0x010fe200000000ff */
[----:B------:R-:W4:Y:S01]  /*da00*/  LDSM.16.MT88.4 R64, [R177+0xf800] ;  /* 0x00f80000b140783b */ /* 0x000f220000004200 */
[----:B------:R-:W-:-:S02]  /*da10*/  HSET2.LE.AND R2, R11, R91, PT ;  /* 0x0000005b0b027233 */ /* 0x000fc40003803000 */
[----:B------:R-:W-:Y:S01]  /*da20*/  MOV R11, R13 ;  /* 0x0000000d000b7202 */ /* 0x000fe20000000f00 */
[----:B-1----:R-:W-:-:S05]  /*da30*/  HSET2.LE.AND R0, R14, R91, PT ;  /* 0x0000005b0e007233 */ /* 0x002fca0003803000 */
[----:B------:R-:W-:Y:S02]  /*da40*/  LOP3.LUT R115, R0, R11, RZ, 0xc0, !PT ;  /* 0x0000000b00737212 */ /* 0x000fe400078ec0ff */
[----:B------:R-:W-:Y:S02]  /*da50*/  F2FP.PACK_AB R0, R215, R216 ;  /* 0x000000d8d700723e */ /* 0x000fe400000000ff */
[----:B------:R-:W-:Y:S02]  /*da60*/  F2FP.PACK_AB R4, R140, R154 ;  /* 0x0000009a8c04723e */ /* 0x000fe400000000ff */
[C---:B------:R-:W-:Y:S02]  /*da70*/  PRMT R12, R0.reuse, 0x7610, R12 ;  /* 0x00007610000c7816 */ /* 0x040fe4000000000c */
[----:B------:R-:W-:Y:S02]  /*da80*/  PRMT R11, R0, 0x7632, R11 ;  /* 0x00007632000b7816 */ /* 0x000fe4000000000b */
[----:B---3--:R-:W-:-:S02]  /*da90*/  F2FP.PACK_AB R0, R34, R214 ;  /* 0x000000d62200723e */ /* 0x008fc400000000ff */
[C---:B------:R-:W-:Y:S02]  /*daa0*/  PRMT R7, R4.reuse, 0x7610, R7 ;  /* 0x0000761004077816 */ /* 0x040fe40000000007 */
[----:B------:R-:W-:Y:S02]  /*dab0*/  PRMT R6, R4, 0x7632, R6 ;  /* 0x0000763204067816 */ /* 0x000fe40000000006 */
[C---:B------:R-:W-:Y:S02]  /*dac0*/  PRMT R5, R0.reuse, 0x7610, R5 ;  /* 0x0000761000057816 */ /* 0x040fe40000000005 */
[----:B------:R-:W-:Y:S02]  /*dad0*/  PRMT R4, R0, 0x7632, R4 ;  /* 0x0000763200047816 */ /* 0x000fe40000000004 */
[----:B------:R-:W-:Y:S01]  /*dae0*/  PRMT R0, R12, 0x5410, R11 ;  /* 0x000054100c007816 */ /* 0x000fe2000000000b */
[----:B------:R-:W-:-:S03]  /*daf0*/  HSET2.LE.AND R3, R3, R91, PT ;  /* 0x0000005b03037233 */ /* 0x000fc60003803000 */
[----:B------:R-:W-:Y:S02]  /*db00*/  LOP3.LUT R112, R2, R0, RZ, 0xc0, !PT ;  /* 0x0000000002707212 */ /* 0x000fe400078ec0ff */
[----:B------:R-:W-:Y:S01]  /*db10*/  PRMT R0, R7, 0x5410, R6 ;  /* 0x0000541007007816 */ /* 0x000fe20000000006 */
[----:B------:R-:W-:Y:S02]  /*db20*/  HSET2.LE.AND R10, R15, R91, PT ;  /* 0x0000005b0f0a7233 */ /* 0x000fe40003803000 */
[----:B--2---:R-:W-:Y:S01]  /*db30*/  @!P4 HADD2 R238, -R35.H0_H0, -RZ.H0_H0 ;  /* 0xa00000ff23eec230 */ /* 0x004fe20000000900 */
[----:B------:R-:W-:Y:S01]  /*db40*/  LOP3.LUT R113, R3, R0, RZ, 0xc0, !PT ;  /* 0x0000000003717212 */ /* 0x000fe200078ec0ff */
[----:B------:R-:W-:Y:S01]  /*db50*/  @!P2 HADD2 R237, -R32.H0_H0, -RZ.H0_H0 ;  /* 0xa00000ff20eda230 */ /* 0x000fe20000000900 */
[----:B------:R-:W-:Y:S01]  /*db60*/  PRMT R0, R5, 0x5410, R4 ;  /* 0x0000541005007816 */ /* 0x000fe20000000004 */
[----:B------:R-:W-:Y:S01]  /*db70*/  @!P3 HADD2 R236, -R139.H0_H0, -RZ.H0_H0 ;  /* 0xa00000ff8becb230 */ /* 0x000fe20000000900 */
[----:B------:R-:W-:Y:S01]  /*db80*/  IMAD.MOV.U32 R225, RZ, RZ, R126 ;  /* 0x000000ffffe17224 */ /* 0x000fe200078e007e */
[----:B------:R-:W-:Y:S01]  /*db90*/  MOV R221, R56 ;  /* 0x0000003800dd7202 */ /* 0x000fe20000000f00 */
[----:B------:R-:W1:Y:S01]  /*dba0*/  LDSM.16.MT88.4 R124, [R177+0xd800] ;  /* 0x00d80000b17c783b */ /* 0x000e620000004200 */
[----:B------:R-:W-:-:S02]  /*dbb0*/  LOP3.LUT R114, R10, R0, RZ, 0xc0, !PT ;  /* 0x000000000a727212 */ /* 0x000fc400078ec0ff */
[----:B------:R-:W-:Y:S01]  /*dbc0*/  PRMT R0, R238, 0x7610, R0 ;  /* 0x00007610ee007816 */ /* 0x000fe20000000000 */
[----:B------:R-:W-:Y:S01]  /*dbd0*/  IMAD.MOV.U32 R220, RZ, RZ, R57 ;  /* 0x000000ffffdc7224 */ /* 0x000fe200078e0039 */
[----:B------:R-:W-:Y:S01]  /*dbe0*/  PRMT R16, R237, 0x7610, R16 ;  /* 0x00007610ed107816 */ /* 0x000fe20000000010 */
[----:B------:R-:W-:Y:S01]  /*dbf0*/  IMAD.MOV.U32 R231, RZ, RZ, R58 ;  /* 0x000000ffffe77224 */ /* 0x000fe200078e003a */
[----:B------:R-:W-:Y:S01]  /*dc00*/  @!P4 PRMT R35, R0, 0x5410, RZ ;  /* 0x000054100023c816 */ /* 0x000fe200000000ff */
[----:B------:R-:W-:Y:S01]  /*dc10*/  HMMA.16816.F32 R36, R112, R40, R60 ;  /* 0x000000287024723c */ /* 0x000fe2000000183c */
[----:B------:R-:W-:Y:S01]  /*dc20*/  LOP3.LUT R0, R29, 0xff, RZ, 0xc0, !PT ;  /* 0x000000ff1d007812 */ /* 0x000fe200078ec0ff */
[----:B------:R-:W-:Y:S01]  /*dc30*/  IMAD.MOV.U32 R18, RZ, RZ, R59 ;  /* 0x000000ffff127224 */ /* 0x000fe200078e003b */
[----:B------:R-:W-:Y:S01]  /*dc40*/  PRMT R3, R236, 0x7610, R3 ;  /* 0x00007610ec037816 */ /* 0x000fe20000000003 */
[----:B------:R-:W2:Y:S01]  /*dc50*/  LDSM.16.MT88.4 R56, [R179+0xd800] ;  /* 0x00d80000b338783b */ /* 0x000ea20000004200 */
[----:B------:R-:W-:-:S03]  /*dc60*/  @!P2 PRMT R32, R16, 0x5410, RZ ;  /* 0x000054101020a816 */ /* 0x000fc600000000ff */
[----:B----4-:R-:W-:Y:S01]  /*dc70*/  HMMA.16816.F32 R60, R112, R64, R92 ;  /* 0x00000040703c723c */ /* 0x010fe2000000185c */
[----:B------:R3:W4:Y:S01]  /*dc80*/  LDL.LU.S16 R93, [R1+0x74] ;  /* 0x00007400015d7983 */ /* 0x0007220000300600 */
[----:B------:R-:W-:-:S03]  /*dc90*/  ISETP.GE.U32.AND P2, PT, R251, R0, PT ;  /* 0x00000000fb00720c */ /* 0x000fc60003f46070 */
[----:B------:R3:W3:Y:S01]  /*dca0*/  LDL.LU.S16 R92, [R1+0x6c] ;  /* 0x00006c00015c7983 */ /* 0x0006e20000300600 */
[----:B------:R-:W-:-:S03]  /*dcb0*/  @!P3 PRMT R139, R3, 0x5410, RZ ;  /* 0x00005410038bb816 */ /* 0x000fc600000000ff */
[----:B------:R2:W3:Y:S04]  /*dcc0*/  LDL.LU.S16 R0, [R1+0x70] ;  /* 0x0000700001007983 */ /* 0x0004e80000300600 */
[----:B------:R2:W3:Y:S04]  /*dcd0*/  LDL.LU.S16 R16, [R1+0x78] ;  /* 0x0000780001107983 */ /* 0x0004e80000300600 */
[----:B------:R2:W3:Y:S01]  /*dce0*/  LDL.LU.S16 R3, [R1+0x7c] ;  /* 0x00007c0001037983 */ /* 0x0004e20000300600 */
[----:B------:R-:W-:-:S03]  /*dcf0*/  IMAD.MOV.U32 R222, RZ, RZ, R51 ;  /* 0x000000ffffde7224 */ /* 0x000fc600078e0033 */
[----:B------:R-:W2:Y:S01]  /*dd00*/  LDSM.16.MT88.4 R48, [R180+0xd800] ;  /* 0x00d80000b430783b */ /* 0x000ea20000004200 */
[C---:B-1----:R-:W-:Y:S01]  /*dd10*/  HMMA.16816.F32 R120, R112.reuse, R124, R120 ;  /* 0x0000007c7078723c */ /* 0x042fe20000001878 */
[----:B------:R-:W-:Y:S02]  /*dd20*/  LOP3.LUT R2, R28, 0xff, RZ, 0xc0, !PT ;  /* 0x000000ff1c027812 */ /* 0x000fe400078ec0ff */
[----:B------:R-:W-:Y:S04]  /*dd30*/  STG.E.U16 [R8.64+-0x80], R210 ;  /* 0xffff80d208007986 */ /* 0x000fe8000c101512 */
[----:B------:R-:W-:Y:S01]  /*dd40*/  STG.E.U16 [R8.64+-0x7e], R212 ;  /* 0xffff82d408007986 */ /* 0x000fe2000c101512 */
[C---:B------:R-:W-:Y:S03]  /*dd50*/  HMMA.16816.F32 R124, R112.reuse, R126, R52 ;  /* 0x0000007e707c723c */ /* 0x040fe60000001834 */
[----:B------:R-:W-:Y:S05]  /*dd60*/  LDSM.16.MT88.4 R88, [R179+0xf800] ;  /* 0x00f80000b358783b */ /* 0x000fea0000004200 */
[----:B--2---:R-:W-:Y:S01]  /*dd70*/  HMMA.16816.F32 R52, R112, R56, R80 ;  /* 0x000000387034723c */ /* 0x004fe20000001850 */
[----:B------:R-:W1:Y:S01]  /*dd80*/  LDSM.16.MT88.4 R80, [R180+0xf800] ;  /* 0x00f80000b450783b */ /* 0x000e620000004200 */
[----:B------:R-:W-:-:S02]  /*dd90*/  ISETP.GE.U32.AND P3, PT, R251, R2, PT ;  /* 0x00000002fb00720c */ /* 0x000fc40003f66070 */
[----:B------:R-:W-:Y:S02]  /*dda0*/  ISETP.GE.U32.AND P4, PT, R251, R30, PT ;  /* 0x0000001efb00720c */ /* 0x000fe40003f86070 */
[----:B------:R-:W-:Y:S02]  /*ddb0*/  @P2 PRMT R10, R13, 0x7610, R10 ;  /* 0x000076100d0a2816 */ /* 0x000fe4000000000a */
[C---:B------:R-:W-:Y:S01]  /*ddc0*/  HMMA.16816.F32 R44, R112.reuse, R48, R72 ;  /* 0x00000030702c723c */ /* 0x040fe20000001848 */
[----:B------:R-:W-:Y:S01]  /*ddd0*/  IMAD.MOV.U32 R238, RZ, RZ, R233 ;  /* 0x000000ffffee7224 */ /* 0x000fe200078e00e9 */
[----:B------:R-:W2:Y:S06]  /*dde0*/  LDSM.16.MT88.4 R72, [R178+0xf800] ;  /* 0x00f80000b248783b */ /* 0x000eac0000004200 */
[C---:B------:R-:W-:Y:S08]  /*ddf0*/  HMMA.16816.F32 R48, R112.reuse, R50, R76 ;  /* 0x000000327030723c */ /* 0x040ff0000000184c */
[----:B-1----:R-:W-:Y:S01]  /*de00*/  HMMA.16816.F32 R76, R112, R80, R108 ;  /* 0x00000050704c723c */ /* 0x002fe2000000186c */
[----:B------:R1:W2:Y:S04]  /*de10*/  LDL.LU.S16 R111, [R1+0x28] ;  /* 0x00002800016f7983 */ /* 0x0002a80000300600 */
[----:B------:R1:W2:Y:S01]  /*de20*/  LDL.LU.S16 R109, [R1+0x8c] ;  /* 0x00008c00016d7983 */ /* 0x0002a20000300600 */
[----:B----4-:R-:W-:-:S05]  /*de30*/  @!P1 HADD2 R93, -R138.H0_H0, -RZ.H0_H0 ;  /* 0xa00000ff8a5d9230 */ /* 0x010fca0000000900 */
[----:B------:R-:W-:Y:S01]  /*de40*/  PRMT R108, R93, 0x7610, R108 ;  /* 0x000076105d6c7816 */ /* 0x000fe2000000006c */
[----:B---3--:R-:W-:-:S03]  /*de50*/  @!P6 HADD2 R0, -R136.H0_H0, -RZ.H0_H0 ;  /* 0xa00000ff8800e230 */ /* 0x008fc60000000900 */
[----:B------:R-:W-:Y:S01]  /*de60*/  @!P1 PRMT R138, R108, 0x5410, RZ ;  /* 0x000054106c8a9816 */ /* 0x000fe200000000ff */
[----:B------:R-:W-:Y:S02]  /*de70*/  @!P2 HADD2 R16, -R13.H0_H0, -RZ.H0_H0 ;  /* 0xa00000ff0d10a230 */ /* 0x000fe40000000900 */
[----:B------:R-:W-:Y:S01]  /*de80*/  @!P3 HADD2 R3, -R12.H0_H0, -RZ.H0_H0 ;  /* 0xa00000ff0c03b230 */ /* 0x000fe20000000900 */
[----:B------:R-:W-:Y:S01]  /*de90*/  PRMT R2, R0, 0x7610, R2 ;  /* 0x0000761000027816 */ /* 0x000fe20000000002 */
[----:B------:R1:W3:Y:S01]  /*dea0*/  LDL.LU.S16 R108, [R1+0x88] ;  /* 0x00008800016c7983 */ /* 0x0002e20000300600 */
[----:B------:R-:W-:Y:S02]  /*deb0*/  ISETP.GE.U32.AND P1, PT, R251, R31, PT ;  /* 0x0000001ffb00720c */ /* 0x000fe40003f26070 */
[----:B------:R-:W-:Y:S02]  /*dec0*/  PRMT R31, R3, 0x7610, R31 ;  /* 0x00007610031f7816 */ /* 0x000fe4000000001f */
[----:B------:R-:W-:-:S02]  /*ded0*/  PRMT R30, R16, 0x7610, R30 ;  /* 0x00007610101e7816 */ /* 0x000fc4000000001e */
[----:B------:R-:W-:Y:S02]  /*dee0*/  @!P6 PRMT R136, R2, 0x5410, RZ ;  /* 0x000054100288e816 */ /* 0x000fe400000000ff */
[----:B------:R-:W-:Y:S02]  /*def0*/  SHF.R.U32.HI R2, RZ, 0x8, R33 ;  /* 0x00000008ff027819 */ /* 0x000fe40000011621 */
[----:B------:R-:W-:Y:S01]  /*df00*/  @!P3 PRMT R12, R31, 0x5410, RZ ;  /* 0x000054101f0cb816 */ /* 0x000fe200000000ff */
[----:B------:R1:W4:Y:S01]  /*df10*/  LDL.LU.S16 R33, [R1+0x84] ;  /* 0x0000840001217983 */ /* 0x0003220000300600 */
[----:B------:R-:W-:-:S03]  /*df20*/  @!P2 PRMT R10, R30, 0x5410, RZ ;  /* 0x000054101e0aa816 */ /* 0x000fc600000000ff */
[----:B------:R1:W3:Y:S04]  /*df30*/  LDL.LU.S16 R31, [R1+0x80] ;  /* 0x00008000011f7983 */ /* 0x0002e80000300600 */
[----:B------:R1:W4:Y:S01]  /*df40*/  LDL.LU.S16 R30, [R1+0x2c] ;  /* 0x00002c00011e7983 */ /* 0x0003220000300600 */
[----:B------:R-:W-:Y:S01]  /*df50*/  @!P5 HADD2 R92, -R137.H0_H0, -RZ.H0_H0 ;  /* 0xa00000ff895cd230 */ /* 0x000fe20000000900 */
[----:B------:R-:W-:-:S04]  /*df60*/  SHF.R.U32.HI R0, RZ, 0x18, R28 ;  /* 0x00000018ff007819 */ /* 0x000fc8000001161c */
[----:B------:R-:W-:Y:S02]  /*df70*/  PRMT R17, R92, 0x7610, R17 ;  /* 0x000076105c117816 */ /* 0x000fe40000000011 */
[----:B------:R-:W-:Y:S02]  /*df80*/  LOP3.LUT R2, R2, 0xffff, RZ, 0xc0, !PT ;  /* 0x0000ffff02027812 */ /* 0x000fe400078ec0ff */
[----:B------:R-:W-:Y:S02]  /*df90*/  @!P5 PRMT R137, R17, 0x5410, RZ ;  /* 0x000054101189d816 */ /* 0x000fe400000000ff */
[----:B------:R-:W-:Y:S02]  /*dfa0*/  ISETP.GE.U32.AND P5, PT, R251, R0, PT ;  /* 0x00000000fb00720c */ /* 0x000fe40003fa6070 */
[----:B------:R-:W-:Y:S02]  /*dfb0*/  LOP3.LUT R0, R28, 0xffff, RZ, 0xc0, !PT ;  /* 0x0000ffff1c007812 */ /* 0x000fe400078ec0ff */
[----:B------:R-:W-:-:S02]  /*dfc0*/  SHF.R.U32.HI R3, RZ, 0x10, R28 ;  /* 0x00000010ff037819 */ /* 0x000fc4000001161c */
[----:B------:R-:W-:Y:S02]  /*dfd0*/  ISETP.GE.U32.AND P3, PT, R251, R2, PT ;  /* 0x00000002fb00720c */ /* 0x000fe40003f66070 */
[----:B------:R-:W-:Y:S01]  /*dfe0*/  SHF.R.U32.HI R0, RZ, 0x8, R0 ;  /* 0x00000008ff007819 */ /* 0x000fe20000011600 */
[----:B------:R-:W-:Y:S01]  /*dff0*/  IMAD.MOV.U32 R237, RZ, RZ, R228 ;  /* 0x000000ffffed7224 */ /* 0x000fe200078e00e4 */
[----:B------:R-:W-:Y:S02]  /*e000*/  LOP3.LUT R3, R3, 0xff, RZ, 0xc0, !PT ;  /* 0x000000ff03037812 */ /* 0x000fe400078ec0ff */
[----:B------:R-:W-:Y:S01]  /*e010*/  LOP3.LUT R0, R0, 0xffff, RZ, 0xc0, !PT ;  /* 0x0000ffff00007812 */ /* 0x000fe200078ec0ff */
[----:B------:R-:W-:Y:S01]  /*e020*/  IMAD.MOV.U32 R233, RZ, RZ, R234 ;  /* 0x000000ffffe97224 */ /* 0x000fe200078e00ea */
[C---:B------:R-:W-:Y:S01]  /*e030*/  ISETP.GE.U32.AND P6, PT, R251.reuse, R3, PT ;  /* 0x00000003fb00720c */ /* 0x040fe20003fc6070 */
[----:B------:R-:W-:Y:S01]  /*e040*/  FFMA.FTZ R3, R238, R117, R237 ;  /* 0x00000075ee037223 */ /* 0x000fe200000100ed */
[----:B------:R-:W-:Y:S01]  /*e050*/  ISETP.GE.U32.AND P2, PT, R251, R0, PT ;  /* 0x00000000fb00720c */ /* 0x000fe20003f46070 */
[----:B------:R-:W-:Y:S01]  /*e060*/  IMAD.MOV.U32 R234, RZ, RZ, R235 ;  /* 0x000000ffffea7224 */ /* 0x000fe200078e00eb */
[----:B------:R-:W-:Y:S01]  /*e070*/  MOV R235, R231 ;  /* 0x000000e700eb7202 */ /* 0x000fe20000000f00 */
[----:B------:R-:W-:Y:S01]  /*e080*/  FFMA.FTZ R2, R232, R116, R239 ;  /* 0x00000074e8027223 */ /* 0x000fe200000100ef */
[----:B------:R-:W-:Y:S01]  /*e090*/  @P1 PRMT R0, R13, 0x7632, R0 ;  /* 0x000076320d001816 */ /* 0x000fe20000000000 */
[----:B------:R-:W-:Y:S01]  /*e0a0*/  IMAD.MOV.U32 R228, RZ, RZ, R18 ;  /* 0x000000ffffe47224 */ /* 0x000fe200078e0012 */
[----:B--2---:R-:W-:Y:S01]  /*e0b0*/  @!P1 HADD2 R111, -R13.H1_H1, -RZ.H0_H0 ;  /* 0xa00000ff0d6f9230 */ /* 0x004fe20000000d00 */
[----:B------:R-:W-:-:S02]  /*e0c0*/  FADD.FTZ R13, R233, R3 ;  /* 0x00000003e90d7221 */ /* 0x000fc40000010000 */
[----:B------:R-:W-:Y:S02]  /*e0d0*/  FADD.FTZ R3, R234, R2 ;  /* 0x00000002ea037221 */ /* 0x000fe40000010000 */
[----:B------:R-:W-:Y:S02]  /*e0e0*/  FADD.FTZ R2, R235, R13 ;  /* 0x0000000deb027221 */ /* 0x000fe40000010000 */
[----:B------:R-:W-:Y:S02]  /*e0f0*/  FADD.FTZ R3, R228, R3 ;  /* 0x00000003e4037221 */ /* 0x000fe40000010000 */
[----:B------:R-:W-:Y:S01]  /*e100*/  IMAD.MOV.U32 R231, RZ, RZ, R19 ;  /* 0x000000ffffe77224 */ /* 0x000fe200078e0013 */
[----:B------:R-:W-:Y:S01]  /*e110*/  @!P2 HADD2 R109, -R11.H0_H0, -RZ.H0_H0 ;  /* 0xa00000ff0b6da230 */ /* 0x000fe20000000900 */
[----:B------:R-:W-:Y:S01]  /*e120*/  HMMA.16816.F32 R40, R112, R42, R68 ;  /* 0x0000002a7028723c */ /* 0x000fe20000001844 */
[----:B------:R-:W-:Y:S03]  /*e130*/  LDSM.16.MT88.4 R16, [R179+0x11800] ;  /* 0x01180000b310783b */ /* 0x000fe60000004200 */
[----:B------:R-:W-:-:S04]  /*e140*/  PRMT R29, R109, 0x7610, R29 ;  /* 0x000076106d1d7816 */ /* 0x000fc8000000001d */
[----:B------:R-:W-:Y:S01]  /*e150*/  HMMA.16816.F32 R64, R112, R66, R96 ;  /* 0x000000427040723c */ /* 0x000fe20000001860 */
[----:B------:R-:W2:Y:S01]  /*e160*/  LDSM.16.MT88.4 R96, [R177+0x11800] ;  /* 0x01180000b160783b */ /* 0x000ea20000004200 */
[----:B------:R-:W-:Y:S02]  /*e170*/  PRMT R110, R111, 0x7610, R110 ;  /* 0x000076106f6e7816 */ /* 0x000fe4000000006e */
[----:B------:R-:W-:-:S04]  /*e180*/  @!P2 PRMT R11, R29, 0x5410, RZ ;  /* 0x000054101d0ba816 */ /* 0x000fc800000000ff */
[----:B------:R-:W-:Y:S01]  /*e190*/  HMMA.16816.F32 R68, R112, R72, R100 ;  /* 0x000000487044723c */ /* 0x000fe20000001864 */
[----:B------:R-:W1:Y:S01]  /*e1a0*/  LDSM.16.MT88.4 R100, [R178+0x11800] ;  /* 0x01180000b264783b */ /* 0x000e620000004200 */
[----:B------:R-:W-:-:S06]  /*e1b0*/  @!P1 PRMT R0, R110, 0x5410, RZ ;  /* 0x000054106e009816 */ /* 0x000fcc00000000ff */
[----:B------:R-:W-:Y:S01]  /*e1c0*/  HMMA.16816.F32 R72, R112, R74, R104 ;  /* 0x0000004a7048723c */ /* 0x000fe20000001868 */
[----:B------:R-:W1:Y:S01]  /*e1d0*/  LDSM.16.MT88.4 R104, [R180+0x11800] ;  /* 0x01180000b468783b */ /* 0x000e620000004200 */
[----:B------:R-:W-:Y:S01]  /*e1e0*/  @UP0 UIADD3 UR21, UR8, -0x3, URZ ;  /* 0xfffffffd08150890 */ /* 0x000fe2000fffe03f */
[----:B------:R-:W-:-:S05]  /*e1f0*/  IMAD.MOV.U32 R116, RZ, RZ, R152 ;  /* 0x000000ffff747224 */ /* 0x000fca00078e0098 */
[----:B------:R-:W-:Y:S01]  /*e200*/  HMMA.16816.F32 R56, R112, R58, R84 ;  /* 0x0000003a7038723c */ /* 0x000fe20000001854 */
[----:B------:R-:W-:-:S07]  /*e210*/  @P0 IMAD.MOV.U32 R116, RZ, RZ, R152 ;  /* 0x000000ffff740224 */ /* 0x000fce00078e0098 */
[C---:B------:R-:W-:Y:S08]  /*e220*/  HMMA.16816.F32 R80, R112.reuse, R82, R128 ;  /* 0x000000527050723c */ /* 0x040ff00000001880 */
[C---:B------:R-:W-:Y:S08]  /*e230*/  HMMA.16816.F32 R84, R112.reuse, R88, R160 ;  /* 0x000000587054723c */ /* 0x040ff000000018a0 */
[C---:B--2---:R-:W-:Y:S08]  /*e240*/  HMMA.16816.F32 R92, R112.reuse, R96, R132 ;  /* 0x00000060705c723c */ /* 0x044ff00000001884 */
[C---:B-1----:R-:W-:Y:S08]  /*e250*/  HMMA.16816.F32 R128, R112.reuse, R100, R204 ;  /* 0x000000647080723c */ /* 0x042ff000000018cc */
[C---:B------:R-:W-:Y:S08]  /*e260*/  HMMA.16816.F32 R132, R112.reuse, R104, R172 ;  /* 0x000000687084723c */ /* 0x040ff000000018ac */
[C---:B------:R-:W-:Y:S08]  /*e270*/  HMMA.16816.F32 R88, R112.reuse, R90, R168 ;  /* 0x0000005a7058723c */ /* 0x040ff000000018a8 */
[C---:B------:R-:W-:Y:S08]  /*e280*/  HMMA.16816.F32 R96, R112.reuse, R98, R164 ;  /* 0x000000627060723c */ /* 0x040ff000000018a4 */
[C---:B------:R-:W-:Y:S08]  /*e290*/  HMMA.16816.F32 R100, R112.reuse, R102, R200 ;  /* 0x000000667064723c */ /* 0x040ff000000018c8 */
[----:B------:R-:W-:Y:S01]  /*e2a0*/  HMMA.16816.F32 R104, R112, R106, R156 ;  /* 0x0000006a7068723c */ /* 0x000fe2000000189c */
[----:B---3--:R-:W-:-:S02]  /*e2b0*/  @!P4 HADD2 R31, -R5.H0_H0, -RZ.H0_H0 ;  /* 0xa00000ff051fc230 */ /* 0x008fc40000000900 */
[----:B----4-:R-:W-:-:S03]  /*e2c0*/  @!P3 HADD2 R30, -R4.H0_H0, -RZ.H0_H0 ;  /* 0xa00000ff041eb230 */ /* 0x010fc60000000900 */
[----:B------:R-:W-:Y:S02]  /*e2d0*/  PRMT R14, R31, 0x7610, R14 ;  /* 0x000076101f0e7816 */ /* 0x000fe4000000000e */
[----:B------:R-:W-:Y:S02]  /*e2e0*/  PRMT R13, R30, 0x7610, R13 ;  /* 0x000076101e0d7816 */ /* 0x000fe4000000000d */
[----:B------:R-:W-:Y:S01]  /*e2f0*/  @!P4 PRMT R5, R14, 0x5410, RZ ;  /* 0x000054100e05c816 */ /* 0x000fe200000000ff */
[----:B------:R-:W-:Y:S01]  /*e300*/  FADD.FTZ R14, R229, R2 ;  /* 0x00000002e50e7221 */ /* 0x000fe20000010000 */
[----:B------:R-:W-:Y:S01]  /*e310*/  @!P3 PRMT R4, R13, 0x5410, RZ ;  /* 0x000054100d04b816 */ /* 0x000fe200000000ff */
[----:B------:R-:W-:Y:S01]  /*e320*/  @!P5 HADD2 R33, -R6.H0_H0, -RZ.H0_H0 ;  /* 0xa00000ff0621d230 */ /* 0x000fe20000000900 */
[----:B------:R-:W-:Y:S02]  /*e330*/  FADD.FTZ R13, R230, R3 ;  /* 0x00000003e60d7221 */ /* 0x000fe40000010000 */
[----:B------:R-:W-:-:S02]  /*e340*/  FADD.FTZ R14, R231, R14 ;  /* 0x0000000ee70e7221 */ /* 0x000fc40000010000 */
[----:B------:R-:W-:Y:S01]  /*e350*/  FADD.FTZ R13, R220, R13 ;  /* 0x0000000ddc0d7221 */ /* 0x000fe20000010000 */
[----:B------:R-:W-:Y:S01]  /*e360*/  PRMT R15, R33, 0x7610, R15 ;  /* 0x00007610210f7816 */ /* 0x000fe2000000000f */
[----:B------:R-:W-:Y:S02]  /*e370*/  FADD.FTZ R14, R221, R14 ;  /* 0x0000000edd0e7221 */ /* 0x000fe40000010000 */
[----:B------:R-:W-:Y:S01]  /*e380*/  FADD.FTZ R13, R222, R13 ;  /* 0x0000000dde0d7221 */ /* 0x000fe20000010000 */
[----:B------:R-:W-:Y:S01]  /*e390*/  @!P5 PRMT R6, R15, 0x5410, RZ ;  /* 0x000054100f06d816 */ /* 0x000fe200000000ff */
[----:B------:R-:W-:Y:S02]  /*e3a0*/  IMAD.MOV.U32 R15, RZ, RZ, c[0x0][0x228] ;  /* 0x00008a00ff0f7624 */ /* 0x000fe400078e00ff */
[----:B------:R-:W-:Y:S02]  /*e3b0*/  FADD.FTZ R14, R223, R14 ;  /* 0x0000000edf0e7221 */ /* 0x000fe40000010000 */
[----:B------:R-:W-:-:S02]  /*e3c0*/  FADD.FTZ R13, R217, R13 ;  /* 0x0000000dd90d7221 */ /* 0x000fc40000010000 */
[----:B------:R-:W-:Y:S02]  /*e3d0*/  IMAD.SHL.U32 R15, R15, 0x8, RZ ;  /* 0x000000080f0f7824 */ /* 0x000fe400078e00ff */
[----:B------:R-:W-:Y:S02]  /*e3e0*/  FADD.FTZ R14, R218, R14 ;  /* 0x0000000eda0e7221 */ /* 0x000fe40000010000 */
[----:B------:R-:W-:Y:S02]  /*e3f0*/  FADD.FTZ R13, R219, R13 ;  /* 0x0000000ddb0d7221 */ /* 0x000fe40000010000 */
[----:B------:R-:W-:Y:S01]  /*e400*/  IMAD.WIDE R2, R15, 0x2, R8 ;  /* 0x000000020f027825 */ /* 0x000fe200078e0208 */
[----:B------:R-:W-:-:S03]  /*e410*/  @!P6 HADD2 R108, -R7.H0_H0, -RZ.H0_H0 ;  /* 0xa00000ff076ce230 */ /* 0x000fc60000000900 */
[----:B------:R-:W-:Y:S02]  /*e420*/  FADD.FTZ R15, R252, R14 ;  /* 0x0000000efc0f7221 */ /* 0x000fe40000010000 */
[----:B------:R-:W-:Y:S01]  /*e430*/  FADD.FTZ R13, R249, R13 ;  /* 0x0000000df90d7221 */ /* 0x000fe20000010000 */
[----:B------:R-:W-:Y:S01]  /*e440*/  STG.E.U16 [R2.64+-0x80], R213 ;  /* 0xffff80d502007986 */ /* 0x000fe2000c101512 */
[----:B------:R-:W-:Y:S02]  /*e450*/  FADD.FTZ R15, R250, R15 ;  /* 0x0000000ffa0f7221 */ /* 0x000fe40000010000 */
[----:B------:R-:W-:Y:S01]  /*e460*/  FADD.FTZ R13, R248, R13 ;  /* 0x0000000df80d7221 */ /* 0x000fe20000010000 */
[----:B------:R-:W-:Y:S01]  /*e470*/  STG.E.U16 [R2.64+-0x7e], R211 ;  /* 0xffff82d302007986 */ /* 0x000fe2000c101512 */
[----:B------:R-:W-:Y:S01]  /*e480*/  PRMT R28, R108, 0x7610, R28 ;  /* 0x000076106c1c7816 */ /* 0x000fe2000000001c */
[----:B------:R-:W-:Y:S02]  /*e490*/  FADD.FTZ R15, R224, R15 ;  /* 0x0000000fe00f7221 */ /* 0x000fe40000010000 */
[----:B------:R-:W-:Y:S01]  /*e4a0*/  STG.E.U16 [R8.64+-0x70], R209 ;  /* 0xffff90d108007986 */ /* 0x000fe2000c101512 */
[----:B------:R-:W-:-:S03]  /*e4b0*/  FADD.FTZ R13, R225, R13 ;  /* 0x0000000de10d7221 */ /* 0x000fc60000010000 */
[----:B------:R-:W-:Y:S04]  /*e4c0*/  STG.E.U16 [R8.64+-0x6e], R208 ;  /* 0xffff92d008007986 */ /* 0x000fe8000c101512 */
[----:B------:R-:W-:Y:S04]  /*e4d0*/  STG.E.U16 [R2.64+-0x70], R155 ;  /* 0xffff909b02007986 */ /* 0x000fe8000c101512 */
[----:B------:R-:W-:Y:S04]  /*e4e0*/  STG.E.U16 [R2.64+-0x6e], R153 ;  /* 0xffff929902007986 */ /* 0x000fe8000c101512 */
[----:B------:R-:W-:Y:S04]  /*e4f0*/  STG.E.U16 [R8.64+-0x60], R150 ;  /* 0xffffa09608007986 */ /* 0x000fe8000c101512 */
[----:B------:R-:W-:Y:S01]  /*e500*/  STG.E.U16 [R8.64+-0x5e], R148 ;  /* 0xffffa29408007986 */ /* 0x000fe2000c101512 */
[----:B------:R-:W-:-:S03]  /*e510*/  @!P6 PRMT R7, R28, 0x5410, RZ ;  /* 0x000054101c07e816 */ /* 0x000fc600000000ff */
[----:B------:R-:W-:Y:S01]  /*e520*/  STG.E.U16 [R2.64+-0x60], R149 ;  /* 0xffffa09502007986 */ /* 0x000fe2000c101512 */
[----:B------:R-:W-:-:S03]  /*e530*/  FADD.FTZ R15, R226, R15 ;  /* 0x0000000fe20f7221 */ /* 0x000fc60000010000 */
[----:B------:R-:W-:Y:S01]  /*e540*/  STG.E.U16 [R2.64+-0x5e], R147 ;  /* 0xffffa29302007986 */ /* 0x000fe2000c101512 */
[----:B------:R-:W-:-:S03]  /*e550*/  FADD.FTZ R14, R227, R13 ;  /* 0x0000000de30e7221 */ /* 0x000fc60000010000 */
[----:B------:R-:W-:Y:S04]  /*e560*/  STG.E.U16 [R8.64+-0x50], R146 ;  /* 0xffffb09208007986 */ /* 0x000fe8000c101512 */
[----:B------:R-:W-:Y:S04]  /*e570*/  STG.E.U16 [R8.64+-0x4e], R144 ;  /* 0xffffb29008007986 */ /* 0x000fe8000c101512 */
[----:B------:R-:W-:Y:S04]  /*e580*/  STG.E.U16 [R2.64+-0x50], R145 ;  /* 0xffffb09102007986 */ /* 0x000fe8000c101512 */
[----:B------:R-:W-:Y:S04]  /*e590*/  STG.E.U16 [R2.64+-0x4e], R143 ;  /* 0xffffb28f02007986 */ /* 0x000fe8000c101512 */
[----:B------:R-:W-:Y:S04]  /*e5a0*/  STG.E.U16 [R8.64+-0x40], R119 ;  /* 0xffffc07708007986 */ /* 0x000fe8000c101512 */
[----:B------:R-:W-:Y:S01]  /*e5b0*/  STG.E.U16 [R8.64+-0x3e], R118 ;  /* 0xffffc27608007986 */ /* 0x000fe2000c101512 */
[----:B------:R-:W-:-:S03]  /*e5c0*/  FADD.FTZ R13, R216, R15 ;  /* 0x0000000fd80d7221 */ /* 0x000fc60000010000 */
[----:B------:R-:W-:Y:S04]  /*e5d0*/  STG.E.U16 [R2.64+-0x40], R32 ;  /* 0xffffc02002007986 */ /* 0x000fe8000c101512 */
[----:B------:R-:W-:Y:S01]  /*e5e0*/  STG.E.U16 [R2.64+-0x3e], R35 ;  /* 0xffffc22302007986 */ /* 0x000fe2000c101512 */
[----:B------:R-:W-:-:S03]  /*e5f0*/  FADD.FTZ R14, R154, R14 ;  /* 0x0000000e9a0e7221 */ /* 0x000fc60000010000 */
[----:B------:R-:W-:Y:S04]  /*e600*/  STG.E.U16 [R8.64+-0x30], R139 ;  /* 0xffffd08b08007986 */ /* 0x000fe8000c101512 */
        /* <DEDUP_REMOVED lines=10> */
[----:B------:R1:W-:Y:S02]  /*e6b0*/  STG.E.U16 [R2.64+-0xe], R0 ;  /* 0xfffff20002007986 */ /* 0x0003e4000c101512 */
[----:B-1----:R-:W-:-:S02]  /*e6c0*/  FADD.FTZ R2, R215, R13 ;  /* 0x0000000dd7027221 */ /* 0x002fc40000010000 */
[----:B------:R-:W-:Y:S02]  /*e6d0*/  FADD.FTZ R0, R140, R14 ;  /* 0x0000000e8c007221 */ /* 0x000fe40000010000 */
[----:B------:R-:W-:Y:S02]  /*e6e0*/  FADD.FTZ R2, R214, R2 ;  /* 0x00000002d6027221 */ /* 0x000fe40000010000 */
[----:B------:R-:W-:Y:S02]  /*e6f0*/  FADD.FTZ R0, R142, R0 ;  /* 0x000000008e007221 */ /* 0x000fe40000010000 */
[----:B------:R-:W-:Y:S02]  /*e700*/  FADD.FTZ R2, R34, R2 ;  /* 0x0000000222027221 */ /* 0x000fe40000010000 */
[----:B------:R-:W-:-:S03]  /*e710*/  FADD.FTZ R0, R141, R0 ;  /* 0x000000008d007221 */ /* 0x000fc60000010000 */
[----:B------:R1:W-:Y:S04]  /*e720*/  STL [R1+0x28], R2 ;  /* 0x0000280201007387 */ /* 0x0003e80000100800 */
[----:B------:R1:W-:Y:S01]  /*e730*/  STL [R1+0x2c], R0 ;  /* 0x00002c0001007387 */ /* 0x0003e20000100800 */
[----:B------:R-:W-:Y:S01]  /*e740*/  HMMA.16816.F32 R108, R112, R16, R24 ;  /* 0x00000010706c723c */ /* 0x000fe20000001818 */
[----:B------:R-:W-:Y:S02]  /*e750*/  IADD3 R119, P1, R8, -0x100, RZ ;  /* 0xffffff0008777810 */ /* 0x000fe40007f3e0ff */
[----:B------:R-:W-:Y:S01]  /*e760*/  MOV R3, R151 ;  /* 0x0000009700037202 */ /* 0x000fe20000000f00 */
[----:B------:R-:W-:Y:S01]  /*e770*/  @P0 IMAD.MOV.U32 R3, RZ, RZ, R151 ;  /* 0x000000ffff030224 */ /* 0x000fe200078e0097 */
[----:B------:R-:W-:-:S03]  /*e780*/  IADD3.X R118, R9, -0x1, RZ, P1, !PT ;  /* 0xffffffff09767810 */ /* 0x000fc60000ffe4ff */
[----:B------:R-:W-:Y:S01]  /*e790*/  HMMA.16816.F32 R112, R112, R18, R20 ;  /* 0x000000127070723c */ /* 0x000fe20000001814 */
[----:B------:R-:W-:Y:S11]  /*e7a0*/  @P0 BRA `(.L_x_486) ;  /* 0x0000001000000947 */ /* 0x000ff60003800000 */
.L_x_482:
[----:B------:R-:W-:-:S12]  /*e7b0*/  UIADD3 UR21, UR20, -0x1, URZ ;  /* 0xffffffff14157890 */ /* 0x000fd8000fffe03f */
.L_x_486:
[----:B------:R-:W-:-:S13]  /*e7c0*/  ISETP.LE.AND P0, PT, RZ, UR21, PT ;  /* 0x00000015ff007c0c */ /* 0x000fda000bf03270 */
[----:B------:R-:W-:Y:S05]  /*e7d0*/  @!P0 BRA `(.L_x_487) ;  /* 0x00004c5000008947 */ /* 0x000fea0003800000 */
[----:B------:R-:W2:Y:S01]  /*e7e0*/  LDL.64 R12, [R1+0x38] ;  /* 0x00003800010c7983 */ /* 0x000ea20000100a00 */
[----:B---3--:R-:W-:Y:S01]  /*e7f0*/  IMAD.MOV.U32 R117, RZ, RZ, R3 ;  /* 0x000000ffff757224 */ /* 0x008fe200078e0003 */
[----:B------:R-:W-:Y:S01]  /*e800*/  ULDC UR8, c[0x0][0x228] ;  /* 0x00008a0000087ab9 */ /* 0x000fe20000000800 */
[----:B-1----:R-:W-:Y:S01]  /*e810*/  MOV R0, R116 ;  /* 0x0000007400007202 */ /* 0x002fe20000000f00 */
[----:B------:R-:W3:Y:S04]  /*e820*/  LDL R11, [R1+0x44] ;  /* 0x00004400010b7983 */ /* 0x000ee80000100800 */
[----:B------:R-:W4:Y:S01]  /*e830*/  LDL R10, [R1+0x50] ;  /* 0x00005000010a7983 */ /* 0x000f220000100800 */
[----:B------:R-:W-:Y:S01]  /*e840*/  PRMT R3, R251, 0x7054, R251 ;  /* 0x00007054fb037816 */ /* 0x000fe200000000fb */
[----:B------:R-:W-:-:S02]  /*e850*/  USHF.L.U32 UR8, UR8, 0x3, URZ ;  /* 0x0000000308087899 */ /* 0x000fc4000800063f */
[----:B------:R-:W4:Y:S02]  /*e860*/  LDL.LU R9, [R1+0xb8] ;  /* 0x0000b80001097983 */ /* 0x000f240000300800 */
[----:B------:R-:W-:Y:S02]  /*e870*/  USHF.R.S32.HI UR4, URZ, 0x1f, UR8 ;  /* 0x0000001f3f047899 */ /* 0x000fe40008011408 */
[----:B------:R-:W4:Y:S01]  /*e880*/  LDL.LU R2, [R1+0xc8] ;  /* 0x0000c80001027983 */ /* 0x000f220000300800 */
[----:B------:R-:W-:Y:S02]  /*e890*/  USHF.L.U32 UR20, UR8, 0x1, URZ ;  /* 0x0000000108147899 */ /* 0x000fe4000800063f */
[----:B------:R-:W-:Y:S01]  /*e8a0*/  USHF.L.U64.HI UR8, UR8, 0x1, UR4 ;  /* 0x0000000108087899 */ /* 0x000fe20008010204 */
[----:B------:R-:W4:Y:S04]  /*e8b0*/  LDL.LU.64 R6, [R1+0xb0] ;  /* 0x0000b00001067983 */ /* 0x000f280000300a00 */
[----:B------:R-:W4:Y:S04]  /*e8c0*/  LDL.LU.64 R4, [R1+0xc0] ;  /* 0x0000c00001047983 */ /* 0x000f280000300a00 */
[----:B------:R-:W4:Y:S01]  /*e8d0*/  LDL.LU R8, [R1+0xac] ;  /* 0x0000ac0001087983 */ /* 0x000f220000300800 */
[----:B--2---:R-:W-:-:S02]  /*e8e0*/  IMAD.MOV.U32 R14, RZ, RZ, R12 ;  /* 0x000000ffff0e7224 */ /* 0x004fc400078e000c */
[----:B---3--:R-:W-:Y:S01]  /*e8f0*/  IMAD.MOV.U32 R12, RZ, RZ, R11 ;  /* 0x000000ffff0c7224 */ /* 0x008fe200078e000b */
[----:B----4-:R-:W-:Y:S01]  /*e900*/  MOV R11, R10 ;  /* 0x0000000a000b7202 */ /* 0x010fe20000000f00 */
[----:B------:R-:W-:Y:S02]  /*e910*/  IMAD.MOV.U32 R10, RZ, RZ, R9 ;  /* 0x000000ffff0a7224 */ /* 0x000fe400078e0009 */
[----:B------:R-:W-:-:S04]  /*e920*/  IMAD.WIDE.U32 R210, R2, -0x2daee0ad, RZ ;  /* 0xd2511f5302d27825 */ /* 0x000fc800078e00ff */
[----:B------:R-:W-:Y:S01]  /*e930*/  IMAD.MOV.U32 R3, RZ, RZ, R7 ;  /* 0x000000ffff037224 */ /* 0x000fe200078e0007 */
[----:B------:R-:W-:Y:S01]  /*e940*/  MOV R2, R4 ;  /* 0x0000000400027202 */ /* 0x000fe20000000f00 */
[----:B------:R-:W-:-:S05]  /*e950*/  IMAD.WIDE.U32 R8, R8, -0x326172a9, RZ ;  /* 0xcd9e8d5708087825 */ /* 0x000fca00078e00ff */
[----:B------:R1:W-:Y:S04]  /*e960*/  STL.64 [R1+0x18], R8 ;  /* 0x0000180801007387 */ /* 0x0003e80000100a00 */
[----:B------:R1:W-:Y:S01]  /*e970*/  STL.64 [R1+0x30], R2 ;  /* 0x0000300201007387 */ /* 0x0003e20000100a00 */
[----:B------:R-:W-:Y:S02]  /*e980*/  LOP3.LUT R208, R9, R10, RZ, 0x3c, !PT ;  /* 0x0000000a09d07212 */ /* 0x000fe400078e3cff */
[----:B------:R-:W-:Y:S02]  /*e990*/  MOV R15, R13 ;  /* 0x0000000d000f7202 */ /* 0x000fe40000000f00 */
[----:B------:R-:W-:Y:S01]  /*e9a0*/  ISETP.GE.AND P5, PT, R14, c[0x0][0x220], PT ;  /* 0x000088000e007a0c */ /* 0x000fe20003fa6270 */
[----:B------:R-:W-:Y:S01]  /*e9b0*/  IMAD.WIDE.U32 R208, R208, -0x2daee0ad, RZ ;  /* 0xd2511f53d0d07825 */ /* 0x000fe200078e00ff */
[----:B------:R-:W-:-:S02]  /*e9c0*/  ISETP.GE.AND P4, PT, R12, c[0x0][0x220], PT ;  /* 0x000088000c007a0c */ /* 0x000fc40003f86270 */
[----:B------:R-:W-:Y:S01]  /*e9d0*/  ISETP.GE.AND P3, PT, R11, c[0x0][0x220], PT ;  /* 0x000088000b007a0c */ /* 0x000fe20003f66270 */
[----:B------:R-:W-:Y:S05]  /*e9e0*/  BRA `(.L_x_488) ;  /* 0x000006a000007947 */ /* 0x000fea0003800000 */
.L_x_490:
[----:B------:R-:W2:Y:S01]  /*e9f0*/  LDL.64 R202, [R1+0x58] ;  /* 0x0000580001ca7983 */ /* 0x000ea20000100a00 */
[----:B------:R-:W-:Y:S02]  /*ea00*/  ULDC.64 UR4, c[0x0][0x198] ;  /* 0x0000660000047ab9 */ /* 0x000fe40000000a00 */
[----:B------:R-:W-:Y:S01]  /*ea10*/  UIADD3 UR25, UR21, -0x1, URZ ;  /* 0xffffffff15197890 */ /* 0x000fe2000fffe03f */
[----:B------:R-:W3:Y:S03]  /*ea20*/  LDL.64 R200, [R1+0x48] ;  /* 0x0000480001c87983 */ /* 0x000ee60000100a00 */
[----:B------:R-:W-:Y:S01]  /*ea30*/  USHF.R.S32.HI UR24, URZ, 0x1f, UR25 ;  /* 0x0000001f3f187899 */ /* 0x000fe20008011419 */
[----:B------:R1:W-:Y:S01]  /*ea40*/  @P5 STS.128 [R199+0x6000], RZ ;  /* 0x006000ffc7005388 */ /* 0x0003e20000000c00 */
[----:B------:R-:W-:Y:S02]  /*ea50*/  UIMAD.WIDE.U32 UR26, UR25, UR4, URZ ;  /* 0x00000004191a72a5 */ /* 0x000fe4000f8e003f */
[----:B------:R-:W-:Y:S04]  /*ea60*/  UIMAD UR24, UR24, UR4, URZ ;  /* 0x00000004181872a4 */ /* 0x000fe8000f8e023f */
[----:B------:R-:W-:Y:S01]  /*ea70*/  UIMAD UR24, UR25, UR5, UR24 ;  /* 0x00000005191872a4 */ /* 0x000fe2000f8e0218 */
[----:B------:R-:W-:Y:S02]  /*ea80*/  IMAD.U32 R2, RZ, RZ, UR26 ;  /* 0x0000001aff027e24 */ /* 0x000fe4000f8e00ff */
[----:B------:R-:W-:Y:S01]  /*ea90*/  IMAD.U32 R3, RZ, RZ, UR26 ;  /* 0x0000001aff037e24 */ /* 0x000fe2000f8e00ff */
[----:B------:R-:W-:Y:S06]  /*eaa0*/  UIADD3 UR24, UR27, UR24, URZ ;  /* 0x000000181b187290 */ /* 0x000fec000fffe03f */
[----:B------:R-:W-:Y:S01]  /*eab0*/  IMAD.U32 R116, RZ, RZ, UR24 ;  /* 0x00000018ff747e24 */ /* 0x000fe2000f8e00ff */
[----:B--2---:R-:W-:Y:S04]  /*eac0*/  LEA R2, P1, R2, R202, 0x6 ;  /* 0x000000ca02027211 */ /* 0x004fe800078230ff */
[C---:B------:R-:W-:Y:S02]  /*ead0*/  @!P5 LEA R118, P0, R2.reuse, c[0x0][0x168], 0x1 ;  /* 0x00005a000276da11 */ /* 0x040fe400078008ff */
[----:B---3--:R-:W-:Y:S02]  /*eae0*/  LEA.HI.X R116, R3, R201, R116, 0x6, P1 ;  /* 0x000000c903747211 */ /* 0x008fe400008f3474 */
        /* <DEDUP_REMOVED lines=11> */
[C---:B------:R-:W-:Y:S02]  /*eba0*/  @!P5 LEA R152, P6, R3.reuse, c[0x0][0x168], 0x1 ;  /* 0x00005a000398da11 */ /* 0x040fe400078c08ff */
[C---:B------:R-:W-:Y:S01]  /*ebb0*/  @!P4 LEA R150, P1, R3.reuse, c[0x0][0x168], 0x1 ;  /* 0x00005a000396ca11 */ /* 0x040fe200078208ff */
[----:B------:R-:W-:Y:S01]  /*ebc0*/  @!PT LDS RZ, [RZ] ;  /* 0x00000000fffff984 */ /* 0x000fe20000000800 */
[----:B------:R-:W-:Y:S01]  /*ebd0*/  @!PT LDS RZ, [RZ] ;  /* 0x00000000fffff984 */ /* 0x000fe20000000800 */
[----:B------:R-:W-:Y:S01]  /*ebe0*/  @!PT LDS RZ, [RZ] ;  /* 0x00000000fffff984 */ /* 0x000fe20000000800 */
[----:B------:R1:W-:Y:S01]  /*ebf0*/  @!P4 LDGSTS.E.BYPASS.LTC128B.128 [R199+0x8000], [R156.64+0x80] ;  /* 0x080000809cc7cfae */ /* 0x0003e2000b901d52 */
[C---:B------:R-:W-:Y:S03]  /*ec00*/  @!P3 LEA R148, P0, R3.reuse, c[0x0][0x168], 0x1 ;  /* 0x00005a000394ba11 */ /* 0x040fe600078008ff */
[----:B------:R1:W-:Y:S04]  /*ec10*/  @P3 STS.128 [R199+0xa000], RZ ;  /* 0x00a000ffc7003388 */ /* 0x0003e80000000c00 */
[----:B------:R-:W-:Y:S01]  /*ec20*/  @!PT LDS RZ, [RZ] ;  /* 0x00000000fffff984 */ /* 0x000fe20000000800 */
[----:B------:R-:W-:Y:S01]  /*ec30*/  @!PT LDS RZ, [RZ] ;  /* 0x00000000fffff984 */ /* 0x000fe20000000800 */
[----:B------:R-:W-:Y:S01]  /*ec40*/  @!PT LDS RZ, [RZ] ;  /* 0x00000000fffff984 */ /* 0x000fe20000000800 */
[----:B------:R1:W-:Y:S04]  /*ec50*/  @!P3 LDGSTS.E.BYPASS.LTC128B.128 [R199+0xa000], [R154.64+0x100] ;  /* 0x0a0001009ac7bfae */ /* 0x0003e8000b901d52 */
[----:B------:R1:W-:Y:S01]  /*ec60*/  @P5 STS.128 [R199+0x6800], RZ ;  /* 0x006800ffc7005388 */ /* 0x0003e20000000c00 */
[----:B--2---:R-:W-:Y:S02]  /*ec70*/  IADD3.X R118, R116, UR6, RZ, P2, !PT ;  /* 0x0000000674767c10 */ /* 0x004fe400097fe4ff */
[C---:B------:R-:W-:Y:S02]  /*ec80*/  IADD3 R2, P2, R3.reuse, UR7, RZ ;  /* 0x0000000703027c10 */ /* 0x040fe4000ff5e0ff */
[C-C-:B------:R-:W-:Y:S02]  /*ec90*/  @!P5 LEA.HI.X R153, R3.reuse, c[0x0][0x16c], R118.reuse, 0x1, P6 ;  /* 0x00005b000399da11 */ /* 0x140fe400030f0c76 */
[C-C-:B------:R-:W-:Y:S02]  /*eca0*/  @!P4 LEA.HI.X R151, R3.reuse, c[0x0][0x16c], R118.reuse, 0x1, P1 ;  /* 0x00005b000397ca11 */ /* 0x140fe400008f0c76 */
[----:B------:R-:W-:Y:S01]  /*ecb0*/  @!P3 LEA.HI.X R149, R3, c[0x0][0x16c], R118, 0x1, P0 ;  /* 0x00005b000395ba11 */ /* 0x000fe200000f0c76 */
[----:B------:R-:W-:Y:S01]  /*ecc0*/  @!PT LDS RZ, [RZ] ;  /* 0x00000000fffff984 */ /* 0x000fe20000000800 */
[----:B------:R-:W-:Y:S01]  /*ecd0*/  @!PT LDS RZ, [RZ] ;  /* 0x00000000fffff984 */ /* 0x000fe20000000800 */
[----:B------:R-:W-:Y:S01]  /*ece0*/  @!PT LDS RZ, [RZ] ;  /* 0x00000000fffff984 */ /* 0x000fe20000000800 */
[----:B------:R1:W-:Y:S01]  /*ecf0*/  @!P5 LDGSTS.E.BYPASS.LTC128B.128 [R199+0x6800], [R152.64] ;  /* 0x0680000098c7dfae */ /* 0x0003e2000b901d52 */
        /* <DEDUP_REMOVED lines=12> */
[C---:B------:R-:W-:Y:S02]  /*edc0*/  @!P3 LEA.HI.X R141, R2.reuse, c[0x0][0x16c], R3, 0x1, P2 ;  /* 0x00005b00028dba11 */ /* 0x040fe400010f0c03 */
[----:B------:R-:W-:Y:S01]  /*edd0*/  IADD3 R116, P6, R2, UR7, RZ ;  /* 0x0000000702747c10 */ /* 0x000fe2000ffde0ff */
[----:B------:R-:W-:Y:S01]  /*ede0*/  @!PT LDS RZ, [RZ] ;  /* 0x00000000fffff984 */ /* 0x000fe20000000800 */
[----:B------:R-:W-:Y:S01]  /*edf0*/  @!PT LDS RZ, [RZ] ;  /* 0x00000000fffff984 */ /* 0x000fe20000000800 */
[----:B------:R-:W-:Y:S01]  /*ee00*/  @!PT LDS RZ, [RZ] ;  /* 0x00000000fffff984 */ /* 0x000fe20000000800 */
[----:B------:R1:W-:Y:S03]  /*ee10*/  @!P3 LDGSTS.E.BYPASS.LTC128B.128 [R199+0xa800], [R148.64+0x100] ;  /* 0x0a80010094c7bfae */ /* 0x0003e6000b901d52 */
[C---:B------:R-:W-:Y:S01]  /*ee20*/  @!P4 LEA R138, P1, R116.reuse, c[0x0][0x168], 0x1 ;  /* 0x00005a00748aca11 */ /* 0x040fe200078208ff */
[----:B------:R1:W-:Y:S01]  /*ee30*/  @P5 STS.128 [R199+0x7000], RZ ;  /* 0x007000ffc7005388 */ /* 0x0003e20000000c00 */
[C---:B------:R-:W-:Y:S02]  /*ee40*/  @!P3 LEA R136, P0, R116.reuse, c[0x0][0x168], 0x1 ;  /* 0x00005a007488ba11 */ /* 0x040fe400078008ff */
[----:B------:R-:W-:Y:S01]  /*ee50*/  IADD3.X R118, R3, UR6, RZ, P6, !PT ;  /* 0x0000000603767c10 */ /* 0x000fe2000b7fe4ff */
[----:B------:R-:W-:Y:S01]  /*ee60*/  @!PT LDS RZ, [RZ] ;  /* 0x00000000fffff984 */ /* 0x000fe20000000800 */
[----:B------:R-:W-:Y:S01]  /*ee70*/  @!PT LDS RZ, [RZ] ;  /* 0x00000000fffff984 */ /* 0x000fe20000000800 */
[----:B------:R-:W-:Y:S01]  /*ee80*/  @!PT LDS RZ, [RZ] ;  /* 0x00000000fffff984 */ /* 0x000fe20000000800 */
[----:B------:R1:W-:Y:S01]  /*ee90*/  @!P5 LDGSTS.E.BYPASS.LTC128B.128 [R199+0x7000], [R146.64] ;  /* 0x0700000092c7dfae */ /* 0x0003e2000b901d52 */
        /* <DEDUP_REMOVED lines=31> */
.L_x_488:
[----:B------:R-:W2:Y:S01]  /*f090*/  LDL.64 R4, [R1+0x30] ;  /* 0x0000300001047983 */ /* 0x000ea20000100a00 */
[----:B------:R-:W-:Y:S04]  /*f0a0*/  DEPBAR.LE SB0, 0x0 ;  /* 0x000080000000791a */ /* 0x000fe80000000000 */
[----:B------:R-:W-:Y:S01]  /*f0b0*/  BAR.SYNC.DEFER_BLOCKING 0x0 ;  /* 0x0000000000007b1d */ /* 0x000fe20000010000 */
[----:B------:R-:W-:Y:S01]  /*f0c0*/  USHF.R.S32.HI UR5, URZ, 0x1f, UR21 ;  /* 0x0000001f3f057899 */ /* 0x000fe20008011415 */
[----:B-1----:R-:W-:Y:S01]  /*f0d0*/  IMAD.U32 R2, RZ, RZ, UR21 ;  /* 0x00000015ff027e24 */ /* 0x002fe2000f8e00ff */
[----:B------:R-:W-:Y:S02]  /*f0e0*/  UIMAD UR4, UR11, UR21, URZ ;  /* 0x000000150b0472a4 */ /* 0x000fe4000f8e023f */
[----:B------:R-:W-:Y:S02]  /*f0f0*/  UISETP.GE.AND UP0, UPT, UR21, 0x1, UPT ;  /* 0x000000011500788c */ /* 0x000fe4000bf06270 */
[----:B------:R-:W-:Y:S01]  /*f100*/  UIMAD UR4, UR5, UR12, UR4 ;  /* 0x0000000c050472a4 */ /* 0x000fe2000f8e0204 */
[----:B------:R-:W-:Y:S01]  /*f110*/  @P5 STS.128 [R199+0xc000], RZ ;  /* 0x00c000ffc7005388 */ /* 0x000fe20000000c00 */
[----:B--2---:R-:W-:Y:S05]  /*f120*/  IMAD.WIDE.U32 R2, R2, UR12, R4 ;  /* 0x0000000c02027c25 */ /* 0x004fea000f8e0004 */
[C---:B------:R-:W-:Y:S02]  /*f130*/  @!P5 LEA R6, P6, R2.reuse, c[0x0][0x170], 0x1 ;  /* 0x00005c000206da11 */ /* 0x040fe400078c08ff */
[----:B------:R-:W-:Y:S02]  /*f140*/  IADD3 R4, R3, UR4, RZ ;  /* 0x0000000403047c10 */ /* 0x000fe4000fffe0ff */
        /* <DEDUP_REMOVED lines=10> */
[----:B------:R-:W-:Y:S01]  /*f1f0*/  @P4 STS.128 [R199+0xe000], RZ ;  /* 0x00e000ffc7004388 */ /* 0x000fe20000000c00 */
[C---:B------:R-:W-:Y:S02]  /*f200*/  @!P5 LEA R22, P6, R3.reuse, c[0x0][0x170], 0x1 ;  /* 0x00005c000316da11 */ /* 0x040fe400078c08ff */
[----:B------:R-:W-:Y:S01]  /*f210*/  IADD3.X R4, R4, UR9, RZ, P2, !PT ;  /* 0x0000000904047c10 */ /* 0x000fe200097fe4ff */
[----:B------:R-:W-:Y:S01]  /*f220*/  @!PT LDS RZ, [RZ] ;  /* 0x00000000fffff984 */ /* 0x000fe20000000800 */
[----:B------:R-:W-:Y:S01]  /*f230*/  @!PT LDS RZ, [RZ] ;  /* 0x00000000fffff984 */ /* 0x000fe20000000800 */
[----:B------:R-:W-:Y:S01]  /*f240*/  @!PT LDS RZ, [RZ] ;  /* 0x00000000fffff984 */ /* 0x000fe20000000800 */
[----:B------:R2:W-:Y:S01]  /*f250*/  @!P4 LDGSTS.E.BYPASS.LTC128B.128 [R199+0xe000], [R26.64+0x80] ;  /* 0x0e0000801ac7cfae */ /* 0x0005e2000b901d52 */
[C---:B-----5:R-:W-:Y:S02]  /*f260*/  @!P4 LEA R20, P1, R3.reuse, c[0x0][0x170], 0x1 ;  /* 0x00005c000314ca11 */ /* 0x060fe400078208ff */
[C-C-:B------:R-:W-:Y:S01]  /*f270*/  @!P5 LEA.HI.X R23, R3.reuse, c[0x0][0x174], R4.reuse, 0x1, P6 ;  /* 0x00005d000317da11 */ /* 0x140fe200030f0c04 */
[----:B------:R-:W-:Y:S01]  /*f280*/  @P3 STS.128 [R199+0x10000], RZ ;  /* 0x010000ffc7003388 */ /* 0x000fe20000000c00 */
[C-C-:B------:R-:W-:Y:S02]  /*f290*/  @!P4 LEA.HI.X R21, R3.reuse, c[0x0][0x174], R4.reuse, 0x1, P1 ;  /* 0x00005d000315ca11 */ /* 0x140fe400008f0c04 */
[C---:B------:R-:W-:Y:S01]  /*f2a0*/  @!P3 LEA R18, P0, R3.reuse, c[0x0][0x170], 0x1 ;  /* 0x00005c000312ba11 */ /* 0x040fe200078008ff */
[----:B------:R-:W-:Y:S01]  /*f2b0*/  @!PT LDS RZ, [RZ] ;  /* 0x00000000fffff984 */ /* 0x000fe20000000800 */
[----:B------:R-:W-:Y:S01]  /*f2c0*/  @!PT LDS RZ, [RZ] ;  /* 0x00000000fffff984 */ /* 0x000fe20000000800 */
[----:B------:R-:W-:Y:S01]  /*f2d0*/  @!PT LDS RZ, [RZ] ;  /* 0x00000000fffff984 */ /* 0x000fe20000000800 */
[----:B------:R2:W-:Y:S01]  /*f2e0*/  @!P3 LDGSTS.E.BYPASS.LTC128B.128 [R199+0x10000], [R24.64+0x100] ;  /* 0x1000010018c7bfae */ /* 0x0005e2000b901d52 */
[C---:B------:R-:W-:Y:S02]  /*f2f0*/  IADD3 R2, P2, R3.reuse, UR14, RZ ;  /* 0x0000000e03027c10 */ /* 0x040fe4000ff5e0ff */
[----:B------:R-:W-:Y:S01]  /*f300*/  @!P3 LEA.HI.X R19, R3, c[0x0][0x174], R4, 0x1, P0 ;  /* 0x00005d000313ba11 */ /* 0x000fe200000f0c04 */
[----:B------:R-:W-:Y:S01]  /*f310*/  @P5 STS.128 [R199+0xc800], RZ ;  /* 0x00c800ffc7005388 */ /* 0x000fe20000000c00 */
[----:B------:R-:W-:Y:S02]  /*f320*/  @!P5 LEA R16, P1, R2, c[0x0][0x170], 0x1 ;  /* 0x00005c000210da11 */ /* 0x000fe400078208ff */
[----:B------:R-:W-:Y:S01]  /*f330*/  IADD3.X R4, R4, UR9, RZ, P2, !PT ;  /* 0x0000000904047c10 */ /* 0x000fe200097fe4ff */
[----:B------:R-:W-:Y:S01]  /*f340*/  @!PT LDS RZ, [RZ] ;  /* 0x00000000fffff984 */ /* 0x000fe20000000800 */
[----:B------:R-:W-:Y:S01]  /*f350*/  @!PT LDS RZ, [RZ] ;  /* 0x00000000fffff984 */ /* 0x000fe20000000800 */
[----:B------:R-:W-:Y:S01]  /*f360*/  @!PT LDS RZ, [RZ] ;  /* 0x00000000fffff984 */ /* 0x000fe20000000800 */
[----:B------:R3:W-:Y:S01]  /*f370*/  @!P5 LDGSTS.E.BYPASS.LTC128B.128 [R199+0xc800], [R22.64] ;  /* 0x0c80000016c7dfae */ /* 0x0007e2000b901d52 */
[C---:B------:R-:W-:Y:S02]  /*f380*/  @!P4 LEA R12, P0, R2.reuse, c[0x0][0x170], 0x1 ;  /* 0x00005c00020cca11 */ /* 0x040fe400078008ff */
        /* <DEDUP_REMOVED lines=11> */
[----:B------:R-:W-:Y:S02]  /*f440*/  IADD3.X R5, R4, UR9, RZ, P6, !PT ;  /* 0x0000000904057c10 */ /* 0x000fe4000b7fe4ff */
[C---:B------:R-:W-:Y:S01]  /*f450*/  @!P5 LEA R14, P6, R3.reuse, c[0x0][0x170], 0x1 ;  /* 0x00005c00030eda11 */ /* 0x040fe200078c08ff */
[----:B------:R-:W-:Y:S01]  /*f460*/  @!PT LDS RZ, [RZ] ;  /* 0x00000000fffff984 */ /* 0x000fe20000000800 */
[----:B------:R-:W-:Y:S01]  /*f470*/  @!PT LDS RZ, [RZ] ;  /* 0x00000000fffff984 */ /* 0x000fe20000000800 */
[----:B------:R-:W-:Y:S01]  /*f480*/  @!PT LDS RZ, [RZ] ;  /* 0x00000000fffff984 */ /* 0x000fe20000000800 */
[----:B------:R4:W-:Y:S01]  /*f490*/  @!P3 LDGSTS.E.BYPASS.LTC128B.128 [R199+0x10800], [R18.64+0x100] ;  /* 0x1080010012c7bfae */ /* 0x0009e2000b901d52 */
[C---:B------:R-:W-:Y:S02]  /*f4a0*/  @!P4 LEA R8, P1, R3.reuse, c[0x0][0x170], 0x1 ;  /* 0x00005c000308ca11 */ /* 0x040fe400078208ff */
[C-C-:B------:R-:W-:Y:S01]  /*f4b0*/  @!P5 LEA.HI.X R15, R3.reuse, c[0x0][0x174], R5.reuse, 0x1, P6 ;  /* 0x00005d00030fda11 */ /* 0x140fe200030f0c05 */
[----:B------:R-:W-:Y:S01]  /*f4c0*/  @P5 STS.128 [R199+0xd000], RZ ;  /* 0x00d000ffc7005388 */ /* 0x000fe20000000c00 */
[C-C-:B------:R-:W-:Y:S02]  /*f4d0*/  @!P4 LEA.HI.X R9, R3.reuse, c[0x0][0x174], R5.reuse, 0x1, P1 ;  /* 0x00005d000309ca11 */ /* 0x140fe400008f0c05 */
[C---:B-1----:R-:W-:Y:S01]  /*f4e0*/  @!P3 LEA R6, P0, R3.reuse, c[0x0][0x170], 0x1 ;  /* 0x00005c000306ba11 */ /* 0x042fe200078008ff */
[----:B------:R-:W-:Y:S01]  /*f4f0*/  @!PT LDS RZ, [RZ] ;  /* 0x00000000fffff984 */ /* 0x000fe20000000800 */
[----:B------:R-:W-:Y:S01]  /*f500*/  @!PT LDS RZ, [RZ] ;  /* 0x00000000fffff984 */ /* 0x000fe20000000800 */
[----:B------:R-:W-:Y:S01]  /*f510*/  @!PT LDS RZ, [RZ] ;  /* 0x00000000fffff984 */ /* 0x000fe20000000800 */
[----:B------:R4:W-:Y:S03]  /*f520*/  @!P5 LDGSTS.E.BYPASS.LTC128B.128 [R199+0xd000], [R16.64] ;  /* 0x0d00000010c7dfae */ /* 0x0009e6000b901d52 */
[----:B------:R-:W-:Y:S01]  /*f530*/  @!P3 LEA.HI.X R7, R3, c[0x0][0x174], R5, 0x1, P0 ;  /* 0x00005d000307ba11 */ /* 0x000fe200000f0c05 */
[----:B------:R-:W-:Y:S01]  /*f540*/  @P4 STS.128 [R199+0xf000], RZ ;  /* 0x00f000ffc7004388 */ /* 0x000fe20000000c00 */
[----:B------:R-:W-:Y:S03]  /*f550*/  PLOP3.LUT P0, PT, PT, PT, UP0, 0x80, 0x0 ;  /* 0x000000000000781c */ /* 0x000fe60003f0f008 */
        /* <DEDUP_REMOVED lines=25> */
[----:B----4-:R-:W-:Y:S04]  /*f6f0*/  LDSM.16.M88.4 R16, [R176+0x6800] ;  /* 0x00680000b010783b */ /* 0x010fe80000000200 */
[----:B--2---:R-:W-:Y:S04]  /*f700*/  LDSM.16.M88.4 R24, [R176+0x7000] ;  /* 0x00700000b018783b */ /* 0x004fe80000000200 */
[----:B------:R-:W-:Y:S04]  /*f710*/  LDSM.16.M88.4 R136, [R176+0x7800] ;  /* 0x00780000b088783b */ /* 0x000fe80000000200 */
[----:B-1----:R-:W3:Y:S04]  /*f720*/  LDSM.16.M88.4 R8, [R176+0x6000] ;  /* 0x00600000b008783b */ /* 0x002ee80000000200 */
[----:B------:R-:W0:Y:S04]  /*f730*/  LDGDEPBAR ;  /* 0x00000000000079af */ /* 0x000e280000000000 */
[----:B------:R-:W-:Y:S04]  /*f740*/  LDSM.16.M88.4 R140, [R184] ;  /* 0x00000000b88c783b */ /* 0x000fe80000000200 */
[----:B------:R-:W1:Y:S04]  /*f750*/  LDSM.16.M88.4 R144, [R187] ;  /* 0x00000000bb90783b */ /* 0x000e680000000200 */
[----:B------:R-:W2:Y:S04]  /*f760*/  LDSM.16.M88.4 R148, [R198] ;  /* 0x00000000c694783b */ /* 0x000ea80000000200 */
[----:B------:R-:W4:Y:S04]  /*f770*/  LDSM.16.M88.4 R152, [R197] ;  /* 0x00000000c598783b */ /* 0x000f280000000200 */
[----:B------:R-:W1:Y:S04]  /*f780*/  LDSM.16.M88.4 R156, [R196] ;  /* 0x00000000c49c783b */ /* 0x000e680000000200 */
[----:B------:R-:W-:Y:S04]  /*f790*/  LDSM.16.M88.4 R160, [R186] ;  /* 0x00000000baa0783b */ /* 0x000fe80000000200 */
[----:B------:R-:W1:Y:S04]  /*f7a0*/  LDSM.16.M88.4 R164, [R182+0x6000] ;  /* 0x00600000b6a4783b */ /* 0x000e680000000200 */
[----:B------:R-:W1:Y:S01]  /*f7b0*/  LDSM.16.M88.4 R168, [R182+0x6800] ;  /* 0x00680000b6a8783b */ /* 0x000e620000000200 */
[C---:B---3--:R-:W-:Y:S03]  /*f7c0*/  HMMA.16816.F32 R4, R32.reuse, R8, RZ ;  /* 0x000000082004723c */ /* 0x048fe600000018ff */
[----:B------:R-:W-:Y:S05]  /*f7d0*/  LDSM.16.M88.4 R172, [R182+0x7800] ;  /* 0x00780000b6ac783b */ /* 0x000fea0000000200 */
[C---:B------:R-:W-:Y:S08]  /*f7e0*/  HMMA.16816.F32 R8, R32.reuse, R10, RZ ;  /* 0x0000000a2008723c */ /* 0x040ff000000018ff */
[C---:B------:R-:W-:Y:S08]  /*f7f0*/  HMMA.16816.F32 R12, R32.reuse, R16, RZ ;  /* 0x00000010200c723c */ /* 0x040ff000000018ff */
[C---:B------:R-:W-:Y:S08]  /*f800*/  HMMA.16816.F32 R16, R32.reuse, R18, RZ ;  /* 0x000000122010723c */ /* 0x040ff000000018ff */
[C---:B------:R-:W-:Y:S08]  /*f810*/  HMMA.16816.F32 R20, R32.reuse, R24, RZ ;  /* 0x000000182014723c */ /* 0x040ff000000018ff */
[C---:B------:R-:W-:Y:S08]  /*f820*/  HMMA.16816.F32 R24, R32.reuse, R26, RZ ;  /* 0x0000001a2018723c */ /* 0x040ff000000018ff */
[C---:B------:R-:W-:Y:S08]  /*f830*/  HMMA.16816.F32 R28, R32.reuse, R136, RZ ;  /* 0x00000088201c723c */ /* 0x040ff000000018ff */
[----:B------:R-:W-:Y:S01]  /*f840*/  HMMA.16816.F32 R32, R32, R138, RZ ;  /* 0x0000008a2020723c */ /* 0x000fe200000018ff */
[----:B------:R-:W3:Y:S07]  /*f850*/  LDSM.16.M88.4 R136, [R182+0x7000] ;  /* 0x00700000b688783b */ /* 0x000eee0000000200 */
[C---:B-1----:R-:W-:Y:S08]  /*f860*/  HMMA.16816.F32 R4, R140.reuse, R144, R4 ;  /* 0x000000908c04723c */ /* 0x042ff00000001804 */
[C---:B------:R-:W-:Y:S01]  /*f870*/  HMMA.16816.F32 R8, R140.reuse, R146, R8 ;  /* 0x000000928c08723c */ /* 0x040fe20000001808 */
[----:B------:R-:W-:Y:S07]  /*f880*/  LDSM.16.M88.4 R144, [R185] ;  /* 0x00000000b990783b */ /* 0x000fee0000000200 */
[C---:B--2---:R-:W-:Y:S08]  /*f890*/  HMMA.16816.F32 R12, R140.reuse, R148, R12 ;  /* 0x000000948c0c723c */ /* 0x044ff0000000180c */
[C---:B------:R-:W-:Y:S01]  /*f8a0*/  HMMA.16816.F32 R16, R140.reuse, R150, R16 ;  /* 0x000000968c10723c */ /* 0x040fe20000001810 */
[----:B------:R-:W1:Y:S07]  /*f8b0*/  LDSM.16.M88.4 R148, [R181] ;  /* 0x00000000b594783b */ /* 0x000e6e0000000200 */
[C---:B----4-:R-:W-:Y:S08]  /*f8c0*/  HMMA.16816.F32 R20, R140.reuse, R152, R20 ;  /* 0x000000988c14723c */ /* 0x050ff00000001814 */
[C---:B------:R-:W-:Y:S01]  /*f8d0*/  HMMA.16816.F32 R24, R140.reuse, R154, R24 ;  /* 0x0000009a8c18723c */ /* 0x040fe20000001818 */
[----:B------:R-:W2:Y:S07]  /*f8e0*/  LDSM.16.M88.4 R152, [R181+0x800] ;  /* 0x00080000b598783b */ /* 0x000eae0000000200 */
[C---:B------:R-:W-:Y:S08]  /*f8f0*/  HMMA.16816.F32 R28, R140.reuse, R156, R28 ;  /* 0x0000009c8c1c723c */ /* 0x040ff0000000181c */
[----:B------:R-:W-:Y:S01]  /*f900*/  HMMA.16816.F32 R32, R140, R158, R32 ;  /* 0x0000009e8c20723c */ /* 0x000fe20000001820 */
[----:B------:R-:W4:Y:S04]  /*f910*/  LDSM.16.M88.4 R140, [R181+0x1000] ;  /* 0x00100000b58c783b */ /* 0x000f280000000200 */
[----:B------:R-:W1:Y:S03]  /*f920*/  LDSM.16.M88.4 R156, [R181+0x1800] ;  /* 0x00180000b59c783b */ /* 0x000e660000000200 */
[C---:B------:R-:W-:Y:S08]  /*f930*/  HMMA.16816.F32 R4, R160.reuse, R164, R4 ;  /* 0x000000a4a004723c */ /* 0x040ff00000001804 */
[C---:B------:R-:W-:Y:S01]  /*f940*/  HMMA.16816.F32 R8, R160.reuse, R166, R8 ;  /* 0x000000a6a008723c */ /* 0x040fe20000001808 */
[----:B------:R-:W-:Y:S07]  /*f950*/  LDSM.16.M88.4 R164, [R176+0x8000] ;  /* 0x00800000b0a4783b */ /* 0x000fee0000000200 */
[C---:B------:R-:W-:Y:S08]  /*f960*/  HMMA.16816.F32 R12, R160.reuse, R168, R12 ;  /* 0x000000a8a00c723c */ /* 0x040ff0000000180c */
[C---:B------:R-:W-:Y:S01]  /*f970*/  HMMA.16816.F32 R16, R160.reuse, R170, R16 ;  /* 0x000000aaa010723c */ /* 0x040fe20000001810 */
[----:B------:R-:W-:Y:S07]  /*f980*/  LDSM.16.M88.4 R168, [R176+0x8800] ;  /* 0x00880000b0a8783b */ /* 0x000fee0000000200 */
[C---:B---3--:R-:W-:Y:S08]  /*f990*/  HMMA.16816.F32 R20, R160.reuse, R136, R20 ;  /* 0x00000088a014723c */ /* 0x048ff00000001814 */
[C---:B------:R-:W-:Y:S01]  /*f9a0*/  HMMA.16816.F32 R24, R160.reuse, R138, R24 ;  /* 0x0000008aa018723c */ /* 0x040fe20000001818 */
[----:B------:R-:W3:Y:S07]  /*f9b0*/  LDSM.16.M88.4 R136, [R183+0x2000] ;  /* 0x00200000b788783b */ /* 0x000eee0000000200 */
[C---:B------:R-:W-:Y:S08]  /*f9c0*/  HMMA.16816.F32 R28, R160.reuse, R172, R28 ;  /* 0x000000aca01c723c */ /* 0x040ff0000000181c */
[----:B------:R-:W-:Y:S01]  /*f9d0*/  HMMA.16816.F32 R32, R160, R174, R32 ;  /* 0x000000aea020723c */ /* 0x000fe20000001820 */
[----:B------:R-:W3:Y:S04]  /*f9e0*/  LDSM.16.M88.4 R160, [R176+0x9000] ;  /* 0x00900000b0a0783b */ /* 0x000ee80000000200 */
[----:B------:R-:W3:Y:S03]  /*f9f0*/  LDSM.16.M88.4 R172, [R176+0x9800] ;  /* 0x00980000b0ac783b */ /* 0x000ee60000000200 */
[C---:B-1----:R-:W-:Y:S08]  /*fa00*/  HMMA.16816.F32 R4, R144.reuse, R148, R4 ;  /* 0x000000949004723c */ /* 0x042ff00000001804 */
[C---:B------:R-:W-:Y:S01]  /*fa10*/  HMMA.16816.F32 R8, R144.reuse, R150, R8 ;  /* 0x000000969008723c */ /* 0x040fe20000001808 */
[----:B------:R-:W-:Y:S07]  /*fa20*/  LDSM.16.M88.4 R148, [R195] ;  /* 0x00000000c394783b */ /* 0x000fee0000000200 */
[C---:B--2---:R-:W-:Y:S08]  /*fa30*/  HMMA.16816.F32 R12, R144.reuse, R152, R12 ;  /* 0x00000098900c723c */ /* 0x044ff0000000180c */
[C---:B------:R-:W-:Y:S01]  /*fa40*/  HMMA.16816.F32 R16, R144.reuse, R154, R16 ;  /* 0x0000009a9010723c */ /* 0x040fe20000001810 */
[----:B------:R-:W-:Y:S07]  /*fa50*/  LDSM.16.M88.4 R152, [R194] ;  /* 0x00000000c298783b */ /* 0x000fee0000000200 */
[C---:B----4-:R-:W-:Y:S08]  /*fa60*/  HMMA.16816.F32 R20, R144.reuse, R140, R20 ;  /* 0x0000008c9014723c */ /* 0x050ff00000001814 */
[C---:B------:R-:W-:Y:S01]  /*fa70*/  HMMA.16816.F32 R24, R144.reuse, R142, R24 ;  /* 0x0000008e9018723c */ /* 0x040fe20000001818 */
[----:B------:R-:W1:Y:S07]  /*fa80*/  LDSM.16.M88.4 R140, [R184+0x2000] ;  /* 0x00200000b88c783b */ /* 0x000e6e0000000200 */
[C---:B------:R-:W-:Y:S08]  /*fa90*/  HMMA.16816.F32 R28, R144.reuse, R156, R28 ;  /* 0x0000009c901c723c */ /* 0x040ff0000000181c */
[----:B------:R-:W-:Y:S01]  /*faa0*/  HMMA.16816.F32 R32, R144, R158, R32 ;  /* 0x0000009e9020723c */ /* 0x000fe20000001820 */
[----:B------:R-:W2:Y:S04]  /*fab0*/  LDSM.16.M88.4 R144, [R193] ;  /* 0x00000000c190783b */ /* 0x000ea80000000200 */
[----:B------:R-:W4:Y:S03]  /*fac0*/  LDSM.16.M88.4 R156, [R192] ;  /* 0x00000000c09c783b */ /* 0x000f260000000200 */
        /* <DEDUP_REMOVED lines=22> */
[C---:B----4-:R-:W-:Y:S08]  /*fc30*/  HMMA.16816.F32 R28, R140.reuse, R156, R28 ;  /* 0x0000009c8c1c723c */ /* 0x050ff0000000181c */
[----:B------:R-:W-:Y:S01]  /*fc40*/  HMMA.16816.F32 R32, R140, R158, R32 ;  /* 0x0000009e8c20723c */ /* 0x000fe20000001820 */
[----:B------:R-:W2:Y:S04]  /*fc50*/  LDSM.16.M88.4 R140, [R181+0x3000] ;  /* 0x00300000b58c783b */ /* 0x000ea80000000200 */
[----:B------:R-:W4:Y:S03]  /*fc60*/  LDSM.16.M88.4 R156, [R181+0x3800] ;  /* 0x00380000b59c783b */ /* 0x000f260000000200 */
        /* <DEDUP_REMOVED lines=16> */
[C---:B------:R-:W-:Y:S08]  /*fd70*/  HMMA.16816.F32 R12, R144.reuse, R152, R12 ;  /* 0x00000098900c723c */ /* 0x040ff0000000180c */
[C---:B------:R-:W-:Y:S01]  /*fd80*/  HMMA.16816.F32 R16, R144.reuse, R154, R16 ;  /* 0x0000009a9010723c */ /* 0x040fe20000001810 */
[----:B------:R-:W-:Y:S07]  /*fd90*/  LDSM.16.M88.4 R152, [R190] ;  /* 0x00000000be98783b */ /* 0x000fee0000000200 */
[C---:B--2---:R-:W-:Y:S08]  /*fda0*/  HMMA.16816.F32 R20, R144.reuse, R140, R20 ;  /* 0x0000008c9014723c */ /* 0x044ff00000001814 */
[C---:B------:R-:W-:Y:S01]  /*fdb0*/  HMMA.16816.F32 R24, R144.reuse, R142, R24 ;  /* 0x0000008e9018723c */ /* 0x040fe20000001818 */
[----:B------:R-:W1:Y:S07]  /*fdc0*/  LDSM.16.M88.4 R140, [R184+0x4000] ;  /* 0x00400000b88c783b */ /* 0x000e6e0000000200 */
[C---:B----4-:R-:W-:Y:S08]  /*fdd0*/  HMMA.16816.F32 R28, R144.reuse, R156, R28 ;  /* 0x0000009c901c723c */ /* 0x050ff0000000181c */
        /* <DEDUP_REMOVED lines=29> */
[C---:B---3--:R-:W-:Y:S01]  /*ffb0*/  HMMA.16816.F32 R4, R160.reuse, R164, R4 ;  /* 0x000000a4a004723c */ /* 0x048fe20000001804 */
[----:B------:R-:W-:Y:S04]  /*ffc0*/  DEPBAR.LE SB0, 0x0 ;  /* 0x000080000000791a */ /* 0x000fe80000000000 */
[----:B------:R-:W-:Y:S03]  /*ffd0*/  BAR.SYNC.DEFER_BLOCKING 0x0 ;  /* 0x0000000000007b1d */ /* 0x000fe60000010000 */
[C---:B------:R-:W-:Y:S07]  /*ffe0*/  HMMA.16816.F32 R8, R160.reuse, R166, R8 ;  /* 0x000000a6a008723c */ /* 0x040fee0000001808 */
[----:B------:R-:W-:Y:S01]  /*fff0*/  IMAD.MOV.U32 R166, RZ, RZ, R119 ;  /* 0x000000ffffa67224 */ /* 0x000fe200078e0077 */
[C---:B------:R-:W-:Y:S04]  /*10000*/  HMMA.16816.F32 R12, R160.reuse, R168, R12 ;  /* 0x000000a8a00c723c */ /* 0x040fe8000000180c */
[----:B------:R-:W-:Y:S04]  /*10010*/  IMAD.MOV.U32 R167, RZ, RZ, R118 ;  /* 0x000000ffffa77224 */ /* 0x000fe800078e0076 */
[C---:B------:R-:W-:Y:S08]  /*10020*/  HMMA.16816.F32 R16, R160.reuse, R170, R16 ;  /* 0x000000aaa010723c */ /* 0x040ff00000001810 */
[C---:B------:R-:W-:Y:S08]  /*10030*/  HMMA.16816.F32 R20, R160.reuse, R136, R20 ;  /* 0x00000088a014723c */ /* 0x040ff00000001814 */
[C---:B------:R-:W-:Y:S08]  /*10040*/  HMMA.16816.F32 R24, R160.reuse, R138, R24 ;  /* 0x0000008aa018723c */ /* 0x040ff00000001818 */
[C---:B------:R-:W-:Y:S08]  /*10050*/  HMMA.16816.F32 R28, R160.reuse, R172, R28 ;  /* 0x000000aca01c723c */ /* 0x040ff0000000181c */
[----:B------:R-:W-:Y:S08]  /*10060*/  HMMA.16816.F32 R32, R160, R174, R32 ;  /* 0x000000aea020723c */ /* 0x000ff00000001820 */
[C---:B-1----:R-:W-:Y:S08]  /*10070*/  HMMA.16816.F32 R4, R144.reuse, R148, R4 ;  /* 0x000000949004723c */ /* 0x042ff00000001804 */
[C---:B------:R-:W-:Y:S08]  /*10080*/  HMMA.16816.F32 R8, R144.reuse, R150, R8 ;  /* 0x000000969008723c */ /* 0x040ff00000001808 */
[C---:B------:R-:W-:Y:S08]  /*10090*/  HMMA.16816.F32 R12, R144.reuse, R152, R12 ;  /* 0x00000098900c723c */ /* 0x040ff0000000180c */
[C---:B------:R-:W-:Y:S08]  /*100a0*/  HMMA.16816.F32 R16, R144.reuse, R154, R16 ;  /* 0x0000009a9010723c */ /* 0x040ff00000001810 */
[C---:B--2---:R-:W-:Y:S08]  /*100b0*/  HMMA.16816.F32 R20, R144.reuse, R140, R20 ;  /* 0x0000008c9014723c */ /* 0x044ff00000001814 */
[C---:B------:R-:W-:Y:S08]  /*100c0*/  HMMA.16816.F32 R24, R144.reuse, R142, R24 ;  /* 0x0000008e9018723c */ /* 0x040ff00000001818 */
[C---:B----4-:R-:W-:Y:S08]  /*100d0*/  HMMA.16816.F32 R28, R144.reuse, R156, R28 ;  /* 0x0000009c901c723c */ /* 0x050ff0000000181c */
[----:B------:R-:W-:Y:S01]  /*100e0*/  HMMA.16816.F32 R32, R144, R158, R32 ;  /* 0x0000009e9020723c */ /* 0x000fe20000001820 */
[----:B------:R-:W-:-:S07]  /*100f0*/  @P0 BRA `(.L_x_490) ;  /* 0xffffe8f000000947 */ /* 0x000fce000383ffff */
.L_x_489:
[----:B------:R-:W2:Y:S01]  /*10100*/  LDL.64 R174, [R1+0x18] ;  /* 0x0000180001ae7983 */ /* 0x000ea20000100a00 */
[----:B------:R-:W-:Y:S01]  /*10110*/  FMNMX.FTZ R2, R4, R0, !PT ;  /* 0x0000000004027209 */ /* 0x000fe20007810000 */
[----:B------:R-:W-:Y:S01]  /*10120*/  USHF.L.U32 UR31, UR21, 0x1, URZ ;  /* 0x00000001151f7899 */ /* 0x000fe2000800063f */
[----:B------:R-:W-:Y:S01]  /*10130*/  PRMT R169, R251, 0x7054, R251 ;  /* 0x00007054fba97816 */ /* 0x000fe200000000fb */
[----:B------:R-:W-:Y:S01]  /*10140*/  UIADD3 UR4, UR23, -0x4498517b, URZ ;  /* 0xbb67ae8517047890 */ /* 0x000fe2000fffe03f */
[----:B------:R-:W-:Y:S01]  /*10150*/  FMNMX.FTZ R2, R5, R2, !PT ;  /* 0x0000000205027209 */ /* 0x000fe20007810000 */
[----:B------:R-:W-:Y:S01]  /*10160*/  STL [R1+0xe0], R184 ;  /* 0x0000e0b801007387 */ /* 0x000fe20000100800 */
[----:B------:R-:W-:Y:S02]  /*10170*/  ULOP3.LUT UR5, UR31, UR23, URZ, 0x3c, !UPT ;  /* 0x000000171f057292 */ /* 0x000fe4000f8e3c3f */
[----:B------:R-:W-:Y:S01]  /*10180*/  FMNMX.FTZ R2, R8, R2, !PT ;  /* 0x0000000208027209 */ /* 0x000fe20007810000 */
[----:B------:R-:W-:Y:S01]  /*10190*/  STL [R1+0xdc], R183 ;  /* 0x0000dcb701007387 */ /* 0x000fe20000100800 */
[----:B------:R-:W-:Y:S02]  /*101a0*/  UIADD3 UR29, UR22, -0x61c88647, URZ ;  /* 0x9e3779b9161d7890 */ /* 0x000fe4000fffe03f */
[----:B------:R-:W-:Y:S01]  /*101b0*/  FMNMX.FTZ R2, R9, R2, !PT ;  /* 0x0000000209027209 */ /* 0x000fe20007810000 */
[----:B------:R-:W-:Y:S01]  /*101c0*/  UIADD3 UR24, UR22, 0x3c6ef372, URZ ;  /* 0x3c6ef37216187890 */ /* 0x000fe2000fffe03f */
[----:B------:R-:W-:Y:S01]  /*101d0*/  STL [R1+0xd8], R182 ;  /* 0x0000d8b601007387 */ /* 0x000fe20000100800 */
        /* <DEDUP_REMOVED lines=8> */
[----:B------:R-:W-:Y:S01]  /*10260*/  STL [R1+0xd4], R181 ;  /* 0x0000d4b501007387 */ /* 0x000fe20000100800 */
[----:B------:R-:W-:Y:S01]  /*10270*/  FMNMX.FTZ R116, R16, R3, !PT ;  /* 0x0000000310747209 */ /* 0x000fe20007810000 */
[----:B------:R-:W-:Y:S01]  /*10280*/  UIADD3 UR27, UR23, 0x646e171e, URZ ;  /* 0x646e171e171b7890 */ /* 0x000fe2000fffe03f */
[----:B------:R-:W-:Y:S01]  /*10290*/  FMNMX.FTZ R2, R10, R2, !PT ;  /* 0x000000020a027209 */ /* 0x000fe20007810000 */
[----:B------:R-:W-:Y:S01]  /*102a0*/  STL [R1+0xd0], R176 ;  /* 0x0000d0b001007387 */ /* 0x000fe20000100800 */
[----:B------:R-:W-:Y:S01]  /*102b0*/  FMNMX.FTZ R116, R17, R116, !PT ;  /* 0x0000007411747209 */ /* 0x000fe20007810000 */
[----:B------:R-:W-:Y:S01]  /*102c0*/  UIADD3 UR31, UR31, 0x1, URZ ;  /* 0x000000011f1f7890 */ /* 0x000fe2000fffe03f */
[----:B------:R-:W-:Y:S01]  /*102d0*/  FMNMX.FTZ R2, R11, R2, !PT ;  /* 0x000000020b027209 */ /* 0x000fe20007810000 */
[----:B-1----:R-:W-:Y:S01]  /*102e0*/  LDSM.16.MT88.4 R140, [R177+0xc000] ;  /* 0x00c00000b18c783b */ /* 0x002fe20000004200 */
[----:B------:R-:W-:Y:S01]  /*102f0*/  FMNMX.FTZ R116, R20, R116, !PT ;  /* 0x0000007414747209 */ /* 0x000fe20007810000 */
[----:B------:R-:W-:Y:S01]  /*10300*/  ULOP3.LUT UR31, UR31, UR23, URZ, 0x3c, !UPT ;  /* 0x000000171f1f7292 */ /* 0x000fe2000f8e3c3f */
        /* <DEDUP_REMOVED lines=15> */
[----:B------:R-:W-:Y:S03]  /*10400*/  FMNMX.FTZ R2, R27, R2, !PT ;  /* 0x000000021b027209 */ /* 0x000fe60007810000 */
[----:B------:R-:W1:Y:S01]  /*10410*/  SHFL.BFLY PT, R118, R116, 0x2, 0x1f ;  /* 0x0c401f0074767f89 */ /* 0x000e6200000e0000 */
[----:B------:R-:W-:Y:S04]  /*10420*/  FMNMX.FTZ R2, R30, R2, !PT ;  /* 0x000000021e027209 */ /* 0x000fe80007810000 */
[----:B------:R-:W-:Y:S04]  /*10430*/  FMNMX.FTZ R2, R31, R2, !PT ;  /* 0x000000021f027209 */ /* 0x000fe80007810000 */
[----:B------:R-:W-:Y:S04]  /*10440*/  FMNMX.FTZ R2, R34, R2, !PT ;  /* 0x0000000222027209 */ /* 0x000fe80007810000 */
[----:B------:R-:W-:Y:S05]  /*10450*/  FMNMX.FTZ R2, R35, R2, !PT ;  /* 0x0000000223027209 */ /* 0x000fea0007810000 */
[----:B------:R-:W3:Y:S01]  /*10460*/  SHFL.BFLY PT, R3, R2, 0x2, 0x1f ;  /* 0x0c401f0002037f89 */ /* 0x000ee200000e0000 */
[----:B-1----:R-:W-:Y:S07]  /*10470*/  FMNMX.FTZ R116, R116, R118, !PT ;  /* 0x0000007674747209 */ /* 0x002fee0007810000 */
[----:B------:R-:W1:Y:S01]  /*10480*/  SHFL.BFLY PT, R118, R116, 0x1, 0x1f ;  /* 0x0c201f0074767f89 */ /* 0x000e6200000e0000 */
[----:B---3--:R-:W-:Y:S02]  /*10490*/  FMNMX.FTZ R2, R2, R3, !PT ;  /* 0x0000000302027209 */ /* 0x008fe40007810000 */
[----:B------:R-:W-:Y:S01]  /*104a0*/  LOP3.LUT R3, R211, UR5, RZ, 0x3c, !PT ;  /* 0x00000005d3037c12 */ /* 0x000fe2000f8e3cff */
[----:B------:R-:W-:Y:S04]  /*104b0*/  UIADD3 UR5, UR23, -0x126145ec, URZ ;  /* 0xed9eba1417057890 */ /* 0x000fe8000fffe03f */
[----:B------:R-:W3:Y:S01]  /*104c0*/  SHFL.BFLY PT, R119, R2, 0x1, 0x1f ;  /* 0x0c201f0002777f89 */ /* 0x000ee200000e0000 */
[----:B------:R-:W-:Y:S01]  /*104d0*/  IMAD.WIDE.U32 R136, R3, -0x326172a9, RZ ;  /* 0xcd9e8d5703887825 */ /* 0x000fe200078e00ff */
[----:B-1----:R-:W-:Y:S04]  /*104e0*/  FMNMX.FTZ R116, R116, R118, !PT ;  /* 0x0000007674747209 */ /* 0x002fe80007810000 */
[C---:B------:R-:W-:Y:S01]  /*104f0*/  FSETP.NEU.FTZ.AND P0, PT, R116.reuse, -INF , PT ;  /* 0xff8000007400780b */ /* 0x040fe20003f1d000 */
[C---:B------:R-:W-:Y:S02]  /*10500*/  FMUL.FTZ R168, R116.reuse, c[0x0][0x23c] ;  /* 0x00008f0074a87a20 */ /* 0x040fe40000410000 */
[----:B------:R-:W-:Y:S03]  /*10510*/  FADD.FTZ R0, -R116, R0 ;  /* 0x0000000074007221 */ /* 0x000fe60000010100 */
[----:B------:R-:W-:Y:S01]  /*10520*/  FSEL R168, R168, RZ, P0 ;  /* 0x000000ffa8a87208 */ /* 0x000fe20000000000 */
[----:B------:R-:W-:Y:S04]  /*10530*/  FMUL.FTZ R0, R0, c[0x0][0x23c] ;  /* 0x00008f0000007a20 */ /* 0x000fe80000410000 */
[--C-:B------:R-:W-:Y:S02]  /*10540*/  FFMA.FTZ R5, R5, c[0x0][0x23c], -R168.reuse ;  /* 0x00008f0005057a23 */ /* 0x100fe400000108a8 */
[----:B------:R-:W-:Y:S01]  /*10550*/  FFMA.FTZ R118, R4, c[0x0][0x23c], -R168 ;  /* 0x00008f0004767a23 */ /* 0x000fe200000108a8 */
[----:B------:R-:W-:Y:S01]  /*10560*/  LOP3.LUT R4, R209, UR4, R210, 0x96, !PT ;  /* 0x00000004d1047c12 */ /* 0x000fe2000f8e96d2 */
[----:B------:R-:W-:Y:S01]  /*10570*/  MUFU.EX2 R183, R5 ;  /* 0x0000000500b77308 */ /* 0x000fe20000000800 */
[----:B---3--:R-:W-:Y:S01]  /*10580*/  FMNMX.FTZ R3, R2, R119, !PT ;  /* 0x0000007702037209 */ /* 0x008fe20007810000 */
[----:B------:R-:W-:Y:S01]  /*10590*/  UIADD3 UR4, UR22, -0x4ab325aa, URZ ;  /* 0xb54cda5616047890 */ /* 0x000fe2000fffe03f */
[----:B------:R-:W-:Y:S02]  /*105a0*/  FFMA.FTZ R8, R8, c[0x0][0x23c], -R168 ;  /* 0x00008f0008087a23 */ /* 0x000fe400000108a8 */
[----:B------:R-:W-:Y:S01]  /*105b0*/  IMAD.WIDE.U32 R170, R4, -0x326172a9, RZ ;  /* 0xcd9e8d5704aa7825 */ /* 0x000fe200078e00ff */
[C---:B------:R-:W-:Y:S03]  /*105c0*/  FSETP.NEU.FTZ.AND P0, PT, R3.reuse, -INF , PT ;  /* 0xff8000000300780b */ /* 0x040fe60003f1d000 */
[----:B------:R-:W-:Y:S01]  /*105d0*/  FMUL.FTZ R163, R3, c[0x0][0x23c] ;  /* 0x00008f0003a37a20 */ /* 0x000fe20000410000 */
[----:B------:R-:W-:Y:S01]  /*105e0*/  LOP3.LUT R136, R171, UR24, R136, 0x96, !PT ;  /* 0x00000018ab887c12 */ /* 0x000fe2000f8e9688 */
[----:B------:R-:W1:Y:S01]  /*105f0*/  MUFU.EX2 R202, R118 ;  /* 0x0000007600ca7308 */ /* 0x000e620000000800 */
[--C-:B------:R-:W-:Y:S02]  /*10600*/  FFMA.FTZ R9, R9, c[0x0][0x23c], -R168.reuse ;  /* 0x00008f0009097a23 */ /* 0x100fe400000108a8 */
        /* <DEDUP_REMOVED lines=9> */
[--C-:B------:R-:W-:Y:S02]  /*106a0*/  FFMA.FTZ R15, R15, c[0x0][0x23c], -R163.reuse ;  /* 0x00008f000f0f7a23 */ /* 0x100fe400000108a3 */
[--C-:B------:R-:W-:Y:S01]  /*106b0*/  FFMA.FTZ R16, R16, c[0x0][0x23c], -R168.reuse ;  /* 0x00008f0010107a23 */ /* 0x100fe200000108a8 */
[----:B------:R-:W-:Y:S01]  /*106c0*/  MUFU.EX2 R184, R6 ;  /* 0x0000000600b87308 */ /* 0x000fe20000000800 */
[--C-:B------:R-:W-:Y:S01]  /*106d0*/  FFMA.FTZ R17, R17, c[0x0][0x23c], -R168.reuse ;  /* 0x00008f0011117a23 */ /* 0x100fe200000108a8 */
[----:B-1----:R-:W-:Y:S01]  /*106e0*/  F2FP.PACK_AB R158, R183, R202 ;  /* 0x000000cab79e723e */ /* 0x002fe200000000ff */
[--C-:B------:R-:W-:Y:S02]  /*106f0*/  FFMA.FTZ R18, R18, c[0x0][0x23c], -R163.reuse ;  /* 0x00008f0012127a23 */ /* 0x100fe400000108a3 */
[----:B------:R-:W-:Y:S01]  /*10700*/  FFMA.FTZ R19, R19, c[0x0][0x23c], -R163 ;  /* 0x00008f0013137a23 */ /* 0x000fe200000108a3 */
[----:B------:R-:W-:Y:S01]  /*10710*/  PRMT R157, R158, 0x7632, R157 ;  /* 0x000076329e9d7816 */ /* 0x000fe2000000009d */
[--C-:B------:R-:W-:Y:S03]  /*10720*/  FFMA.FTZ R20, R20, c[0x0][0x23c], -R168.reuse ;  /* 0x00008f0014147a23 */ /* 0x100fe600000108a8 */
[----:B------:R-:W1:Y:S01]  /*10730*/  MUFU.EX2 R182, R7 ;  /* 0x0000000700b67308 */ /* 0x000e620000000800 */
[--C-:B------:R-:W-:Y:S02]  /*10740*/  FFMA.FTZ R21, R21, c[0x0][0x23c], -R168.reuse ;  /* 0x00008f0015157a23 */ /* 0x100fe400000108a8 */
[--C-:B------:R-:W-:Y:S02]  /*10750*/  FFMA.FTZ R22, R22, c[0x0][0x23c], -R163.reuse ;  /* 0x00008f0016167a23 */ /* 0x100fe400000108a3 */
[--C-:B------:R-:W-:Y:S02]  /*10760*/  FFMA.FTZ R24, R24, c[0x0][0x23c], -R168.reuse ;  /* 0x00008f0018187a23 */ /* 0x100fe400000108a8 */
[--C-:B------:R-:W-:Y:S02]  /*10770*/  FFMA.FTZ R25, R25, c[0x0][0x23c], -R168.reuse ;  /* 0x00008f0019197a23 */ /* 0x100fe400000108a8 */
[--C-:B------:R-:W-:Y:S01]  /*10780*/  FFMA.FTZ R26, R26, c[0x0][0x23c], -R163.reuse ;  /* 0x00008f001a1a7a23 */ /* 0x100fe200000108a3 */
[----:B------:R-:W3:Y:S01]  /*10790*/  MUFU.EX2 R201, R8 ;  /* 0x0000000800c97308 */ /* 0x000ee20000000800 */
[--C-:B------:R-:W-:Y:S02]  /*107a0*/  FFMA.FTZ R27, R27, c[0x0][0x23c], -R163.reuse ;  /* 0x00008f001b1b7a23 */ /* 0x100fe400000108a3 */
[--C-:B------:R-:W-:Y:S02]  /*107b0*/  FFMA.FTZ R28, R28, c[0x0][0x23c], -R168.reuse ;  /* 0x00008f001c1c7a23 */ /* 0x100fe400000108a8 */
[----:B------:R-:W-:Y:S02]  /*107c0*/  FFMA.FTZ R29, R29, c[0x0][0x23c], -R168 ;  /* 0x00008f001d1d7a23 */ /* 0x000fe400000108a8 */
[----:B------:R-:W-:Y:S03]  /*107d0*/  FFMA.FTZ R30, R30, c[0x0][0x23c], -R163 ;  /* 0x00008f001e1e7a23 */ /* 0x000fe600000108a3 */
[----:B------:R-:W-:Y:S01]  /*107e0*/  MUFU.EX2 R176, R11 ;  /* 0x0000000b00b07308 */ /* 0x000fe20000000800 */
[----:B-1----:R-:W-:Y:S04]  /*107f0*/  F2FP.PACK_AB R156, R182, R184 ;  /* 0x000000b8b69c723e */ /* 0x002fe800000000ff */
[----:B------:R-:W-:Y:S05]  /*10800*/  PRMT R155, R156, 0x7632, R155 ;  /* 0x000076329c9b7816 */ /* 0x000fea000000009b */
[----:B------:R-:W1:Y:S01]  /*10810*/  MUFU.EX2 R200, R10 ;  /* 0x0000000a00c87308 */ /* 0x000e620000000800 */
[----:B---3--:R-:W-:Y:S04]  /*10820*/  F2FP.PACK_AB R160, R181, R201 ;  /* 0x000000c9b5a0723e */ /* 0x008fe800000000ff */
[----:B------:R-:W-:Y:S05]  /*10830*/  PRMT R159, R160, 0x7632, R159 ;  /* 0x00007632a09f7816 */ /* 0x000fea000000009f */
[----:B------:R-:W-:Y:S10]  /*10840*/  MUFU.EX2 R250, R13 ;  /* 0x0000000d00fa7308 */ /* 0x000ff40000000800 */
[----:B------:R-:W-:Y:S01]  /*10850*/  MUFU.EX2 R248, R15 ;  /* 0x0000000f00f87308 */ /* 0x000fe20000000800 */
[----:B-1----:R-:W-:Y:S04]  /*10860*/  F2FP.PACK_AB R162, R176, R200 ;  /* 0x000000c8b0a2723e */ /* 0x002fe800000000ff */
[----:B------:R-:W-:Y:S05]  /*10870*/  PRMT R161, R162, 0x7632, R161 ;  /* 0x00007632a2a17816 */ /* 0x000fea00000000a1 */
[----:B------:R-:W1:Y:S10]  /*10880*/  MUFU.EX2 R252, R12 ;  /* 0x0000000c00fc7308 */ /* 0x000e740000000800 */
[----:B------:R-:W3:Y:S10]  /*10890*/  MUFU.EX2 R249, R14 ;  /* 0x0000000e00f97308 */ /* 0x000ef40000000800 */
[----:B------:R-:W-:Y:S01]  /*108a0*/  MUFU.EX2 R247, R16 ;  /* 0x0000001000f77308 */ /* 0x000fe20000000800 */
[----:B-1----:R-:W-:Y:S04]  /*108b0*/  F2FP.PACK_AB R154, R250, R252 ;  /* 0x000000fcfa9a723e */ /* 0x002fe800000000ff */
[----:B------:R-:W-:Y:S05]  /*108c0*/  PRMT R153, R154, 0x7632, R153 ;  /* 0x000076329a997816 */ /* 0x000fea0000000099 */
[----:B------:R-:W1:Y:S01]  /*108d0*/  MUFU.EX2 R246, R17 ;  /* 0x0000001100f67308 */ /* 0x000e620000000800 */
[----:B---3--:R-:W-:Y:S09]  /*108e0*/  F2FP.PACK_AB R150, R248, R249 ;  /* 0x000000f9f896723e */ /* 0x008ff200000000ff */
[----:B------:R-:W-:Y:S10]  /*108f0*/  MUFU.EX2 R244, R18 ;  /* 0x0000001200f47308 */ /* 0x000ff40000000800 */
[----:B------:R-:W-:Y:S01]  /*10900*/  MUFU.EX2 R245, R19 ;  /* 0x0000001300f57308 */ /* 0x000fe20000000800 */
[----:B-1----:R-:W-:Y:S04]  /*10910*/  F2FP.PACK_AB R152, R246, R247 ;  /* 0x000000f7f698723e */ /* 0x002fe800000000ff */
[----:B------:R-:W-:Y:S02]  /*10920*/  PRMT R151, R152, 0x7632, R151 ;  /* 0x0000763298977816 */ /* 0x000fe40000000097 */
[----:B--2---:R-:W-:Y:S01]  /*10930*/  LOP3.LUT R4, R137, UR29, R174, 0x96, !PT ;  /* 0x0000001d89047c12 */ /* 0x004fe2000f8e96ae */
[----:B------:R-:W-:Y:S02]  /*10940*/  IMAD.WIDE.U32 R136, R136, -0x2daee0ad, RZ ;  /* 0xd2511f5388887825 */ /* 0x000fe400078e00ff */
[----:B------:R-:W-:Y:S02]  /*10950*/  MUFU.EX2 R207, R20 ;  /* 0x0000001400cf7308 */ /* 0x000fe40000000800 */
[----:B------:R-:W-:Y:S05]  /*10960*/  IMAD.WIDE.U32 R4, R4, -0x2daee0ad, RZ ;  /* 0xd2511f5304047825 */ /* 0x000fea00078e00ff */
[----:B------:R-:W-:Y:S02]  /*10970*/  LOP3.LUT R2, R137, UR26, R4, 0x96, !PT ;  /* 0x0000001a89027c12 */ /* 0x000fe4000f8e9604 */
[----:B------:R-:W-:Y:S01]  /*10980*/  LOP3.LUT R5, R5, UR30, R208, 0x96, !PT ;  /* 0x0000001e05057c12 */ /* 0x000fe2000f8e96d0 */
[----:B------:R-:W-:Y:S02]  /*10990*/  MUFU.EX2 R206, R21 ;  /* 0x0000001500ce7308 */ /* 0x000fe40000000800 */
[----:B------:R-:W-:Y:S04]  /*109a0*/  IMAD.WIDE.U32 R148, R2, -0x326172a9, RZ ;  /* 0xcd9e8d5702947825 */ /* 0x000fe800078e00ff */
[----:B------:R-:W-:Y:S04]  /*109b0*/  IMAD.WIDE.U32 R4, R5, -0x326172a9, RZ ;  /* 0xcd9e8d5705047825 */ /* 0x000fe800078e00ff */
[----:B------:R-:W-:Y:S01]  /*109c0*/  MUFU.EX2 R205, R22 ;  /* 0x0000001600cd7308 */ /* 0x000fe20000000800 */
[----:B------:R-:W-:Y:S02]  /*109d0*/  LOP3.LUT R2, R149, UR25, R4, 0x96, !PT ;  /* 0x0000001995027c12 */ /* 0x000fe4000f8e9604 */
[----:B------:R-:W-:Y:S02]  /*109e0*/  LOP3.LUT R5, R5, UR28, R170, 0x96, !PT ;  /* 0x0000001c05057c12 */ /* 0x000fe4000f8e96aa */
[----:B------:R-:W-:Y:S01]  /*109f0*/  PRMT R149, R150, 0x7632, R149 ;  /* 0x0000763296957816 */ /* 0x000fe20000000095 */
[----:B------:R-:W-:Y:S04]  /*10a00*/  IMAD.WIDE.U32 R172, R2, -0x2daee0ad, RZ ;  /* 0xd2511f5302ac7825 */ /* 0x000fe800078e00ff */
[----:B------:R-:W-:Y:S01]  /*10a10*/  IMAD.WIDE.U32 R4, R5, -0x2daee0ad, RZ ;  /* 0xd2511f5305047825 */ /* 0x000fe200078e00ff */
[----:B------:R-:W-:Y:S04]  /*10a20*/  MUFU.EX2 R203, R24 ;  /* 0x0000001800cb7308 */ /* 0x000fe80000000800 */
[----:B------:R-:W-:Y:S02]  /*10a30*/  LOP3.LUT R118, R173, UR15, R4, 0x96, !PT ;  /* 0x0000000fad767c12 */ /* 0x000fe4000f8e9604 */
[----:B------:R-:W-:Y:S03]  /*10a40*/  LOP3.LUT R5, R5, UR5, R136, 0x96, !PT ;  /* 0x0000000505057c12 */ /* 0x000fe6000f8e9688 */
[----:B------:R-:W-:Y:S04]  /*10a50*/  IMAD.WIDE.U32 R118, R118, -0x326172a9, RZ ;  /* 0xcd9e8d5776767825 */ /* 0x000fe800078e00ff */
[----:B------:R-:W-:Y:S01]  /*10a60*/  IMAD.WIDE.U32 R164, R5, -0x326172a9, RZ ;  /* 0xcd9e8d5705a47825 */ /* 0x000fe200078e00ff */
[C---:B------:R-:W-:Y:S02]  /*10a70*/  LOP3.LUT R2, R118.reuse, 0xffff, RZ, 0xc0, !PT ;  /* 0x0000ffff76027812 */ /* 0x040fe400078ec0ff */
[----:B------:R-:W-:Y:S02]  /*10a80*/  SHF.R.U32.HI R4, RZ, 0x10, R118 ;  /* 0x00000010ff047819 */ /* 0x000fe40000011676 */
[----:B------:R-:W-:Y:S02]  /*10a90*/  LOP3.LUT R6, R118, 0xff, RZ, 0xc0, !PT ;  /* 0x000000ff76067812 */ /* 0x000fe400078ec0ff */
[----:B------:R-:W-:Y:S02]  /*10aa0*/  SHF.R.U32.HI R2, RZ, 0x8, R2 ;  /* 0x00000008ff027819 */ /* 0x000fe40000011602 */
[----:B------:R-:W-:Y:S02]  /*10ab0*/  SHF.R.U32.HI R5, RZ, 0x18, R118 ;  /* 0x00000018ff057819 */ /* 0x000fe40000011676 */
[----:B------:R-:W-:Y:S02]  /*10ac0*/  PRMT R138, R6, 0x5410, R2 ;  /* 0x00005410068a7816 */ /* 0x000fe40000000002 */
[----:B------:R-:W-:Y:S02]  /*10ad0*/  LOP3.LUT R2, R119, UR4, R164, 0x96, !PT ;  /* 0x0000000477027c12 */ /* 0x000fe4000f8e96a4 */
[----:B------:R-:W-:Y:S01]  /*10ae0*/  LOP3.LUT R4, R4, 0xff, RZ, 0xc0, !PT ;  /* 0x000000ff04047812 */ /* 0x000fe200078ec0ff */
[--C-:B------:R-:W-:Y:S01]  /*10af0*/  HSET2.LE.AND R138, R138, R169.reuse, PT ;  /* 0x000000a98a8a7233 */ /* 0x100fe20003803000 */
[----:B------:R-:W-:Y:S02]  /*10b00*/  LOP3.LUT R7, R2, 0xff, RZ, 0xc0, !PT ;  /* 0x000000ff02077812 */ /* 0x000fe400078ec0ff */
[--C-:B------:R-:W-:Y:S02]  /*10b10*/  SHF.R.U32.HI R6, RZ, 0x18, R2.reuse ;  /* 0x00000018ff067819 */ /* 0x100fe40000011602 */
[----:B------:R-:W-:Y:S02]  /*10b20*/  PRMT R139, R4, 0x5410, R5 ;  /* 0x00005410048b7816 */ /* 0x000fe40000000005 */
[----:B------:R-:W-:Y:S02]  /*10b30*/  LOP3.LUT R4, R2, 0xffff, RZ, 0xc0, !PT ;  /* 0x0000ffff02047812 */ /* 0x000fe400078ec0ff */
[----:B------:R-:W-:Y:S01]  /*10b40*/  SHF.R.U32.HI R5, RZ, 0x10, R2 ;  /* 0x00000010ff057819 */ /* 0x000fe20000011602 */
[--C-:B------:R-:W-:Y:S01]  /*10b50*/  HSET2.LE.AND R139, R139, R169.reuse, PT ;  /* 0x000000a98b8b7233 */ /* 0x100fe20003803000 */
[----:B------:R1:W2:Y:S01]  /*10b60*/  MUFU.EX2 R2, R0 ;  /* 0x0000000000027308 */ /* 0x0002a20000000800 */
[----:B------:R-:W-:Y:S02]  /*10b70*/  SHF.R.U32.HI R4, RZ, 0x8, R4 ;  /* 0x00000008ff047819 */ /* 0x000fe40000011604 */
[----:B------:R-:W-:Y:S02]  /*10b80*/  LOP3.LUT R5, R5, 0xff, RZ, 0xc0, !PT ;  /* 0x000000ff05057812 */ /* 0x000fe400078ec0ff */
[----:B------:R-:W-:Y:S02]  /*10b90*/  PRMT R4, R7, 0x5410, R4 ;  /* 0x0000541007047816 */ /* 0x000fe40000000004 */
[----:B------:R-:W-:Y:S03]  /*10ba0*/  PRMT R5, R5, 0x5410, R6 ;  /* 0x0000541005057816 */ /* 0x000fe60000000006 */
[--C-:B------:R-:W-:Y:S01]  /*10bb0*/  HSET2.LE.AND R136, R4, R169.reuse, PT ;  /* 0x000000a904887233 */ /* 0x100fe20003803000 */
[----:B------:R-:W-:Y:S01]  /*10bc0*/  PRMT R4, R158, 0x5410, R157 ;  /* 0x000054109e047816 */ /* 0x000fe2000000009d */
[--C-:B------:R-:W-:Y:S03]  /*10bd0*/  HSET2.LE.AND R137, R5, R169.reuse, PT ;  /* 0x000000a905897233 */ /* 0x100fe60003803000 */
[----:B------:R-:W-:Y:S02]  /*10be0*/  LOP3.LUT R136, R136, R4, RZ, 0xc0, !PT ;  /* 0x0000000488887212 */ /* 0x000fe400078ec0ff */
[----:B------:R-:W-:Y:S04]  /*10bf0*/  PRMT R4, R156, 0x5410, R155 ;  /* 0x000054109c047816 */ /* 0x000fe8000000009b */
[----:B------:R-:W-:Y:S02]  /*10c00*/  LOP3.LUT R137, R137, R4, RZ, 0xc0, !PT ;  /* 0x0000000489897212 */ /* 0x000fe400078ec0ff */
[----:B------:R-:W-:Y:S01]  /*10c10*/  PRMT R4, R160, 0x5410, R159 ;  /* 0x00005410a0047816 */ /* 0x000fe2000000009f */
[----:B-1----:R-:W-:Y:S02]  /*10c20*/  FADD.FTZ R0, -R3, R117 ;  /* 0x0000007503007221 */ /* 0x002fe40000010100 */
[----:B--2---:R-:W-:Y:S01]  /*10c30*/  FMUL.FTZ R5, R2, R121 ;  /* 0x0000007902057220 */ /* 0x004fe20000410000 */
[----:B------:R-:W-:Y:S01]  /*10c40*/  LOP3.LUT R138, R138, R4, RZ, 0xc0, !PT ;  /* 0x000000048a8a7212 */ /* 0x000fe200078ec0ff */
[----:B------:R-:W-:Y:S01]  /*10c50*/  FMUL.FTZ R0, R0, c[0x0][0x23c] ;  /* 0x00008f0000007a20 */ /* 0x000fe20000410000 */
[----:B------:R-:W-:Y:S01]  /*10c60*/  PRMT R4, R162, 0x5410, R161 ;  /* 0x00005410a2047816 */ /* 0x000fe200000000a1 */
[C---:B------:R-:W-:Y:S02]  /*10c70*/  FMUL.FTZ R8, R2.reuse, R124 ;  /* 0x0000007c02087220 */ /* 0x040fe40000410000 */
[C---:B------:R-:W-:Y:S01]  /*10c80*/  FMUL.FTZ R9, R2.reuse, R125 ;  /* 0x0000007d02097220 */ /* 0x040fe20000410000 */
[----:B------:R-:W-:Y:S01]  /*10c90*/  LOP3.LUT R139, R139, R4, RZ, 0xc0, !PT ;  /* 0x000000048b8b7212 */ /* 0x000fe200078ec0ff */
[----:B------:R-:W1:Y:S01]  /*10ca0*/  MUFU.EX2 R0, R0 ;  /* 0x0000000000007308 */ /* 0x000e620000000800 */
[C---:B------:R-:W-:Y:S02]  /*10cb0*/  FMUL.FTZ R4, R2.reuse, R120 ;  /* 0x0000007802047220 */ /* 0x040fe40000410000 */
        /* <DEDUP_REMOVED lines=10> */
[----:B------:R-:W-:Y:S02]  /*10d60*/  FMUL.FTZ R56, R2, R56 ;  /* 0x0000003802387220 */ /* 0x000fe40000410000 */
[C---:B-1----:R-:W-:Y:S02]  /*10d70*/  FMUL.FTZ R6, R0.reuse, R122 ;  /* 0x0000007a00067220 */ /* 0x042fe40000410000 */
[C---:B------:R-:W-:Y:S02]  /*10d80*/  FMUL.FTZ R7, R0.reuse, R123 ;  /* 0x0000007b00077220 */ /* 0x040fe40000410000 */
[----:B------:R-:W1:Y:S01]  /*10d90*/  LDSM.16.MT88.4 R120, [R180+0xc000] ;  /* 0x00c00000b478783b */ /* 0x000e620000004200 */
[C---:B------:R-:W-:Y:S02]  /*10da0*/  FMUL.FTZ R10, R0.reuse, R126 ;  /* 0x0000007e000a7220 */ /* 0x040fe40000410000 */
[C---:B------:R-:W-:Y:S02]  /*10db0*/  FMUL.FTZ R11, R0.reuse, R127 ;  /* 0x0000007f000b7220 */ /* 0x040fe40000410000 */
[C---:B------:R-:W-:Y:S01]  /*10dc0*/  HMMA.16816.F32 R4, R136.reuse, R140, R4 ;  /* 0x0000008c8804723c */ /* 0x040fe20000001804 */
[C---:B------:R-:W-:Y:S02]  /*10dd0*/  FMUL.FTZ R19, R0.reuse, R135 ;  /* 0x0000008700137220 */ /* 0x040fe40000410000 */
[----:B------:R-:W2:Y:S01]  /*10de0*/  LDSM.16.MT88.4 R124, [R179+0xc000] ;  /* 0x00c00000b37c783b */ /* 0x000ea20000004200 */
[C---:B------:R-:W-:Y:S02]  /*10df0*/  FMUL.FTZ R38, R0.reuse, R38 ;  /* 0x0000002600267220 */ /* 0x040fe40000410000 */
[C---:B------:R-:W-:Y:S02]  /*10e00*/  FMUL.FTZ R39, R0.reuse, R39 ;  /* 0x0000002700277220 */ /* 0x040fe40000410000 */
[C---:B------:R-:W-:Y:S01]  /*10e10*/  HMMA.16816.F32 R8, R136.reuse, R142, R8 ;  /* 0x0000008e8808723c */ /* 0x040fe20000001808 */
[C---:B------:R-:W-:Y:S02]  /*10e20*/  FMUL.FTZ R42, R0.reuse, R42 ;  /* 0x0000002a002a7220 */ /* 0x040fe40000410000 */
[----:B------:R-:W3:Y:S01]  /*10e30*/  LDSM.16.MT88.4 R140, [R177+0xe000] ;  /* 0x00e00000b18c783b */ /* 0x000ee20000004200 */
[C---:B------:R-:W-:Y:S02]  /*10e40*/  FMUL.FTZ R43, R0.reuse, R43 ;  /* 0x0000002b002b7220 */ /* 0x040fe40000410000 */
[C---:B------:R-:W-:Y:S02]  /*10e50*/  FMUL.FTZ R46, R0.reuse, R46 ;  /* 0x0000002e002e7220 */ /* 0x040fe40000410000 */
[C---:B------:R-:W-:Y:S01]  /*10e60*/  HMMA.16816.F32 R36, R136.reuse, R144, R36 ;  /* 0x000000908824723c */ /* 0x040fe20000001824 */
[C---:B------:R-:W-:Y:S03]  /*10e70*/  FMUL.FTZ R47, R0.reuse, R47 ;  /* 0x0000002f002f7220 */ /* 0x040fe60000410000 */
[C---:B------:R-:W-:Y:S02]  /*10e80*/  FMUL.FTZ R50, R0.reuse, R50 ;  /* 0x0000003200327220 */ /* 0x040fe40000410000 */
[C---:B------:R-:W-:Y:S02]  /*10e90*/  FMUL.FTZ R51, R0.reuse, R51 ;  /* 0x0000003300337220 */ /* 0x040fe40000410000 */
[C---:B------:R-:W-:Y:S01]  /*10ea0*/  HMMA.16816.F32 R40, R136.reuse, R146, R40 ;  /* 0x000000928828723c */ /* 0x040fe20000001828 */
[C---:B------:R-:W-:Y:S03]  /*10eb0*/  FMUL.FTZ R54, R0.reuse, R54 ;  /* 0x0000003600367220 */ /* 0x040fe60000410000 */
[----:B------:R-:W-:Y:S02]  /*10ec0*/  FMUL.FTZ R55, R0, R55 ;  /* 0x0000003700377220 */ /* 0x000fe40000410000 */
[----:B------:R-:W-:Y:S01]  /*10ed0*/  FMUL.FTZ R57, R2, R57 ;  /* 0x0000003902397220 */ /* 0x000fe20000410000 */
[----:B------:R-:W-:Y:S01]  /*10ee0*/  F2FP.PACK_AB R147, R245, R244 ;  /* 0x000000f4f593723e */ /* 0x000fe200000000ff */
[----:B------:R-:W-:Y:S01]  /*10ef0*/  FMUL.FTZ R58, R0, R58 ;  /* 0x0000003a003a7220 */ /* 0x000fe20000410000 */
[----:B------:R-:W-:Y:S01]  /*10f00*/  F2FP.PACK_AB R146, R206, R207 ;  /* 0x000000cfce92723e */ /* 0x000fe200000000ff */
[C---:B-1----:R-:W-:Y:S02]  /*10f10*/  HMMA.16816.F32 R44, R136.reuse, R120, R44 ;  /* 0x00000078882c723c */ /* 0x042fe4000000182c */
[----:B------:R-:W-:Y:S01]  /*10f20*/  FMUL.FTZ R59, R0, R59 ;  /* 0x0000003b003b7220 */ /* 0x000fe20000410000 */
[----:B------:R-:W-:Y:S01]  /*10f30*/  PRMT R145, R146, 0x7632, R145 ;  /* 0x0000763292917816 */ /* 0x000fe20000000091 */
[C---:B------:R-:W-:Y:S02]  /*10f40*/  FMUL.FTZ R60, R2.reuse, R60 ;  /* 0x0000003c023c7220 */ /* 0x040fe40000410000 */
[----:B------:R-:W-:Y:S02]  /*10f50*/  FMUL.FTZ R61, R2, R61 ;  /* 0x0000003d023d7220 */ /* 0x000fe40000410000 */
[C---:B------:R-:W-:Y:S01]  /*10f60*/  FMUL.FTZ R62, R0.reuse, R62 ;  /* 0x0000003e003e7220 */ /* 0x040fe20000410000 */
[C---:B------:R-:W-:Y:S01]  /*10f70*/  HMMA.16816.F32 R48, R136.reuse, R122, R48 ;  /* 0x0000007a8830723c */ /* 0x040fe20000001830 */
[----:B------:R-:W1:Y:S02]  /*10f80*/  LDSM.16.MT88.4 R120, [R178+0xe000] ;  /* 0x00e00000b278783b */ /* 0x000e640000004200 */
[----:B------:R-:W-:Y:S02]  /*10f90*/  FMUL.FTZ R63, R0, R63 ;  /* 0x0000003f003f7220 */ /* 0x000fe40000410000 */
[C---:B------:R-:W-:Y:S03]  /*10fa0*/  FMUL.FTZ R64, R2.reuse, R64 ;  /* 0x0000004002407220 */ /* 0x040fe60000410000 */
[C---:B--2---:R-:W-:Y:S01]  /*10fb0*/  HMMA.16816.F32 R52, R136.reuse, R124, R52 ;  /* 0x0000007c8834723c */ /* 0x044fe20000001834 */
[----:B------:R-:W-:Y:S03]  /*10fc0*/  FMUL.FTZ R65, R2, R65 ;  /* 0x0000004102417220 */ /* 0x000fe60000410000 */
[C---:B------:R-:W-:Y:S02]  /*10fd0*/  FMUL.FTZ R66, R0.reuse, R66 ;  /* 0x0000004200427220 */ /* 0x040fe40000410000 */
[----:B------:R-:W-:Y:S02]  /*10fe0*/  FMUL.FTZ R67, R0, R67 ;  /* 0x0000004300437220 */ /* 0x000fe40000410000 */
[C---:B------:R-:W-:Y:S01]  /*10ff0*/  HMMA.16816.F32 R56, R136.reuse, R126, R56 ;  /* 0x0000007e8838723c */ /* 0x040fe20000001838 */
[----:B------:R-:W2:Y:S03]  /*11000*/  LDSM.16.MT88.4 R124, [R180+0xe000] ;  /* 0x00e00000b47c783b */ /* 0x000ea60000004200 */
[C---:B------:R-:W-:Y:S02]  /*11010*/  FMUL.FTZ R68, R2.reuse, R68 ;  /* 0x0000004402447220 */ /* 0x040fe40000410000 */
[----:B------:R-:W-:Y:S02]  /*11020*/  FMUL.FTZ R69, R2, R69 ;  /* 0x0000004502457220 */ /* 0x000fe40000410000 */
[C---:B---3--:R-:W-:Y:S01]  /*11030*/  HMMA.16816.F32 R60, R136.reuse, R140, R60 ;  /* 0x0000008c883c723c */ /* 0x048fe2000000183c */
[C---:B------:R-:W-:Y:S03]  /*11040*/  FMUL.FTZ R70, R0.reuse, R70 ;  /* 0x0000004600467220 */ /* 0x040fe60000410000 */
        /* <DEDUP_REMOVED lines=15> */
[----:B------:R-:W-:Y:S03]  /*11140*/  FMUL.FTZ R81, R2, R81 ;  /* 0x0000005102517220 */ /* 0x000fe60000410000 */
[C---:B--2---:R-:W-:Y:S01]  /*11150*/  HMMA.16816.F32 R76, R136.reuse, R124, R76 ;  /* 0x0000007c884c723c */ /* 0x044fe2000000184c */
[C---:B------:R-:W-:Y:S02]  /*11160*/  FMUL.FTZ R82, R0.reuse, R82 ;  /* 0x0000005200527220 */ /* 0x040fe40000410000 */
[C---:B------:R-:W-:Y:S02]  /*11170*/  FMUL.FTZ R83, R0.reuse, R83 ;  /* 0x0000005300537220 */ /* 0x040fe40000410000 */
[C---:B------:R-:W-:Y:S02]  /*11180*/  FMUL.FTZ R86, R0.reuse, R86 ;  /* 0x0000005600567220 */ /* 0x040fe40000410000 */
[C---:B------:R-:W-:Y:S02]  /*11190*/  FMUL.FTZ R87, R0.reuse, R87 ;  /* 0x0000005700577220 */ /* 0x040fe40000410000 */
[----:B------:R-:W-:Y:S01]  /*111a0*/  FMUL.FTZ R90, R0, R90 ;  /* 0x0000005a005a7220 */ /* 0x000fe20000410000 */
[C---:B------:R-:W-:Y:S01]  /*111b0*/  HMMA.16816.F32 R80, R136.reuse, R126, R80 ;  /* 0x0000007e8850723c */ /* 0x040fe20000001850 */
[----:B------:R-:W2:Y:S01]  /*111c0*/  LDSM.16.MT88.4 R124, [R178+0x10000] ;  /* 0x01000000b27c783b */ /* 0x000ea20000004200 */
[C---:B------:R-:W-:Y:S02]  /*111d0*/  FMUL.FTZ R84, R2.reuse, R84 ;  /* 0x0000005402547220 */ /* 0x040fe40000410000 */
[----:B------:R-:W-:Y:S02]  /*111e0*/  FMUL.FTZ R85, R2, R85 ;  /* 0x0000005502557220 */ /* 0x000fe40000410000 */
[----:B------:R-:W-:Y:S02]  /*111f0*/  FMUL.FTZ R91, R0, R91 ;  /* 0x0000005b005b7220 */ /* 0x000fe40000410000 */
[C---:B------:R-:W-:Y:S03]  /*11200*/  FMUL.FTZ R92, R2.reuse, R92 ;  /* 0x0000005c025c7220 */ /* 0x040fe60000410000 */
[C---:B---3--:R-:W-:Y:S01]  /*11210*/  HMMA.16816.F32 R84, R136.reuse, R140, R84 ;  /* 0x0000008c8854723c */ /* 0x048fe20000001854 */
[C---:B------:R-:W-:Y:S02]  /*11220*/  FMUL.FTZ R88, R2.reuse, R88 ;  /* 0x0000005802587220 */ /* 0x040fe40000410000 */
[C---:B------:R-:W-:Y:S02]  /*11230*/  FMUL.FTZ R89, R2.reuse, R89 ;  /* 0x0000005902597220 */ /* 0x040fe40000410000 */
[----:B------:R-:W-:Y:S02]  /*11240*/  FMUL.FTZ R93, R2, R93 ;  /* 0x0000005d025d7220 */ /* 0x000fe40000410000 */
[C---:B------:R-:W-:Y:S01]  /*11250*/  FMUL.FTZ R94, R0.reuse, R94 ;  /* 0x0000005e005e7220 */ /* 0x040fe20000410000 */
[--C-:B------:R-:W-:Y:S01]  /*11260*/  LOP3.LUT R140, R165, UR17, R148.reuse, 0x96, !PT ;  /* 0x00000011a58c7c12 */ /* 0x100fe2000f8e9694 */
[----:B------:R-:W-:Y:S01]  /*11270*/  FMUL.FTZ R95, R0, R95 ;  /* 0x0000005f005f7220 */ /* 0x000fe20000410000 */
[C---:B------:R-:W-:Y:S02]  /*11280*/  HMMA.16816.F32 R88, R136.reuse, R142, R88 ;  /* 0x0000008e8858723c */ /* 0x040fe40000001858 */
[C---:B------:R-:W-:Y:S01]  /*11290*/  FMUL.FTZ R96, R2.reuse, R96 ;  /* 0x0000006002607220 */ /* 0x040fe20000410000 */
[----:B------:R-:W-:Y:S01]  /*112a0*/  PRMT R148, R147, 0x7632, R148 ;  /* 0x0000763293947816 */ /* 0x000fe20000000094 */
[----:B------:R-:W-:Y:S02]  /*112b0*/  FMUL.FTZ R97, R2, R97 ;  /* 0x0000006102617220 */ /* 0x000fe40000410000 */
[C---:B------:R-:W-:Y:S02]  /*112c0*/  FMUL.FTZ R98, R0.reuse, R98 ;  /* 0x0000006200627220 */ /* 0x040fe40000410000 */
[C---:B-1----:R-:W-:Y:S01]  /*112d0*/  HMMA.16816.F32 R92, R136.reuse, R120, R92 ;  /* 0x00000078885c723c */ /* 0x042fe2000000185c */
[----:B------:R-:W-:Y:S03]  /*112e0*/  FMUL.FTZ R99, R0, R99 ;  /* 0x0000006300637220 */ /* 0x000fe60000410000 */
[C---:B------:R-:W-:Y:S02]  /*112f0*/  FMUL.FTZ R12, R2.reuse, R128 ;  /* 0x00000080020c7220 */ /* 0x040fe40000410000 */
[----:B------:R-:W-:Y:S02]  /*11300*/  FMUL.FTZ R13, R2, R129 ;  /* 0x00000081020d7220 */ /* 0x000fe40000410000 */
[C---:B------:R-:W-:Y:S01]  /*11310*/  HMMA.16816.F32 R96, R136.reuse, R122, R96 ;  /* 0x0000007a8860723c */ /* 0x040fe20000001860 */
[----:B------:R-:W1:Y:S03]  /*11320*/  LDSM.16.MT88.4 R120, [R180+0x10000] ;  /* 0x01000000b478783b */ /* 0x000e660000004200 */
[C---:B------:R-:W-:Y:S02]  /*11330*/  FMUL.FTZ R14, R0.reuse, R130 ;  /* 0x00000082000e7220 */ /* 0x040fe40000410000 */
[----:B------:R-:W-:Y:S02]  /*11340*/  FMUL.FTZ R15, R0, R131 ;  /* 0x00000083000f7220 */ /* 0x000fe40000410000 */
[----:B------:R-:W-:Y:S04]  /*11350*/  IMAD.WIDE.U32 R140, R140, -0x2daee0ad, RZ ;  /* 0xd2511f538c8c7825 */ /* 0x000fe800078e00ff */
[C---:B------:R-:W-:Y:S01]  /*11360*/  FMUL.FTZ R100, R2.reuse, R100 ;  /* 0x0000006402647220 */ /* 0x040fe20000410000 */
[C---:B--2---:R-:W-:Y:S01]  /*11370*/  HMMA.16816.F32 R12, R136.reuse, R124, R12 ;  /* 0x0000007c880c723c */ /* 0x044fe2000000180c */
[----:B------:R-:W-:Y:S01]  /*11380*/  FMUL.FTZ R101, R2, R101 ;  /* 0x0000006502657220 */ /* 0x000fe20000410000 */
[----:B------:R-:W-:Y:S01]  /*11390*/  LOP3.LUT R117, R140, 0xffff, RZ, 0xc0, !PT ;  /* 0x0000ffff8c757812 */ /* 0x000fe200078ec0ff */
[----:B------:R-:W-:Y:S01]  /*113a0*/  FMUL.FTZ R102, R0, R102 ;  /* 0x0000006600667220 */ /* 0x000fe20000410000 */
[----:B------:R-:W-:Y:S01]  /*113b0*/  LOP3.LUT R16, R140, 0xff, RZ, 0xc0, !PT ;  /* 0x000000ff8c107812 */ /* 0x000fe200078ec0ff */
[C---:B------:R-:W-:Y:S01]  /*113c0*/  FMUL.FTZ R103, R0.reuse, R103 ;  /* 0x0000006700677220 */ /* 0x040fe20000410000 */
[----:B------:R-:W-:Y:S01]  /*113d0*/  SHF.R.U32.HI R117, RZ, 0x8, R117 ;  /* 0x00000008ff757819 */ /* 0x000fe20000011675 */
[C---:B------:R-:W-:Y:S01]  /*113e0*/  FMUL.FTZ R106, R0.reuse, R106 ;  /* 0x0000006a006a7220 */ /* 0x040fe20000410000 */
[----:B------:R-:W-:Y:S01]  /*113f0*/  SHF.R.U32.HI R17, RZ, 0x10, R140 ;  /* 0x00000010ff117819 */ /* 0x000fe2000001168c */
[----:B------:R-:W-:Y:S03]  /*11400*/  FMUL.FTZ R107, R0, R107 ;  /* 0x0000006b006b7220 */ /* 0x000fe60000410000 */
[C---:B------:R-:W-:Y:S01]  /*11410*/  HMMA.16816.F32 R100, R136.reuse, R126, R100 ;  /* 0x0000007e8864723c */ /* 0x040fe20000001864 */
[----:B------:R-:W2:Y:S01]  /*11420*/  LDSM.16.MT88.4 R124, [R179+0x10000] ;  /* 0x01000000b37c783b */ /* 0x000ea20000004200 */
[----:B------:R-:W-:Y:S01]  /*11430*/  PRMT R144, R16, 0x5410, R117 ;  /* 0x0000541010907816 */ /* 0x000fe20000000075 */
[C---:B------:R-:W-:Y:S01]  /*11440*/  FMUL.FTZ R104, R2.reuse, R104 ;  /* 0x0000006802687220 */ /* 0x040fe20000410000 */
[----:B------:R-:W-:Y:S01]  /*11450*/  LOP3.LUT R16, R141, UR27, R172, 0x96, !PT ;  /* 0x0000001b8d107c12 */ /* 0x000fe2000f8e96ac */
[----:B------:R-:W-:Y:S01]  /*11460*/  FMUL.FTZ R105, R2, R105 ;  /* 0x0000006902697220 */ /* 0x000fe20000410000 */
[----:B------:R-:W-:Y:S01]  /*11470*/  LOP3.LUT R130, R17, 0xff, RZ, 0xc0, !PT ;  /* 0x000000ff11827812 */ /* 0x000fe200078ec0ff */
[----:B------:R-:W-:Y:S01]  /*11480*/  FMUL.FTZ R110, R0, R110 ;  /* 0x0000006e006e7220 */ /* 0x000fe20000410000 */
[----:B------:R-:W-:Y:S01]  /*11490*/  LOP3.LUT R17, R16, 0xffff, RZ, 0xc0, !PT ;  /* 0x0000ffff10117812 */ /* 0x000fe200078ec0ff */
[----:B------:R-:W-:Y:S03]  /*114a0*/  FMUL.FTZ R111, R0, R111 ;  /* 0x0000006f006f7220 */ /* 0x000fe60000410000 */
[--C-:B------:R-:W-:Y:S01]  /*114b0*/  SHF.R.U32.HI R18, RZ, 0x10, R16.reuse ;  /* 0x00000010ff127819 */ /* 0x100fe20000011610 */
[----:B------:R-:W-:Y:S01]  /*114c0*/  FMUL.FTZ R108, R2, R108 ;  /* 0x0000006c026c7220 */ /* 0x000fe20000410000 */
[----:B------:R-:W-:Y:S01]  /*114d0*/  LOP3.LUT R131, R16, 0xff, RZ, 0xc0, !PT ;  /* 0x000000ff10837812 */ /* 0x000fe200078ec0ff */
[C---:B------:R-:W-:Y:S01]  /*114e0*/  FMUL.FTZ R109, R2.reuse, R109 ;  /* 0x0000006d026d7220 */ /* 0x040fe20000410000 */
[----:B------:R-:W-:Y:S01]  /*114f0*/  SHF.R.U32.HI R129, RZ, 0x18, R16 ;  /* 0x00000018ff817819 */ /* 0x000fe20000011610 */
[C---:B------:R-:W-:Y:S01]  /*11500*/  FMUL.FTZ R16, R2.reuse, R132 ;  /* 0x0000008402107220 */ /* 0x040fe20000410000 */
[----:B------:R-:W-:Y:S01]  /*11510*/  SHF.R.U32.HI R128, RZ, 0x8, R17 ;  /* 0x00000008ff807819 */ /* 0x000fe20000011611 */
[C---:B------:R-:W-:Y:S01]  /*11520*/  FMUL.FTZ R17, R2.reuse, R133 ;  /* 0x0000008502117220 */ /* 0x040fe20000410000 */
[----:B------:R-:W-:Y:S01]  /*11530*/  SHF.R.U32.HI R142, RZ, 0x18, R140 ;  /* 0x00000018ff8e7819 */ /* 0x000fe2000001168c */
[----:B------:R-:W-:Y:S01]  /*11540*/  FMUL.FTZ R112, R2, R112 ;  /* 0x0000007002707220 */ /* 0x000fe20000410000 */
[----:B------:R-:W-:Y:S01]  /*11550*/  LOP3.LUT R117, R18, 0xff, RZ, 0xc0, !PT ;  /* 0x000000ff12757812 */ /* 0x000fe200078ec0ff */
[----:B------:R-:W-:Y:S01]  /*11560*/  FMUL.FTZ R18, R0, R134 ;  /* 0x0000008600127220 */ /* 0x000fe20000410000 */
[----:B------:R-:W-:Y:S01]  /*11570*/  PRMT R143, R130, 0x5410, R142 ;  /* 0x00005410828f7816 */ /* 0x000fe2000000008e */
[----:B------:R-:W-:Y:S01]  /*11580*/  FMUL.FTZ R113, R2, R113 ;  /* 0x0000007102717220 */ /* 0x000fe20000410000 */
[----:B------:R-:W-:Y:S01]  /*11590*/  PRMT R132, R131, 0x5410, R128 ;  /* 0x0000541083847816 */ /* 0x000fe20000000080 */
[C---:B------:R-:W-:Y:S01]  /*115a0*/  FMUL.FTZ R114, R0.reuse, R114 ;  /* 0x0000007200727220 */ /* 0x040fe20000410000 */
[----:B------:R-:W-:Y:S01]  /*115b0*/  PRMT R142, R117, 0x5410, R129 ;  /* 0x00005410758e7816 */ /* 0x000fe20000000081 */
[----:B------:R-:W-:Y:S01]  /*115c0*/  FMUL.FTZ R115, R0, R115 ;  /* 0x0000007300737220 */ /* 0x000fe20000410000 */
[C---:B-1----:R-:W-:Y:S01]  /*115d0*/  HMMA.16816.F32 R16, R136.reuse, R120, R16 ;  /* 0x000000788810723c */ /* 0x042fe20000001810 */
[----:B------:R-:W1:Y:S01]  /*115e0*/  LDSM.16.MT88.4 R128, [R177+0xc800] ;  /* 0x00c80000b180783b */ /* 0x000e620000004200 */
[----:B------:R-:W-:Y:S05]  /*115f0*/  PRMT R117, R154, 0x5410, R153 ;  /* 0x000054109a757816 */ /* 0x000fea0000000099 */
[--C-:B------:R-:W-:Y:S01]  /*11600*/  HSET2.LE.AND R120, R132, R169.reuse, PT ;  /* 0x000000a984787233 */ /* 0x100fe20003803000 */
[C---:B------:R-:W-:Y:S01]  /*11610*/  HMMA.16816.F32 R104, R136.reuse, R122, R104 ;  /* 0x0000007a8868723c */ /* 0x040fe20000001868 */
[--C-:B------:R-:W-:Y:S01]  /*11620*/  HSET2.LE.AND R121, R142, R169.reuse, PT ;  /* 0x000000a98e797233 */ /* 0x100fe20003803000 */
[----:B------:R-:W3:Y:S02]  /*11630*/  LDSM.16.MT88.4 R132, [R178+0xc800] ;  /* 0x00c80000b284783b */ /* 0x000ee40000004200 */
[----:B------:R-:W-:Y:S02]  /*11640*/  LOP3.LUT R120, R120, R117, RZ, 0xc0, !PT ;  /* 0x0000007578787212 */ /* 0x000fe400078ec0ff */
[----:B------:R-:W-:Y:S01]  /*11650*/  PRMT R117, R150, 0x5410, R149 ;  /* 0x0000541096757816 */ /* 0x000fe20000000095 */
[--C-:B------:R-:W-:Y:S01]  /*11660*/  HSET2.LE.AND R122, R144, R169.reuse, PT ;  /* 0x000000a9907a7233 */ /* 0x100fe20003803000 */
[C---:B--2---:R-:W-:Y:S01]  /*11670*/  HMMA.16816.F32 R108, R136.reuse, R124, R108 ;  /* 0x0000007c886c723c */ /* 0x044fe2000000186c */
[----:B------:R-:W-:Y:S03]  /*11680*/  HSET2.LE.AND R123, R143, R169, PT ;  /* 0x000000a98f7b7233 */ /* 0x000fe60003803000 */
[----:B------:R-:W-:Y:S02]  /*11690*/  LOP3.LUT R121, R121, R117, RZ, 0xc0, !PT ;  /* 0x0000007579797212 */ /* 0x000fe400078ec0ff */
[----:B------:R-:W-:Y:S02]  /*116a0*/  PRMT R117, R152, 0x5410, R151 ;  /* 0x0000541098757816 */ /* 0x000fe40000000097 */
[----:B------:R-:W-:Y:S01]  /*116b0*/  HMMA.16816.F32 R112, R136, R126, R112 ;  /* 0x0000007e8870723c */ /* 0x000fe20000001870 */
[----:B------:R-:W-:Y:S03]  /*116c0*/  LOP3.LUT R124, R211, UR31, RZ, 0x3c, !PT ;  /* 0x0000001fd37c7c12 */ /* 0x000fe6000f8e3cff */
[----:B------:R-:W-:Y:S02]  /*116d0*/  LOP3.LUT R122, R122, R117, RZ, 0xc0, !PT ;  /* 0x000000757a7a7212 */ /* 0x000fe400078ec0ff */
[----:B------:R-:W-:Y:S01]  /*116e0*/  PRMT R117, R147, 0x5410, R148 ;  /* 0x0000541093757816 */ /* 0x000fe20000000094 */
[----:B------:R-:W-:Y:S01]  /*116f0*/  IMAD.WIDE.U32 R124, R124, -0x326172a9, RZ ;  /* 0xcd9e8d577c7c7825 */ /* 0x000fe200078e00ff */
[----:B------:R-:W-:Y:S04]  /*11700*/  SHF.R.U32.HI R144, RZ, 0x10, R118 ;  /* 0x00000010ff907819 */ /* 0x000fe80000011676 */
[----:B------:R-:W-:Y:S02]  /*11710*/  LOP3.LUT R123, R123, R117, RZ, 0xc0, !PT ;  /* 0x000000757b7b7212 */ /* 0x000fe400078ec0ff */
[----:B------:R-:W-:Y:S02]  /*11720*/  LOP3.LUT R117, R125, UR29, R174, 0x96, !PT ;  /* 0x0000001d7d757c12 */ /* 0x000fe4000f8e96ae */
[----:B------:R-:W-:Y:S02]  /*11730*/  LOP3.LUT R136, R171, UR24, R124, 0x96, !PT ;  /* 0x00000018ab887c12 */ /* 0x000fe4000f8e967c */
[----:B------:R-:W2:Y:S01]  /*11740*/  LDSM.16.MT88.4 R124, [R180+0xc800] ;  /* 0x00c80000b47c783b */ /* 0x000ea20000004200 */
[C---:B-1----:R-:W-:Y:S02]  /*11750*/  HMMA.16816.F32 R4, R120.reuse, R128, R4 ;  /* 0x000000807804723c */ /* 0x042fe40000001804 */
[----:B------:R-:W-:Y:S05]  /*11760*/  IMAD.WIDE.U32 R136, R136, -0x2daee0ad, RZ ;  /* 0xd2511f5388887825 */ /* 0x000fea00078e00ff */
[----:B------:R-:W-:Y:S01]  /*11770*/  IMAD.WIDE.U32 R128, R117, -0x2daee0ad, RZ ;  /* 0xd2511f5375807825 */ /* 0x000fe200078e00ff */
[C---:B------:R-:W-:Y:S01]  /*11780*/  HMMA.16816.F32 R8, R120.reuse, R130, R8 ;  /* 0x000000827808723c */ /* 0x040fe20000001808 */
[----:B------:R-:W-:Y:S03]  /*11790*/  LOP3.LUT R117, R119, UR4, R164, 0x96, !PT ;  /* 0x0000000477757c12 */ /* 0x000fe6000f8e96a4 */
[----:B------:R-:W-:Y:S02]  /*117a0*/  LOP3.LUT R129, R129, UR30, R208, 0x96, !PT ;  /* 0x0000001e81817c12 */ /* 0x000fe4000f8e96d0 */
[----:B------:R-:W-:Y:S02]  /*117b0*/  LOP3.LUT R138, R137, UR26, R128, 0x96, !PT ;  /* 0x0000001a898a7c12 */ /* 0x000fe4000f8e9680 */
[C---:B---3--:R-:W-:Y:S01]  /*117c0*/  HMMA.16816.F32 R36, R120.reuse, R132, R36 ;  /* 0x000000847824723c */ /* 0x048fe20000001824 */
[----:B------:R-:W-:Y:S03]  /*117d0*/  IMAD.WIDE.U32 R128, R129, -0x326172a9, RZ ;  /* 0xcd9e8d5781807825 */ /* 0x000fe600078e00ff */
[----:B------:R-:W-:Y:S01]  /*117e0*/  LOP3.LUT R142, R117, 0xffff, RZ, 0xc0, !PT ;  /* 0x0000ffff758e7812 */ /* 0x000fe200078ec0ff */
[----:B------:R-:W-:Y:S01]  /*117f0*/  IMAD.WIDE.U32 R138, R138, -0x326172a9, RZ ;  /* 0xcd9e8d578a8a7825 */ /* 0x000fe200078e00ff */
[----:B------:R-:W-:Y:S02]  /*11800*/  LOP3.LUT R137, R129, UR28, R170, 0x96, !PT ;  /* 0x0000001c81897c12 */ /* 0x000fe4000f8e96aa */
[C---:B------:R-:W-:Y:S01]  /*11810*/  HMMA.16816.F32 R40, R120.reuse, R134, R40 ;  /* 0x000000867828723c */ /* 0x040fe20000001828 */
[----:B------:R-:W-:Y:S03]  /*11820*/  IADD3 R164, P0, R166, UR20, RZ ;  /* 0x00000014a6a47c10 */ /* 0x000fe6000ff1e0ff */
[----:B------:R-:W-:Y:S01]  /*11830*/  LOP3.LUT R143, R139, UR25, R128, 0x96, !PT ;  /* 0x000000198b8f7c12 */ /* 0x000fe2000f8e9680 */
[----:B------:R-:W-:Y:S01]  /*11840*/  IMAD.WIDE.U32 R132, R137, -0x2daee0ad, RZ ;  /* 0xd2511f5389847825 */ /* 0x000fe200078e00ff */
[----:B------:R-:W1:Y:S01]  /*11850*/  LDSM.16.MT88.4 R128, [R179+0xc800] ;  /* 0x00c80000b380783b */ /* 0x000e620000004200 */
[----:B------:R-:W-:Y:S02]  /*11860*/  LOP3.LUT R139, R117, 0xff, RZ, 0xc0, !PT ;  /* 0x000000ff758b7812 */ /* 0x000fe400078ec0ff */
[----:B------:R-:W-:Y:S02]  /*11870*/  IMAD.WIDE.U32 R170, R143, -0x2daee0ad, RZ ;  /* 0xd2511f538faa7825 */ /* 0x000fe400078e00ff */
[----:B------:R-:W-:Y:S02]  /*11880*/  ISETP.GE.U32.AND P6, PT, R251, R139, PT ;  /* 0x0000008bfb00720c */ /* 0x000fe40003fc6070 */
[----:B------:R-:W-:Y:S01]  /*11890*/  SHF.R.U32.HI R137, RZ, 0x8, R142 ;  /* 0x00000008ff897819 */ /* 0x000fe2000001168e */
[C---:B--2---:R-:W-:Y:S01]  /*118a0*/  HMMA.16816.F32 R44, R120.reuse, R124, R44 ;  /* 0x0000007c782c723c */ /* 0x044fe2000000182c */
[----:B------:R-:W-:Y:S02]  /*118b0*/  LOP3.LUT R139, R171, UR15, R132, 0x96, !PT ;  /* 0x0000000fab8b7c12 */ /* 0x000fe4000f8e9684 */
[--C-:B------:R-:W-:Y:S02]  /*118c0*/  SHF.R.U32.HI R132, RZ, 0x10, R117.reuse ;  /* 0x00000010ff847819 */ /* 0x100fe40000011675 */
[----:B------:R-:W-:Y:S02]  /*118d0*/  LOP3.LUT R137, R137, 0xffff, RZ, 0xc0, !PT ;  /* 0x0000ffff89897812 */ /* 0x000fe400078ec0ff */
[----:B------:R-:W-:Y:S01]  /*118e0*/  LOP3.LUT R132, R132, 0xff, RZ, 0xc0, !PT ;  /* 0x000000ff84847812 */ /* 0x000fe200078ec0ff */
[C---:B------:R-:W-:Y:S01]  /*118f0*/  HMMA.16816.F32 R48, R120.reuse, R126, R48 ;  /* 0x0000007e7830723c */ /* 0x040fe20000001830 */
[C---:B------:R-:W-:Y:S02]  /*11900*/  ISETP.GE.U32.AND P2, PT, R251.reuse, R137, PT ;  /* 0x00000089fb00720c */ /* 0x040fe40003f46070 */
[----:B------:R-:W-:Y:S01]  /*11910*/  ISETP.GE.U32.AND P1, PT, R251, R132, PT ;  /* 0x00000084fb00720c */ /* 0x000fe20003f26070 */
[----:B------:R-:W-:Y:S01]  /*11920*/  @!P6 HADD2 R216, -R158.H0_H0, -RZ.H0_H0 ;  /* 0xa00000ff9ed8e230 */ /* 0x000fe20000000900 */
[----:B------:R-:W-:Y:S02]  /*11930*/  LOP3.LUT R142, R133, UR5, R136, 0x96, !PT ;  /* 0x00000005858e7c12 */ /* 0x000fe4000f8e9688 */
[----:B------:R-:W2:Y:S01]  /*11940*/  LDSM.16.MT88.4 R132, [R177+0xe800] ;  /* 0x00e80000b184783b */ /* 0x000ea20000004200 */
[----:B------:R-:W-:Y:S04]  /*11950*/  SHF.R.U32.HI R117, RZ, 0x18, R117 ;  /* 0x00000018ff757819 */ /* 0x000fe80000011675 */
[----:B------:R-:W-:Y:S01]  /*11960*/  IMAD.WIDE.U32 R124, R142, -0x326172a9, RZ ;  /* 0xcd9e8d578e7c7825 */ /* 0x000fe200078e00ff */
[C---:B------:R-:W-:Y:S01]  /*11970*/  LOP3.LUT R136, R118.reuse, 0xff, RZ, 0xc0, !PT ;  /* 0x000000ff76887812 */ /* 0x040fe200078ec0ff */
[----:B------:R-:W-:Y:S01]  /*11980*/  @!P2 HADD2 R228, -R157.H0_H0, -RZ.H0_H0 ;  /* 0xa00000ff9de4a230 */ /* 0x000fe20000000900 */
[----:B------:R-:W-:Y:S01]  /*11990*/  SHF.R.U32.HI R137, RZ, 0x18, R118 ;  /* 0x00000018ff897819 */ /* 0x000fe20000011676 */
[----:B------:R-:W-:Y:S01]  /*119a0*/  @!P1 HADD2 R215, -R156.H0_H0, -RZ.H0_H0 ;  /* 0xa00000ff9cd79230 */ /* 0x000fe20000000900 */
[----:B------:R-:W-:Y:S01]  /*119b0*/  LOP3.LUT R143, R118, 0xffff, RZ, 0xc0, !PT ;  /* 0x0000ffff768f7812 */ /* 0x000fe200078ec0ff */
[----:B------:R-:W-:Y:S01]  /*119c0*/  IMAD.WIDE.U32 R118, R139, -0x326172a9, RZ ;  /* 0xcd9e8d578b767825 */ /* 0x000fe200078e00ff */
[----:B------:R-:W-:Y:S02]  /*119d0*/  IADD3.X R165, R167, UR8, RZ, P0, !PT ;  /* 0x00000008a7a57c10 */ /* 0x000fe400087fe4ff */
[----:B------:R-:W-:Y:S01]  /*119e0*/  ISETP.GE.U32.AND P0, PT, R251, R117, PT ;  /* 0x00000075fb00720c */ /* 0x000fe20003f06070 */
[C---:B-1----:R-:W-:Y:S01]  /*119f0*/  HMMA.16816.F32 R52, R120.reuse, R128, R52 ;  /* 0x000000807834723c */ /* 0x042fe20000001834 */
[----:B------:R-:W-:Y:S02]  /*11a00*/  @!P6 PRMT R158, R216, 0x5410, RZ ;  /* 0x00005410d89ee816 */ /* 0x000fe400000000ff */
[----:B------:R-:W-:Y:S02]  /*11a10*/  @!P2 PRMT R157, R228, 0x5410, RZ ;  /* 0x00005410e49da816 */ /* 0x000fe400000000ff */
[----:B------:R-:W-:Y:S01]  /*11a20*/  LOP3.LUT R175, R125, UR17, R138, 0x96, !PT ;  /* 0x000000117daf7c12 */ /* 0x000fe2000f8e968a */
[----:B------:R-:W-:Y:S01]  /*11a30*/  STG.E.U16 [R166.64], R158 ;  /* 0x0000009ea6007986 */ /* 0x000fe2000c101512 */
[----:B------:R-:W-:Y:S01]  /*11a40*/  ISETP.GE.U32.AND P6, PT, R251, R136, PT ;  /* 0x00000088fb00720c */ /* 0x000fe20003fc6070 */
[C---:B------:R-:W-:Y:S01]  /*11a50*/  HMMA.16816.F32 R56, R120.reuse, R130, R56 ;  /* 0x000000827838723c */ /* 0x040fe20000001838 */
[--C-:B------:R-:W-:Y:S01]  /*11a60*/  LOP3.LUT R136, R119, UR4, R124.reuse, 0x96, !PT ;  /* 0x0000000477887c12 */ /* 0x100fe2000f8e967c */
[----:B------:R-:W-:Y:S01]  /*11a70*/  STG.E.U16 [R166.64+0x2], R157 ;  /* 0x0000029da6007986 */ /* 0x000fe2000c101512 */
[----:B------:R-:W-:Y:S01]  /*11a80*/  ISETP.GE.U32.AND P2, PT, R251, R137, PT ;  /* 0x00000089fb00720c */ /* 0x000fe20003f46070 */
[----:B------:R-:W-:Y:S01]  /*11a90*/  @!P0 HADD2 R214, -R155.H0_H0, -RZ.H0_H0 ;  /* 0xa00000ff9bd68230 */ /* 0x000fe20000000900 */
[----:B------:R-:W-:Y:S02]  /*11aa0*/  LOP3.LUT R137, R119, UR4, R124, 0x96, !PT ;  /* 0x0000000477897c12 */ /* 0x000fe4000f8e967c */
[----:B------:R-:W1:Y:S01]  /*11ab0*/  LDSM.16.MT88.4 R124, [R178+0xe800] ;  /* 0x00e80000b27c783b */ /* 0x000e620000004200 */
[----:B------:R-:W-:Y:S04]  /*11ac0*/  SHF.R.U32.HI R128, RZ, 0x8, R143 ;  /* 0x00000008ff807819 */ /* 0x000fe8000001168f */
[----:B------:R-:W-:Y:S01]  /*11ad0*/  LOP3.LUT R129, R144, 0xff, RZ, 0xc0, !PT ;  /* 0x000000ff90817812 */ /* 0x000fe200078ec0ff */
[----:B------:R-:W-:Y:S01]  /*11ae0*/  @!P6 HADD2 R229, -R160.H0_H0, -RZ.H0_H0 ;  /* 0xa00000ffa0e5e230 */ /* 0x000fe20000000900 */
[----:B------:R-:W-:Y:S01]  /*11af0*/  LOP3.LUT R128, R128, 0xffff, RZ, 0xc0, !PT ;  /* 0x0000ffff80807812 */ /* 0x000fe200078ec0ff */
[C---:B--2---:R-:W-:Y:S01]  /*11b00*/  HMMA.16816.F32 R60, R120.reuse, R132, R60 ;  /* 0x00000084783c723c */ /* 0x044fe2000000183c */
[----:B------:R-:W-:Y:S01]  /*11b10*/  @!P1 PRMT R156, R215, 0x5410, RZ ;  /* 0x00005410d79c9816 */ /* 0x000fe200000000ff */
[----:B------:R-:W-:Y:S01]  /*11b20*/  @!P2 HADD2 R239, -R161.H0_H0, -RZ.H0_H0 ;  /* 0xa00000ffa1efa230 */ /* 0x000fe20000000900 */
[C---:B------:R-:W-:Y:S02]  /*11b30*/  ISETP.GE.U32.AND P1, PT, R251.reuse, R129, PT ;  /* 0x00000081fb00720c */ /* 0x040fe40003f26070 */
[----:B------:R-:W-:Y:S01]  /*11b40*/  @!P0 PRMT R155, R214, 0x5410, RZ ;  /* 0x00005410d69b8816 */ /* 0x000fe200000000ff */
[----:B------:R-:W-:Y:S01]  /*11b50*/  STG.E.U16 [R164.64], R156 ;  /* 0x0000009ca4007986 */ /* 0x000fe2000c101512 */
[----:B------:R-:W-:Y:S01]  /*11b60*/  ISETP.GE.U32.AND P0, PT, R251, R128, PT ;  /* 0x00000080fb00720c */ /* 0x000fe20003f06070 */
[C---:B------:R-:W-:Y:S01]  /*11b70*/  HMMA.16816.F32 R64, R120.reuse, R134, R64 ;  /* 0x000000867840723c */ /* 0x040fe20000001840 */
[----:B------:R-:W-:Y:S01]  /*11b80*/  LOP3.LUT R117, R141, UR27, R172, 0x96, !PT ;  /* 0x0000001b8d757c12 */ /* 0x000fe2000f8e96ac */
[----:B------:R-:W2:Y:S02]  /*11b90*/  LDSM.16.MT88.4 R128, [R180+0xe800] ;  /* 0x00e80000b480783b */ /* 0x000ea40000004200 */
[C---:B------:R-:W-:Y:S02]  /*11ba0*/  LOP3.LUT R143, R118.reuse, 0xffff, RZ, 0xc0, !PT ;  /* 0x0000ffff768f7812 */ /* 0x040fe400078ec0ff */
[C---:B------:R-:W-:Y:S02]  /*11bb0*/  LOP3.LUT R138, R117.reuse, 0xffff, RZ, 0xc0, !PT ;  /* 0x0000ffff758a7812 */ /* 0x040fe400078ec0ff */
[C---:B------:R-:W-:Y:S01]  /*11bc0*/  LOP3.LUT R174, R118.reuse, 0xffff, RZ, 0xc0, !PT ;  /* 0x0000ffff76ae7812 */ /* 0x040fe200078ec0ff */
[----:B------:R-:W-:Y:S01]  /*11bd0*/  @!P1 HADD2 R233, -R162.H0_H0, -RZ.H0_H0 ;  /* 0xa00000ffa2e99230 */ /* 0x000fe20000000900 */
[----:B------:R-:W3:Y:S02]  /*11be0*/  LDSM.16.MT88.4 R132, [R179+0xe800] ;  /* 0x00e80000b384783b */ /* 0x000ee40000004200 */
[----:B------:R-:W-:Y:S01]  /*11bf0*/  LOP3.LUT R119, R117, 0xff, RZ, 0xc0, !PT ;  /* 0x000000ff75777812 */ /* 0x000fe200078ec0ff */
[----:B------:R-:W-:Y:S01]  /*11c00*/  @!P0 HADD2 R243, -R159.H0_H0, -RZ.H0_H0 ;  /* 0xa00000ff9ff38230 */ /* 0x000fe20000000900 */
[--C-:B------:R-:W-:Y:S02]  /*11c10*/  SHF.R.U32.HI R169, RZ, 0x10, R118.reuse ;  /* 0x00000010ffa97819 */ /* 0x100fe40000011676 */
[C---:B------:R-:W-:Y:S02]  /*11c20*/  LOP3.LUT R171, R118.reuse, 0xff, RZ, 0xc0, !PT ;  /* 0x000000ff76ab7812 */ /* 0x040fe400078ec0ff */
[--C-:B------:R-:W-:Y:S01]  /*11c30*/  SHF.R.U32.HI R173, RZ, 0x18, R118.reuse ;  /* 0x00000018ffad7819 */ /* 0x100fe20000011676 */
[----:B------:R-:W-:Y:S01]  /*11c40*/  STG.E.U16 [R164.64+0x2], R155 ;  /* 0x0000029ba4007986 */ /* 0x000fe2000c101512 */
[----:B------:R-:W-:Y:S02]  /*11c50*/  LOP3.LUT R139, R118, 0xff, RZ, 0xc0, !PT ;  /* 0x000000ff768b7812 */ /* 0x000fe400078ec0ff */
[--C-:B------:R-:W-:Y:S01]  /*11c60*/  SHF.R.U32.HI R142, RZ, 0x18, R118.reuse ;  /* 0x00000018ff8e7819 */ /* 0x100fe20000011676 */
[C---:B-1----:R-:W-:Y:S01]  /*11c70*/  HMMA.16816.F32 R68, R120.reuse, R124, R68 ;  /* 0x0000007c7844723c */ /* 0x042fe20000001844 */
[----:B------:R-:W-:Y:S02]  /*11c80*/  SHF.R.U32.HI R172, RZ, 0x10, R118 ;  /* 0x00000010ffac7819 */ /* 0x000fe40000011676 */
[----:B------:R-:W-:Y:S02]  /*11c90*/  SHF.R.U32.HI R118, RZ, 0x8, R138 ;  /* 0x00000008ff767819 */ /* 0x000fe4000001168a */
[----:B------:R-:W-:Y:S02]  /*11ca0*/  @!P6 PRMT R160, R229, 0x5410, RZ ;  /* 0x00005410e5a0e816 */ /* 0x000fe400000000ff */
[----:B------:R-:W-:Y:S01]  /*11cb0*/  ISETP.GE.U32.AND P6, PT, R251, R119, PT ;  /* 0x00000077fb00720c */ /* 0x000fe20003fc6070 */
[C---:B------:R-:W-:Y:S01]  /*11cc0*/  HMMA.16816.F32 R72, R120.reuse, R126, R72 ;  /* 0x0000007e7848723c */ /* 0x040fe20000001848 */
[----:B------:R-:W-:Y:S01]  /*11cd0*/  LOP3.LUT R118, R118, 0xffff, RZ, 0xc0, !PT ;  /* 0x0000ffff76767812 */ /* 0x000fe200078ec0ff */
[----:B------:R-:W1:Y:S02]  /*11ce0*/  LDSM.16.MT88.4 R124, [R177+0x10800] ;  /* 0x01080000b17c783b */ /* 0x000e640000004200 */
[--C-:B------:R-:W-:Y:S02]  /*11cf0*/  SHF.R.U32.HI R119, RZ, 0x10, R117.reuse ;  /* 0x00000010ff777819 */ /* 0x100fe40000011675 */
[----:B------:R-:W-:Y:S02]  /*11d00*/  @!P0 PRMT R159, R243, 0x5410, RZ ;  /* 0x00005410f39f8816 */ /* 0x000fe400000000ff */
[----:B------:R-:W-:Y:S02]  /*11d10*/  ISETP.GE.U32.AND P0, PT, R251, R118, PT ;  /* 0x00000076fb00720c */ /* 0x000fe40003f06070 */
[----:B------:R-:W-:Y:S01]  /*11d20*/  STG.E.U16 [R166.64+0x10], R160 ;  /* 0x000010a0a6007986 */ /* 0x000fe2000c101512 */
[C---:B--2---:R-:W-:Y:S01]  /*11d30*/  HMMA.16816.F32 R76, R120.reuse, R128, R76 ;  /* 0x00000080784c723c */ /* 0x044fe2000000184c */
[----:B------:R-:W-:Y:S01]  /*11d40*/  SHF.R.U32.HI R118, RZ, 0x18, R117 ;  /* 0x00000018ff767819 */ /* 0x000fe20000011675 */
[----:B------:R-:W-:Y:S01]  /*11d50*/  @!P6 HADD2 R238, -R154.H0_H0, -RZ.H0_H0 ;  /* 0xa00000ff9aeee230 */ /* 0x000fe20000000900 */
[----:B------:R-:W-:Y:S01]  /*11d60*/  LOP3.LUT R117, R119, 0xff, RZ, 0xc0, !PT ;  /* 0x000000ff77757812 */ /* 0x000fe200078ec0ff */
[----:B------:R-:W-:Y:S01]  /*11d70*/  STG.E.U16 [R166.64+0x12], R159 ;  /* 0x0000129fa6007986 */ /* 0x000fe2000c101512 */
[----:B------:R-:W-:Y:S02]  /*11d80*/  @!P2 PRMT R161, R239, 0x5410, RZ ;  /* 0x00005410efa1a816 */ /* 0x000fe400000000ff */
[----:B------:R-:W-:Y:S01]  /*11d90*/  ISETP.GE.U32.AND P2, PT, R251, R117, PT ;  /* 0x00000075fb00720c */ /* 0x000fe20003f46070 */
[C---:B------:R-:W-:Y:S01]  /*11da0*/  HMMA.16816.F32 R80, R120.reuse, R130, R80 ;  /* 0x000000827850723c */ /* 0x040fe20000001850 */
[----:B------:R-:W-:Y:S01]  /*11db0*/  @!P1 PRMT R162, R233, 0x5410, RZ ;  /* 0x00005410e9a29816 */ /* 0x000fe200000000ff */
[----:B------:R-:W-:Y:S01]  /*11dc0*/  LDSM.16.MT88.4 R128, [R180+0x10800] ;  /* 0x01080000b480783b */ /* 0x000fe20000004200 */
[C---:B------:R-:W-:Y:S01]  /*11dd0*/  ISETP.GE.U32.AND P1, PT, R251.reuse, R118, PT ;  /* 0x00000076fb00720c */ /* 0x040fe20003f26070 */
[----:B------:R-:W-:Y:S01]  /*11de0*/  @!P0 HADD2 R237, -R153.H0_H0, -RZ.H0_H0 ;  /* 0xa00000ff99ed8230 */ /* 0x000fe20000000900 */
[C---:B------:R-:W-:Y:S02]  /*11df0*/  LOP3.LUT R118, R140.reuse, 0xff, RZ, 0xc0, !PT ;  /* 0x000000ff8c767812 */ /* 0x040fe400078ec0ff */
[----:B------:R-:W-:Y:S01]  /*11e00*/  LOP3.LUT R119, R140, 0xffff, RZ, 0xc0, !PT ;  /* 0x0000ffff8c777812 */ /* 0x000fe200078ec0ff */
[C---:B---3--:R-:W-:Y:S01]  /*11e10*/  HMMA.16816.F32 R84, R120.reuse, R132, R84 ;  /* 0x000000847854723c */ /* 0x048fe20000001854 */
[----:B------:R-:W-:Y:S01]  /*11e20*/  @!P6 PRMT R154, R238, 0x5410, RZ ;  /* 0x00005410ee9ae816 */ /* 0x000fe200000000ff */
[----:B------:R-:W-:Y:S01]  /*11e30*/  STG.E.U16 [R164.64+0x10], R162 ;  /* 0x000010a2a4007986 */ /* 0x000fe2000c101512 */
[----:B------:R-:W-:Y:S01]  /*11e40*/  ISETP.GE.U32.AND P6, PT, R251, R118, PT ;  /* 0x00000076fb00720c */ /* 0x000fe20003fc6070 */
[----:B------:R-:W-:Y:S01]  /*11e50*/  @!P2 HADD2 R223, -R150.H0_H0, -RZ.H0_H0 ;  /* 0xa00000ff96dfa230 */ /* 0x000fe20000000900 */
[----:B------:R-:W-:Y:S01]  /*11e60*/  SHF.R.U32.HI R20, RZ, 0x8, R119 ;  /* 0x00000008ff147819 */ /* 0x000fe20000011677 */
[----:B------:R-:W-:Y:S01]  /*11e70*/  FFMA.FTZ R118, R23, c[0x0][0x23c], -R163 ;  /* 0x00008f0017767a23 */ /* 0x000fe200000108a3 */
[----:B------:R-:W-:Y:S01]  /*11e80*/  SHF.R.U32.HI R117, RZ, 0x10, R140 ;  /* 0x00000010ff757819 */ /* 0x000fe2000001168c */
[C---:B------:R-:W-:Y:S01]  /*11e90*/  HMMA.16816.F32 R88, R120.reuse, R134, R88 ;  /* 0x000000867858723c */ /* 0x040fe20000001858 */
[----:B------:R-:W-:Y:S01]  /*11ea0*/  LOP3.LUT R20, R20, 0xffff, RZ, 0xc0, !PT ;  /* 0x0000ffff14147812 */ /* 0x000fe200078ec0ff */
[----:B------:R-:W-:Y:S01]  /*11eb0*/  STG.E.U16 [R164.64+0x12], R161 ;  /* 0x000012a1a4007986 */ /* 0x000fe2000c101512 */
[----:B------:R2:W3:Y:S01]  /*11ec0*/  MUFU.EX2 R204, R118 ;  /* 0x0000007600cc7308 */ /* 0x0004e20000000800 */
[----:B------:R-:W-:Y:S01]  /*11ed0*/  @!P2 PRMT R150, R223, 0x5410, RZ ;  /* 0x00005410df96a816 */ /* 0x000fe200000000ff */
[----:B------:R-:W-:Y:S01]  /*11ee0*/  IMAD.MOV.U32 R133, RZ, RZ, R202 ;  /* 0x000000ffff857224 */ /* 0x000fe200078e00ca */
[----:B------:R-:W-:Y:S01]  /*11ef0*/  ISETP.GE.U32.AND P2, PT, R251, R20, PT ;  /* 0x00000014fb00720c */ /* 0x000fe20003f46070 */
[----:B------:R-:W-:Y:S01]  /*11f00*/  STG.E.U16 [R166.64+0x20], R154 ;  /* 0x0000209aa6007986 */ /* 0x000fe2000c101512 */
[C---:B-1----:R-:W-:Y:S01]  /*11f10*/  HMMA.16816.F32 R92, R120.reuse, R124, R92 ;  /* 0x0000007c785c723c */ /* 0x042fe2000000185c */
[C---:B------:R-:W-:Y:S03]  /*11f20*/  LOP3.LUT R20, R136.reuse, 0xffff, RZ, 0xc0, !PT ;  /* 0x0000ffff88147812 */ /* 0x040fe600078ec0ff */
[----:B------:R-:W-:Y:S01]  /*11f30*/  @!P6 HADD2 R221, -R152.H0_H0, -RZ.H0_H0 ;  /* 0xa00000ff98dde230 */ /* 0x000fe20000000900 */
[----:B------:R-:W-:Y:S01]  /*11f40*/  LOP3.LUT R21, R136, 0xff, RZ, 0xc0, !PT ;  /* 0x000000ff88157812 */ /* 0x000fe200078ec0ff */
[----:B------:R-:W-:Y:S01]  /*11f50*/  IMAD.MOV.U32 R132, RZ, RZ, R201 ;  /* 0x000000ffff847224 */ /* 0x000fe200078e00c9 */
[----:B------:R-:W-:Y:S01]  /*11f60*/  SHF.R.U32.HI R20, RZ, 0x8, R20 ;  /* 0x00000008ff147819 */ /* 0x000fe20000011614 */
[C---:B------:R-:W-:Y:S01]  /*11f70*/  HMMA.16816.F32 R96, R120.reuse, R126, R96 ;  /* 0x0000007e7860723c */ /* 0x040fe20000001860 */
[----:B------:R-:W-:Y:S01]  /*11f80*/  LOP3.LUT R117, R117, 0xff, RZ, 0xc0, !PT ;  /* 0x000000ff75757812 */ /* 0x000fe200078ec0ff */
[----:B------:R1:W4:Y:S01]  /*11f90*/  MUFU.EX2 R202, R25 ;  /* 0x0000001900ca7308 */ /* 0x0003220000000800 */
[----:B------:R-:W-:Y:S01]  /*11fa0*/  LDSM.16.MT88.4 R124, [R179+0x10800] ;  /* 0x01080000b37c783b */ /* 0x000fe20000004200 */
[----:B------:R-:W-:Y:S01]  /*11fb0*/  @!P0 PRMT R153, R237, 0x5410, RZ ;  /* 0x00005410ed998816 */ /* 0x000fe200000000ff */
[----:B------:R-:W-:Y:S01]  /*11fc0*/  @!P2 HADD2 R219, -R151.H0_H0, -RZ.H0_H0 ;  /* 0xa00000ff97dba230 */ /* 0x000fe20000000900 */
[----:B------:R-:W-:Y:S01]  /*11fd0*/  @!P6 PRMT R152, R221, 0x5410, RZ ;  /* 0x00005410dd98e816 */ /* 0x000fe200000000ff */
[----:B------:R-:W-:Y:S01]  /*11fe0*/  @!P1 HADD2 R222, -R149.H0_H0, -RZ.H0_H0 ;  /* 0xa00000ff95de9230 */ /* 0x000fe20000000900 */
[C---:B------:R-:W-:Y:S02]  /*11ff0*/  ISETP.GE.U32.AND P6, PT, R251.reuse, R21, PT ;  /* 0x00000015fb00720c */ /* 0x040fe40003fc6070 */
[----:B------:R-:W-:Y:S01]  /*12000*/  ISETP.GE.U32.AND P0, PT, R251, R117, PT ;  /* 0x00000075fb00720c */ /* 0x000fe20003f06070 */
[----:B------:R-:W-:Y:S01]  /*12010*/  STG.E.U16 [R166.64+0x22], R153 ;  /* 0x00002299a6007986 */ /* 0x000fe2000c101512 */
[----:B------:R-:W-:Y:S01]  /*12020*/  LOP3.LUT R117, R20, 0xffff, RZ, 0xc0, !PT ;  /* 0x0000ffff14757812 */ /* 0x000fe200078ec0ff */
[----:B------:R-:W-:Y:S01]  /*12030*/  MUFU.EX2 R201, R26 ;  /* 0x0000001a00c97308 */ /* 0x000fe20000000800 */
[----:B------:R-:W-:Y:S01]  /*12040*/  @!P2 PRMT R151, R219, 0x5410, RZ ;  /* 0x00005410db97a816 */ /* 0x000fe200000000ff */
[----:B------:R-:W4:Y:S01]  /*12050*/  LDSM.16.MT88.4 R20, [R178+0x10800] ;  /* 0x01080000b214783b */ /* 0x000f220000004200 */
[----:B------:R-:W-:Y:S02]  /*12060*/  @!P1 PRMT R149, R222, 0x5410, RZ ;  /* 0x00005410de959816 */ /* 0x000fe400000000ff */
[----:B------:R-:W-:Y:S02]  /*12070*/  ISETP.GE.U32.AND P2, PT, R251, R117, PT ;  /* 0x00000075fb00720c */ /* 0x000fe40003f46070 */
[----:B--2---:R-:W-:Y:S01]  /*12080*/  PRMT R118, R146, 0x5410, R145 ;  /* 0x0000541092767816 */ /* 0x004fe20000000091 */
[----:B------:R-:W-:Y:S01]  /*12090*/  @!P6 HADD2 R213, -R146.H0_H0, -RZ.H0_H0 ;  /* 0xa00000ff92d5e230 */ /* 0x000fe20000000900 */
[----:B---3--:R-:W-:Y:S01]  /*120a0*/  F2FP.PACK_AB R144, R204, R205 ;  /* 0x000000cdcc90723e */ /* 0x008fe200000000ff */
[----:B------:R-:W-:Y:S01]  /*120b0*/  STG.E.U16 [R164.64+0x20], R150 ;  /* 0x00002096a4007986 */ /* 0x000fe2000c101512 */
[----:B------:R-:W-:Y:S01]  /*120c0*/  @!P0 HADD2 R218, -R147.H0_H0, -RZ.H0_H0 ;  /* 0xa00000ff93da8230 */ /* 0x000fe20000000900 */
[--C-:B------:R-:W-:Y:S02]  /*120d0*/  SHF.R.U32.HI R24, RZ, 0x10, R136.reuse ;  /* 0x00000010ff187819 */ /* 0x100fe40000011688 */
[----:B------:R-:W-:Y:S01]  /*120e0*/  STG.E.U16 [R164.64+0x22], R149 ;  /* 0x00002295a4007986 */ /* 0x000fe2000c101512 */
[----:B------:R-:W-:Y:S02]  /*120f0*/  @!P6 PRMT R146, R213, 0x5410, RZ ;  /* 0x00005410d592e816 */ /* 0x000fe400000000ff */
[----:B-1----:R-:W-:Y:S01]  /*12100*/  LOP3.LUT R25, R169, 0xff, RZ, 0xc0, !PT ;  /* 0x000000ffa9197812 */ /* 0x002fe200078ec0ff */
[----:B------:R-:W-:Y:S01]  /*12110*/  STG.E.U16 [R166.64+0x30], R152 ;  /* 0x00003098a6007986 */ /* 0x000fe2000c101512 */
[----:B------:R-:W-:Y:S01]  /*12120*/  IMAD.MOV.U32 R169, RZ, RZ, R133 ;  /* 0x000000ffffa97224 */ /* 0x000fe200078e0085 */
[----:B------:R-:W-:Y:S01]  /*12130*/  @!P0 PRMT R147, R218, 0x5410, RZ ;  /* 0x00005410da938816 */ /* 0x000fe200000000ff */
[----:B------:R-:W-:Y:S01]  /*12140*/  @!P2 HADD2 R232, -R145.H0_H0, -RZ.H0_H0 ;  /* 0xa00000ff91e8a230 */ /* 0x000fe20000000900 */
[----:B------:R-:W-:Y:S01]  /*12150*/  STG.E.U16 [R166.64+0x32], R151 ;  /* 0x00003297a6007986 */ /* 0x000fe2000c101512 */
[----:B------:R-:W-:Y:S02]  /*12160*/  LOP3.LUT R24, R24, 0xff, RZ, 0xc0, !PT ;  /* 0x000000ff18187812 */ /* 0x000fe400078ec0ff */
[----:B------:R-:W-:Y:S01]  /*12170*/  SHF.R.U32.HI R136, RZ, 0x18, R136 ;  /* 0x00000018ff887819 */ /* 0x000fe20000011688 */
[----:B------:R-:W-:Y:S01]  /*12180*/  STG.E.U16 [R164.64+0x30], R147 ;  /* 0x00003093a4007986 */ /* 0x000fe2000c101512 */
[----:B------:R-:W-:Y:S02]  /*12190*/  @!P2 PRMT R145, R232, 0x5410, RZ ;  /* 0x00005410e891a816 */ /* 0x000fe400000000ff */
[C---:B------:R-:W-:Y:S02]  /*121a0*/  ISETP.GE.U32.AND P6, PT, R251.reuse, R24, PT ;  /* 0x00000018fb00720c */ /* 0x040fe40003fc6070 */
[----:B------:R-:W-:Y:S02]  /*121b0*/  SHF.R.U32.HI R24, RZ, 0x8, R143 ;  /* 0x00000008ff187819 */ /* 0x000fe4000001168f */
[----:B------:R-:W-:Y:S02]  /*121c0*/  ISETP.GE.U32.AND P2, PT, R251, R136, PT ;  /* 0x00000088fb00720c */ /* 0x000fe40003f46070 */
[----:B------:R-:W-:Y:S02]  /*121d0*/  PRMT R119, R171, 0x5410, R24 ;  /* 0x00005410ab777816 */ /* 0x000fe40000000018 */
[----:B------:R-:W-:Y:S01]  /*121e0*/  PRMT R136, R25, 0x5410, R173 ;  /* 0x0000541019887816 */ /* 0x000fe200000000ad */
[----:B------:R-:W-:Y:S01]  /*121f0*/  IMAD.MOV.U32 R173, RZ, RZ, R132 ;  /* 0x000000ffffad7224 */ /* 0x000fe200078e0084 */
[C---:B------:R-:W-:Y:S01]  /*12200*/  PRMT R143, R144.reuse, 0x7632, R143 ;  /* 0x00007632908f7816 */ /* 0x040fe2000000008f */
[----:B------:R-:W-:Y:S01]  /*12210*/  LDSM.16.MT88.4 R132, [R178+0xd000] ;  /* 0x00d00000b284783b */ /* 0x000fe20000004200 */
[C---:B------:R-:W-:Y:S01]  /*12220*/  ISETP.GE.U32.AND P0, PT, R251.reuse, R139, PT ;  /* 0x0000008bfb00720c */ /* 0x040fe20003f06070 */
[C---:B----4-:R-:W-:Y:S01]  /*12230*/  HMMA.16816.F32 R12, R120.reuse, R20, R12 ;  /* 0x00000014780c723c */ /* 0x050fe2000000180c */
[----:B------:R-:W-:Y:S01]  /*12240*/  SHF.R.U32.HI R140, RZ, 0x18, R140 ;  /* 0x00000018ff8c7819 */ /* 0x000fe2000001168c */
[----:B------:R-:W-:Y:S01]  /*12250*/  @!P6 HADD2 R236, -R144.H0_H0, -RZ.H0_H0 ;  /* 0xa00000ff90ece230 */ /* 0x000fe20000000900 */
[----:B------:R-:W-:Y:S01]  /*12260*/  PRMT R117, R144, 0x5410, R143 ;  /* 0x0000541090757816 */ /* 0x000fe2000000008f */
[----:B------:R-:W-:Y:S01]  /*12270*/  @!P2 HADD2 R240, -R143.H0_H0, -RZ.H0_H0 ;  /* 0xa00000ff8ff0a230 */ /* 0x000fe20000000900 */
[C---:B------:R-:W-:Y:S02]  /*12280*/  ISETP.GE.U32.AND P1, PT, R251.reuse, R140, PT ;  /* 0x0000008cfb00720c */ /* 0x040fe40003f26070 */
[----:B------:R-:W-:Y:S01]  /*12290*/  LOP3.LUT R20, R172, 0xff, RZ, 0xc0, !PT ;  /* 0x000000ffac147812 */ /* 0x000fe200078ec0ff */
[C---:B------:R-:W-:Y:S01]  /*122a0*/  HMMA.16816.F32 R100, R120.reuse, R22, R100 ;  /* 0x000000167864723c */ /* 0x040fe20000001864 */
[----:B------:R-:W-:Y:S02]  /*122b0*/  IMAD.MOV.U32 R172, RZ, RZ, R200 ;  /* 0x000000ffffac7224 */ /* 0x000fe400078e00c8 */
[----:B------:R1:W2:Y:S01]  /*122c0*/  MUFU.EX2 R200, R27 ;  /* 0x0000001b00c87308 */ /* 0x0002a20000000800 */
[--C-:B------:R-:W-:Y:S02]  /*122d0*/  SHF.R.U32.HI R21, RZ, 0x10, R137.reuse ;  /* 0x00000010ff157819 */ /* 0x100fe40000011689 */
[----:B------:R-:W-:Y:S02]  /*122e0*/  @!P6 PRMT R144, R236, 0x5410, RZ ;  /* 0x00005410ec90e816 */ /* 0x000fe400000000ff */
[C---:B------:R-:W-:Y:S01]  /*122f0*/  HMMA.16816.F32 R16, R120.reuse, R128, R16 ;  /* 0x000000807810723c */ /* 0x040fe20000001810 */
[----:B------:R-:W-:Y:S03]  /*12300*/  ISETP.GE.U32.AND P6, PT, R251, R20, PT ;  /* 0x00000014fb00720c */ /* 0x000fe60003fc6070 */
[C---:B------:R-:W-:Y:S01]  /*12310*/  LOP3.LUT R23, R137.reuse, 0xff, RZ, 0xc0, !PT ;  /* 0x000000ff89177812 */ /* 0x040fe200078ec0ff */
[----:B------:R-:W-:Y:S01]  /*12320*/  @!P1 HADD2 R220, -R148.H0_H0, -RZ.H0_H0 ;  /* 0xa00000ff94dc9230 */ /* 0x000fe20000000900 */
[----:B------:R-:W-:Y:S02]  /*12330*/  LOP3.LUT R20, R137, 0xffff, RZ, 0xc0, !PT ;  /* 0x0000ffff89147812 */ /* 0x000fe400078ec0ff */
[C---:B------:R-:W-:Y:S01]  /*12340*/  HMMA.16816.F32 R104, R120.reuse, R130, R104 ;  /* 0x000000827868723c */ /* 0x040fe20000001868 */
[----:B------:R-:W-:Y:S01]  /*12350*/  SHF.R.U32.HI R137, RZ, 0x18, R137 ;  /* 0x00000018ff897819 */ /* 0x000fe20000011689 */
[----:B------:R-:W-:Y:S02]  /*12360*/  LDSM.16.MT88.4 R128, [R180+0xd000] ;  /* 0x00d00000b480783b */ /* 0x000fe40000004200 */
[----:B------:R-:W-:Y:S02]  /*12370*/  LOP3.LUT R21, R21, 0xff, RZ, 0xc0, !PT ;  /* 0x000000ff15157812 */ /* 0x000fe400078ec0ff */
[----:B------:R-:W-:Y:S02]  /*12380*/  SHF.R.U32.HI R22, RZ, 0x8, R20 ;  /* 0x00000008ff167819 */ /* 0x000fe40000011614 */
[C---:B------:R-:W-:Y:S01]  /*12390*/  HMMA.16816.F32 R108, R120.reuse, R124, R108 ;  /* 0x0000007c786c723c */ /* 0x040fe2000000186c */
[----:B------:R-:W-:Y:S01]  /*123a0*/  SHF.R.U32.HI R20, RZ, 0x8, R174 ;  /* 0x00000008ff147819 */ /* 0x000fe200000116ae */
[----:B-1----:R-:W1:Y:S02]  /*123b0*/  LDSM.16.MT88.4 R24, [R177+0xd000] ;  /* 0x00d00000b118783b */ /* 0x002e640000004200 */
[----:B------:R-:W-:Y:S02]  /*123c0*/  PRMT R174, R251, 0x7054, R251 ;  /* 0x00007054fbae7816 */ /* 0x000fe400000000fb */
[----:B------:R-:W-:Y:S02]  /*123d0*/  PRMT R21, R21, 0x5410, R137 ;  /* 0x0000541015157816 */ /* 0x000fe40000000089 */
[----:B------:R-:W-:Y:S01]  /*123e0*/  HMMA.16816.F32 R112, R120, R126, R112 ;  /* 0x0000007e7870723c */ /* 0x000fe20000001870 */
[----:B------:R-:W-:Y:S01]  /*123f0*/  F2FP.PACK_AB R139, R202, R203 ;  /* 0x000000cbca8b723e */ /* 0x000fe200000000ff */
[----:B------:R-:W3:Y:S02]  /*12400*/  LDSM.16.MT88.4 R120, [R179+0xd000] ;  /* 0x00d00000b378783b */ /* 0x000ee40000004200 */
[----:B------:R-:W-:Y:S01]  /*12410*/  PRMT R22, R23, 0x5410, R22 ;  /* 0x0000541017167816 */ /* 0x000fe20000000016 */
[--C-:B------:R-:W-:Y:S01]  /*12420*/  HSET2.LE.AND R21, R21, R174.reuse, PT ;  /* 0x000000ae15157233 */ /* 0x100fe20003803000 */
[----:B------:R-:W-:Y:S01]  /*12430*/  LOP3.LUT R20, R20, 0xffff, RZ, 0xc0, !PT ;  /* 0x0000ffff14147812 */ /* 0x000fe200078ec0ff */
[--C-:B------:R-:W-:Y:S01]  /*12440*/  HSET2.LE.AND R23, R136, R174.reuse, PT ;  /* 0x000000ae88177233 */ /* 0x100fe20003803000 */
[----:B------:R-:W-:Y:S01]  /*12450*/  @!P1 PRMT R148, R220, 0x5410, RZ ;  /* 0x00005410dc949816 */ /* 0x000fe200000000ff */
[----:B------:R-:W-:Y:S01]  /*12460*/  @!P0 HADD2 R212, -R139.H0_H0, -RZ.H0_H0 ;  /* 0xa00000ff8bd48230 */ /* 0x000fe20000000900 */
[----:B------:R-:W-:Y:S01]  /*12470*/  ISETP.GE.U32.AND P1, PT, R251, R142, PT ;  /* 0x0000008efb00720c */ /* 0x000fe20003f26070 */
[----:B------:R-:W4:Y:S01]  /*12480*/  LDSM.16.MT88.4 R124, [R177+0xf000] ;  /* 0x00f00000b17c783b */ /* 0x000f220000004200 */
[----:B--2---:R-:W-:Y:S02]  /*12490*/  F2FP.PACK_AB R142, R200, R201 ;  /* 0x000000c9c88e723e */ /* 0x004fe400000000ff */
[----:B------:R-:W-:Y:S02]  /*124a0*/  PRMT R140, R139, 0x7632, R140 ;  /* 0x000076328b8c7816 */ /* 0x000fe4000000008c */
[----:B------:R-:W-:Y:S01]  /*124b0*/  @!P2 PRMT R143, R240, 0x5410, RZ ;  /* 0x00005410f08fa816 */ /* 0x000fe200000000ff */
[----:B------:R-:W-:Y:S01]  /*124c0*/  @!P6 HADD2 R227, -R142.H0_H0, -RZ.H0_H0 ;  /* 0xa00000ff8ee3e230 */ /* 0x000fe20000000900 */
[----:B------:R-:W-:Y:S01]  /*124d0*/  ISETP.GE.U32.AND P2, PT, R251, R20, PT ;  /* 0x00000014fb00720c */ /* 0x000fe20003f46070 */
[--C-:B------:R-:W-:Y:S01]  /*124e0*/  HSET2.LE.AND R20, R22, R174.reuse, PT ;  /* 0x000000ae16147233 */ /* 0x100fe20003803000 */
[----:B------:R-:W-:Y:S01]  /*124f0*/  LOP3.LUT R21, R21, R117, RZ, 0xc0, !PT ;  /* 0x0000007515157212 */ /* 0x000fe200078ec0ff */
[----:B------:R-:W-:Y:S01]  /*12500*/  HSET2.LE.AND R22, R119, R174, PT ;  /* 0x000000ae77167233 */ /* 0x000fe20003803000 */
[----:B------:R-:W-:Y:S01]  /*12510*/  PRMT R141, R142, 0x7632, R141 ;  /* 0x000076328e8d7816 */ /* 0x000fe2000000008d */
[----:B------:R-:W-:Y:S01]  /*12520*/  FFMA.FTZ R119, R31, c[0x0][0x23c], -R163 ;  /* 0x00008f001f777a23 */ /* 0x000fe200000108a3 */
[----:B------:R-:W-:Y:S01]  /*12530*/  PRMT R117, R139, 0x5410, R140 ;  /* 0x000054108b757816 */ /* 0x000fe2000000008c */
[----:B------:R-:W-:Y:S01]  /*12540*/  MUFU.EX2 R174, R29 ;  /* 0x0000001d00ae7308 */ /* 0x000fe20000000800 */
[----:B------:R-:W-:Y:S01]  /*12550*/  LOP3.LUT R20, R20, R118, RZ, 0xc0, !PT ;  /* 0x0000007614147212 */ /* 0x000fe200078ec0ff */
[----:B------:R-:W-:Y:S01]  /*12560*/  @!P1 HADD2 R226, -R141.H0_H0, -RZ.H0_H0 ;  /* 0xa00000ff8de29230 */ /* 0x000fe20000000900 */
[----:B------:R-:W-:Y:S01]  /*12570*/  LOP3.LUT R22, R22, R117, RZ, 0xc0, !PT ;  /* 0x0000007516167212 */ /* 0x000fe200078ec0ff */
[----:B------:R-:W-:Y:S01]  /*12580*/  STG.E.U16 [R164.64+0x32], R148 ;  /* 0x00003294a4007986 */ /* 0x000fe2000c101512 */
[----:B------:R-:W-:Y:S01]  /*12590*/  PRMT R117, R142, 0x5410, R141 ;  /* 0x000054108e757816 */ /* 0x000fe2000000008d */
[----:B------:R-:W-:Y:S01]  /*125a0*/  @!P2 HADD2 R217, -R140.H0_H0, -RZ.H0_H0 ;  /* 0xa00000ff8cd9a230 */ /* 0x000fe20000000900 */
[----:B------:R-:W-:Y:S01]  /*125b0*/  @!P0 PRMT R139, R212, 0x5410, RZ ;  /* 0x00005410d48b8816 */ /* 0x000fe200000000ff */
[----:B------:R-:W-:Y:S01]  /*125c0*/  STG.E.U16 [R166.64+0x40], R146 ;  /* 0x00004092a6007986 */ /* 0x000fe2000c101512 */
[----:B------:R-:W-:Y:S01]  /*125d0*/  LOP3.LUT R23, R23, R117, RZ, 0xc0, !PT ;  /* 0x0000007517177212 */ /* 0x000fe200078ec0ff */
[----:B------:R-:W-:Y:S01]  /*125e0*/  MUFU.EX2 R171, R119 ;  /* 0x0000007700ab7308 */ /* 0x000fe20000000800 */
[----:B------:R-:W-:Y:S01]  /*125f0*/  @!P1 PRMT R141, R226, 0x5410, RZ ;  /* 0x00005410e28d9816 */ /* 0x000fe200000000ff */
[----:B------:R-:W-:Y:S01]  /*12600*/  STG.E.U16 [R166.64+0x42], R145 ;  /* 0x00004291a6007986 */ /* 0x000fe2000c101512 */
[----:B------:R-:W-:Y:S02]  /*12610*/  @!P6 PRMT R142, R227, 0x5410, RZ ;  /* 0x00005410e38ee816 */ /* 0x000fe400000000ff */
[----:B------:R-:W-:Y:S01]  /*12620*/  @!P2 PRMT R140, R217, 0x5410, RZ ;  /* 0x00005410d98ca816 */ /* 0x000fe200000000ff */
[C---:B-1----:R-:W-:Y:S01]  /*12630*/  HMMA.16816.F32 R4, R20.reuse, R24, R4 ;  /* 0x000000181404723c */ /* 0x042fe20000001804 */
[----:B------:R-:W-:Y:S04]  /*12640*/  STG.E.U16 [R164.64+0x40], R144 ;  /* 0x00004090a4007986 */ /* 0x000fe8000c101512 */
[----:B------:R-:W-:Y:S03]  /*12650*/  STG.E.U16 [R164.64+0x42], R143 ;  /* 0x0000428fa4007986 */ /* 0x000fe6000c101512 */
[C---:B------:R-:W-:Y:S01]  /*12660*/  HMMA.16816.F32 R8, R20.reuse, R26, R8 ;  /* 0x0000001a1408723c */ /* 0x040fe20000001808 */
[----:B------:R-:W1:Y:S07]  /*12670*/  LDSM.16.MT88.4 R24, [R178+0xf000] ;  /* 0x00f00000b218783b */ /* 0x000e6e0000004200 */
[C---:B------:R-:W-:Y:S01]  /*12680*/  HMMA.16816.F32 R36, R20.reuse, R132, R36 ;  /* 0x000000841424723c */ /* 0x040fe20000001824 */
[----:B------:R-:W-:Y:S04]  /*12690*/  STG.E.U16 [R166.64+0x50], R139 ;  /* 0x0000508ba6007986 */ /* 0x000fe8000c101512 */
[----:B------:R-:W-:Y:S03]  /*126a0*/  STG.E.U16 [R166.64+0x52], R140 ;  /* 0x0000528ca6007986 */ /* 0x000fe6000c101512 */
[C---:B------:R-:W-:Y:S01]  /*126b0*/  HMMA.16816.F32 R40, R20.reuse, R134, R40 ;  /* 0x000000861428723c */ /* 0x040fe20000001828 */
[----:B------:R-:W3:Y:S07]  /*126c0*/  LDSM.16.MT88.4 R132, [R180+0xf000] ;  /* 0x00f00000b484783b */ /* 0x000eee0000004200 */
[C---:B------:R-:W-:Y:S01]  /*126d0*/  HMMA.16816.F32 R44, R20.reuse, R128, R44 ;  /* 0x00000080142c723c */ /* 0x040fe2000000182c */
[----:B------:R-:W-:Y:S04]  /*126e0*/  STG.E.U16 [R164.64+0x50], R142 ;  /* 0x0000508ea4007986 */ /* 0x000fe8000c101512 */
[----:B------:R-:W-:Y:S03]  /*126f0*/  STG.E.U16 [R164.64+0x52], R141 ;  /* 0x0000528da4007986 */ /* 0x000fe6000c101512 */
[C---:B------:R-:W-:Y:S01]  /*12700*/  HMMA.16816.F32 R48, R20.reuse, R130, R48 ;  /* 0x000000821430723c */ /* 0x040fe20000001830 */
[----:B------:R-:W3:Y:S07]  /*12710*/  LDSM.16.MT88.4 R128, [R179+0xf000] ;  /* 0x00f00000b380783b */ /* 0x000eee0000004200 */
[C---:B---3--:R-:W-:Y:S07]  /*12720*/  HMMA.16816.F32 R52, R20.reuse, R120, R52 ;  /* 0x000000781434723c */ /* 0x048fee0000001834 */
[----:B------:R-:W-:Y:S01]  /*12730*/  IMAD.MOV.U32 R121, RZ, RZ, R172 ;  /* 0x000000ffff797224 */ /* 0x000fe200078e00ac */
[C---:B------:R-:W-:Y:S01]  /*12740*/  HMMA.16816.F32 R56, R20.reuse, R122, R56 ;  /* 0x0000007a1438723c */ /* 0x040fe20000001838 */
[----:B------:R-:W3:Y:S03]  /*12750*/  MUFU.EX2 R172, R30 ;  /* 0x0000001e00ac7308 */ /* 0x000ee60000000800 */
[----:B------:R-:W-:Y:S03]  /*12760*/  IMAD.MOV.U32 R120, RZ, RZ, R173 ;  /* 0x000000ffff787224 */ /* 0x000fe600078e00ad */
[--C-:B------:R-:W-:Y:S01]  /*12770*/  FFMA.FTZ R123, R32, c[0x0][0x23c], -R168.reuse ;  /* 0x00008f00207b7a23 */ /* 0x100fe200000108a8 */
[C---:B----4-:R-:W-:Y:S01]  /*12780*/  HMMA.16816.F32 R60, R20.reuse, R124, R60 ;  /* 0x0000007c143c723c */ /* 0x050fe2000000183c */
[----:B------:R-:W-:Y:S02]  /*12790*/  FFMA.FTZ R168, R33, c[0x0][0x23c], -R168 ;  /* 0x00008f0021a87a23 */ /* 0x000fe400000108a8 */
[----:B------:R-:W4:Y:S04]  /*127a0*/  MUFU.EX2 R173, R28 ;  /* 0x0000001c00ad7308 */ /* 0x000f280000000800 */
[----:B------:R-:W-:Y:S01]  /*127b0*/  IMAD.MOV.U32 R125, RZ, RZ, R121 ;  /* 0x000000ffff7d7224 */ /* 0x000fe200078e0079 */
[C---:B------:R-:W-:Y:S01]  /*127c0*/  HMMA.16816.F32 R64, R20.reuse, R126, R64 ;  /* 0x0000007e1440723c */ /* 0x040fe20000001840 */
[----:B------:R-:W2:Y:S03]  /*127d0*/  LDL.LU R126, [R1+0x28] ;  /* 0x00002800017e7983 */ /* 0x000ea60000300800 */
[--C-:B------:R-:W-:Y:S02]  /*127e0*/  FFMA.FTZ R124, R34, c[0x0][0x23c], -R163.reuse ;  /* 0x00008f00227c7a23 */ /* 0x100fe400000108a3 */
[----:B------:R-:W-:Y:S02]  /*127f0*/  FFMA.FTZ R163, R35, c[0x0][0x23c], -R163 ;  /* 0x00008f0023a37a23 */ /* 0x000fe400000108a3 */
[C---:B-1----:R-:W-:Y:S01]  /*12800*/  HMMA.16816.F32 R68, R20.reuse, R24, R68 ;  /* 0x000000181444723c */ /* 0x042fe20000001844 */
[----:B------:R-:W-:Y:S02]  /*12810*/  IMAD.MOV.U32 R127, RZ, RZ, R169 ;  /* 0x000000ffff7f7224 */ /* 0x000fe400078e00a9 */
[----:B------:R-:W-:Y:S01]  /*12820*/  MUFU.EX2 R169, R168 ;  /* 0x000000a800a97308 */ /* 0x000fe20000000800 */
[----:B---3--:R-:W-:Y:S04]  /*12830*/  F2FP.PACK_AB R138, R171, R172 ;  /* 0x000000acab8a723e */ /* 0x008fe800000000ff */
[C---:B------:R-:W-:Y:S01]  /*12840*/  HMMA.16816.F32 R72, R20.reuse, R26, R72 ;  /* 0x0000001a1448723c */ /* 0x040fe20000001848 */
[----:B------:R-:W1:Y:S03]  /*12850*/  LDSM.16.MT88.4 R24, [R177+0x11000] ;  /* 0x01100000b118783b */ /* 0x000e660000004200 */
[----:B----4-:R-:W-:Y:S01]  /*12860*/  F2FP.PACK_AB R136, R174, R173 ;  /* 0x000000adae88723e */ /* 0x010fe200000000ff */
[----:B------:R-:W-:Y:S01]  /*12870*/  MUFU.EX2 R168, R124 ;  /* 0x0000007c00a87308 */ /* 0x000fe20000000800 */
[----:B------:R-:W-:Y:S02]  /*12880*/  PRMT R137, R138, 0x7632, R137 ;  /* 0x000076328a897816 */ /* 0x000fe40000000089 */
[C---:B------:R-:W-:Y:S01]  /*12890*/  HMMA.16816.F32 R76, R20.reuse, R132, R76 ;  /* 0x00000084144c723c */ /* 0x040fe2000000184c */
[----:B------:R-:W3:Y:S06]  /*128a0*/  LDSM.16.MT88.4 R28, [R178+0x11000] ;  /* 0x01100000b21c783b */ /* 0x000eec0000004200 */
[----:B------:R-:W-:Y:S01]  /*128b0*/  IMAD.WIDE.U32 R132, R175, -0x2daee0ad, RZ ;  /* 0xd2511f53af847825 */ /* 0x000fe200078e00ff */
[C---:B------:R-:W-:Y:S01]  /*128c0*/  HMMA.16816.F32 R80, R20.reuse, R134, R80 ;  /* 0x000000861450723c */ /* 0x040fe20000001850 */
[----:B------:R-:W-:Y:S03]  /*128d0*/  MUFU.EX2 R163, R163 ;  /* 0x000000a300a37308 */ /* 0x000fe60000000800 */
[C-C-:B------:R-:W-:Y:S01]  /*128e0*/  LOP3.LUT R118, R133.reuse, UR27, R170.reuse, 0x96, !PT ;  /* 0x0000001b85767c12 */ /* 0x140fe2000f8e96aa */
[----:B------:R-:W-:Y:S01]  /*128f0*/  IMAD.MOV.U32 R175, RZ, RZ, R125 ;  /* 0x000000ffffaf7224 */ /* 0x000fe200078e007d */
[----:B------:R-:W-:Y:S02]  /*12900*/  LOP3.LUT R117, R133, UR27, R170, 0x96, !PT ;  /* 0x0000001b85757c12 */ /* 0x000fe4000f8e96aa */
[C---:B------:R-:W-:Y:S01]  /*12910*/  HMMA.16816.F32 R84, R20.reuse, R128, R84 ;  /* 0x000000801454723c */ /* 0x040fe20000001854 */
[--C-:B------:R-:W-:Y:S02]  /*12920*/  SHF.R.U32.HI R33, RZ, 0x10, R132.reuse ;  /* 0x00000010ff217819 */ /* 0x100fe40000011684 */
[----:B------:R4:W2:Y:S01]  /*12930*/  MUFU.EX2 R170, R123 ;  /* 0x0000007b00aa7308 */ /* 0x0008a20000000800 */
[C---:B------:R-:W-:Y:S02]  /*12940*/  LOP3.LUT R32, R132.reuse, 0xffff, RZ, 0xc0, !PT ;  /* 0x0000ffff84207812 */ /* 0x040fe400078ec0ff */
[----:B------:R-:W-:Y:S02]  /*12950*/  LOP3.LUT R119, R33, 0xff, RZ, 0xc0, !PT ;  /* 0x000000ff21777812 */ /* 0x000fe400078ec0ff */
[C---:B------:R-:W-:Y:S01]  /*12960*/  HMMA.16816.F32 R88, R20.reuse, R130, R88 ;  /* 0x000000821458723c */ /* 0x040fe20000001858 */
[----:B------:R-:W-:Y:S03]  /*12970*/  SHF.R.U32.HI R121, RZ, 0x18, R132 ;  /* 0x00000018ff797819 */ /* 0x000fe60000011684 */
[----:B------:R-:W-:Y:S02]  /*12980*/  LOP3.LUT R122, R132, 0xff, RZ, 0xc0, !PT ;  /* 0x000000ff847a7812 */ /* 0x000fe400078ec0ff */
[----:B------:R-:W-:Y:S01]  /*12990*/  PRMT R129, R119, 0x5410, R121 ;  /* 0x0000541077817816 */ /* 0x000fe20000000079 */
[----:B------:R-:W-:Y:S01]  /*129a0*/  IMAD.MOV.U32 R131, RZ, RZ, R120 ;  /* 0x000000ffff837224 */ /* 0x000fe200078e0078 */
[----:B------:R-:W-:Y:S01]  /*129b0*/  SHF.R.U32.HI R120, RZ, 0x8, R32 ;  /* 0x00000008ff787819 */ /* 0x000fe20000011620 */
[C---:B-1----:R-:W-:Y:S01]  /*129c0*/  HMMA.16816.F32 R92, R20.reuse, R24, R92 ;  /* 0x00000018145c723c */ /* 0x042fe2000000185c */
[----:B------:R-:W1:Y:S02]  /*129d0*/  LDSM.16.MT88.4 R32, [R180+0x11000] ;  /* 0x01100000b420783b */ /* 0x000e640000004200 */
[--C-:B------:R-:W-:Y:S02]  /*129e0*/  SHF.R.U32.HI R121, RZ, 0x10, R117.reuse ;  /* 0x00000010ff797819 */ /* 0x100fe40000011675 */
[----:B------:R-:W-:Y:S02]  /*129f0*/  PRMT R128, R122, 0x5410, R120 ;  /* 0x000054107a807816 */ /* 0x000fe40000000078 */
[C---:B------:R-:W-:Y:S01]  /*12a00*/  LOP3.LUT R119, R117.reuse, 0xffff, RZ, 0xc0, !PT ;  /* 0x0000ffff75777812 */ /* 0x040fe200078ec0ff */
[C---:B------:R-:W-:Y:S01]  /*12a10*/  HMMA.16816.F32 R96, R20.reuse, R26, R96 ;  /* 0x0000001a1460723c */ /* 0x040fe20000001860 */
[----:B------:R-:W-:Y:S03]  /*12a20*/  SHF.R.U32.HI R120, RZ, 0x18, R117 ;  /* 0x00000018ff787819 */ /* 0x000fe60000011675 */
[----:B----4-:R-:W-:Y:S02]  /*12a30*/  LOP3.LUT R123, R117, 0xff, RZ, 0xc0, !PT ;  /* 0x000000ff757b7812 */ /* 0x010fe400078ec0ff */
[----:B------:R-:W-:Y:S02]  /*12a40*/  LOP3.LUT R117, R121, 0xff, RZ, 0xc0, !PT ;  /* 0x000000ff79757812 */ /* 0x000fe400078ec0ff */
[C---:B---3--:R-:W-:Y:S01]  /*12a50*/  HMMA.16816.F32 R12, R20.reuse, R28, R12 ;  /* 0x0000001c140c723c */ /* 0x048fe2000000180c */
[----:B------:R-:W3:Y:S03]  /*12a60*/  LDL.LU R121, [R1+0x2c] ;  /* 0x00002c0001797983 */ /* 0x000ee60000300800 */
[----:B------:R-:W-:Y:S02]  /*12a70*/  LOP3.LUT R24, R118, 0xff, RZ, 0xc0, !PT ;  /* 0x000000ff76187812 */ /* 0x000fe400078ec0ff */
[C---:B------:R-:W-:Y:S02]  /*12a80*/  PRMT R130, R251.reuse, 0x7054, R251 ;  /* 0x00007054fb827816 */ /* 0x040fe400000000fb */
[C---:B------:R-:W-:Y:S01]  /*12a90*/  HMMA.16816.F32 R100, R20.reuse, R30, R100 ;  /* 0x0000001e1464723c */ /* 0x040fe20000001864 */
[----:B------:R-:W-:Y:S02]  /*12aa0*/  ISETP.GE.U32.AND P0, PT, R251, R24, PT ;  /* 0x00000018fb00720c */ /* 0x000fe40003f06070 */
[----:B------:R-:W4:Y:S01]  /*12ab0*/  LDSM.16.MT88.4 R24, [R179+0x11000] ;  /* 0x01100000b318783b */ /* 0x000f220000004200 */
[----:B------:R-:W-:Y:S02]  /*12ac0*/  PRMT R120, R117, 0x5410, R120 ;  /* 0x0000541075787816 */ /* 0x000fe40000000078 */
[--C-:B------:R-:W-:Y:S01]  /*12ad0*/  SHF.R.U32.HI R122, RZ, 0x18, R118.reuse ;  /* 0x00000018ff7a7819 */ /* 0x100fe20000011676 */
[--C-:B------:R-:W-:Y:S01]  /*12ae0*/  HSET2.LE.AND R30, R128, R130.reuse, PT ;  /* 0x00000082801e7233 */ /* 0x100fe20003803000 */
[----:B------:R-:W-:Y:S01]  /*12af0*/  SHF.R.U32.HI R119, RZ, 0x8, R119 ;  /* 0x00000008ff777819 */ /* 0x000fe20000011677 */
[--C-:B------:R-:W-:Y:S01]  /*12b00*/  HSET2.LE.AND R29, R120, R130.reuse, PT ;  /* 0x00000082781d7233 */ /* 0x100fe20003803000 */
[----:B------:R-:W-:Y:S02]  /*12b10*/  ISETP.GE.U32.AND P2, PT, R251, R122, PT ;  /* 0x0000007afb00720c */ /* 0x000fe40003f46070 */
[--C-:B------:R-:W-:Y:S01]  /*12b20*/  HSET2.LE.AND R31, R129, R130.reuse, PT ;  /* 0x00000082811f7233 */ /* 0x100fe20003803000 */
[--C-:B------:R-:W-:Y:S01]  /*12b30*/  PRMT R123, R123, 0x5410, R119.reuse ;  /* 0x000054107b7b7816 */ /* 0x100fe20000000077 */
[----:B------:R-:W-:Y:S01]  /*12b40*/  @!P0 HADD2 R242, -R136.H0_H0, -RZ.H0_H0 ;  /* 0xa00000ff88f28230 */ /* 0x000fe20000000900 */
[C---:B------:R-:W-:Y:S01]  /*12b50*/  PRMT R119, R136.reuse, 0x7632, R119 ;  /* 0x0000763288777816 */ /* 0x040fe20000000077 */
[C---:B-1----:R-:W-:Y:S02]  /*12b60*/  HMMA.16816.F32 R16, R20.reuse, R32, R16 ;  /* 0x000000201410723c */ /* 0x042fe40000001810 */
[----:B------:R-:W-:Y:S05]  /*12b70*/  HSET2.LE.AND R28, R123, R130, PT ;  /* 0x000000827b1c7233 */ /* 0x000fea0003803000 */
[----:B------:R-:W-:Y:S01]  /*12b80*/  @!P2 HADD2 R234, -R137.H0_H0, -RZ.H0_H0 ;  /* 0xa00000ff89eaa230 */ /* 0x000fe20000000900 */
[C---:B------:R-:W-:Y:S01]  /*12b90*/  HMMA.16816.F32 R104, R20.reuse, R34, R104 ;  /* 0x000000221468723c */ /* 0x040fe20000001868 */
[----:B------:R-:W-:Y:S07]  /*12ba0*/  LDSM.16.MT88.4 R32, [R178+0xd800] ;  /* 0x00d80000b220783b */ /* 0x000fee0000004200 */
[C---:B----4-:R-:W-:Y:S07]  /*12bb0*/  HMMA.16816.F32 R108, R20.reuse, R24, R108 ;  /* 0x00000018146c723c */ /* 0x050fee000000186c */
[----:B------:R-:W-:Y:S01]  /*12bc0*/  PRMT R24, R136, 0x5410, R119 ;  /* 0x0000541088187816 */ /* 0x000fe20000000077 */
[----:B------:R-:W-:Y:S01]  /*12bd0*/  HMMA.16816.F32 R112, R20, R26, R112 ;  /* 0x0000001a1470723c */ /* 0x000fe20000001870 */
[----:B------:R-:W-:Y:S03]  /*12be0*/  LDSM.16.MT88.4 R20, [R180+0xd800] ;  /* 0x00d80000b414783b */ /* 0x000fe60000004200 */
[----:B------:R-:W-:Y:S02]  /*12bf0*/  LOP3.LUT R28, R28, R24, RZ, 0xc0, !PT ;  /* 0x000000181c1c7212 */ /* 0x000fe400078ec0ff */
[----:B------:R-:W-:Y:S02]  /*12c00*/  PRMT R24, R138, 0x5410, R137 ;  /* 0x000054108a187816 */ /* 0x000fe40000000089 */
[----:B------:R-:W-:Y:S04]  /*12c10*/  @!P0 PRMT R136, R242, 0x5410, RZ ;  /* 0x00005410f2888816 */ /* 0x000fe800000000ff */
[----:B------:R-:W-:Y:S01]  /*12c20*/  LOP3.LUT R29, R29, R24, RZ, 0xc0, !PT ;  /* 0x000000181d1d7212 */ /* 0x000fe200078ec0ff */
[----:B------:R-:W-:Y:S01]  /*12c30*/  STG.E.U16 [R166.64+0x60], R136 ;  /* 0x00006088a6007986 */ /* 0x000fe2000c101512 */
[----:B------:R-:W-:Y:S01]  /*12c40*/  @!P2 PRMT R137, R234, 0x5410, RZ ;  /* 0x00005410ea89a816 */ /* 0x000fe200000000ff */
[----:B--2---:R-:W-:Y:S01]  /*12c50*/  FFMA.FTZ R117, R2, R126, R127 ;  /* 0x0000007e02757223 */ /* 0x004fe2000001007f */
[----:B------:R-:W-:Y:S01]  /*12c60*/  LOP3.LUT R2, R118, 0xffff, RZ, 0xc0, !PT ;  /* 0x0000ffff76027812 */ /* 0x000fe200078ec0ff */
[----:B------:R-:W1:Y:S01]  /*12c70*/  LDSM.16.MT88.4 R124, [R177+0xd800] ;  /* 0x00d80000b17c783b */ /* 0x000e620000004200 */
[----:B------:R-:W-:Y:S01]  /*12c80*/  SHF.R.U32.HI R118, RZ, 0x10, R118 ;  /* 0x00000010ff767819 */ /* 0x000fe20000011676 */
[--C-:B------:R-:W-:Y:S01]  /*12c90*/  FADD.FTZ R135, R183, R117.reuse ;  /* 0x00000075b7877221 */ /* 0x100fe20000010000 */
[----:B------:R-:W-:Y:S02]  /*12ca0*/  SHF.R.U32.HI R2, RZ, 0x8, R2 ;  /* 0x00000008ff027819 */ /* 0x000fe40000011602 */
[----:B------:R-:W-:Y:S02]  /*12cb0*/  LOP3.LUT R118, R118, 0xff, RZ, 0xc0, !PT ;  /* 0x000000ff76767812 */ /* 0x000fe400078ec0ff */
[----:B------:R-:W-:Y:S02]  /*12cc0*/  LOP3.LUT R2, R2, 0xffff, RZ, 0xc0, !PT ;  /* 0x0000ffff02027812 */ /* 0x000fe400078ec0ff */
[C---:B------:R-:W-:Y:S02]  /*12cd0*/  ISETP.GE.U32.AND P6, PT, R251.reuse, R118, PT ;  /* 0x00000076fb00720c */ /* 0x040fe40003fc6070 */
[----:B------:R-:W-:Y:S02]  /*12ce0*/  ISETP.GE.U32.AND P1, PT, R251, R2, PT ;  /* 0x00000002fb00720c */ /* 0x000fe40003f26070 */
[----:B------:R-:W-:Y:S02]  /*12cf0*/  F2FP.PACK_AB R2, R169, R170 ;  /* 0x000000aaa902723e */ /* 0x000fe400000000ff */
[----:B------:R-:W-:Y:S04]  /*12d00*/  F2FP.PACK_AB R118, R163, R168 ;  /* 0x000000a8a376723e */ /* 0x000fe800000000ff */
[----:B------:R-:W-:Y:S03]  /*12d10*/  PRMT R117, R118, 0x7632, R117 ;  /* 0x0000763276757816 */ /* 0x000fe60000000075 */
[----:B------:R-:W-:Y:S02]  /*12d20*/  @!P6 HADD2 R235, -R138.H0_H0, -RZ.H0_H0 ;  /* 0xa00000ff8aebe230 */ /* 0x000fe40000000900 */
[----:B------:R-:W-:Y:S03]  /*12d30*/  @!P1 HADD2 R241, -R119.H0_H0, -RZ.H0_H0 ;  /* 0xa00000ff77f19230 */ /* 0x000fe60000000900 */
[----:B------:R-:W-:Y:S02]  /*12d40*/  @!P6 PRMT R138, R235, 0x5410, RZ ;  /* 0x00005410eb8ae816 */ /* 0x000fe400000000ff */
[----:B------:R-:W-:Y:S05]  /*12d50*/  @!P1 PRMT R119, R241, 0x5410, RZ ;  /* 0x00005410f1779816 */ /* 0x000fea00000000ff */
[----:B------:R-:W-:Y:S04]  /*12d60*/  STG.E.U16 [R166.64+0x62], R119 ;  /* 0x00006277a6007986 */ /* 0x000fe8000c101512 */
[----:B------:R-:W-:Y:S04]  /*12d70*/  STG.E.U16 [R164.64+0x60], R138 ;  /* 0x0000608aa4007986 */ /* 0x000fe8000c101512 */
[----:B------:R-:W-:Y:S01]  /*12d80*/  STG.E.U16 [R164.64+0x62], R137 ;  /* 0x00006289a4007986 */ /* 0x000fe2000c101512 */
[----:B---3--:R-:W-:Y:S03]  /*12d90*/  FFMA.FTZ R0, R0, R121, R184 ;  /* 0x0000007900007223 */ /* 0x008fe600000100b8 */
[----:B------:R2:W5:Y:S01]  /*12da0*/  LDL.LU R184, [R1+0xe0] ;  /* 0x0000e00001b87983 */ /* 0x0005620000300800 */
[--C-:B------:R-:W-:Y:S01]  /*12db0*/  FADD.FTZ R134, R182, R0.reuse ;  /* 0x00000000b6867221 */ /* 0x100fe20000010000 */
[C---:B------:R-:W-:Y:S02]  /*12dc0*/  PRMT R0, R2.reuse, 0x7632, R0 ;  /* 0x0000763202007816 */ /* 0x040fe40000000000 */
[----:B------:R2:W5:Y:S02]  /*12dd0*/  LDL.LU R183, [R1+0xdc] ;  /* 0x0000dc0001b77983 */ /* 0x0005640000300800 */
[----:B------:R-:W-:Y:S02]  /*12de0*/  PRMT R24, R2, 0x5410, R0 ;  /* 0x0000541002187816 */ /* 0x000fe40000000000 */
[----:B------:R2:W5:Y:S02]  /*12df0*/  LDL.LU R182, [R1+0xd8] ;  /* 0x0000d80001b67983 */ /* 0x0005640000300800 */
[----:B------:R-:W-:Y:S02]  /*12e00*/  LOP3.LUT R30, R30, R24, RZ, 0xc0, !PT ;  /* 0x000000181e1e7212 */ /* 0x000fe400078ec0ff */
[----:B------:R-:W-:Y:S04]  /*12e10*/  PRMT R24, R118, 0x5410, R117 ;  /* 0x0000541076187816 */ /* 0x000fe80000000075 */
[----:B------:R-:W-:Y:S02]  /*12e20*/  LOP3.LUT R31, R31, R24, RZ, 0xc0, !PT ;  /* 0x000000181f1f7212 */ /* 0x000fe400078ec0ff */
[----:B------:R-:W-:Y:S05]  /*12e30*/  LDSM.16.MT88.4 R24, [R177+0xf800] ;  /* 0x00f80000b118783b */ /* 0x000fea0000004200 */
[C---:B-1----:R-:W-:Y:S03]  /*12e40*/  HMMA.16816.F32 R120, R28.reuse, R124, R4 ;  /* 0x0000007c1c78723c */ /* 0x042fe60000001804 */
[----:B------:R-:W1:Y:S05]  /*12e50*/  LDSM.16.MT88.4 R4, [R179+0xd800] ;  /* 0x00d80000b304783b */ /* 0x000e6a0000004200 */
[C---:B------:R-:W-:Y:S03]  /*12e60*/  HMMA.16816.F32 R124, R28.reuse, R126, R8 ;  /* 0x0000007e1c7c723c */ /* 0x040fe60000001808 */
[----:B------:R-:W3:Y:S05]  /*12e70*/  LDSM.16.MT88.4 R8, [R178+0xf800] ;  /* 0x00f80000b208783b */ /* 0x000eea0000004200 */
[C---:B------:R-:W-:Y:S07]  /*12e80*/  HMMA.16816.F32 R36, R28.reuse, R32, R36 ;  /* 0x000000201c24723c */ /* 0x040fee0000001824 */
[----:B------:R-:W-:Y:S01]  /*12e90*/  IMAD.MOV.U32 R33, RZ, RZ, R131 ;  /* 0x000000ffff217224 */ /* 0x000fe200078e0083 */
        /* <DEDUP_REMOVED lines=8> */
[C---:B------:R-:W-:Y:S07]  /*12f20*/  HMMA.16816.F32 R60, R28.reuse, R24, R60 ;  /* 0x000000181c3c723c */ /* 0x040fee000000183c */
[----:B------:R-:W-:Y:S01]  /*12f30*/  SHF.R.U32.HI R24, RZ, 0x10, R132 ;  /* 0x00000010ff187819 */ /* 0x000fe20000011684 */
[C---:B------:R-:W-:Y:S01]  /*12f40*/  HMMA.16816.F32 R64, R28.reuse, R26, R64 ;  /* 0x0000001a1c40723c */ /* 0x040fe20000001840 */
[----:B------:R-:W-:Y:S03]  /*12f50*/  FADD.FTZ R25, R175, R134 ;  /* 0x00000086af197221 */ /* 0x000fe60000010000 */
[----:B------:R-:W-:Y:S01]  /*12f60*/  LOP3.LUT R24, R24, 0xff, RZ, 0xc0, !PT ;  /* 0x000000ff18187812 */ /* 0x000fe200078ec0ff */
[----:B------:R-:W-:Y:S03]  /*12f70*/  FADD.FTZ R25, R176, R25 ;  /* 0x00000019b0197221 */ /* 0x000fe60000010000 */
[C---:B---3--:R-:W-:Y:S01]  /*12f80*/  HMMA.16816.F32 R68, R28.reuse, R8, R68 ;  /* 0x000000081c44723c */ /* 0x048fe20000001844 */
[----:B------:R-:W-:Y:S03]  /*12f90*/  ISETP.GE.U32.AND P6, PT, R251, R24, PT ;  /* 0x00000018fb00720c */ /* 0x000fe60003fc6070 */
[----:B------:R-:W-:Y:S02]  /*12fa0*/  FADD.FTZ R24, R33, R135 ;  /* 0x0000008721187221 */ /* 0x000fe40000010000 */
[----:B------:R-:W-:Y:S01]  /*12fb0*/  FADD.FTZ R25, R249, R25 ;  /* 0x00000019f9197221 */ /* 0x000fe20000010000 */
[C---:B------:R-:W-:Y:S01]  /*12fc0*/  LOP3.LUT R9, R132.reuse, 0xff, RZ, 0xc0, !PT ;  /* 0x000000ff84097812 */ /* 0x040fe200078ec0ff */
[C---:B------:R-:W-:Y:S01]  /*12fd0*/  HMMA.16816.F32 R72, R28.reuse, R10, R72 ;  /* 0x0000000a1c48723c */ /* 0x040fe20000001848 */
[----:B------:R-:W-:Y:S02]  /*12fe0*/  FADD.FTZ R24, R181, R24 ;  /* 0x00000018b5187221 */ /* 0x000fe40000010000 */
[----:B------:R3:W5:Y:S01]  /*12ff0*/  LDL.LU R181, [R1+0xd4] ;  /* 0x0000d40001b57983 */ /* 0x0007620000300800 */
[----:B------:R-:W-:Y:S01]  /*13000*/  LOP3.LUT R8, R132, 0xffff, RZ, 0xc0, !PT ;  /* 0x0000ffff84087812 */ /* 0x000fe200078ec0ff */
[----:B------:R-:W-:Y:S01]  /*13010*/  FADD.FTZ R24, R252, R24 ;  /* 0x00000018fc187221 */ /* 0x000fe20000010000 */
[C---:B------:R-:W-:Y:S01]  /*13020*/  ISETP.GE.U32.AND P0, PT, R251.reuse, R9, PT ;  /* 0x00000009fb00720c */ /* 0x040fe20003f06070 */
[----:B------:R3:W5:Y:S01]  /*13030*/  LDL.LU R176, [R1+0xd0] ;  /* 0x0000d00001b07983 */ /* 0x0007620000300800 */
[C---:B----4-:R-:W-:Y:S01]  /*13040*/  HMMA.16816.F32 R76, R28.reuse, R128, R76 ;  /* 0x000000801c4c723c */ /* 0x050fe2000000184c */
[----:B------:R-:W-:Y:S03]  /*13050*/  SHF.R.U32.HI R8, RZ, 0x8, R8 ;  /* 0x00000008ff087819 */ /* 0x000fe60000011608 */
[----:B------:R-:W-:Y:S01]  /*13060*/  @!P6 HADD2 R231, -R118.H0_H0, -RZ.H0_H0 ;  /* 0xa00000ff76e7e230 */ /* 0x000fe20000000900 */
[----:B------:R-:W-:Y:S02]  /*13070*/  LOP3.LUT R8, R8, 0xffff, RZ, 0xc0, !PT ;  /* 0x0000ffff08087812 */ /* 0x000fe400078ec0ff */
[----:B------:R-:W-:Y:S01]  /*13080*/  SHF.R.U32.HI R132, RZ, 0x18, R132 ;  /* 0x00000018ff847819 */ /* 0x000fe20000011684 */
[C---:B------:R-:W-:Y:S01]  /*13090*/  HMMA.16816.F32 R80, R28.reuse, R130, R80 ;  /* 0x000000821c50723c */ /* 0x040fe20000001850 */
[----:B------:R-:W-:Y:S02]  /*130a0*/  ISETP.GE.U32.AND P1, PT, R251, R8, PT ;  /* 0x00000008fb00720c */ /* 0x000fe40003f26070 */
[----:B------:R-:W4:Y:S01]  /*130b0*/  LDSM.16.MT88.4 R8, [R178+0x11800] ;  /* 0x01180000b208783b */ /* 0x000f220000004200 */
[----:B------:R-:W-:Y:S01]  /*130c0*/  @!P6 PRMT R118, R231, 0x5410, RZ ;  /* 0x00005410e776e816 */ /* 0x000fe200000000ff */
[----:B------:R-:W-:Y:S01]  /*130d0*/  @!P0 HADD2 R225, -R2.H0_H0, -RZ.H0_H0 ;  /* 0xa00000ff02e18230 */ /* 0x000fe20000000900 */
[----:B------:R-:W-:Y:S02]  /*130e0*/  ISETP.GE.U32.AND P2, PT, R251, R132, PT ;  /* 0x00000084fb00720c */ /* 0x000fe40003f46070 */
[C---:B--2---:R-:W-:Y:S04]  /*130f0*/  HMMA.16816.F32 R84, R28.reuse, R20, R84 ;  /* 0x000000141c54723c */ /* 0x044fe80000001854 */
[----:B------:R-:W-:Y:S02]  /*13100*/  @!P0 PRMT R2, R225, 0x5410, RZ ;  /* 0x00005410e1028816 */ /* 0x000fe400000000ff */
[----:B------:R-:W-:Y:S01]  /*13110*/  @!P1 HADD2 R224, -R0.H0_H0, -RZ.H0_H0 ;  /* 0xa00000ff00e09230 */ /* 0x000fe20000000900 */
[----:B------:R-:W-:Y:S01]  /*13120*/  IADD3 R119, P0, R166, -0x80, RZ ;  /* 0xffffff80a6777810 */ /* 0x000fe20007f1e0ff */
[C---:B------:R-:W-:Y:S01]  /*13130*/  HMMA.16816.F32 R88, R28.reuse, R22, R88 ;  /* 0x000000161c58723c */ /* 0x040fe20000001858 */
[----:B------:R-:W2:Y:S03]  /*13140*/  LDSM.16.MT88.4 R20, [R180+0x11800] ;  /* 0x01180000b414783b */ /* 0x000ea60000004200 */
[----:B------:R-:W-:Y:S01]  /*13150*/  @!P1 PRMT R0, R224, 0x5410, RZ ;  /* 0x00005410e0009816 */ /* 0x000fe200000000ff */
[----:B------:R-:W-:Y:S01]  /*13160*/  @!P2 HADD2 R230, -R117.H0_H0, -RZ.H0_H0 ;  /* 0xa00000ff75e6a230 */ /* 0x000fe20000000900 */
[----:B------:R-:W-:Y:S01]  /*13170*/  ISETP.LT.AND P1, PT, RZ, UR21, PT ;  /* 0x00000015ff007c0c */ /* 0x000fe2000bf21270 */
[----:B------:R-:W-:Y:S01]  /*13180*/  UIADD3 UR21, UR21, -0x1, URZ ;  /* 0xffffffff15157890 */ /* 0x000fe2000fffe03f */
[C---:B-1----:R-:W-:Y:S01]  /*13190*/  HMMA.16816.F32 R92, R28.reuse, R4, R92 ;  /* 0x000000041c5c723c */ /* 0x042fe2000000185c */
[----:B------:R-:W-:Y:S03]  /*131a0*/  STG.E.U16 [R166.64+0x70], R2 ;  /* 0x00007002a6007986 */ /* 0x000fe6000c101512 */
[----:B------:R-:W-:Y:S01]  /*131b0*/  @!P2 PRMT R117, R230, 0x5410, RZ ;  /* 0x00005410e675a816 */ /* 0x000fe200000000ff */
[----:B------:R-:W-:Y:S02]  /*131c0*/  STG.E.U16 [R166.64+0x72], R0 ;  /* 0x00007200a6007986 */ /* 0x000fe4000c101512 */
[----:B------:R-:W-:Y:S01]  /*131d0*/  FADD.FTZ R5, R250, R24 ;  /* 0x00000018fa057221 */ /* 0x000fe20000010000 */
[C---:B------:R-:W-:Y:S01]  /*131e0*/  HMMA.16816.F32 R96, R28.reuse, R6, R96 ;  /* 0x000000061c60723c */ /* 0x040fe20000001860 */
[----:B------:R-:W-:Y:S01]  /*131f0*/  FADD.FTZ R4, R248, R25 ;  /* 0x00000019f8047221 */ /* 0x000fe20000010000 */
[----:B------:R1:W-:Y:S02]  /*13200*/  STG.E.U16 [R164.64+0x70], R118 ;  /* 0x00007076a4007986 */ /* 0x0003e4000c101512 */
[----:B------:R-:W-:Y:S02]  /*13210*/  FADD.FTZ R24, R247, R5 ;  /* 0x00000005f7187221 */ /* 0x000fe40000010000 */
[----:B------:R-:W-:Y:S01]  /*13220*/  FADD.FTZ R25, R244, R4 ;  /* 0x00000004f4197221 */ /* 0x000fe20000010000 */
[----:B------:R3:W-:Y:S01]  /*13230*/  STG.E.U16 [R164.64+0x72], R117 ;  /* 0x00007275a4007986 */ /* 0x0007e2000c101512 */
[----:B------:R-:W-:Y:S01]  /*13240*/  FADD.FTZ R24, R246, R24 ;  /* 0x00000018f6187221 */ /* 0x000fe20000010000 */
[C---:B----4-:R-:W-:Y:S02]  /*13250*/  HMMA.16816.F32 R128, R28.reuse, R8, R12 ;  /* 0x000000081c80723c */ /* 0x050fe4000000180c */
[----:B------:R-:W4:Y:S01]  /*13260*/  LDSM.16.MT88.4 R4, [R179+0x11800] ;  /* 0x01180000b304783b */ /* 0x000f220000004200 */
[----:B------:R-:W-:Y:S02]  /*13270*/  FADD.FTZ R24, R207, R24 ;  /* 0x00000018cf187221 */ /* 0x000fe40000010000 */
[----:B------:R-:W-:Y:S02]  /*13280*/  FADD.FTZ R25, R245, R25 ;  /* 0x00000019f5197221 */ /* 0x000fe40000010000 */
[----:B------:R-:W-:Y:S01]  /*13290*/  FADD.FTZ R9, R206, R24 ;  /* 0x00000018ce097221 */ /* 0x000fe20000010000 */
[C---:B------:R-:W-:Y:S01]  /*132a0*/  HMMA.16816.F32 R100, R28.reuse, R10, R100 ;  /* 0x0000000a1c64723c */ /* 0x040fe20000001864 */
[----:B------:R-:W-:Y:S03]  /*132b0*/  FADD.FTZ R8, R205, R25 ;  /* 0x00000019cd087221 */ /* 0x000fe60000010000 */
[----:B------:R-:W-:Y:S02]  /*132c0*/  FADD.FTZ R9, R203, R9 ;  /* 0x00000009cb097221 */ /* 0x000fe40000010000 */
[----:B------:R-:W-:Y:S02]  /*132d0*/  FADD.FTZ R8, R204, R8 ;  /* 0x00000008cc087221 */ /* 0x000fe40000010000 */
[C---:B--2---:R-:W-:Y:S01]  /*132e0*/  HMMA.16816.F32 R132, R28.reuse, R20, R16 ;  /* 0x000000141c84723c */ /* 0x044fe20000001810 */
[----:B------:R-:W-:Y:S03]  /*132f0*/  FADD.FTZ R9, R202, R9 ;  /* 0x00000009ca097221 */ /* 0x000fe60000010000 */
[----:B------:R-:W-:Y:S01]  /*13300*/  FADD.FTZ R8, R201, R8 ;  /* 0x00000008c9087221 */ /* 0x000fe20000010000 */
[----:B-1----:R-:W-:Y:S01]  /*13310*/  IADD3.X R118, R167, -0x1, RZ, P0, !PT ;  /* 0xffffffffa7767810 */ /* 0x002fe200007fe4ff */
[----:B------:R-:W-:Y:S02]  /*13320*/  FADD.FTZ R9, R173, R9 ;  /* 0x00000009ad097221 */ /* 0x000fe40000010000 */
[C---:B------:R-:W-:Y:S01]  /*13330*/  HMMA.16816.F32 R104, R28.reuse, R22, R104 ;  /* 0x000000161c68723c */ /* 0x040fe20000001868 */
[----:B------:R-:W-:Y:S03]  /*13340*/  FADD.FTZ R8, R200, R8 ;  /* 0x00000008c8087221 */ /* 0x000fe60000010000 */
[----:B------:R-:W-:Y:S02]  /*13350*/  FADD.FTZ R2, R174, R9 ;  /* 0x00000009ae027221 */ /* 0x000fe40000010000 */
[----:B------:R-:W-:Y:S02]  /*13360*/  FADD.FTZ R0, R172, R8 ;  /* 0x00000008ac007221 */ /* 0x000fe40000010000 */
[----:B------:R-:W-:Y:S04]  /*13370*/  FADD.FTZ R2, R170, R2 ;  /* 0x00000002aa027221 */ /* 0x000fe80000010000 */
[----:B------:R-:W-:Y:S02]  /*13380*/  FADD.FTZ R0, R171, R0 ;  /* 0x00000000ab007221 */ /* 0x000fe40000010000 */
[----:B---3--:R-:W-:Y:S02]  /*13390*/  IMAD.MOV.U32 R117, RZ, RZ, R3 ;  /* 0x000000ffff757224 */ /* 0x008fe400078e0003 */
[----:B------:R-:W-:Y:S01]  /*133a0*/  FADD.FTZ R0, R168, R0 ;  /* 0x00000000a8007221 */ /* 0x000fe20000010000 */
[C---:B----4-:R-:W-:Y:S07]  /*133b0*/  HMMA.16816.F32 R108, R28.reuse, R4, R108 ;  /* 0x000000041c6c723c */ /* 0x050fee000000186c */
[----:B------:R-:W-:Y:S01]  /*133c0*/  FADD.FTZ R4, R169, R2 ;  /* 0x00000002a9047221 */ /* 0x000fe20000010000 */
[----:B------:R-:W-:Y:S01]  /*133d0*/  HMMA.16816.F32 R112, R28, R6, R112 ;  /* 0x000000061c70723c */ /* 0x000fe20000001870 */
[----:B------:R-:W-:Y:S03]  /*133e0*/  FADD.FTZ R2, R163, R0 ;  /* 0x00000000a3027221 */ /* 0x000fe60000010000 */
[----:B------:R1:W-:Y:S01]  /*133f0*/  STL [R1+0x28], R4 ;  /* 0x0000280401007387 */ /* 0x0003e20000100800 */
[----:B------:R-:W-:Y:S03]  /*13400*/  IMAD.MOV.U32 R0, RZ, RZ, R116 ;  /* 0x000000ffff007224 */ /* 0x000fe600078e0074 */
[----:B------:R1:W-:Y:S02]  /*13410*/  STL [R1+0x2c], R2 ;  /* 0x00002c0201007387 */ /* 0x0003e40000100800 */
[----:B-1---5:R-:W-:-:S05]  /*13420*/  @P1 BRA `(.L_x_488) ;  /* 0xffffbc6000001947 */ /* 0x022fca000383ffff */
.L_x_487:
[----:B---3--:R-:W2:Y:S04]  /*13430*/  LDL.LU R5, [R1+0x28] ;  /* 0x0000280001057983 */ /* 0x008ea80000300800 */
[----:B------:R-:W3:Y:S01]  /*13440*/  S2R R137, SR_TID.X ;  /* 0x0000000000897919 */ /* 0x000ee20000002100 */
[----:B------:R-:W4:Y:S01]  /*13450*/  S2UR UR6, SR_CTAID.Y ;  /* 0x00000000000679c3 */ /* 0x000f220000002600 */
[----:B------:R-:W-:-:S02]  /*13460*/  UISETP.NE.AND UP0, UPT, UR10, -0x1, UPT ;  /* 0xffffffff0a00788c */ /* 0x000fc4000bf05270 */
[----:B------:R-:W2:Y:S01]  /*13470*/  LDL.LU R4, [R1+0x2c] ;  /* 0x00002c0001047983 */ /* 0x000ea20000300800 */
[----:B------:R-:W-:Y:S01]  /*13480*/  ULDC.64 UR4, c[0x0][0x1e8] ;  /* 0x00007a0000047ab9 */ /* 0x000fe20000000a00 */
[----:B------:R-:W-:Y:S01]  /*13490*/  BSSY B0, `(.L_x_491) ;  /* 0x0000144000007945 */ /* 0x000fe20003800000 */
[----:B------:R-:W-:Y:S02]  /*134a0*/  ULDC.U8 UR9, c[0x0][0x329] ;  /* 0x0000ca4000097ab9 */ /* 0x000fe40000000000 */
[----:B------:R-:W-:Y:S01]  /*134b0*/  UISETP.NE.AND UP1, UPT, UR9, URZ, UPT ;  /* 0x0000003f0900728c */ /* 0x000fe2000bf25270 */
[----:B------:R-:W1:Y:S01]  /*134c0*/  S2UR UR11, SR_CTAID.Z ;  /* 0x00000000000b79c3 */ /* 0x000e620000002700 */
[----:B------:R-:W-:Y:S02]  /*134d0*/  ULDC UR8, c[0x0][0x214] ;  /* 0x0000850000087ab9 */ /* 0x000fe40000000800 */
[----:B------:R-:W-:Y:S02]  /*134e0*/  @UP0 UIMAD.WIDE.U32 UR14, UR10, UR4, URZ ;  /* 0x000000040a0e02a5 */ /* 0x000fe4000f8e003f */
[----:B------:R-:W-:-:S02]  /*134f0*/  UMOV UR24, URZ ;  /* 0x0000003f00187c82 */ /* 0x000fc40008000000 */
[----:B------:R-:W-:Y:S02]  /*13500*/  @UP0 UIMAD UR7, UR10, UR5, UR15 ;  /* 0x000000050a0702a4 */ /* 0x000fe4000f8e020f */
[----:B------:R-:W-:Y:S02]  /*13510*/  UMOV UR25, URZ ;  /* 0x0000003f00197c82 */ /* 0x000fe40008000000 */
[----:B------:R-:W-:Y:S02]  /*13520*/  ULDC.64 UR4, c[0x0][0x1e0] ;  /* 0x0000780000047ab9 */ /* 0x000fe40000000a00 */
[----:B------:R-:W-:Y:S01]  /*13530*/  @UP1 ULDC UR15, c[0x0][0x210] ;  /* 0x00008400000f1ab9 */ /* 0x000fe20000000800 */
[----:B---3--:R-:W-:Y:S01]  /*13540*/  SHF.R.S32.HI R138, RZ, 0x1f, R137 ;  /* 0x0000001fff8a7819 */ /* 0x008fe20000011489 */
[----:B----4-:R-:W-:Y:S02]  /*13550*/  @!UP0 USHF.R.S32.HI UR12, URZ, 0x1f, UR6 ;  /* 0x0000001f3f0c8899 */ /* 0x010fe40008011406 */
[----:B------:R-:W-:Y:S01]  /*13560*/  @!UP0 UIMAD.WIDE.U32 UR22, UR6, UR4, URZ ;  /* 0x00000004061682a5 */ /* 0x000fe2000f8e003f */
[CC--:B------:R-:W-:Y:S01]  /*13570*/  LEA.HI R6, R138.reuse, R137.reuse, RZ, 0x2 ;  /* 0x000000898a067211 */ /* 0x0c0fe200078f10ff */
[----:B------:R-:W-:Y:S01]  /*13580*/  @!UP0 UIMAD UR12, UR12, UR4, URZ ;  /* 0x000000040c0c82a4 */ /* 0x000fe2000f8e023f */
[----:B------:R-:W-:Y:S01]  /*13590*/  LEA.HI R136, R138, R137, RZ, 0x5 ;  /* 0x000000898a887211 */ /* 0x000fe200078f28ff */
[----:B------:R-:W-:-:S02]  /*135a0*/  @UP1 UIMAD UR15, UR15, UR8, URZ ;  /* 0x000000080f0f12a4 */ /* 0x000fc4000f8e023f */
[----:B------:R-:W-:Y:S01]  /*135b0*/  ULDC.U8 UR4, c[0x0][0x328] ;  /* 0x0000ca0000047ab9 */ /* 0x000fe20000000000 */
[----:B------:R-:W-:Y:S01]  /*135c0*/  SHF.R.S32.HI R7, RZ, 0x5, R136 ;  /* 0x00000005ff077819 */ /* 0x000fe20000011488 */
[----:B------:R-:W-:Y:S02]  /*135d0*/  UISETP.NE.AND UP2, UPT, UR4, URZ, UPT ;  /* 0x0000003f0400728c */ /* 0x000fe4000bf45270 */
[----:B------:R-:W-:Y:S02]  /*135e0*/  @!UP0 UIMAD UR12, UR6, UR5, UR12 ;  /* 0x00000005060c82a4 */ /* 0x000fe4000f8e020c */
[----:B------:R-:W-:Y:S01]  /*135f0*/  UISETP.NE.OR UP3, UPT, UR9, URZ, !UP2 ;  /* 0x0000003f0900728c */ /* 0x000fe2000d765670 */
[----:B------:R-:W3:Y:S01]  /*13600*/  S2UR UR9, SR_CTAID.X ;  /* 0x00000000000979c3 */ /* 0x000ee20000002500 */
[----:B------:R-:W-:Y:S02]  /*13610*/  ULDC UR5, c[0x0][0x234] ;  /* 0x00008d0000057ab9 */ /* 0x000fe40000000800 */
[----:B------:R-:W-:-:S02]  /*13620*/  @!UP1 USEL UR15, UR8, UR5, !UP2 ;  /* 0x00000005080f9287 */ /* 0x000fc4000d000000 */
[----:B------:R-:W-:Y:S02]  /*13630*/  ULDC UR4, c[0x0][0x1c0] ;  /* 0x0000700000047ab9 */ /* 0x000fe40000000800 */
[----:B------:R-:W-:Y:S02]  /*13640*/  @UP1 UMOV UR17, 0x1 ;  /* 0x0000000100111882 */ /* 0x000fe40000000000 */
[----:B------:R-:W-:Y:S02]  /*13650*/  @!UP1 UIMAD UR17, UR15, UR4, URZ ;  /* 0x000000040f1192a4 */ /* 0x000fe4000f8e023f */
[----:B------:R-:W-:Y:S02]  /*13660*/  @!UP3 UIMAD UR8, UR6, UR8, URZ ;  /* 0x000000080608b2a4 */ /* 0x000fe4000f8e023f */
[----:B------:R-:W-:Y:S02]  /*13670*/  @UP1 ULDC UR20, c[0x0][0x210] ;  /* 0x0000840000141ab9 */ /* 0x000fe40000000800 */
[----:B------:R-:W-:-:S02]  /*13680*/  UIMAD UR5, UR6, UR17, URZ ;  /* 0x00000011060572a4 */ /* 0x000fc4000f8e023f */
[----:B------:R-:W-:Y:S02]  /*13690*/  @!UP1 UMOV UR20, 0x1 ;  /* 0x0000000100149882 */ /* 0x000fe40000000000 */
[----:B------:R-:W-:Y:S02]  /*136a0*/  @!UP3 USEL UR8, UR8, UR10, !UP0 ;  /* 0x0000000a0808b287 */ /* 0x000fe4000c000000 */
[----:B------:R-:W-:Y:S02]  /*136b0*/  USEL UR5, UR5, URZ, UP3 ;  /* 0x0000003f05057287 */ /* 0x000fe40009800000 */
[----:B------:R-:W-:Y:S02]  /*136c0*/  @!UP3 USHF.R.S32.HI UR25, URZ, 0x1f, UR8 ;  /* 0x0000001f3f19b899 */ /* 0x000fe40008011408 */
[----:B---3--:R-:W-:Y:S02]  /*136d0*/  UIMAD UR4, UR9, UR20, URZ ;  /* 0x00000014090472a4 */ /* 0x008fe4000f8e023f */
[----:B-1----:R-:W-:-:S02]  /*136e0*/  UIMAD UR15, UR11, UR15, UR5 ;  /* 0x0000000f0b0f72a4 */ /* 0x002fc4000f8e0205 */
[----:B------:R-:W-:Y:S02]  /*136f0*/  USHF.L.U32 UR4, UR4, 0x6, URZ ;  /* 0x0000000604047899 */ /* 0x000fe4000800063f */
[----:B------:R-:W-:Y:S02]  /*13700*/  @!UP3 UMOV UR24, UR8 ;  /* 0x000000080018bc82 */ /* 0x000fe40008000000 */
[----:B------:R-:W-:Y:S02]  /*13710*/  USHF.R.S32.HI UR5, URZ, 0x1f, UR4 ;  /* 0x0000001f3f057899 */ /* 0x000fe40008011404 */
[----:B------:R-:W-:Y:S02]  /*13720*/  USHF.R.S32.HI UR6, URZ, 0x1f, UR15 ;  /* 0x0000001f3f067899 */ /* 0x000fe4000801140f */
[----:B------:R-:W-:Y:S02]  /*13730*/  UIADD3 UR4, UP2, UP1, UR4, UR24, UR15 ;  /* 0x0000001804047290 */ /* 0x000fe4000f95e00f */
[----:B------:R-:W-:-:S02]  /*13740*/  @!UP0 UIADD3 UR7, UR23, UR12, URZ ;  /* 0x0000000c17078290 */ /* 0x000fc4000fffe03f */
[----:B------:R-:W-:Y:S02]  /*13750*/  UIADD3.X UR5, UR5, UR25, UR6, UP2, UP1 ;  /* 0x0000001905057290 */ /* 0x000fe400097e2406 */
[----:B------:R-:W-:Y:S01]  /*13760*/  @!UP0 UMOV UR14, UR22 ;  /* 0x00000016000e8c82 */ /* 0x000fe20008000000 */
[----:B--2---:R-:W1:Y:S04]  /*13770*/  SHFL.BFLY PT, R2, R5, 0x2, 0x1f ;  /* 0x0c401f0005027f89 */ /* 0x004e6800000e0000 */
[----:B------:R-:W2:Y:S01]  /*13780*/  SHFL.BFLY PT, R0, R4, 0x2, 0x1f ;  /* 0x0c401f0004007f89 */ /* 0x000ea200000e0000 */
[----:B-1----:R-:W-:-:S05]  /*13790*/  FADD.FTZ R2, R2, R5 ;  /* 0x0000000502027221 */ /* 0x002fca0000010000 */
[----:B------:R-:W1:Y:S01]  /*137a0*/  SHFL.BFLY PT, R5, R2, 0x1, 0x1f ;  /* 0x0c201f0002057f89 */ /* 0x000e6200000e0000 */
[----:B--2---:R-:W-:-:S05]  /*137b0*/  FADD.FTZ R0, R0, R4 ;  /* 0x0000000400007221 */ /* 0x004fca0000010000 */
[----:B------:R-:W2:Y:S01]  /*137c0*/  SHFL.BFLY PT, R4, R0, 0x1, 0x1f ;  /* 0x0c201f0000047f89 */ /* 0x000ea200000e0000 */
[----:B-1----:R-:W-:Y:S01]  /*137d0*/  FADD.FTZ R118, R2, R5 ;  /* 0x0000000502767221 */ /* 0x002fe20000010000 */
[----:B------:R-:W-:Y:S02]  /*137e0*/  MOV R2, 0x3f800000 ;  /* 0x3f80000000027802 */ /* 0x000fe40000000f00 */
[----:B------:R-:W-:Y:S02]  /*137f0*/  SHF.R.S32.HI R5, RZ, 0x1f, R6 ;  /* 0x0000001fff057819 */ /* 0x000fe40000011406 */
[----:B------:R-:W-:Y:S01]  /*13800*/  FSETP.NE.FTZ.AND P4, PT, R118, RZ, PT ;  /* 0x000000ff7600720b */ /* 0x000fe20003f95000 */
[----:B--2---:R-:W-:Y:S01]  /*13810*/  FADD.FTZ R117, R0, R4 ;  /* 0x0000000400757221 */ /* 0x004fe20000010000 */
[----:B------:R-:W-:Y:S02]  /*13820*/  MOV R4, 0x3f800000 ;  /* 0x3f80000000047802 */ /* 0x000fe40000000f00 */
[----:B------:R-:W-:-:S02]  /*13830*/  SHF.R.S32.HI R0, RZ, 0x2, R6 ;  /* 0x00000002ff007819 */ /* 0x000fc40000011406 */
[----:B------:R-:W-:Y:S02]  /*13840*/  FSETP.NE.FTZ.AND P3, PT, R117, RZ, PT ;  /* 0x000000ff7500720b */ /* 0x000fe40003f75000 */
[----:B------:R-:W-:Y:S02]  /*13850*/  LOP3.LUT R6, R6, 0x3ffffffc, RZ, 0xc0, !PT ;  /* 0x3ffffffc06067812 */ /* 0x000fe400078ec0ff */
[----:B------:R-:W-:-:S03]  /*13860*/  LEA.HI R5, R5, R0, RZ, 0x3 ;  /* 0x0000000005057211 */ /* 0x000fc600078f18ff */
[----:B------:R-:W1:Y:S01]  /*13870*/  @P4 MUFU.RCP R2, R118 ;  /* 0x0000007600024308 */ /* 0x000e620000001000 */
[----:B------:R-:W-:Y:S02]  /*13880*/  IADD3 R6, -R6, R137, RZ ;  /* 0x0000008906067210 */ /* 0x000fe40007ffe1ff */
[----:B------:R-:W-:Y:S02]  /*13890*/  LOP3.LUT R5, R5, 0xfffffff8, RZ, 0xc0, !PT ;  /* 0xfffffff805057812 */ /* 0x000fe400078ec0ff */
[----:B------:R-:W-:Y:S02]  /*138a0*/  LEA R119, R7, R6, 0x9 ;  /* 0x0000000607777211 */ /* 0x000fe400078e48ff */
[----:B------:R-:W-:Y:S01]  /*138b0*/  IADD3 R7, R0, -R5, RZ ;  /* 0x8000000500077210 */ /* 0x000fe20007ffe0ff */
[----:B------:R-:W2:Y:S03]  /*138c0*/  @P3 MUFU.RCP R4, R117 ;  /* 0x0000007500043308 */ /* 0x000ea60000001000 */
[----:B------:R-:W-:Y:S01]  /*138d0*/  R2P PR, R7, 0x6 ;  /* 0x0000000607007804 */ /* 0x000fe20000000000 */
[----:B-1----:R-:W-:-:S04]  /*138e0*/  FMUL.FTZ R2, R2, c[0x0][0x2dc] ;  /* 0x0000b70002027a20 */ /* 0x002fc80000410000 */
[C---:B------:R-:W-:Y:S02]  /*138f0*/  FMUL.FTZ R9, R2.reuse, R52 ;  /* 0x0000003402097220 */ /* 0x040fe40000410000 */
[----:B------:R-:W-:Y:S02]  /*13900*/  FMUL.FTZ R52, R2, R53 ;  /* 0x0000003502347220 */ /* 0x000fe40000410000 */
[----:B--2---:R-:W-:Y:S02]  /*13910*/  FMUL.FTZ R0, R4, c[0x0][0x2dc] ;  /* 0x0000b70004007a20 */ /* 0x004fe40000410000 */
[----:B------:R-:W-:Y:S01]  /*13920*/  FMUL.FTZ R8, R2, R37 ;  /* 0x0000002502087220 */ /* 0x000fe20000410000 */
[----:B------:R-:W-:Y:S01]  /*13930*/  F2FP.PACK_AB R52, R52, R9 ;  /* 0x000000093434723e */ /* 0x000fe200000000ff */
[C---:B------:R-:W-:Y:S01]  /*13940*/  FMUL.FTZ R11, R2.reuse, R41 ;  /* 0x00000029020b7220 */ /* 0x040fe20000410000 */
[----:B------:R-:W-:Y:S01]  /*13950*/  MOV R9, 0x20 ;  /* 0x0000002000097802 */ /* 0x000fe20000000f00 */
[----:B------:R-:W-:-:S02]  /*13960*/  FMUL.FTZ R13, R2, R45 ;  /* 0x0000002d020d7220 */ /* 0x000fc40000410000 */
[----:B------:R-:W-:Y:S01]  /*13970*/  FMUL.FTZ R15, R2, R49 ;  /* 0x00000031020f7220 */ /* 0x000fe20000410000 */
[----:B------:R-:W-:Y:S01]  /*13980*/  SEL R9, R9, 0xffffffe0, !P1 ;  /* 0xffffffe009097807 */ /* 0x000fe20004800000 */
[C---:B------:R-:W-:Y:S02]  /*13990*/  FMUL.FTZ R12, R0.reuse, R39 ;  /* 0x00000027000c7220 */ /* 0x040fe40000410000 */
[C---:B------:R-:W-:Y:S02]  /*139a0*/  FMUL.FTZ R14, R0.reuse, R43 ;  /* 0x0000002b000e7220 */ /* 0x040fe40000410000 */
[C---:B------:R-:W-:Y:S02]  /*139b0*/  FMUL.FTZ R16, R0.reuse, R47 ;  /* 0x0000002f00107220 */ /* 0x040fe40000410000 */
[C---:B------:R-:W-:Y:S02]  /*139c0*/  FMUL.FTZ R53, R0.reuse, R51 ;  /* 0x0000003300357220 */ /* 0x040fe40000410000 */
[----:B------:R-:W-:-:S02]  /*139d0*/  FMUL.FTZ R122, R0, R122 ;  /* 0x0000007a007a7220 */ /* 0x000fc40000410000 */
[C---:B------:R-:W-:Y:S02]  /*139e0*/  FMUL.FTZ R4, R0.reuse, R123 ;  /* 0x0000007b00047220 */ /* 0x040fe40000410000 */
[C---:B------:R-:W-:Y:S02]  /*139f0*/  FMUL.FTZ R126, R0.reuse, R126 ;  /* 0x0000007e007e7220 */ /* 0x040fe40000410000 */
[----:B------:R-:W-:Y:S01]  /*13a00*/  FMUL.FTZ R10, R0, R127 ;  /* 0x0000007f000a7220 */ /* 0x000fe20000410000 */
[----:B------:R-:W-:Y:S01]  /*13a10*/  F2FP.PACK_AB R4, R4, R122 ;  /* 0x0000007a0404723e */ /* 0x000fe200000000ff */
[C---:B------:R-:W-:Y:S02]  /*13a20*/  FMUL.FTZ R38, R0.reuse, R38 ;  /* 0x0000002600267220 */ /* 0x040fe40000410000 */
        /* <DEDUP_REMOVED lines=53> */
[C---:B-----5:R-:W-:Y:S01]  /*13d80*/  FMUL.FTZ R21, R0.reuse, R107 ;  /* 0x0000006b00157220 */ /* 0x060fe20000410000 */
[----:B------:R-:W-:Y:S01]  /*13d90*/  F2FP.PACK_AB R23, R23, R134 ;  /* 0x000000861717723e */ /* 0x000fe200000000ff */
[----:B------:R-:W-:-:S02]  /*13da0*/  FMUL.FTZ R110, R0, R110 ;  /* 0x0000006e006e7220 */ /* 0x000fc40000410000 */
[C---:B------:R-:W-:Y:S01]  /*13db0*/  FMUL.FTZ R19, R0.reuse, R111 ;  /* 0x0000006f00137220 */ /* 0x040fe20000410000 */
[----:B------:R-:W-:Y:S01]  /*13dc0*/  F2FP.PACK_AB R21, R21, R106 ;  /* 0x0000006a1515723e */ /* 0x000fe200000000ff */
[C---:B------:R-:W-:Y:S02]  /*13dd0*/  FMUL.FTZ R114, R0.reuse, R114 ;  /* 0x0000007200727220 */ /* 0x040fe40000410000 */
[----:B------:R-:W-:Y:S01]  /*13de0*/  FMUL.FTZ R17, R0, R115 ;  /* 0x0000007300117220 */ /* 0x000fe20000410000 */
[----:B------:R-:W-:Y:S01]  /*13df0*/  SHF.L.U32 R0, R7, 0x6, RZ ;  /* 0x0000000607007819 */ /* 0x000fe200000006ff */
[C---:B------:R-:W-:Y:S01]  /*13e00*/  FMUL.FTZ R24, R2.reuse, R36 ;  /* 0x0000002402187220 */ /* 0x040fe20000410000 */
[----:B------:R-:W-:Y:S01]  /*13e10*/  F2FP.PACK_AB R19, R19, R110 ;  /* 0x0000006e1313723e */ /* 0x000fe200000000ff */
[----:B------:R-:W-:Y:S01]  /*13e20*/  FMUL.FTZ R22, R2, R40 ;  /* 0x0000002802167220 */ /* 0x000fe20000410000 */
[----:B------:R-:W-:Y:S01]  /*13e30*/  LOP3.LUT R0, R0, 0x1c0, RZ, 0xc0, !PT ;  /* 0x000001c000007812 */ /* 0x000fe200078ec0ff */
[----:B------:R-:W-:Y:S01]  /*13e40*/  FMUL.FTZ R20, R2, R44 ;  /* 0x0000002c02147220 */ /* 0x000fe20000410000 */
[----:B------:R-:W-:Y:S01]  /*13e50*/  F2FP.PACK_AB R8, R8, R24 ;  /* 0x000000180808723e */ /* 0x000fe200000000ff */
[----:B------:R-:W-:Y:S01]  /*13e60*/  FMUL.FTZ R18, R2, R48 ;  /* 0x0000003002127220 */ /* 0x000fe20000410000 */
[----:B------:R-:W-:Y:S01]  /*13e70*/  LEA.HI R0, R0, R0, RZ, 0x1d ;  /* 0x0000000000007211 */ /* 0x000fe200078fe8ff */
[C---:B------:R-:W-:Y:S01]  /*13e80*/  FMUL.FTZ R120, R2.reuse, R120 ;  /* 0x0000007802787220 */ /* 0x040fe20000410000 */
[----:B------:R-:W-:Y:S01]  /*13e90*/  F2FP.PACK_AB R11, R11, R22 ;  /* 0x000000160b0b723e */ /* 0x000fe200000000ff */
[C---:B------:R-:W-:Y:S01]  /*13ea0*/  FMUL.FTZ R5, R2.reuse, R121 ;  /* 0x0000007902057220 */ /* 0x040fe20000410000 */
[----:B------:R-:W-:Y:S01]  /*13eb0*/  LEA R0, R119, R0, 0x1 ;  /* 0x0000000077007211 */ /* 0x000fe200078e08ff */
[C---:B------:R-:W-:Y:S01]  /*13ec0*/  FMUL.FTZ R124, R2.reuse, R124 ;  /* 0x0000007c027c7220 */ /* 0x040fe20000410000 */
[----:B------:R-:W-:Y:S01]  /*13ed0*/  F2FP.PACK_AB R13, R13, R20 ;  /* 0x000000140d0d723e */ /* 0x000fe200000000ff */
[----:B------:R-:W-:Y:S01]  /*13ee0*/  FMUL.FTZ R6, R2, R125 ;  /* 0x0000007d02067220 */ /* 0x000fe20000410000 */
[----:B------:R-:W-:Y:S01]  /*13ef0*/  SHF.L.U32 R0, R0, 0x1, RZ ;  /* 0x0000000100007819 */ /* 0x000fe200000006ff */
[C---:B------:R-:W-:Y:S01]  /*13f00*/  FMUL.FTZ R56, R2.reuse, R56 ;  /* 0x0000003802387220 */ /* 0x040fe20000410000 */
[----:B------:R-:W-:Y:S01]  /*13f10*/  F2FP.PACK_AB R5, R5, R120 ;  /* 0x000000780505723e */ /* 0x000fe200000000ff */
[----:B------:R-:W-:Y:S01]  /*13f20*/  FMUL.FTZ R57, R2, R57 ;  /* 0x0000003902397220 */ /* 0x000fe20000410000 */
[----:B------:R-:W-:Y:S01]  /*13f30*/  F2FP.PACK_AB R6, R6, R124 ;  /* 0x0000007c0606723e */ /* 0x000fe200000000ff */
[C---:B------:R-:W-:Y:S01]  /*13f40*/  FMUL.FTZ R60, R2.reuse, R60 ;  /* 0x0000003c023c7220 */ /* 0x040fe20000410000 */
[----:B------:R1:W-:Y:S01]  /*13f50*/  STS [R0+0x400], R4 ;  /* 0x0004000400007388 */ /* 0x0003e20000000800 */
[C---:B------:R-:W-:Y:S01]  /*13f60*/  FMUL.FTZ R48, R2.reuse, R61 ;  /* 0x0000003d02307220 */ /* 0x040fe20000410000 */
[----:B------:R-:W-:Y:S01]  /*13f70*/  F2FP.PACK_AB R15, R15, R18 ;  /* 0x000000120f0f723e */ /* 0x000fe200000000ff */
[C---:B------:R-:W-:Y:S01]  /*13f80*/  FMUL.FTZ R64, R2.reuse, R64 ;  /* 0x0000004002407220 */ /* 0x040fe20000410000 */
[----:B------:R2:W-:Y:S01]  /*13f90*/  STS [R0], R5 ;  /* 0x0000000500007388 */ /* 0x0005e20000000800 */
[C---:B------:R-:W-:Y:S01]  /*13fa0*/  FMUL.FTZ R65, R2.reuse, R65 ;  /* 0x0000004102417220 */ /* 0x040fe20000410000 */
[----:B------:R-:W-:Y:S01]  /*13fb0*/  F2FP.PACK_AB R50, R57, R56 ;  /* 0x000000383932723e */ /* 0x000fe200000000ff */
[----:B------:R-:W-:Y:S01]  /*13fc0*/  FMUL.FTZ R68, R2, R68 ;  /* 0x0000004402447220 */ /* 0x000fe20000410000 */
[----:B------:R-:W-:Y:S01]  /*13fd0*/  F2FP.PACK_AB R48, R48, R60 ;  /* 0x0000003c3030723e */ /* 0x000fe200000000ff */
[C---:B------:R-:W-:Y:S01]  /*13fe0*/  FMUL.FTZ R44, R2.reuse, R69 ;  /* 0x00000045022c7220 */ /* 0x040fe20000410000 */
[----:B------:R-:W-:Y:S01]  /*13ff0*/  F2FP.PACK_AB R46, R65, R64 ;  /* 0x00000040412e723e */ /* 0x000fe200000000ff */
[C---:B------:R-:W-:Y:S01]  /*14000*/  FMUL.FTZ R72, R2.reuse, R72 ;  /* 0x0000004802487220 */ /* 0x040fe20000410000 */
[----:B------:R-:W-:Y:S01]  /*14010*/  F2FP.PACK_AB R17, R17, R114 ;  /* 0x000000721111723e */ /* 0x000fe200000000ff */
[----:B------:R-:W-:Y:S01]  /*14020*/  FMUL.FTZ R73, R2, R73 ;  /* 0x0000004902497220 */ /* 0x000fe20000410000 */
[----:B------:R-:W-:Y:S01]  /*14030*/  F2FP.PACK_AB R44, R44, R68 ;  /* 0x000000442c2c723e */ /* 0x000fe200000000ff */
[----:B------:R-:W-:-:S02]  /*14040*/  FMUL.FTZ R76, R2, R76 ;  /* 0x0000004c024c7220 */ /* 0x000fc40000410000 */
[C---:B------:R-:W-:Y:S01]  /*14050*/  FMUL.FTZ R40, R2.reuse, R77 ;  /* 0x0000004d02287220 */ /* 0x040fe20000410000 */
[----:B------:R-:W-:Y:S01]  /*14060*/  F2FP.PACK_AB R42, R73, R72 ;  /* 0x00000048492a723e */ /* 0x000fe200000000ff */
[C---:B------:R-:W-:Y:S02]  /*14070*/  FMUL.FTZ R80, R2.reuse, R80 ;  /* 0x0000005002507220 */ /* 0x040fe40000410000 */
[----:B------:R-:W-:Y:S01]  /*14080*/  FMUL.FTZ R81, R2, R81 ;  /* 0x0000005102517220 */ /* 0x000fe20000410000 */
[----:B------:R-:W-:Y:S01]  /*14090*/  F2FP.PACK_AB R40, R40, R76 ;  /* 0x0000004c2828723e */ /* 0x000fe200000000ff */
[C---:B------:R-:W-:Y:S02]  /*140a0*/  FMUL.FTZ R84, R2.reuse, R84 ;  /* 0x0000005402547220 */ /* 0x040fe40000410000 */
[----:B------:R-:W-:Y:S01]  /*140b0*/  FMUL.FTZ R36, R2, R85 ;  /* 0x0000005502247220 */ /* 0x000fe20000410000 */
[----:B-1----:R-:W-:Y:S01]  /*140c0*/  IADD3 R4, R0, R9, RZ ;  /* 0x0000000900047210 */ /* 0x002fe20007ffe0ff */
[C---:B------:R-:W-:Y:S01]  /*140d0*/  FMUL.FTZ R88, R2.reuse, R88 ;  /* 0x0000005802587220 */ /* 0x040fe20000410000 */
        /* <DEDUP_REMOVED lines=25> */
[----:B------:R-:W-:Y:S01]  /*14270*/  FMUL.FTZ R113, R2, R113 ;  /* 0x0000007102717220 */ /* 0x000fe20000410000 */
[----:B------:R-:W-:Y:S02]  /*14280*/  LOP3.LUT R2, R7, 0x1, RZ, 0xc0, !PT ;  /* 0x0000000107027812 */ /* 0x000fe400078ec0ff */
[----:B------:R-:W-:Y:S02]  /*14290*/  MOV R7, 0x40 ;  /* 0x0000004000077802 */ /* 0x000fe40000000f00 */
[----:B------:R-:W-:Y:S02]  /*142a0*/  ISETP.NE.U32.AND P0, PT, R2, 0x1, PT ;  /* 0x000000010200780c */ /* 0x000fe40003f05070 */
[----:B------:R-:W-:-:S02]  /*142b0*/  IADD3 R2, R0, -0x10, RZ ;  /* 0xfffffff000027810 */ /* 0x000fc40007ffe0ff */
[----:B------:R-:W-:Y:S02]  /*142c0*/  SEL R7, R7, 0xffffffc0, !P2 ;  /* 0xffffffc007077807 */ /* 0x000fe40005000000 */
[----:B------:R-:W-:Y:S02]  /*142d0*/  F2FP.PACK_AB R20, R109, R108 ;  /* 0x0000006c6d14723e */ /* 0x000fe400000000ff */
[----:B--2---:R-:W-:Y:S02]  /*142e0*/  IADD3 R5, R4, R7, RZ ;  /* 0x0000000704057210 */ /* 0x004fe40007ffe0ff */
[----:B------:R-:W-:-:S03]  /*142f0*/  F2FP.PACK_AB R18, R113, R112 ;  /* 0x000000707112723e */ /* 0x000fc600000000ff */
[----:B------:R-:W-:-:S04]  /*14300*/  @P0 IADD3 R2, R0, 0x10, RZ ;  /* 0x0000001000020810 */ /* 0x000fc80007ffe0ff */
[----:B------:R-:W-:Y:S01]  /*14310*/  IADD3 R9, R9, R2, RZ ;  /* 0x0000000209097210 */ /* 0x000fe20007ffe0ff */
[----:B------:R1:W-:Y:S04]  /*14320*/  STS [R2], R6 ;  /* 0x0000000602007388 */ /* 0x0003e80000000800 */
[----:B------:R-:W-:Y:S04]  /*14330*/  STS [R2+0x400], R10 ;  /* 0x0004000a02007388 */ /* 0x000fe80000000800 */
[----:B------:R2:W-:Y:S04]  /*14340*/  STS [R4], R8 ;  /* 0x0000000804007388 */ /* 0x0005e80000000800 */
[----:B------:R-:W-:Y:S04]  /*14350*/  STS [R4+0x400], R12 ;  /* 0x0004000c04007388 */ /* 0x000fe80000000800 */
[----:B------:R-:W-:Y:S04]  /*14360*/  STS [R9], R11 ;  /* 0x0000000b09007388 */ /* 0x000fe80000000800 */
[----:B------:R-:W-:Y:S01]  /*14370*/  STS [R9+0x400], R14 ;  /* 0x0004000e09007388 */ /* 0x000fe20000000800 */
[----:B-1----:R-:W-:-:S05]  /*14380*/  IADD3 R6, R0, R7, RZ ;  /* 0x0000000700067210 */ /* 0x002fca0007ffe0ff */
[----:B------:R-:W-:Y:S01]  /*14390*/  STS [R6], R13 ;  /* 0x0000000d06007388 */ /* 0x000fe20000000800 */
[----:B--2---:R-:W-:-:S03]  /*143a0*/  IADD3 R8, R7, R2, RZ ;  /* 0x0000000207087210 */ /* 0x004fc60007ffe0ff */
[----:B------:R-:W-:Y:S01]  /*143b0*/  STS [R6+0x400], R16 ;  /* 0x0004001006007388 */ /* 0x000fe20000000800 */
[----:B------:R-:W-:-:S03]  /*143c0*/  IADD3 R7, R9, R7, RZ ;  /* 0x0000000709077210 */ /* 0x000fc60007ffe0ff */
        /* <DEDUP_REMOVED lines=24> */
[----:B------:R-:W-:Y:S04]  /*14550*/  STS [R2+0x4000], R30 ;  /* 0x0040001e02007388 */ /* 0x000fe80000000800 */
[----:B------:R2:W-:Y:S04]  /*14560*/  STS [R2+0x4400], R29 ;  /* 0x0044001d02007388 */ /* 0x0005e80000000800 */
[----:B------:R-:W-:Y:S04]  /*14570*/  STS [R4+0x4000], R28 ;  /* 0x0040001c04007388 */ /* 0x000fe80000000800 */
[----:B------:R3:W-:Y:S04]  /*14580*/  STS [R4+0x4400], R27 ;  /* 0x0044001b04007388 */ /* 0x0007e80000000800 */
[----:B------:R-:W-:Y:S04]  /*14590*/  STS [R9+0x4000], R26 ;  /* 0x0040001a09007388 */ /* 0x000fe80000000800 */
[----:B------:R-:W-:Y:S01]  /*145a0*/  STS [R9+0x4400], R25 ;  /* 0x0044001909007388 */ /* 0x000fe20000000800 */
[----:B-1----:R-:W-:-:S03]  /*145b0*/  LOP3.LUT R0, R136, 0xffffffe0, RZ, 0xc0, !PT ;  /* 0xffffffe088007812 */ /* 0x002fc600078ec0ff */
[----:B------:R-:W-:Y:S01]  /*145c0*/  STS [R6+0x4000], R24 ;  /* 0x0040001806007388 */ /* 0x000fe20000000800 */
[----:B------:R-:W-:-:S03]  /*145d0*/  IADD3 R0, R137, -R0, RZ ;  /* 0x8000000089007210 */ /* 0x000fc60007ffe0ff */
[----:B------:R-:W-:Y:S01]  /*145e0*/  STS [R6+0x4400], R23 ;  /* 0x0044001706007388 */ /* 0x000fe20000000800 */
[----:B--2---:R-:W1:Y:S01]  /*145f0*/  @P4 MUFU.LG2 R2, R118 ;  /* 0x0000007600024308 */ /* 0x004e620000000c00 */
[----:B------:R-:W-:Y:S02]  /*14600*/  LOP3.LUT P0, RZ, R0, 0x3, RZ, 0xc0, !PT ;  /* 0x0000000300ff7812 */ /* 0x000fe4000780c0ff */
[----:B------:R-:W-:Y:S04]  /*14610*/  STS [R8+0x4000], R22 ;  /* 0x0040001608007388 */ /* 0x000fe80000000800 */
[----:B------:R2:W-:Y:S01]  /*14620*/  STS [R8+0x4400], R21 ;  /* 0x0044001508007388 */ /* 0x0005e20000000800 */
[----:B---3--:R-:W3:Y:S03]  /*14630*/  @P3 MUFU.LG2 R4, R117 ;  /* 0x0000007500043308 */ /* 0x008ee60000000c00 */
[----:B------:R-:W-:Y:S04]  /*14640*/  STS [R5+0x4000], R20 ;  /* 0x0040001405007388 */ /* 0x000fe80000000800 */
[----:B------:R-:W-:Y:S01]  /*14650*/  STS [R5+0x4400], R19 ;  /* 0x0044001305007388 */ /* 0x000fe20000000800 */
[----:B-1----:R-:W-:-:S03]  /*14660*/  @P4 FMUL.FTZ R2, R2, 0.69314718246459960938 ;  /* 0x3f31721802024820 */ /* 0x002fc60000410000 */
[----:B------:R-:W-:Y:S04]  /*14670*/  STS [R7+0x4000], R18 ;  /* 0x0040001207007388 */ /* 0x000fe80000000800 */
[----:B------:R1:W-:Y:S01]  /*14680*/  STS [R7+0x4400], R17 ;  /* 0x0044001107007388 */ /* 0x0003e20000000800 */
[----:B---3--:R-:W-:-:S03]  /*14690*/  @P3 FMUL.FTZ R0, R4, 0.69314718246459960938 ;  /* 0x3f31721804003820 */ /* 0x008fc60000410000 */
[----:B------:R-:W-:Y:S01]  /*146a0*/  BAR.SYNC.DEFER_BLOCKING 0x0 ;  /* 0x0000000000007b1d */ /* 0x000fe20000010000 */
[----:B--2---:R-:W-:Y:S01]  /*146b0*/  MOV R8, 0x7f800000 ;  /* 0x7f80000000087802 */ /* 0x004fe20000000f00 */
[----:B------:R-:W-:Y:S01]  /*146c0*/  @P3 FFMA.FTZ R8, R3, c[0x0][0x238], R0 ;  /* 0x00008e0003083a23 */ /* 0x000fe20000010000 */
[----:B-1----:R-:W-:Y:S01]  /*146d0*/  MOV R7, 0x7f800000 ;  /* 0x7f80000000077802 */ /* 0x002fe20000000f00 */
[----:B------:R-:W-:Y:S02]  /*146e0*/  @P4 FFMA.FTZ R7, R116, c[0x0][0x238], R2 ;  /* 0x00008e0074074a23 */ /* 0x000fe40000010002 */
        /* <DEDUP_REMOVED lines=13> */
[----:B--23--:R-:W2:Y:S01]  /*147c0*/  LDL.LU R139, [R1+0xcc] ;  /* 0x0000cc00018b7983 */ /* 0x00cea20000300800 */
[----:B------:R-:W-:Y:S01]  /*147d0*/  UIMAD UR6, UR9, -0x40, UR16 ;  /* 0xffffffc0090678a4 */ /* 0x000fe2000f8e0210 */
[----:B--2---:R-:W-:-:S05]  /*147e0*/  IADD3 R0, R139, 0x8, RZ ;  /* 0x000000088b007810 */ /* 0x004fca0007ffe0ff */
        /* <DEDUP_REMOVED lines=14> */
.L_x_492:
[----:B--23--:R-:W-:Y:S05]  /*148d0*/  BSYNC B0 ;  /* 0x0000000000007941 */ /* 0x00cfea0003800000 */
.L_x_491:
[----:B------:R-:W2:Y:S04]  /*148e0*/  LDL.64 R64, [R1+0x38] ;  /* 0x0000380001407983 */ /* 0x000ea80000100a00 */
[----:B------:R3:W5:Y:S04]  /*148f0*/  LDL R14, [R1+0x44] ;  /* 0x00004400010e7983 */ /* 0x0007680000100800 */
[----:B------:R3:W5:Y:S01]  /*14900*/  LDL R13, [R1+0x50] ;  /* 0x00005000010d7983 */ /* 0x0007620000100800 */
[----:B------:R-:W-:Y:S01]  /*14910*/  LEA.HI R12, R138, R137, RZ, 0x3 ;  /* 0x000000898a0c7211 */ /* 0x000fe200078f18ff */
[----:B------:R-:W-:Y:S01]  /*14920*/  UIMAD UR9, UR9, -0x40, UR16 ;  /* 0xffffffc0090978a4 */ /* 0x000fe2000f8e0210 */
[----:B------:R-:W-:Y:S01]  /*14930*/  BSSY B0, `(.L_x_493) ;  /* 0x0000022000007945 */ /* 0x000fe20003800000 */
[----:B------:R-:W4:Y:S01]  /*14940*/  S2R R0, SR_TID.X ;  /* 0x0000000000007919 */ /* 0x000f220000002100 */
[----:B------:R-:W-:Y:S01]  /*14950*/  SHF.R.S32.HI R3, RZ, 0x3, R12 ;  /* 0x00000003ff037819 */ /* 0x000fe2000001140c */
[----:B------:R-:W-:-:S02]  /*14960*/  USHF.R.S32.HI UR6, URZ, 0x1f, UR11 ;  /* 0x0000001f3f067899 */ /* 0x000fc4000801140b */
[----:B------:R-:W1:Y:S01]  /*14970*/  S2R R10, SR_CTAID.Z ;  /* 0x00000000000a7919 */ /* 0x000e620000002700 */
[----:B------:R-:W-:Y:S02]  /*14980*/  ULDC.64 UR4, c[0x0][0x1f0] ;  /* 0x00007c0000047ab9 */ /* 0x000fe40000000a00 */
[----:B------:R-:W-:-:S04]  /*14990*/  UIMAD UR4, UR6, UR4, URZ ;  /* 0x00000004060472a4 */ /* 0x000fc8000f8e023f */
[----:B------:R-:W-:Y:S01]  /*149a0*/  UIMAD UR4, UR11, UR5, UR4 ;  /* 0x000000050b0472a4 */ /* 0x000fe2000f8e0204 */
[----:B----4-:R-:W-:-:S04]  /*149b0*/  SHF.R.S32.HI R2, RZ, 0x1f, R0 ;  /* 0x0000001fff027819 */ /* 0x010fc80000011400 */
[----:B------:R-:W-:-:S04]  /*149c0*/  LEA.HI R2, R2, R0, RZ, 0x3 ;  /* 0x0000000002027211 */ /* 0x000fc800078f18ff */
[----:B------:R-:W-:Y:S02]  /*149d0*/  SHF.R.S32.HI R2, RZ, 0x3, R2 ;  /* 0x00000003ff027819 */ /* 0x000fe40000011402 */
[----:B--2---:R-:W-:Y:S02]  /*149e0*/  SHF.R.S32.HI R0, RZ, 0x1f, R64 ;  /* 0x0000001fff007819 */ /* 0x004fe40000011440 */
[----:B------:R-:W-:-:S04]  /*149f0*/  IADD3 R4, P0, R64, UR14, RZ ;  /* 0x0000000e40047c10 */ /* 0x000fc8000ff1e0ff */
[----:B------:R-:W-:Y:S01]  /*14a00*/  IADD3.X R5, R0, UR7, RZ, P0, !PT ;  /* 0x0000000700057c10 */ /* 0x000fe200087fe4ff */
[----:B------:R-:W-:Y:S01]  /*14a10*/  IMAD.U32 R0, RZ, RZ, UR13 ;  /* 0x0000000dff007e24 */ /* 0x000fe2000f8e00ff */
[----:B------:R-:W-:Y:S02]  /*14a20*/  ISETP.GE.AND P0, PT, R3, UR9, PT ;  /* 0x0000000903007c0c */ /* 0x000fe4000bf06270 */
[----:B------:R-:W-:Y:S01]  /*14a30*/  SHF.R.S32.HI R3, RZ, 0x1f, R2 ;  /* 0x0000001fff037819 */ /* 0x000fe20000011402 */
[----:B-1----:R-:W-:-:S04]  /*14a40*/  IMAD.WIDE.U32 R10, R10, c[0x0][0x1f0], R4 ;  /* 0x00007c000a0a7a25 */ /* 0x002fc800078e0004 */
[----:B------:R-:W-:Y:S01]  /*14a50*/  IMAD.WIDE R2, R0, 0x40, R2 ;  /* 0x0000004000027825 */ /* 0x000fe200078e0202 */
[----:B------:R-:W-:-:S05]  /*14a60*/  IADD3 R9, R11, UR4, RZ ;  /* 0x000000040b097c10 */ /* 0x000fca000fffe0ff */
[----:B------:R-:W-:Y:S05]  /*14a70*/  @P0 BRA `(.L_x_494) ;  /* 0x000000d000000947 */ /* 0x000fea0003800000 */
[----:B---3--:R-:W-:Y:S01]  /*14a80*/  IMAD R0, R3, c[0x0][0x1e8], RZ ;  /* 0x00007a0003007a24 */ /* 0x008fe200078e02ff */
[----:B------:R-:W-:Y:S01]  /*14a90*/  ISETP.GE.AND P3, PT, R64, c[0x0][0x220], PT ;  /* 0x0000880040007a0c */ /* 0x000fe20003f66270 */
[----:B------:R-:W-:Y:S01]  /*14aa0*/  IMAD.MOV.U32 R8, RZ, RZ, R10 ;  /* 0x000000ffff087224 */ /* 0x000fe200078e000a */
[----:B-----5:R-:W-:Y:S01]  /*14ab0*/  ISETP.GE.AND P2, PT, R14, c[0x0][0x220], PT ;  /* 0x000088000e007a0c */ /* 0x020fe20003f46270 */
[C---:B------:R-:W-:Y:S01]  /*14ac0*/  IMAD R0, R2.reuse, c[0x0][0x1ec], R0 ;  /* 0x00007b0002007a24 */ /* 0x040fe200078e0200 */
[----:B------:R-:W-:Y:S01]  /*14ad0*/  ISETP.GE.AND P1, PT, R13, c[0x0][0x220], PT ;  /* 0x000088000d007a0c */ /* 0x000fe20003f26270 */
[----:B------:R-:W-:-:S04]  /*14ae0*/  IMAD.WIDE.U32 R6, R2, c[0x0][0x1e8], R8 ;  /* 0x00007a0002067a25 */ /* 0x000fc800078e0008 */
[----:B------:R-:W-:Y:S01]  /*14af0*/  IMAD.IADD R0, R7, 0x1, R0 ;  /* 0x0000000107007824 */ /* 0x000fe200078e0200 */
[----:B------:R-:W-:-:S04]  /*14b00*/  LEA R4, P0, R6, c[0x0][0x1d0], 0x1 ;  /* 0x0000740006047a11 */ /* 0x000fc800078008ff */
[----:B------:R-:W-:-:S05]  /*14b10*/  LEA.HI.X R5, R6, c[0x0][0x1d4], R0, 0x1, P0 ;  /* 0x0000750006057a11 */ /* 0x000fca00000f0c00 */
[----:B------:R1:W-:Y:S04]  /*14b20*/  @!P3 STG.E.128 [R4.64], R24 ;  /* 0x000000180400b986 */ /* 0x0003e8000c101d12 */
[----:B------:R1:W-:Y:S04]  /*14b30*/  @!P2 STG.E.128 [R4.64+0x80], R20 ;  /* 0x000080140400a986 */ /* 0x0003e8000c101d12 */
[----:B------:R1:W-:Y:S02]  /*14b40*/  @!P1 STG.E.128 [R4.64+0x100], R16 ;  /* 0x0001001004009986 */ /* 0x0003e4000c101d12 */
.L_x_494:
[----:B---3--:R-:W-:Y:S05]  /*14b50*/  BSYNC B0 ;  /* 0x0000000000007941 */ /* 0x008fea0003800000 */
.L_x_493:
        /* <DEDUP_REMOVED lines=9> */
[----:B-----5:R-:W-:Y:S01]  /*14bf0*/  ISETP.GE.AND P1, PT, R14, c[0x0][0x220], PT ;  /* 0x000088000e007a0c */ /* 0x020fe20003f26270 */
        /* <DEDUP_REMOVED lines=10> */
.L_x_496:
[----:B------:R-:W-:Y:S05]  /*14ca0*/  BSYNC B0 ;  /* 0x0000000000007941 */ /* 0x000fea0003800000 */
.L_x_495:
        /* <DEDUP_REMOVED lines=20> */
.L_x_498:
[----:B------:R-:W-:Y:S05]  /*14df0*/  BSYNC B0 ;  /* 0x0000000000007941 */ /* 0x000fea0003800000 */
.L_x_497:
[----:B------:R-:W-:-:S04]  /*14e00*/  LEA.HI.SX32 R0, R12, 0x30, 0x1d ;  /* 0x000000300c007811 */ /* 0x000fc800078feaff */
[----:B------:R-:W-:-:S13]  /*14e10*/  ISETP.GE.AND P0, PT, R0, UR9, PT ;  /* 0x0000000900007c0c */ /* 0x000fda000bf06270 */
[----:B------:R-:W-:Y:S05]  /*14e20*/  @P0 EXIT ;  /* 0x000000000000094d */ /* 0x000fea0003800000 */
[----:B------:R-:W-:Y:S02]  /*14e30*/  IADD3 R0, P0, R2, 0x30, RZ ;  /* 0x0000003002007810 */ /* 0x000fe40007f1e0ff */
[----:B------:R-:W-:-:S03]  /*14e40*/  ISETP.GE.AND P1, PT, R64, c[0x0][0x220], PT ;  /* 0x0000880040007a0c */ /* 0x000fc60003f26270 */
[----:B------:R-:W-:Y:S01]  /*14e50*/  IMAD.X R2, RZ, RZ, R3, P0 ;  /* 0x000000ffff027224 */ /* 0x000fe200000e0603 */
[----:B------:R-:W-:Y:S02]  /*14e60*/  MOV R3, R9 ;  /* 0x0000000900037202 */ /* 0x000fe40000000f00 */
[----:B-----5:R-:W-:Y:S01]  /*14e70*/  ISETP.GE.AND P0, PT, R14, c[0x0][0x220], PT ;  /* 0x000088000e007a0c */ /* 0x020fe20003f06270 */
[----:B------:R-:W-:Y:S02]  /*14e80*/  IMAD R6, R2, c[0x0][0x1e8], RZ ;  /* 0x00007a0002067a24 */ /* 0x000fe400078e02ff */
[----:B------:R-:W-:-:S04]  /*14e90*/  IMAD.MOV.U32 R2, RZ, RZ, R10 ;  /* 0x000000ffff027224 */ /* 0x000fc800078e000a */
[----:B-1----:R-:W-:-:S04]  /*14ea0*/  IMAD.WIDE.U32 R4, R0, c[0x0][0x1e8], R2 ;  /* 0x00007a0000047a25 */ /* 0x002fc800078e0002 */
[----:B------:R-:W-:Y:S01]  /*14eb0*/  IMAD R0, R0, c[0x0][0x1ec], R6 ;  /* 0x00007b0000007a24 */ /* 0x000fe200078e0206 */
[----:B------:R-:W-:-:S03]  /*14ec0*/  LEA R2, P2, R4, c[0x0][0x1d0], 0x1 ;  /* 0x0000740004027a11 */ /* 0x000fc600078408ff */
        /* <DEDUP_REMOVED lines=8> */
.L_x_452:
        /* <DEDUP_REMOVED lines=9> */
[----:B------:R-:W-:Y:S01]  /*14fe0*/  BSSY B0, `(.L_x_499) ;  /* 0x0000045000007945 */ /* 0x000fe20003800000 */
[----:B------:R-:W-:Y:S01]  /*14ff0*/  USHF.R.S32.HI UR17, URZ, 0x1f, UR11 ;  /* 0x0000001f3f117899 */ /* 0x000fe2000801140b */
[----:B------:R-:W-:Y:S01]  /*15000*/  IMAD.IADD R15, R26, 0x1, -R0 ;  /* 0x000000011a0f7824 */ /* 0x000fe200078e0a00 */
[----:B------:R-:W-:Y:S01]  /*15010*/  @!UP3 USHF.R.S32.HI UR22, URZ, 0x1f, UR12 ;  /* 0x0000001f3f16b899 */ /* 0x000fe2000801140c */
[----:B------:R-:W-:Y:S01]  /*15020*/  SHF.R.S32.HI R7, RZ, 0x1f, R6 ;  /* 0x0000001fff077819 */ /* 0x000fe20000011406 */
[----:B------:R-:W-:Y:S01]  /*15030*/  @UP3 UIMAD.WIDE.U32 UR8, UR10, UR6, URZ ;  /* 0x000000060a0832a5 */ /* 0x000fe2000f8e003f */
[----:B------:R-:W-:Y:S01]  /*15040*/  IMAD.SHL.U32 R0, R15, 0x8, RZ ;  /* 0x000000080f007824 */ /* 0x000fe200078e00ff */
[----:B------:R-:W-:-:S02]  /*15050*/  @!UP3 UIMAD UR22, UR22, UR4, URZ ;  /* 0x000000041616b2a4 */ /* 0x000fc4000f8e023f */
[----:B------:R-:W-:Y:S02]  /*15060*/  ULDC.U8 UR21, c[0x0][0x328] ;  /* 0x0000ca0000157ab9 */ /* 0x000fe40000000000 */
[----:B------:R-:W-:Y:S01]  /*15070*/  @!UP3 UIMAD.WIDE.U32 UR24, UR12, UR4, URZ ;  /* 0x000000040c18b2a5 */ /* 0x000fe2000f8e003f */
[C---:B------:R-:W-:Y:S01]  /*15080*/  IADD3 R18, R0.reuse, 0x40, RZ ;  /* 0x0000004000127810 */ /* 0x040fe20007ffe0ff */
[----:B------:R-:W-:Y:S01]  /*15090*/  @!UP3 UIMAD UR22, UR12, UR5, UR22 ;  /* 0x000000050c16b2a4 */ /* 0x000fe2000f8e0216 */
[----:B------:R-:W-:Y:S01]  /*150a0*/  IADD3 R17, R0, 0x80, RZ ;  /* 0x0000008000117810 */ /* 0x000fe20007ffe0ff */
[----:B------:R-:W-:Y:S02]  /*150b0*/  UISETP.NE.AND UP4, UPT, UR21, URZ, UPT ;  /* 0x0000003f1500728c */ /* 0x000fe4000bf85270 */
[----:B------:R-:W-:Y:S02]  /*150c0*/  ULDC.64 UR4, c[0x0][0x1f0] ;  /* 0x00007c0000047ab9 */ /* 0x000fe40000000a00 */
[----:B------:R-:W-:-:S02]  /*150d0*/  UIMAD UR4, UR17, UR4, URZ ;  /* 0x00000004110472a4 */ /* 0x000fc4000f8e023f */
[----:B------:R-:W-:Y:S02]  /*150e0*/  @!UP2 UISETP.NE.AND UP1, UPT, UR21, URZ, UPT ;  /* 0x0000003f1500a28c */ /* 0x000fe4000bf25270 */
[----:B------:R-:W-:Y:S02]  /*150f0*/  @UP3 UMOV UR17, UR8 ;  /* 0x0000000800113c82 */ /* 0x000fe40008000000 */
[----:B------:R-:W-:Y:S02]  /*15100*/  @UP3 UIMAD UR7, UR10, UR7, UR9 ;  /* 0x000000070a0732a4 */ /* 0x000fe4000f8e0209 */
[----:B------:R-:W-:Y:S02]  /*15110*/  ULDC UR15, c[0x0][0x214] ;  /* 0x00008500000f7ab9 */ /* 0x000fe40000000800 */
[----:B------:R-:W-:Y:S02]  /*15120*/  @UP2 ULDC UR8, c[0x0][0x210] ;  /* 0x0000840000082ab9 */ /* 0x000fe40000000800 */
[----:B------:R-:W-:-:S02]  /*15130*/  UISETP.EQ.AND UP4, UPT, UR20, URZ, UP4 ;  /* 0x0000003f1400728c */ /* 0x000fc4000a782270 */
[----:B------:R-:W-:Y:S02]  /*15140*/  ULDC UR9, c[0x0][0x234] ;  /* 0x00008d0000097ab9 */ /* 0x000fe40000000800 */
[----:B------:R-:W-:Y:S02]  /*15150*/  @UP2 UIMAD UR8, UR8, UR15, URZ ;  /* 0x0000000f080822a4 */ /* 0x000fe4000f8e023f */
[----:B------:R-:W-:Y:S02]  /*15160*/  @!UP2 USEL UR8, UR15, UR9, !UP1 ;  /* 0x000000090f08a287 */ /* 0x000fe4000c800000 */
[----:B------:R-:W-:Y:S02]  /*15170*/  UISETP.NE.OR UP0, UPT, UR10, -0x1, !UP4 ;  /* 0xffffffff0a00788c */ /* 0x000fe4000e705670 */
[----:B------:R-:W-:Y:S02]  /*15180*/  ULDC UR6, c[0x0][0x1c0] ;  /* 0x0000700000067ab9 */ /* 0x000fe40000000800 */
[----:B------:R-:W-:-:S02]  /*15190*/  @UP2 UMOV UR23, 0x1 ;  /* 0x0000000100172882 */ /* 0x000fc40000000000 */
[----:B------:R-:W-:Y:S02]  /*151a0*/  @!UP2 UIMAD UR23, UR8, UR6, URZ ;  /* 0x000000060817a2a4 */ /* 0x000fe4000f8e023f */
[----:B------:R-:W-:Y:S02]  /*151b0*/  @!UP3 UMOV UR17, UR24 ;  /* 0x000000180011bc82 */ /* 0x000fe40008000000 */
        /* <DEDUP_REMOVED lines=11> */
[----:B------:R-:W-:Y:S02]  /*15270*/  UIMAD UR8, UR11, UR8, UR23 ;  /* 0x000000080b0872a4 */ /* 0x000fe4000f8e0217 */
[----:B------:R-:W-:Y:S01]  /*15280*/  UIMAD UR14, UR14, UR26, URZ ;  /* 0x0000001a0e0e72a4 */ /* 0x000fe2000f8e023f */
[----:B------:R-:W-:Y:S01]  /*15290*/  IMAD.U32 R2, RZ, RZ, UR13 ;  /* 0x0000000dff027e24 */ /* 0x000fe2000f8e00ff */
[----:B------:R-:W-:Y:S02]  /*152a0*/  @!UP4 UMOV UR20, URZ ;  /* 0x0000003f0014cc82 */ /* 0x000fe40008000000 */
[----:B------:R-:W-:Y:S01]  /*152b0*/  @UP4 UMOV UR20, UR10 ;  /* 0x0000000a00144c82 */ /* 0x000fe20008000000 */
[----:B------:R-:W-:Y:S01]  /*152c0*/  IMAD.WIDE R2, R2, 0x40, R6 ;  /* 0x0000004002027825 */ /* 0x000fe200078e0206 */
        /* <DEDUP_REMOVED lines=22> */
.L_x_500:
[----:B------:R-:W-:Y:S05]  /*15430*/  BSYNC B0 ;  /* 0x0000000000007941 */ /* 0x000fea0003800000 */
.L_x_499:
[----:B------:R-:W-:Y:S01]  /*15440*/  IADD3 R16, R6, 0x10, RZ ;  /* 0x0000001006107810 */ /* 0x000fe20007ffe0ff */
        /* <DEDUP_REMOVED lines=19> */
.L_x_502:
[----:B------:R-:W-:Y:S05]  /*15580*/  BSYNC B0 ;  /* 0x0000000000007941 */ /* 0x000fea0003800000 */
.L_x_501:
        /* <DEDUP_REMOVED lines=20> */
.L_x_504:
[----:B------:R-:W-:Y:S05]  /*156d0*/  BSYNC B0 ;  /* 0x0000000000007941 */ /* 0x000fea0003800000 */
.L_x_503:
[----:B------:R-:W-:Y:S01]  /*156e0*/  IADD3 R10, R6, 0x30, RZ ;  /* 0x00000030060a7810 */ /* 0x000fe20007ffe0ff */
[----:B------:R-:W-:Y:S03]  /*156f0*/  BSSY B0, `(.L_x_505) ;  /* 0x0000012000007945 */ /* 0x000fe60003800000 */
[----:B------:R-:W-:-:S13]  /*15700*/  ISETP.GE.AND P0, PT, R10, UR16, PT ;  /* 0x000000100a007c0c */ /* 0x000fda000bf06270 */
[----:B------:R-:W-:Y:S05]  /*15710*/  @P0 BRA `(.L_x_506) ;  /* 0x000000f000000947 */ /* 0x000fea0003800000 */
[----:B-1----:R-:W-:Y:S01]  /*15720*/  IADD3 R4, P0, R2, 0x30, RZ ;  /* 0x0000003002047810 */ /* 0x002fe20007f1e0ff */
        /* <DEDUP_REMOVED lines=14> */
.L_x_506:
[----:B------:R-:W-:Y:S05]  /*15810*/  BSYNC B0 ;  /* 0x0000000000007941 */ /* 0x000fea0003800000 */
.L_x_505:
[----:B------:R-:W-:-:S04]  /*15820*/  ISETP.NE.AND P6, PT, R15, RZ, PT ;  /* 0x000000ff0f00720c */ /* 0x000fc80003fc5270 */
[----:B------:R-:W-:Y:S02]  /*15830*/  ISETP.GE.OR P5, PT, R6, UR16, P6 ;  /* 0x0000001006007c0c */ /* 0x000fe4000b7a6670 */
[----:B------:R-:W-:Y:S02]  /*15840*/  ISETP.GE.OR P4, PT, R16, UR16, P6 ;  /* 0x0000001010007c0c */ /* 0x000fe4000b786670 */
[----:B------:R-:W-:Y:S02]  /*15850*/  ISETP.GE.OR P3, PT, R14, UR16, P6 ;  /* 0x000000100e007c0c */ /* 0x000fe4000b766670 */
[----:B------:R-:W-:-:S07]  /*15860*/  ISETP.GE.OR P6, PT, R10, UR16, P6 ;  /* 0x000000100a007c0c */ /* 0x000fce000b7c6670 */
[----:B------:R-:W-:Y:S02]  /*15870*/  @!P5 IMAD R0, R6, UR26, RZ ;  /* 0x0000001a0600dc24 */ /* 0x000fe4000f8e02ff */
[----:B-1----:R-:W-:Y:S02]  /*15880*/  @!P4 IMAD R3, R16, UR26, RZ ;  /* 0x0000001a1003cc24 */ /* 0x002fe4000f8e02ff */
        /* <DEDUP_REMOVED lines=28> */
.L_x_507:
        /* <DEDUP_REMOVED lines=11> */
.L_x_692:


//--------------------- .text._ZN5flash16flash_fwd_kernelI23Flash_fwd_kernel_traitsILi192ELi64ELi64ELi4ELb0ELb0EN7cutlass6half_tE19Flash_kernel_traitsILi192ELi64ELi64ELi4ES3_EELb0ELb1ELb0ELb0ELb0ELb0ELb1ELb0EEEvNS_16Flash_fwd_paramsE --------------------------
	.section	.text._ZN5flash16flash_fwd_kernelI23Flash_fwd_kernel_traitsILi192ELi64ELi64ELi4ELb0ELb0EN7cutlass6half_tE19Flash_kernel_traitsILi192ELi64ELi64ELi4ES3_EELb0ELb1ELb0ELb0ELb0ELb0ELb1ELb0EEEvNS_16Flash_fwd_paramsE,"ax",@progbits
	.sectioninfo	@"SHI_REGISTERS=255"
	.align	128
        .global         _ZN5flash16flash_fwd_kernelI23Flash_fwd_kernel_traitsILi192ELi64ELi64ELi4ELb0ELb0EN7cutlass6half_tE19Flash_kernel_traitsILi192ELi64ELi64ELi4ES3_EELb0ELb1ELb0ELb0ELb0ELb0ELb1ELb0EEEvNS_16Flash_fwd_paramsE
        .type           _ZN5flash16flash_fwd_kernelI23Flash_fwd_kernel_traitsILi192ELi64ELi64ELi4ELb0ELb0EN7cutlass6half_tE19Flash_kernel_traitsILi192ELi64ELi64ELi4ES3_EELb0ELb1ELb0ELb0ELb0ELb0ELb1ELb0EEEvNS_16Flash_fwd_paramsE,@function
        .size           _ZN5flash16flash_fwd_kernelI23Flash_fwd_kernel_traitsILi192ELi64ELi64ELi4ELb0ELb0EN7cutlass6half_tE19Flash_kernel_traitsILi192ELi64ELi64ELi4ES3_EELb0ELb1ELb0ELb0ELb0ELb0ELb1ELb0EEEvNS_16Flash_fwd_paramsE,(.L_x_693 - _ZN5flash16flash_fwd_kernelI23Flash_fwd_kernel_traitsILi192ELi64ELi64ELi4ELb0ELb0EN7cutlass6half_tE19Flash_kernel_traitsILi192ELi64ELi64ELi4ES3_EELb0ELb1ELb0ELb0ELb0ELb0ELb1ELb0EEEvNS_16Flash_fwd_paramsE)
        .other          _ZN5flash16flash_fwd_kernelI23Flash_fwd_kernel_traitsILi192ELi64ELi64ELi4ELb0ELb0EN7cutlass6half_tE19Flash_kernel_traitsILi192ELi64ELi64ELi4ES3_EELb0ELb1ELb0ELb0ELb0ELb0ELb1ELb0EEEvNS_16Flash_fwd_paramsE,@"STO_CUDA_ENTRY STV_DEFAULT"
_ZN5flash16flash_fwd_kernelI23Flash_fwd_kernel_traitsILi192ELi64ELi64ELi4ELb0ELb0EN7cutlass6half_tE19Flash_kernel_traitsILi192ELi64ELi64ELi4ES3_EELb0ELb1ELb0ELb0ELb0ELb0ELb1ELb0EEEvNS_16Flash_fwd_paramsE:
.text._ZN5flash16flash_fwd_kernelI23Flash_fwd_kernel_traitsILi192ELi64ELi64ELi4ELb0ELb0EN7cutlass6half_tE19Flash_kernel_traitsILi192ELi64ELi64ELi4ES3_EELb0ELb1ELb0ELb0ELb0ELb0ELb1ELb0EEEvNS_16Flash_fwd_paramsE:
        /* <DEDUP_REMOVED lines=33> */
.L_x_508:
[----:B-1-34-:R-:W-:Y:S02]  /*0210*/  MOV R2, c[0x0][0x218] ;  /* 0x0000860000027a02 */ /* 0x01afe40000000f00 */
.L_x_509:
[----:B------:R-:W-:-:S04]  /*0220*/  ISETP.NE.U32.AND P2, PT, RZ, c[0x0][0x258], PT ;  /* 0x00009600ff007a0c */ /* 0x000fc80003f45070 */
[----:B------:R-:W-:-:S13]  /*0230*/  ISETP.NE.AND.EX P2, PT, RZ, c[0x0][0x25c], PT, P2 ;  /* 0x00009700ff007a0c */ /* 0x000fda0003f45320 */
[----:B------:R-:W-:-:S05]  /*0240*/  @P2 IMAD.WIDE R6, R3, R10, c[0x0][0x258] ;  /* 0x0000960003062625 */ /* 0x000fca00078e020a */
[----:B------:R-:W2:Y:S01]  /*0250*/  @P2 LDG.E R91, [R6.64] ;  /* 0x00000006065b2981 */ /* 0x000ea2000c1e1900 */
[----:B------:R-:W-:Y:S01]  /*0260*/  IMAD.SHL.U32 R95, R214, 0x40, RZ ;  /* 0x00000040d65f7824 */ /* 0x000fe200078e00ff */
[----:B------:R-:W-:-:S04]  /*0270*/  @!P2 ISETP.NE.U32.AND P1, PT, RZ, c[0x0][0x268], PT ;  /* 0x00009a00ff00aa0c */ /* 0x000fc80003f25070 */
[----:B------:R-:W-:Y:S02]  /*0280*/  ISETP.GT.AND P0, PT, R218, R95, PT ;  /* 0x0000005fda00720c */ /* 0x000fe40003f04270 */
[----:B------:R-:W-:-:S04]  /*0290*/  @!P2 ISETP.NE.AND.EX P1, PT, RZ, c[0x0][0x26c], PT, P1 ;  /* 0x00009b00ff00aa0c */ /* 0x000fc80003f25310 */
[----:B-1----:R-:W-:Y:S01]  /*02a0*/  @!P2 SEL R5, RZ, c[0x0][0x21c], !P1 ;  /* 0x00008700ff05aa07 */ /* 0x002fe20004800000 */
[----:B--2--5:R-:W-:-:S03]  /*02b0*/  @P2 IMAD.IADD R91, R91, 0x1, -R0 ;  /* 0x000000015b5b2824 */ /* 0x024fc600078e0a00 */
[----:B------:R-:W-:-:S03]  /*02c0*/  @!P2 IADD3 R91, R5, R2, -R0 ;  /* 0x00000002055ba210 */ /* 0x000fc60007ffe800 */
[----:B------:R-:W-:Y:S05]  /*02d0*/  @!P0 EXIT ;  /* 0x000000000000894d */ /* 0x000fea0003800000 */
[----:B------:R-:W-:Y:S01]  /*02e0*/  IADD3 R2, -R218, 0x7f, R95 ;  /* 0x0000007fda027810 */ /* 0x000fe20007ffe15f */
[----:B------:R-:W1:Y:S01]  /*02f0*/  S2R R6, SR_TID.X ;  /* 0x0000000000067919 */ /* 0x000e620000002100 */
        /* <DEDUP_REMOVED lines=11> */
[----:B-1----:R-:W-:Y:S02]  /*03b0*/  ISETP.NE.AND P1, PT, R213, -0x1, PT ;  /* 0xffffffffd500780c */ /* 0x002fe40003f25270 */
        /* <DEDUP_REMOVED lines=23> */
.L_x_511:
[----:B------:R-:W-:Y:S02]  /*0530*/  IABS R7, c[0x0][0x1c8] ;  /* 0x0000720000077a13 */ /* 0x000fe40000000000 */
[----:B------:R-:W-:Y:S02]  /*0540*/  SHF.R.S32.HI R21, RZ, 0x1f, R8 ;  /* 0x0000001fff157819 */ /* 0x000fe40000011408 */
        /* <DEDUP_REMOVED lines=8> */
[----:B------:R-:W-:-:S04]  /*05d0*/  IMAD.HI.U32 R15, R15, R4, R14 ;  /* 0x000000040f0f7227 */ /* 0x000fc800078e000e */
[----:B------:R-:W-:-:S04]  /*05e0*/  IMAD.MOV.U32 R4, RZ, RZ, R2 ;  /* 0x000000ffff047224 */ /* 0x000fc800078e0002 */
[----:B------:R-:W-:-:S04]  /*05f0*/  IMAD.HI.U32 R228, R15, R4, RZ ;  /* 0x000000040fe47227 */ /* 0x000fc800078e00ff */
[----:B------:R-:W-:-:S04]  /*0600*/  IMAD.MOV R2, RZ, RZ, -R228 ;  /* 0x000000ffff027224 */ /* 0x000fc800078e0ae4 */
[----:B------:R-:W-:-:S05]  /*0610*/  IMAD R2, R7, R2, R4 ;  /* 0x0000000207027224 */ /* 0x000fca00078e0204 */
[----:B------:R-:W-:-:S13]  /*0620*/  ISETP.GT.U32.AND P2, PT, R7, R2, PT ;  /* 0x000000020700720c */ /* 0x000fda0003f44070 */
[-C--:B------:R-:W-:Y:S02]  /*0630*/  @!P2 IADD3 R2, R2, -R7.reuse, RZ ;  /* 0x800000070202a210 */ /* 0x080fe40007ffe0ff */
[----:B------:R-:W-:Y:S02]  /*0640*/  @!P2 IADD3 R228, R228, 0x1, RZ ;  /* 0x00000001e4e4a810 */ /* 0x000fe40007ffe0ff */
[----:B------:R-:W-:Y:S01]  /*0650*/  ISETP.GE.U32.AND P3, PT, R2, R7, PT ;  /* 0x000000070200720c */ /* 0x000fe20003f66070 */
[----:B------:R-:W-:Y:S01]  /*0660*/  @P0 IMAD.IADD R7, R0, 0x1, R9 ;  /* 0x0000000100070824 */ /* 0x000fe200078e0209 */
[----:B------:R-:W-:Y:S02]  /*0670*/  LOP3.LUT R2, R8, c[0x0][0x1c8], RZ, 0x3c, !PT ;  /* 0x0000720008027a12 */ /* 0x000fe400078e3cff */
[----:B------:R-:W-:Y:S01]  /*0680*/  ISETP.NE.AND P2, PT, RZ, c[0x0][0x1c8], PT ;  /* 0x00007200ff007a0c */ /* 0x000fe20003f45270 */
[----:B------:R-:W-:Y:S01]  /*0690*/  @P0 IMAD.WIDE.U32 R14, R7, c[0x0][0x1a0], RZ ;  /* 0x00006800070e0a25 */ /* 0x000fe200078e00ff */
[----:B------:R-:W-:-:S03]  /*06a0*/  ISETP.GE.AND P1, PT, R2, RZ, PT ;  /* 0x000000ff0200720c */ /* 0x000fc60003f26270 */
[----:B------:R-:W-:Y:S01]  /*06b0*/  @P0 IMAD R7, R7, c[0x0][0x1a4], R15 ;  /* 0x0000690007070a24 */ /* 0x000fe200078e020f */
[----:B------:R-:W-:-:S03]  /*06c0*/  @P0 MOV R4, R14 ;  /* 0x0000000e00040202 */ /* 0x000fc60000000f00 */
        /* <DEDUP_REMOVED lines=15> */
.L_x_512:
[----:B------:R-:W-:Y:S01]  /*07c0*/  SHF.R.S32.HI R93, RZ, 0x1f, R6 ;  /* 0x0000001fff5d7819 */ /* 0x000fe20000011406 */
[----:B------:R-:W-:Y:S01]  /*07d0*/  IMAD R21, R21, c[0x0][0x1a8], RZ ;  /* 0x00006a0015157a24 */ /* 0x000fe200078e02ff */
[----:B------:R-:W-:Y:S01]  /*07e0*/  SHF.R.S32.HI R11, RZ, 0x1f, R228 ;  /* 0x0000001fff0b7819 */ /* 0x000fe200000114e4 */
[----:B------:R-:W-:Y:S01]  /*07f0*/  BSSY B0, `(.L_x_513) ;  /* 0x0000069000007945 */ /* 0x000fe20003800000 */
[CC--:B------:R-:W-:Y:S01]  /*0800*/  LEA.HI R3, R93.reuse, R6.reuse, RZ, 0x3 ;  /* 0x000000065d037211 */ /* 0x0c0fe200078f18ff */
[----:B------:R-:W-:Y:S01]  /*0810*/  IMAD R21, R8, c[0x0][0x1ac], R21 ;  /* 0x00006b0008157a24 */ /* 0x000fe200078e0215 */
[----:B------:R-:W-:Y:S01]  /*0820*/  LEA.HI R205, R93, R6, RZ, 0x4 ;  /* 0x000000065dcd7211 */ /* 0x000fe200078f20ff */
[C---:B------:R-:W-:Y:S01]  /*0830*/  IMAD R223, R11.reuse, c[0x0][0x1b0], RZ ;  /* 0x00006c000bdf7a24 */ /* 0x040fe200078e02ff */
[----:B------:R-:W-:Y:S01]  /*0840*/  SHF.R.S32.HI R18, RZ, 0x3, R3 ;  /* 0x00000003ff127819 */ /* 0x000fe20000011403 */
[----:B------:R-:W-:Y:S01]  /*0850*/  IMAD R241, R11, c[0x0][0x1b8], RZ ;  /* 0x00006e000bf17a24 */ /* 0x000fe200078e02ff */
[----:B------:R-:W-:Y:S01]  /*0860*/  LOP3.LUT R3, R3, 0xfffffff8, RZ, 0xc0, !PT ;  /* 0xfffffff803037812 */ /* 0x000fe200078ec0ff */
[----:B------:R-:W-:Y:S01]  /*0870*/  IMAD R223, R228, c[0x0][0x1b4], R223 ;  /* 0x00006d00e4df7a24 */ /* 0x000fe200078e02df */
        /* <DEDUP_REMOVED lines=8> */
[----:B------:R-:W-:Y:S01]  /*0900*/  LEA.HI R205, R205, R20, RZ, 0x1 ;  /* 0x00000014cdcd7211 */ /* 0x000fe200078f08ff */
[----:B------:R-:W-:Y:S01]  /*0910*/  IMAD R15, R19, c[0x0][0x1a0], RZ ;  /* 0x00006800130f7a24 */ /* 0x000fe200078e02ff */
[----:B------:R-:W-:Y:S01]  /*0920*/  SHF.R.S32.HI R0, RZ, 0x1f, R9 ;  /* 0x0000001fff007819 */ /* 0x000fe20000011409 */
[----:B------:R-:W-:Y:S01]  /*0930*/  IMAD R241, R228, c[0x0][0x1bc], R241 ;  /* 0x00006f00e4f17a24 */ /* 0x000fe200078e02f1 */
[----:B------:R-:W-:-:S02]  /*0940*/  LOP3.LUT R14, R215, 0x38, R224, 0xf8, !PT ;  /* 0x00000038d70e7812 */ /* 0x000fc400078ef8e0 */
[----:B------:R-:W-:Y:S02]  /*0950*/  SHF.R.U32.HI R215, RZ, 0x3, R215 ;  /* 0x00000003ffd77819 */ /* 0x000fe400000116d7 */
[----:B------:R-:W-:Y:S02]  /*0960*/  LEA.HI R3, R0, R9, RZ, 0x3 ;  /* 0x0000000900037211 */ /* 0x000fe400078f18ff */
[----:B------:R-:W-:Y:S02]  /*0970*/  IADD3 R16, P0, R224, R16, RZ ;  /* 0x00000010e0107210 */ /* 0x000fe40007f1e0ff */
[----:B------:R-:W-:Y:S02]  /*0980*/  SHF.R.S32.HI R225, RZ, 0x1f, R224 ;  /* 0x0000001fffe17819 */ /* 0x000fe400000114e0 */
[----:B------:R-:W-:Y:S02]  /*0990*/  LOP3.LUT R215, R14, R215, RZ, 0x3c, !PT ;  /* 0x000000d70ed77212 */ /* 0x000fe400078e3cff */
[-C--:B------:R-:W-:Y:S01]  /*09a0*/  LEA.HI R0, R93, R6.reuse, RZ, 0x6 ;  /* 0x000000065d007211 */ /* 0x080fe200078f30ff */
[----:B------:R-:W-:Y:S01]  /*09b0*/  IMAD.X R17, R225, 0x1, R5, P0 ;  /* 0x00000001e1117824 */ /* 0x000fe200000e0605 */
[----:B------:R-:W-:Y:S01]  /*09c0*/  LOP3.LUT R14, R3, 0xfffffff8, RZ, 0xc0, !PT ;  /* 0xfffffff8030e7812 */ /* 0x000fe200078ec0ff */
[----:B------:R-:W-:Y:S01]  /*09d0*/  IMAD R5, R19, c[0x0][0x198], RZ ;  /* 0x0000660013057a24 */ /* 0x000fe200078e02ff */
[----:B------:R-:W-:Y:S01]  /*09e0*/  LOP3.LUT R205, R205, 0xfffffffe, RZ, 0xc0, !PT ;  /* 0xfffffffecdcd7812 */ /* 0x000fe200078ec0ff */
[----:B------:R-:W-:Y:S01]  /*09f0*/  IMAD.SHL.U32 R0, R0, 0x8, RZ ;  /* 0x0000000800007824 */ /* 0x000fe200078e00ff */
[----:B------:R-:W-:Y:S01]  /*0a00*/  LEA.HI R93, R93, R6, RZ, 0x5 ;  /* 0x000000065d5d7211 */ /* 0x000fe200078f28ff */
[----:B------:R-:W-:Y:S01]  /*0a10*/  IMAD.IADD R14, R9, 0x1, -R14 ;  /* 0x00000001090e7824 */ /* 0x000fe200078e0a0e */
[----:B------:R-:W-:Y:S01]  /*0a20*/  IADD3 R217, R224, 0x40, RZ ;  /* 0x00000040e0d97810 */ /* 0x000fe20007ffe0ff */
[----:B------:R-:W-:Y:S01]  /*0a30*/  IMAD.WIDE.U32 R8, R8, c[0x0][0x1a8], R16 ;  /* 0x00006a0008087a25 */ /* 0x000fe200078e0010 */
[----:B------:R-:W-:-:S02]  /*0a40*/  LOP3.LUT R215, R215, 0xfffffe00, R0, 0xf8, !PT ;  /* 0xfffffe00d7d77812 */ /* 0x000fc400078ef800 */
[----:B------:R-:W-:Y:S01]  /*0a50*/  LOP3.LUT P3, RZ, R14, 0x4, RZ, 0xc0, !PT ;  /* 0x000000040eff7812 */ /* 0x000fe2000786c0ff */
[--C-:B------:R-:W-:Y:S01]  /*0a60*/  IMAD.WIDE.U32 R22, R18, c[0x0][0x198], R224.reuse ;  /* 0x0000660012167a25 */ /* 0x100fe200078e00e0 */
[----:B------:R-:W-:Y:S02]  /*0a70*/  LOP3.LUT P2, RZ, R14, 0x2, RZ, 0xc0, !PT ;  /* 0x000000020eff7812 */ /* 0x000fe4000784c0ff */
[----:B------:R-:W-:Y:S01]  /*0a80*/  IADD3 R216, R224, 0x80, RZ ;  /* 0x00000080e0d87810 */ /* 0x000fe20007ffe0ff */
[----:B------:R-:W-:Y:S01]  /*0a90*/  IMAD.WIDE.U32 R16, R18, c[0x0][0x1a0], R224 ;  /* 0x0000680012107a25 */ /* 0x000fe200078e00e0 */
[----:B------:R-:W-:-:S03]  /*0aa0*/  IADD3 R220, P1, R220, R22, RZ ;  /* 0x00000016dcdc7210 */ /* 0x000fc60007f3e0ff */
[----:B------:R-:W-:Y:S01]  /*0ab0*/  IMAD R5, R18, c[0x0][0x19c], R5 ;  /* 0x0000670012057a24 */ /* 0x000fe200078e0205 */
[----:B------:R-:W-:Y:S01]  /*0ac0*/  IADD3 R4, P0, R4, R16, RZ ;  /* 0x0000001004047210 */ /* 0x000fe20007f1e0ff */
[----:B------:R-:W-:Y:S02]  /*0ad0*/  IMAD R0, R18, c[0x0][0x1a4], R15 ;  /* 0x0000690012007a24 */ /* 0x000fe400078e020f */
[----:B------:R-:W-:Y:S01]  /*0ae0*/  IMAD.IADD R205, R20, 0x1, -R205 ;  /* 0x0000000114cd7824 */ /* 0x000fe200078e0acd */
[----:B------:R-:W-:Y:S01]  /*0af0*/  IADD3.X R221, R12, R23, R5, P1, !PT ;  /* 0x000000170cdd7210 */ /* 0x000fe20000ffe405 */
[----:B------:R-:W-:Y:S01]  /*0b00*/  IMAD.SHL.U32 R14, R14, 0x40, RZ ;  /* 0x000000400e0e7824 */ /* 0x000fe200078e00ff */
[----:B------:R-:W-:Y:S01]  /*0b10*/  IADD3.X R5, R7, R17, R0, P0, !PT ;  /* 0x0000001107057210 */ /* 0x000fe200007fe400 */
[----:B------:R-:W-:Y:S02]  /*0b20*/  IMAD.SHL.U32 R13, R205, 0x8, RZ ;  /* 0x00000008cd0d7824 */ /* 0x000fe400078e00ff */
[----:B------:R-:W-:Y:S01]  /*0b30*/  IMAD.WIDE.U32 R220, R228, c[0x0][0x1b0], R220 ;  /* 0x00006c00e4dc7a25 */ /* 0x000fe200078e00dc */
[----:B------:R-:W-:-:S03]  /*0b40*/  LOP3.LUT R14, R14, 0x1c0, RZ, 0xc0, !PT ;  /* 0x000001c00e0e7812 */ /* 0x000fc600078ec0ff */
[----:B------:R-:W-:Y:S01]  /*0b50*/  IMAD.WIDE.U32 R228, R228, c[0x0][0x1b8], R4 ;  /* 0x00006e00e4e47a25 */ /* 0x000fe200078e0004 */
[----:B------:R-:W-:Y:S02]  /*0b60*/  LOP3.LUT R13, R14, 0x8, R13, 0xf8, !PT ;  /* 0x000000080e0d7812 */ /* 0x000fe400078ef80d */
[----:B------:R-:W-:Y:S01]  /*0b70*/  SHF.R.U32.HI R14, RZ, 0x3, R14 ;  /* 0x00000003ff0e7819 */ /* 0x000fe2000001160e */
[----:B------:R-:W-:Y:S02]  /*0b80*/  IMAD.IADD R4, R218, 0x1, -R95 ;  /* 0x00000001da047824 */ /* 0x000fe400078e0a5f */
[----:B------:R-:W-:Y:S01]  /*0b90*/  IMAD.SHL.U32 R3, R3, 0x40, RZ ;  /* 0x0000004003037824 */ /* 0x000fe200078e00ff */
[----:B------:R-:W-:Y:S01]  /*0ba0*/  LOP3.LUT R0, R13, R14, RZ, 0x3c, !PT ;  /* 0x0000000e0d007212 */ /* 0x000fe200078e3cff */
[----:B------:R-:W-:Y:S01]  /*0bb0*/  IMAD.MOV.U32 R7, RZ, RZ, 0x10 ;  /* 0x00000010ff077424 */ /* 0x000fe200078e00ff */
[----:B------:R-:W-:Y:S01]  /*0bc0*/  ISETP.GE.AND P0, PT, R18, R4, PT ;  /* 0x000000041200720c */ /* 0x000fe20003f06270 */
[----:B------:R-:W-:Y:S01]  /*0bd0*/  IMAD.MOV.U32 R5, RZ, RZ, 0x20 ;  /* 0x00000020ff057424 */ /* 0x000fe200078e00ff */
[----:B------:R-:W-:Y:S01]  /*0be0*/  LOP3.LUT R0, R0, 0xfffffe00, R3, 0xf8, !PT ;  /* 0xfffffe0000007812 */ /* 0x000fe200078ef803 */
[----:B------:R-:W-:Y:S01]  /*0bf0*/  IMAD.WIDE R22, R214, 0x40, R18 ;  /* 0x00000040d6167825 */ /* 0x000fe200078e0212 */
[----:B------:R-:W-:-:S02]  /*0c00*/  LOP3.LUT R3, R93, 0xffffffe0, RZ, 0xc0, !PT ;  /* 0xffffffe05d037812 */ /* 0x000fc400078ec0ff */
[----:B------:R-:W-:Y:S01]  /*0c10*/  SHF.R.S32.HI R93, RZ, 0x5, R93 ;  /* 0x00000005ff5d7819 */ /* 0x000fe2000001145d */
[----:B------:R-:W-:Y:S01]  /*0c20*/  IMAD.SHL.U32 R215, R215, 0x2, RZ ;  /* 0x00000002d7d77824 */ /* 0x000fe200078e00ff */
[----:B------:R-:W-:Y:S01]  /*0c30*/  SEL R7, R7, 0xfffffff0, !P2 ;  /* 0xfffffff007077807 */ /* 0x000fe20005000000 */
[----:B------:R-:W-:Y:S01]  /*0c40*/  IMAD.IADD R12, R6, 0x1, -R3 ;  /* 0x00000001060c7824 */ /* 0x000fe200078e0a03 */
[----:B------:R-:W-:Y:S01]  /*0c50*/  SEL R5, R5, 0xffffffe0, !P3 ;  /* 0xffffffe005057807 */ /* 0x000fe20005800000 */
        /* <DEDUP_REMOVED lines=34> */
.L_x_514:
[----:B------:R-:W-:Y:S05]  /*0e80*/  BSYNC B0 ;  /* 0x0000000000007941 */ /* 0x000fea0003800000 */
.L_x_513:
[----:B------:R-:W-:Y:S01]  /*0e90*/  IADD3 R15, R18, 0x10, RZ ;  /* 0x00000010120f7810 */ /* 0x000fe20007ffe0ff */
[----:B------:R-:W-:Y:S03]  /*0ea0*/  BSSY B0, `(.L_x_515) ;  /* 0x0000024000007945 */ /* 0x000fe60003800000 */
[----:B------:R-:W-:-:S13]  /*0eb0*/  ISETP.GE.AND P0, PT, R15, R4, PT ;  /* 0x000000040f00720c */ /* 0x000fda0003f06270 */
        /* <DEDUP_REMOVED lines=34> */
.L_x_516:
[----:B------:R-:W-:Y:S05]  /*10e0*/  BSYNC B0 ;  /* 0x0000000000007941 */ /* 0x000fea0003800000 */
.L_x_515:
        /* <DEDUP_REMOVED lines=37> */
.L_x_518:
[----:B------:R-:W-:Y:S05]  /*1340*/  BSYNC B0 ;  /* 0x0000000000007941 */ /* 0x000fea0003800000 */
.L_x_517:
[----:B------:R-:W-:Y:S01]  /*1350*/  IADD3 R11, R18, 0x30, RZ ;  /* 0x00000030120b7810 */ /* 0x000fe20007ffe0ff */
[----:B-1----:R-:W-:Y:S01]  /*1360*/  IMAD.MOV.U32 R17, RZ, RZ, c[0x0][0x198] ;  /* 0x00006600ff117624 */ /* 0x002fe200078e00ff */
[----:B------:R-:W-:Y:S01]  /*1370*/  BSSY B0, `(.L_x_519) ;  /* 0x0000026000007945 */ /* 0x000fe20003800000 */
[----:B------:R-:W-:Y:S01]  /*1380*/  IMAD.MOV.U32 R14, RZ, RZ, 0x6 ;  /* 0x00000006ff0e7424 */ /* 0x000fe200078e00ff */
[----:B------:R-:W-:Y:S01]  /*1390*/  ISETP.GE.AND P0, PT, R11, R4, PT ;  /* 0x000000040b00720c */ /* 0x000fe20003f06270 */
[----:B------:R-:W-:-:S03]  /*13a0*/  IMAD.SHL.U32 R89, R17, 0x40, RZ ;  /* 0x0000004011597824 */ /* 0x000fc600078e00ff */
[----:B------:R-:W-:-:S09]  /*13b0*/  SHF.L.U64.HI R3, R17, R14, c[0x0][0x19c] ;  /* 0x0000670011037619 */ /* 0x000fd2000001020e */
        /* <DEDUP_REMOVED lines=33> */
.L_x_520:
[----:B------:R-:W-:Y:S05]  /*15d0*/  BSYNC B0 ;  /* 0x0000000000007941 */ /* 0x000fea0003800000 */
.L_x_519:
[----:B------:R-:W-:Y:S01]  /*15e0*/  IADD3 R135, R133, -0x1, RZ ;  /* 0xffffffff85877810 */ /* 0x000fe20007ffe0ff */
[----:B------:R-:W-:Y:S01]  /*15f0*/  BSSY B0, `(.L_x_521) ;  /* 0x0000023000007945 */ /* 0x000fe20003800000 */
[----:B------:R-:W-:Y:S02]  /*1600*/  MOV R222, R220 ;  /* 0x000000dc00de7202 */ /* 0x000fe40000000f00 */
[----:B------:R-:W-:Y:S01]  /*1610*/  SHF.R.S32.HI R4, RZ, 0x1f, R135 ;  /* 0x0000001fff047819 */ /* 0x000fe20000011487 */
[----:B-1----:R-:W-:Y:S02]  /*1620*/  IMAD R8, R135, -0x40, R91 ;  /* 0xffffffc087087824 */ /* 0x002fe400078e025b */
[----:B------:R-:W-:Y:S02]  /*1630*/  IMAD R25, R3, R135, RZ ;  /* 0x0000008703197224 */ /* 0x000fe400078e02ff */
[----:B------:R-:W-:Y:S01]  /*1640*/  IMAD.WIDE.U32 R22, R135, R89, R222 ;  /* 0x0000005987167225 */ /* 0x000fe200078e00de */
[----:B------:R-:W-:-:S03]  /*1650*/  ISETP.GE.AND P0, PT, R18, R8, PT ;  /* 0x000000081200720c */ /* 0x000fc60003f06270 */
[----:B------:R-:W-:-:S05]  /*1660*/  IMAD R25, R4, R89, R25 ;  /* 0x0000005904197224 */ /* 0x000fca00078e0219 */
        /* <DEDUP_REMOVED lines=27> */
.L_x_522:
[----:B------:R-:W-:Y:S05]  /*1820*/  BSYNC B0 ;  /* 0x0000000000007941 */ /* 0x000fea0003800000 */
.L_x_521:
[----:B------:R-:W-:Y:S01]  /*1830*/  ISETP.GE.AND P0, PT, R15, R8, PT ;  /* 0x000000080f00720c */ /* 0x000fe20003f06270 */
[----:B------:R-:W-:Y:S01]  /*1840*/  BSSY B0, `(.L_x_523) ;  /* 0x000001f000007945 */ /* 0x000fe20003800000 */
[C---:B------:R-:W-:Y:S01]  /*1850*/  SHF.L.U64.HI R207, R17.reuse, R10, c[0x0][0x19c] ;  /* 0x0000670011cf7619 */ /* 0x040fe2000001020a */
[----:B------:R-:W-:-:S10]  /*1860*/  IMAD.SHL.U32 R208, R17, 0x10, RZ ;  /* 0x0000001011d07824 */ /* 0x000fd400078e00ff */
[----:B------:R-:W-:Y:S05]  /*1870*/  @P0 BRA `(.L_x_524) ;  /* 0x000001b000000947 */ /* 0x000fea0003800000 */
[----:B------:R-:W-:Y:S02]  /*1880*/  ISETP.GE.AND P3, PT, R224, c[0x0][0x220], PT ;  /* 0x00008800e0007a0c */ /* 0x000fe40003f66270 */
[----:B------:R-:W-:Y:S02]  /*1890*/  ISETP.GE.AND P2, PT, R217, c[0x0][0x220], PT ;  /* 0x00008800d9007a0c */ /* 0x000fe40003f46270 */
[----:B------:R-:W-:Y:S02]  /*18a0*/  IADD3 R16, P1, R208, R22, RZ ;  /* 0x00000016d0107210 */ /* 0x000fe40007f3e0ff */
[----:B------:R-:W-:-:S03]  /*18b0*/  ISETP.GE.AND P0, PT, R216, c[0x0][0x220], PT ;  /* 0x00008800d8007a0c */ /* 0x000fc60003f06270 */
[----:B------:R-:W-:-:S04]  /*18c0*/  IMAD.X R9, R207, 0x1, R25, P1 ;  /* 0x00000001cf097824 */ /* 0x000fc800008e0619 */
        /* <DEDUP_REMOVED lines=22> */
.L_x_524:
[----:B------:R-:W-:Y:S05]  /*1a30*/  BSYNC B0 ;  /* 0x0000000000007941 */ /* 0x000fea0003800000 */
.L_x_523:
[----:B------:R-:W-:Y:S01]  /*1a40*/  ISETP.GE.AND P0, PT, R13, R8, PT ;  /* 0x000000080d00720c */ /* 0x000fe20003f06270 */
[----:B------:R-:W-:-:S12]  /*1a50*/  BSSY B0, `(.L_x_525) ;  /* 0x000001e000007945 */ /* 0x000fd80003800000 */
[----:B------:R-:W-:Y:S05]  /*1a60*/  @P0 BRA `(.L_x_526) ;  /* 0x000001c000000947 */ /* 0x000fea0003800000 */
[----:B------:R-:W-:Y:S01]  /*1a70*/  ISETP.GE.AND P3, PT, R224, c[0x0][0x220], PT ;  /* 0x00008800e0007a0c */ /* 0x000fe20003f66270 */
[----:B-1----:R-:W-:Y:S01]  /*1a80*/  IMAD.MOV.U32 R20, RZ, RZ, c[0x0][0x19c] ;  /* 0x00006700ff147624 */ /* 0x002fe200078e00ff */
[----:B------:R-:W-:Y:S02]  /*1a90*/  ISETP.GE.AND P2, PT, R217, c[0x0][0x220], PT ;  /* 0x00008800d9007a0c */ /* 0x000fe40003f46270 */
[C---:B------:R-:W-:Y:S02]  /*1aa0*/  LEA R16, P1, R17.reuse, R22, 0x5 ;  /* 0x0000001611107211 */ /* 0x040fe400078228ff */
[----:B------:R-:W-:Y:S02]  /*1ab0*/  ISETP.GE.AND P0, PT, R216, c[0x0][0x220], PT ;  /* 0x00008800d8007a0c */ /* 0x000fe40003f06270 */
[----:B------:R-:W-:-:S05]  /*1ac0*/  LEA.HI.X R9, R17, R25, R20, 0x5, P1 ;  /* 0x0000001911097211 */ /* 0x000fca00008f2c14 */
        /* <DEDUP_REMOVED lines=22> */
.L_x_526:
[----:B------:R-:W-:Y:S05]  /*1c30*/  BSYNC B0 ;  /* 0x0000000000007941 */ /* 0x000fea0003800000 */
.L_x_525:
[----:B------:R-:W-:Y:S01]  /*1c40*/  ISETP.GE.AND P0, PT, R11, R8, PT ;  /* 0x000000080b00720c */ /* 0x000fe20003f06270 */
[----:B------:R-:W-:Y:S01]  /*1c50*/  IMAD.MOV.U32 R9, RZ, RZ, c[0x0][0x1a0] ;  /* 0x00006800ff097624 */ /* 0x000fe200078e00ff */
[----:B------:R-:W-:Y:S03]  /*1c60*/  BSSY B0, `(.L_x_527) ;  /* 0x0000022000007945 */ /* 0x000fe60003800000 */
[C---:B------:R-:W-:Y:S01]  /*1c70*/  IMAD.SHL.U32 R210, R9.reuse, 0x40, RZ ;  /* 0x0000004009d27824 */ /* 0x040fe200078e00ff */
[----:B------:R-:W-:-:S07]  /*1c80*/  SHF.L.U64.HI R209, R9, R14, c[0x0][0x1a4] ;  /* 0x0000690009d17619 */ /* 0x000fce000001020e */
[----:B------:R-:W-:Y:S05]  /*1c90*/  @P0 BRA `(.L_x_528) ;  /* 0x000001e000000947 */ /* 0x000fea0003800000 */
[----:B------:R-:W-:Y:S01]  /*1ca0*/  ISETP.GE.AND P3, PT, R224, c[0x0][0x220], PT ;  /* 0x00008800e0007a0c */ /* 0x000fe20003f66270 */
[----:B------:R-:W-:Y:S01]  /*1cb0*/  IMAD.MOV.U32 R24, RZ, RZ, R22 ;  /* 0x000000ffff187224 */ /* 0x000fe200078e0016 */
[----:B------:R-:W-:Y:S01]  /*1cc0*/  ISETP.GE.AND P2, PT, R217, c[0x0][0x220], PT ;  /* 0x00008800d9007a0c */ /* 0x000fe20003f46270 */
[----:B------:R-:W-:Y:S01]  /*1cd0*/  ULDC UR4, c[0x0][0x19c] ;  /* 0x0000670000047ab9 */ /* 0x000fe20000000800 */
[----:B------:R-:W-:Y:S01]  /*1ce0*/  ISETP.GE.AND P0, PT, R216, c[0x0][0x220], PT ;  /* 0x00008800d8007a0c */ /* 0x000fe20003f06270 */
[----:B------:R-:W-:Y:S01]  /*1cf0*/  UIMAD UR4, UR4, 0x30, URZ ;  /* 0x00000030040478a4 */ /* 0x000fe2000f8e023f */
[----:B------:R-:W-:-:S05]  /*1d00*/  IMAD.WIDE.U32 R24, R17, 0x30, R24 ;  /* 0x0000003011187825 */ /* 0x000fca00078e0018 */
[----:B------:R-:W-:Y:S02]  /*1d10*/  IADD3 R14, R25, UR4, RZ ;  /* 0x00000004190e7c10 */ /* 0x000fe4000fffe0ff */
        /* <DEDUP_REMOVED lines=22> */
.L_x_528:
[----:B------:R-:W-:Y:S05]  /*1e80*/  BSYNC B0 ;  /* 0x0000000000007941 */ /* 0x000fea0003800000 */
.L_x_527:
[----:B------:R-:W0:Y:S01]  /*1e90*/  LDGDEPBAR ;  /* 0x00000000000079af */ /* 0x000e220000000000 */
[----:B------:R-:W-:Y:S01]  /*1ea0*/  ISETP.GE.AND P0, PT, R18, R8, PT ;  /* 0x000000081200720c */ /* 0x000fe20003f06270 */
[----:B-1----:R-:W-:Y:S01]  /*1eb0*/  IMAD R17, R209, R135, RZ ;  /* 0x00000087d1117224 */ /* 0x002fe200078e02ff */
[----:B------:R-:W-:Y:S01]  /*1ec0*/  SHF.R.S32.HI R21, RZ, 0x1f, R12 ;  /* 0x0000001fff157819 */ /* 0x000fe2000001140c */
[----:B------:R-:W-:Y:S01]  /*1ed0*/  IMAD.SHL.U32 R6, R6, 0x2, RZ ;  /* 0x0000000206067824 */ /* 0x000fe200078e00ff */
[----:B------:R-:W-:Y:S01]  /*1ee0*/  MOV R240, R228 ;  /* 0x000000e400f07202 */ /* 0x000fe20000000f00 */
[----:B------:R-:W-:Y:S01]  /*1ef0*/  BSSY B0, `(.L_x_529) ;  /* 0x0000026000007945 */ /* 0x000fe20003800000 */
[----:B------:R-:W-:Y:S01]  /*1f00*/  LEA.HI R14, R21, R12, RZ, 0x2 ;  /* 0x0000000c150e7211 */ /* 0x000fe200078f10ff */
[-C--:B------:R-:W-:Y:S01]  /*1f10*/  IMAD R12, R4, R210.reuse, R17 ;  /* 0x000000d2040c7224 */ /* 0x080fe200078e0211 */
[----:B------:R-:W-:Y:S01]  /*1f20*/  LOP3.LUT R6, R6, 0x6, RZ, 0xc0, !PT ;  /* 0x0000000606067812 */ /* 0x000fe200078ec0ff */
[----:B------:R-:W-:Y:S01]  /*1f30*/  IMAD.WIDE.U32 R16, R135, R210, R240 ;  /* 0x000000d287107225 */ /* 0x000fe200078e00f0 */
[----:B------:R-:W-:-:S03]  /*1f40*/  SHF.R.S32.HI R4, RZ, 0x2, R14 ;  /* 0x00000002ff047819 */ /* 0x000fc6000001140e */
[----:B------:R-:W-:Y:S01]  /*1f50*/  IMAD.IADD R21, R17, 0x1, R12 ;  /* 0x0000000111157824 */ /* 0x000fe200078e020c */
        /* <DEDUP_REMOVED lines=31> */
.L_x_530:
[----:B------:R-:W-:Y:S05]  /*2150*/  BSYNC B0 ;  /* 0x0000000000007941 */ /* 0x000fea0003800000 */
.L_x_529:
[----:B------:R-:W-:Y:S01]  /*2160*/  ISETP.GE.AND P0, PT, R15, R8, PT ;  /* 0x000000080f00720c */ /* 0x000fe20003f06270 */
[----:B------:R-:W-:Y:S01]  /*2170*/  BSSY B0, `(.L_x_531) ;  /* 0x0000022000007945 */ /* 0x000fe20003800000 */
[C---:B------:R-:W-:Y:S01]  /*2180*/  SHF.L.U64.HI R211, R9.reuse, R10, c[0x0][0x1a4] ;  /* 0x0000690009d37619 */ /* 0x040fe2000001020a */
[----:B------:R-:W-:-:S10]  /*2190*/  IMAD.SHL.U32 R212, R9, 0x10, RZ ;  /* 0x0000001009d47824 */ /* 0x000fd400078e00ff */
[----:B------:R3:W-:Y:S04]  /*21a0*/  @P0 STS.128 [R215+0xc800], RZ ;  /* 0x00c800ffd7000388 */ /* 0x0007e80000000c00 */
[----:B------:R3:W-:Y:S04]  /*21b0*/  @P0 STS.128 [R215+0xe800], RZ ;  /* 0x00e800ffd7000388 */ /* 0x0007e80000000c00 */
[----:B------:R3:W-:Y:S01]  /*21c0*/  @P0 STS.128 [R215+0x10800], RZ ;  /* 0x010800ffd7000388 */ /* 0x0007e20000000c00 */
[----:B------:R-:W-:Y:S05]  /*21d0*/  @P0 BRA `(.L_x_532) ;  /* 0x000001b000000947 */ /* 0x000fea0003800000 */
[----:B------:R-:W-:Y:S02]  /*21e0*/  ISETP.GE.AND P3, PT, R224, c[0x0][0x220], PT ;  /* 0x00008800e0007a0c */ /* 0x000fe40003f66270 */
[----:B------:R-:W-:-:S02]  /*21f0*/  ISETP.GE.AND P2, PT, R217, c[0x0][0x220], PT ;  /* 0x00008800d9007a0c */ /* 0x000fc40003f46270 */
[----:B------:R-:W-:Y:S02]  /*2200*/  IADD3 R15, P1, R212, R16, RZ ;  /* 0x00000010d40f7210 */ /* 0x000fe40007f3e0ff */
[----:B------:R-:W-:-:S03]  /*2210*/  ISETP.GE.AND P0, PT, R216, c[0x0][0x220], PT ;  /* 0x00008800d8007a0c */ /* 0x000fc60003f06270 */
[----:B------:R-:W-:-:S04]  /*2220*/  IMAD.X R10, R211, 0x1, R21, P1 ;  /* 0x00000001d30a7824 */ /* 0x000fc800008e0615 */
        /* <DEDUP_REMOVED lines=22> */
.L_x_532:
[----:B------:R-:W-:Y:S05]  /*2390*/  BSYNC B0 ;  /* 0x0000000000007941 */ /* 0x000fea0003800000 */
.L_x_531:
[----:B------:R-:W-:Y:S01]  /*23a0*/  ISETP.GE.AND P0, PT, R13, R8, PT ;  /* 0x000000080d00720c */ /* 0x000fe20003f06270 */
[----:B------:R-:W-:-:S12]  /*23b0*/  BSSY B0, `(.L_x_533) ;  /* 0x0000021000007945 */ /* 0x000fd80003800000 */
[----:B------:R1:W-:Y:S04]  /*23c0*/  @P0 STS.128 [R215+0xd000], RZ ;  /* 0x00d000ffd7000388 */ /* 0x0003e80000000c00 */
[----:B------:R1:W-:Y:S04]  /*23d0*/  @P0 STS.128 [R215+0xf000], RZ ;  /* 0x00f000ffd7000388 */ /* 0x0003e80000000c00 */
[----:B------:R1:W-:Y:S01]  /*23e0*/  @P0 STS.128 [R215+0x11000], RZ ;  /* 0x011000ffd7000388 */ /* 0x0003e20000000c00 */
[----:B------:R-:W-:Y:S05]  /*23f0*/  @P0 BRA `(.L_x_534) ;  /* 0x000001c000000947 */ /* 0x000fea0003800000 */
[----:B------:R-:W-:Y:S01]  /*2400*/  ISETP.GE.AND P3, PT, R224, c[0x0][0x220], PT ;  /* 0x00008800e0007a0c */ /* 0x000fe20003f66270 */
[----:B------:R-:W-:Y:S01]  /*2410*/  IMAD.MOV.U32 R10, RZ, RZ, c[0x0][0x1a4] ;  /* 0x00006900ff0a7624 */ /* 0x000fe200078e00ff */
[----:B------:R-:W-:-:S02]  /*2420*/  ISETP.GE.AND P2, PT, R217, c[0x0][0x220], PT ;  /* 0x00008800d9007a0c */ /* 0x000fc40003f46270 */
[C---:B------:R-:W-:Y:S02]  /*2430*/  LEA R13, P1, R9.reuse, R16, 0x5 ;  /* 0x00000010090d7211 */ /* 0x040fe400078228ff */
[----:B------:R-:W-:Y:S02]  /*2440*/  ISETP.GE.AND P0, PT, R216, c[0x0][0x220], PT ;  /* 0x00008800d8007a0c */ /* 0x000fe40003f06270 */
[----:B------:R-:W-:-:S05]  /*2450*/  LEA.HI.X R10, R9, R21, R10, 0x5, P1 ;  /* 0x00000015090a7211 */ /* 0x000fca00008f2c0a */
[C---:B--2---:R-:W-:Y:S01]  /*2460*/  @!P3 LEA R22, P4, R13.reuse, c[0x0][0x170], 0x1 ;  /* 0x00005c000d16ba11 */ /* 0x044fe200078808ff */
[----:B------:R2:W-:Y:S01]  /*2470*/  @P3 STS.128 [R215+0xd000], RZ ;  /* 0x00d000ffd7003388 */ /* 0x0005e20000000c00 */
[C---:B----4-:R-:W-:Y:S02]  /*2480*/  @!P2 LEA R14, P1, R13.reuse, c[0x0][0x170], 0x1 ;  /* 0x00005c000d0eaa11 */ /* 0x050fe400078208ff */
        /* <DEDUP_REMOVED lines=19> */
.L_x_534:
[----:B------:R-:W-:Y:S05]  /*25c0*/  BSYNC B0 ;  /* 0x0000000000007941 */ /* 0x000fea0003800000 */
.L_x_533:
[----:B------:R-:W-:Y:S01]  /*25d0*/  ISETP.GE.AND P0, PT, R11, R8, PT ;  /* 0x000000080b00720c */ /* 0x000fe20003f06270 */
[----:B------:R-:W-:-:S12]  /*25e0*/  BSSY B0, `(.L_x_535) ;  /* 0x0000023000007945 */ /* 0x000fd80003800000 */
[----:B------:R1:W-:Y:S04]  /*25f0*/  @P0 STS.128 [R215+0xd800], RZ ;  /* 0x00d800ffd7000388 */ /* 0x0003e80000000c00 */
[----:B------:R1:W-:Y:S04]  /*2600*/  @P0 STS.128 [R215+0xf800], RZ ;  /* 0x00f800ffd7000388 */ /* 0x0003e80000000c00 */
[----:B------:R1:W-:Y:S01]  /*2610*/  @P0 STS.128 [R215+0x11800], RZ ;  /* 0x011800ffd7000388 */ /* 0x0003e20000000c00 */
        /* <DEDUP_REMOVED lines=9> */
[C---:B----4-:R-:W-:Y:S01]  /*26b0*/  @!P3 LEA R12, P4, R20.reuse, c[0x0][0x170], 0x1 ;  /* 0x00005c00140cba11 */ /* 0x050fe200078808ff */
        /* <DEDUP_REMOVED lines=15> */
[----:B----4-:R-:W-:-:S04]  /*27b0*/  LEA R10, P0, R20, c[0x0][0x170], 0x1 ;  /* 0x00005c00140a7a11 */ /* 0x010fc800078008ff */
[----:B------:R-:W-:-:S05]  /*27c0*/  LEA.HI.X R11, R20, c[0x0][0x174], R8, 0x1, P0 ;  /* 0x00005d00140b7a11 */ /* 0x000fca00000f0c08 */
[----:B------:R-:W-:Y:S01]  /*27d0*/  @!PT LDS RZ, [RZ] ;  /* 0x00000000fffff984 */ /* 0x000fe20000000800 */
[----:B------:R-:W-:Y:S01]  /*27e0*/  @!PT LDS RZ, [RZ] ;  /* 0x00000000fffff984 */ /* 0x000fe20000000800 */
[----:B------:R-:W-:Y:S01]  /*27f0*/  @!PT LDS RZ, [RZ] ;  /* 0x00000000fffff984 */ /* 0x000fe20000000800 */
[----:B------:R4:W-:Y:S04]  /*2800*/  LDGSTS.E.BYPASS.LTC128B.128 [R215+0x11800], [R10.64+0x100] ;  /* 0x118001000ad77fae */ /* 0x0009e8000b901d46 */
.L_x_536:
[----:B------:R-:W-:Y:S05]  /*2810*/  BSYNC B0 ;  /* 0x0000000000007941 */ /* 0x000fea0003800000 */
.L_x_535:
        /* <DEDUP_REMOVED lines=11> */
[----:B--2-4-:R-:W-:Y:S01]  /*28d0*/  LDSM.16.M88.4 R12, [R206] ;  /* 0x00000000ce0c783b */ /* 0x014fe20000000200 */
        /* <DEDUP_REMOVED lines=10> */
[----:B------:R-:W2:Y:S01]  /*2980*/  LDSM.16.M88.4 R64, [R205+0x6000] ;  /* 0x00600000cd40783b */ /* 0x000ea20000000200 */
[C---:B------:R-:W-:Y:S02]  /*2990*/  IADD3 R2, R205.reuse, 0x6000, RZ ;  /* 0x00006000cd027810 */ /* 0x040fe40007ffe0ff */
[----:B------:R-:W-:Y:S01]  /*29a0*/  IADD3 R203, R205, 0x6020, RZ ;  /* 0x00006020cdcb7810 */ /* 0x000fe20007ffe0ff */
[----:B------:R-:W4:Y:S01]  /*29b0*/  LDSM.16.M88.4 R56, [R205+0x6800] ;  /* 0x00680000cd38783b */ /* 0x000f220000000200 */
[----:B------:R-:W-:Y:S01]  /*29c0*/  @P1 IADD3 R203, R2, -0x20, RZ ;  /* 0xffffffe002cb1810 */ /* 0x000fe20007ffe0ff */
[----:B------:R-:W-:Y:S02]  /*29d0*/  IMAD.MOV.U32 R2, RZ, RZ, 0x40 ;  /* 0x00000040ff027424 */ /* 0x000fe400078e00ff */
[----:B------:R-:W-:Y:S01]  /*29e0*/  LDSM.16.M88.4 R48, [R205+0x7000] ;  /* 0x00700000cd30783b */ /* 0x000fe20000000200 */
[C---:B------:R-:W-:Y:S02]  /*29f0*/  IADD3 R195, R203.reuse, 0x800, RZ ;  /* 0x00000800cbc37810 */ /* 0x040fe40007ffe0ff */
[----:B------:R-:W-:Y:S01]  /*2a00*/  SEL R2, R2, 0xffffffc0, !P2 ;  /* 0xffffffc002027807 */ /* 0x000fe20005000000 */
[----:B------:R-:W5:Y:S01]  /*2a10*/  LDSM.16.M88.4 R84, [R203] ;  /* 0x00000000cb54783b */ /* 0x000f620000000200 */
[----:B------:R-:W-:-:S02]  /*2a20*/  IADD3 R194, R203, 0x1000, RZ ;  /* 0x00001000cbc27810 */ /* 0x000fc40007ffe0ff */
[----:B------:R-:W-:Y:S01]  /*2a30*/  IADD3 R193, R203, 0x1800, RZ ;  /* 0x00001800cbc17810 */ /* 0x000fe20007ffe0ff */
[----:B------:R-:W1:Y:S01]  /*2a40*/  LDSM.16.M88.4 R8, [R205+0x7800] ;  /* 0x00780000cd08783b */ /* 0x000e620000000200 */
[----:B------:R-:W-:Y:S01]  /*2a50*/  IMAD.IADD R199, R205, 0x1, R2 ;  /* 0x00000001cdc77824 */ /* 0x000fe200078e0202 */
[----:B------:R-:W-:Y:S01]  /*2a60*/  IADD3 R191, R203, 0x2000, RZ ;  /* 0x00002000cbbf7810 */ /* 0x000fe20007ffe0ff */
[----:B------:R-:W-:Y:S01]  /*2a70*/  IMAD.IADD R192, R2, 0x1, R203 ;  /* 0x0000000102c07824 */ /* 0x000fe200078e02cb */
[----:B------:R-:W3:Y:S01]  /*2a80*/  LDSM.16.M88.4 R24, [R203+0x800] ;  /* 0x00080000cb18783b */ /* 0x000ee20000000200 */
[C---:B------:R-:W-:Y:S02]  /*2a90*/  IADD3 R2, R134.reuse, 0x8, RZ ;  /* 0x0000000886027810 */ /* 0x040fe40007ffe0ff */
[-C--:B------:R-:W-:Y:S01]  /*2aa0*/  IMNMX R134, R134, R91.reuse, PT ;  /* 0x0000005b86867217 */ /* 0x080fe20003800200 */
[----:B------:R-:W1:Y:S01]  /*2ab0*/  LDSM.16.M88.4 R76, [R199+0x6000] ;  /* 0x00600000c74c783b */ /* 0x000e620000000200 */
[----:B------:R-:W-:-:S02]  /*2ac0*/  IMNMX R2, R2, R91, PT ;  /* 0x0000005b02027217 */ /* 0x000fc40003800200 */
[C---:B------:R-:W-:Y:S01]  /*2ad0*/  IADD3 R190, R203.reuse, 0x2800, RZ ;  /* 0x00002800cbbe7810 */ /* 0x040fe20007ffe0ff */
[----:B------:R-:W1:Y:S01]  /*2ae0*/  LDSM.16.M88.4 R20, [R203+0x1000] ;  /* 0x00100000cb14783b */ /* 0x000e620000000200 */
[C---:B------:R-:W-:Y:S02]  /*2af0*/  IADD3 R189, R203.reuse, 0x3000, RZ ;  /* 0x00003000cbbd7810 */ /* 0x040fe40007ffe0ff */
[C---:B------:R-:W-:Y:S01]  /*2b00*/  IADD3 R188, R203.reuse, 0x3800, RZ ;  /* 0x00003800cbbc7810 */ /* 0x040fe20007ffe0ff */
[----:B------:R-:W1:Y:S01]  /*2b10*/  LDSM.16.M88.4 R80, [R203+0x1800] ;  /* 0x00180000cb50783b */ /* 0x000e620000000200 */
[C---:B------:R-:W-:Y:S02]  /*2b20*/  IADD3 R187, R203.reuse, 0x4000, RZ ;  /* 0x00004000cbbb7810 */ /* 0x040fe40007ffe0ff */
[C---:B------:R-:W-:Y:S01]  /*2b30*/  IADD3 R186, R203.reuse, 0x4800, RZ ;  /* 0x00004800cbba7810 */ /* 0x040fe20007ffe0ff */
[----:B------:R-:W1:Y:S01]  /*2b40*/  LDSM.16.M88.4 R72, [R199+0x6800] ;  /* 0x00680000c748783b */ /* 0x000e620000000200 */
[----:B------:R-:W-:-:S02]  /*2b50*/  IADD3 R185, R203, 0x5000, RZ ;  /* 0x00005000cbb97810 */ /* 0x000fc40007ffe0ff */
[----:B------:R-:W-:Y:S01]  /*2b60*/  IADD3 R184, R203, 0x5800, RZ ;  /* 0x00005800cbb87810 */ /* 0x000fe20007ffe0ff */
[C---:B--2---:R-:W-:Y:S01]  /*2b70*/  HMMA.16816.F32 R16, R12.reuse, R64, RZ ;  /* 0x000000400c10723c */ /* 0x044fe200000018ff */
[----:B------:R-:W-:Y:S04]  /*2b80*/  LDSM.16.M88.4 R28, [R192] ;  /* 0x00000000c01c783b */ /* 0x000fe80000000200 */
[----:B------:R-:W-:Y:S03]  /*2b90*/  LDSM.16.M88.4 R68, [R199+0x7000] ;  /* 0x00700000c744783b */ /* 0x000fe60000000200 */
[C---:B------:R-:W-:Y:S01]  /*2ba0*/  HMMA.16816.F32 R64, R12.reuse, R66, RZ ;  /* 0x000000420c40723c */ /* 0x040fe200000018ff */
[----:B------:R-:W-:Y:S07]  /*2bb0*/  LDSM.16.M88.4 R36, [R199+0x7800] ;  /* 0x00780000c724783b */ /* 0x000fee0000000200 */
[C---:B----4-:R-:W-:Y:S08]  /*2bc0*/  HMMA.16816.F32 R60, R12.reuse, R56, RZ ;  /* 0x000000380c3c723c */ /* 0x050ff000000018ff */
[----:B------:R-:W-:Y:S08]  /*2bd0*/  HMMA.16816.F32 R56, R12, R58, RZ ;  /* 0x0000003a0c38723c */ /* 0x000ff000000018ff */
[C---:B-----5:R-:W-:Y:S08]  /*2be0*/  HMMA.16816.F32 R16, R32.reuse, R84, R16 ;  /* 0x000000542010723c */ /* 0x060ff00000001810 */
[----:B------:R-:W-:Y:S01]  /*2bf0*/  HMMA.16816.F32 R64, R32, R86, R64 ;  /* 0x000000562040723c */ /* 0x000fe20000001840 */
[----:B------:R-:W-:Y:S07]  /*2c00*/  LDSM.16.M88.4 R84, [R205+0x8000] ;  /* 0x00800000cd54783b */ /* 0x000fee0000000200 */
[C---:B------:R-:W-:Y:S08]  /*2c10*/  HMMA.16816.F32 R52, R12.reuse, R48, RZ ;  /* 0x000000300c34723c */ /* 0x040ff000000018ff */
[C---:B------:R-:W-:Y:S08]  /*2c20*/  HMMA.16816.F32 R48, R12.reuse, R50, RZ ;  /* 0x000000320c30723c */ /* 0x040ff000000018ff */
[C---:B-1----:R-:W-:Y:S08]  /*2c30*/  HMMA.16816.F32 R44, R12.reuse, R8, RZ ;  /* 0x000000080c2c723c */ /* 0x042ff000000018ff */
[----:B------:R-:W-:Y:S01]  /*2c40*/  HMMA.16816.F32 R12, R12, R10, RZ ;  /* 0x0000000a0c0c723c */ /* 0x000fe200000018ff */
[----:B------:R-:W1:Y:S07]  /*2c50*/  LDSM.16.M88.4 R8, [R201] ;  /* 0x00000000c908783b */ /* 0x000e6e0000000200 */
[C---:B---3--:R-:W-:Y:S08]  /*2c60*/  HMMA.16816.F32 R60, R32.reuse, R24, R60 ;  /* 0x00000018203c723c */ /* 0x048ff0000000183c */
[----:B------:R-:W-:Y:S01]  /*2c70*/  HMMA.16816.F32 R56, R32, R26, R56 ;  /* 0x0000001a2038723c */ /* 0x000fe20000001838 */
[----:B------:R-:W2:Y:S07]  /*2c80*/  LDSM.16.M88.4 R24, [R192+0x800] ;  /* 0x00080000c018783b */ /* 0x000eae0000000200 */
[C---:B------:R-:W-:Y:S08]  /*2c90*/  HMMA.16816.F32 R16, R40.reuse, R76, R16 ;  /* 0x0000004c2810723c */ /* 0x040ff00000001810 */
[----:B------:R-:W-:Y:S01]  /*2ca0*/  HMMA.16816.F32 R64, R40, R78, R64 ;  /* 0x0000004e2840723c */ /* 0x000fe20000001840 */
[----:B------:R-:W-:Y:S07]  /*2cb0*/  LDSM.16.M88.4 R76, [R205+0x8800] ;  /* 0x00880000cd4c783b */ /* 0x000fee0000000200 */
[C---:B------:R-:W-:Y:S08]  /*2cc0*/  HMMA.16816.F32 R52, R32.reuse, R20, R52 ;  /* 0x000000142034723c */ /* 0x040ff00000001834 */
        /* <DEDUP_REMOVED lines=133> */
[----:B------:R-:W-:Y:S05]  /*3520*/  MUFU.TANH R47, R47 ;  /* 0x0000002f002f7308 */ /* 0x000fea0000002400 */
[----:B------:R-:W-:Y:S01]  /*3530*/  HMMA.16816.F32 R80, R32, R22, R80 ;  /* 0x000000162050723c */ /* 0x000fe20000001850 */
[----:B------:R-:W3:Y:S01]  /*3540*/  LDSM.16.M88.4 R20, [R192+0x5800] ;  /* 0x00580000c014783b */ /* 0x000ee20000000200 */
[----:B------:R-:W-:-:S04]  /*3550*/  DEPBAR.LE SB0, 0x0 ;  /* 0x000080000000791a */ /* 0x000fc80000000000 */
[----:B------:R-:W2:Y:S01]  /*3560*/  MUFU.TANH R50, R50 ;  /* 0x0000003200327308 */ /* 0x000ea20000002400 */
[----:B------:R-:W-:Y:S01]  /*3570*/  FMUL.FTZ R32, R59, c[0x0][0x2ec] ;  /* 0x0000bb003b207a20 */ /* 0x000fe20000410000 */
[----:B----4-:R-:W-:Y:S06]  /*3580*/  HMMA.16816.F32 R52, R8, R28, R52 ;  /* 0x0000001c0834723c */ /* 0x010fec0000001834 */
[----:B------:R-:W4:Y:S01]  /*3590*/  MUFU.TANH R60, R60 ;  /* 0x0000003c003c7308 */ /* 0x000f220000002400 */
[----:B------:R-:W-:Y:S01]  /*35a0*/  FMUL.FTZ R29, R58, c[0x0][0x2ec] ;  /* 0x0000bb003a1d7a20 */ /* 0x000fe20000410000 */
[----:B-1----:R-:W-:Y:S01]  /*35b0*/  HMMA.16816.F32 R76, R36, R12, R76 ;  /* 0x0000000c244c723c */ /* 0x002fe2000000184c */
[----:B------:R-:W-:-:S05]  /*35c0*/  FMUL.FTZ R28, R57, c[0x0][0x2ec] ;  /* 0x0000bb00391c7a20 */ /* 0x000fca0000410000 */
[----:B------:R-:W1:Y:S02]  /*35d0*/  MUFU.TANH R51, R51 ;  /* 0x0000003300337308 */ /* 0x000e640000002400 */
[----:B------:R-:W-:Y:S06]  /*35e0*/  HMMA.16816.F32 R80, R36, R14, R80 ;  /* 0x0000000e2450723c */ /* 0x000fec0000001850 */
[----:B------:R-:W1:Y:S02]  /*35f0*/  MUFU.TANH R29, R29 ;  /* 0x0000001d001d7308 */ /* 0x000e640000002400 */
[----:B------:R-:W-:Y:S01]  /*3600*/  HMMA.16816.F32 R72, R8, R30, R72 ;  /* 0x0000001e0848723c */ /* 0x000fe20000001848 */
[----:B------:R-:W-:-:S02]  /*3610*/  FMUL.FTZ R52, R52, c[0x0][0x2ec] ;  /* 0x0000bb0034347a20 */ /* 0x000fc40000410000 */
[----:B------:R-:W-:Y:S02]  /*3620*/  FMUL.FTZ R55, R55, c[0x0][0x2ec] ;  /* 0x0000bb0037377a20 */ /* 0x000fe40000410000 */
[----:B------:R-:W-:Y:S01]  /*3630*/  FMUL.FTZ R53, R53, c[0x0][0x2ec] ;  /* 0x0000bb0035357a20 */ /* 0x000fe20000410000 */
[----:B------:R-:W1:Y:S01]  /*3640*/  MUFU.TANH R32, R32 ;  /* 0x0000002000207308 */ /* 0x000e620000002400 */
[----:B------:R-:W-:Y:S01]  /*3650*/  IMAD R31, R135, 0x40, R6 ;  /* 0x00000040871f7824 */ /* 0x000fe200078e0206 */
[----:B--2---:R-:W-:Y:S01]  /*3660*/  HMMA.16816.F32 R76, R24, R16, R76 ;  /* 0x00000010184c723c */ /* 0x004fe2000000184c */
[----:B------:R-:W-:-:S03]  /*3670*/  FMUL.FTZ R54, R54, c[0x0][0x2ec] ;  /* 0x0000bb0036367a20 */ /* 0x000fc60000410000 */
[C---:B------:R-:W-:Y:S02]  /*3680*/  IADD3 R13, R31.reuse, 0x1, RZ ;  /* 0x000000011f0d7810 */ /* 0x040fe40007ffe0ff */
[----:B------:R-:W-:Y:S01]  /*3690*/  IADD3 R15, R31, 0x8, RZ ;  /* 0x000000081f0f7810 */ /* 0x000fe20007ffe0ff */
[----:B------:R-:W2:Y:S01]  /*36a0*/  MUFU.TANH R169, R52 ;  /* 0x0000003400a97308 */ /* 0x000ea20000002400 */
[----:B------:R-:W-:Y:S01]  /*36b0*/  HMMA.16816.F32 R80, R24, R18, R80 ;  /* 0x000000121850723c */ /* 0x000fe20000001850 */
[C---:B------:R-:W-:Y:S02]  /*36c0*/  ISETP.GE.AND P6, PT, R13.reuse, R134, PT ;  /* 0x000000860d00720c */ /* 0x040fe40003fc6270 */
[----:B------:R-:W-:Y:S02]  /*36d0*/  ISETP.GE.AND P2, PT, R13, R2, PT ;  /* 0x000000020d00720c */ /* 0x000fe40003f46270 */
[----:B------:R-:W-:Y:S02]  /*36e0*/  IADD3 R13, R31, 0x10, RZ ;  /* 0x000000101f0d7810 */ /* 0x000fe40007ffe0ff */
[----:B-----5:R-:W-:Y:S01]  /*36f0*/  FSEL R41, R41, -INF , !P6 ;  /* 0xff80000029297808 */ /* 0x020fe20007000000 */
[----:B------:R-:W-:Y:S01]  /*3700*/  FMUL.FTZ R72, R72, c[0x0][0x2ec] ;  /* 0x0000bb0048487a20 */ /* 0x000fe20000410000 */
[-C--:B------:R-:W-:Y:S01]  /*3710*/  ISETP.GE.AND P3, PT, R15, R134.reuse, PT ;  /* 0x000000860f00720c */ /* 0x080fe20003f66270 */
[----:B------:R-:W-:Y:S01]  /*3720*/  MUFU.TANH R28, R28 ;  /* 0x0000001c001c7308 */ /* 0x000fe20000002400 */
[----:B------:R-:W-:Y:S01]  /*3730*/  ISETP.GE.AND P1, PT, R13, R134, PT ;  /* 0x000000860d00720c */ /* 0x000fe20003f26270 */
[----:B------:R-:W-:Y:S01]  /*3740*/  FMUL.FTZ R73, R73, c[0x0][0x2ec] ;  /* 0x0000bb0049497a20 */ /* 0x000fe20000410000 */
[----:B------:R-:W-:Y:S01]  /*3750*/  ISETP.GE.AND P6, PT, R13, R2, PT ;  /* 0x000000020d00720c */ /* 0x000fe20003fc6270 */
[----:B------:R-:W-:Y:S01]  /*3760*/  FMUL.FTZ R74, R74, c[0x0][0x2ec] ;  /* 0x0000bb004a4a7a20 */ /* 0x000fe20000410000 */
[C---:B------:R-:W-:Y:S01]  /*3770*/  IADD3 R17, R31.reuse, 0x9, RZ ;  /* 0x000000091f117810 */ /* 0x040fe20007ffe0ff */
[----:B---3--:R-:W-:Y:S01]  /*3780*/  HMMA.16816.F32 R76, R8, R20, R76 ;  /* 0x00000014084c723c */ /* 0x008fe2000000184c */
[----:B------:R-:W-:Y:S01]  /*3790*/  IADD3 R13, R31, 0x11, RZ ;  /* 0x000000111f0d7810 */ /* 0x000fe20007ffe0ff */
[----:B------:R-:W3:Y:S01]  /*37a0*/  MUFU.TANH R167, R72 ;  /* 0x0000004800a77308 */ /* 0x000ee20000002400 */
[----:B------:R-:W-:Y:S01]  /*37b0*/  FSEL R6, R49, -INF , !P2 ;  /* 0xff80000031067808 */ /* 0x000fe20005000000 */
[----:B------:R-:W-:Y:S01]  /*37c0*/  FMUL.FTZ R75, R75, c[0x0][0x2ec] ;  /* 0x0000bb004b4b7a20 */ /* 0x000fe20000410000 */
[----:B------:R-:W-:-:S02]  /*37d0*/  FSEL R33, R42, -INF , !P3 ;  /* 0xff8000002a217808 */ /* 0x000fc40005800000 */
[----:B------:R-:W-:Y:S01]  /*37e0*/  ISETP.GE.AND P0, PT, R15, R2, PT ;  /* 0x000000020f00720c */ /* 0x000fe20003f06270 */
[----:B------:R-:W-:Y:S01]  /*37f0*/  HMMA.16816.F32 R20, R8, R22, R80 ;  /* 0x000000160814723c */ /* 0x000fe20000001850 */
[-C--:B------:R-:W-:Y:S01]  /*3800*/  ISETP.GE.AND P4, PT, R17, R134.reuse, PT ;  /* 0x000000861100720c */ /* 0x080fe20003f86270 */
[----:B------:R-:W-:Y:S01]  /*3810*/  MUFU.TANH R174, R55 ;  /* 0x0000003700ae7308 */ /* 0x000fe20000002400 */
[C---:B------:R-:W-:Y:S02]  /*3820*/  ISETP.GE.AND P2, PT, R13.reuse, R134, PT ;  /* 0x000000860d00720c */ /* 0x040fe40003f46270 */
[----:B------:R-:W-:Y:S02]  /*3830*/  ISETP.GE.AND P3, PT, R13, R2, PT ;  /* 0x000000020d00720c */ /* 0x000fe40003f66270 */
[----:B------:R-:W-:Y:S02]  /*3840*/  IADD3 R13, R31, 0x18, RZ ;  /* 0x000000181f0d7810 */ /* 0x000fe40007ffe0ff */
[----:B------:R-:W-:Y:S01]  /*3850*/  FSEL R44, R44, -INF , !P0 ;  /* 0xff8000002c2c7808 */ /* 0x000fe20004000000 */
[----:B------:R-:W-:Y:S01]  /*3860*/  MUFU.TANH R161, R53 ;  /* 0x0000003500a17308 */ /* 0x000fe20000002400 */
[----:B------:R-:W-:-:S02]  /*3870*/  FSEL R43, R43, -INF , !P4 ;  /* 0xff8000002b2b7808 */ /* 0x000fc40006000000 */
[----:B------:R-:W-:Y:S02]  /*3880*/  ISETP.GE.AND P5, PT, R17, R2, PT ;  /* 0x000000021100720c */ /* 0x000fe40003fa6270 */
[----:B------:R-:W-:Y:S01]  /*3890*/  ISETP.GE.AND P0, PT, R13, R134, PT ;  /* 0x000000860d00720c */ /* 0x000fe20003f06270 */
[----:B------:R-:W-:Y:S01]  /*38a0*/  FMUL.FTZ R79, R79, c[0x0][0x2ec] ;  /* 0x0000bb004f4f7a20 */ /* 0x000fe20000410000 */
[----:B------:R-:W-:Y:S01]  /*38b0*/  ISETP.GE.AND P4, PT, R13, R2, PT ;  /* 0x000000020d00720c */ /* 0x000fe20003f86270 */
[----:B------:R-:W-:Y:S01]  /*38c0*/  MUFU.TANH R164, R54 ;  /* 0x0000003600a47308 */ /* 0x000fe20000002400 */
[----:B------:R-:W-:Y:S01]  /*38d0*/  IADD3 R13, R31, 0x19, RZ ;  /* 0x000000191f0d7810 */ /* 0x000fe20007ffe0ff */
[----:B------:R-:W-:Y:S01]  /*38e0*/  FMUL.FTZ R76, R76, c[0x0][0x2ec] ;  /* 0x0000bb004c4c7a20 */ /* 0x000fe20000410000 */
[----:B------:R-:W-:Y:S01]  /*38f0*/  FSEL R4, R45, -INF , !P5 ;  /* 0xff8000002d047808 */ /* 0x000fe20006800000 */
[----:B------:R-:W-:Y:S01]  /*3900*/  FMUL.FTZ R77, R77, c[0x0][0x2ec] ;  /* 0x0000bb004d4d7a20 */ /* 0x000fe20000410000 */
[----:B------:R-:W-:Y:S01]  /*3910*/  FSEL R17, R46, -INF , !P1 ;  /* 0xff8000002e117808 */ /* 0x000fe20004800000 */
[----:B------:R-:W-:Y:S01]  /*3920*/  FMUL.FTZ R78, R78, c[0x0][0x2ec] ;  /* 0x0000bb004e4e7a20 */ /* 0x000fe20000410000 */
[C---:B------:R-:W-:Y:S01]  /*3930*/  ISETP.GE.AND P5, PT, R13.reuse, R134, PT ;  /* 0x000000860d00720c */ /* 0x040fe20003fa6270 */
[----:B------:R-:W5:Y:S01]  /*3940*/  MUFU.TANH R142, R79 ;  /* 0x0000004f008e7308 */ /* 0x000f620000002400 */
[----:B------:R-:W-:Y:S01]  /*3950*/  ISETP.GE.AND P1, PT, R13, R2, PT ;  /* 0x000000020d00720c */ /* 0x000fe20003f26270 */
[----:B------:R-:W-:Y:S01]  /*3960*/  FMUL.FTZ R20, R20, c[0x0][0x2ec] ;  /* 0x0000bb0014147a20 */ /* 0x000fe20000410000 */
[----:B------:R-:W-:Y:S01]  /*3970*/  IADD3 R13, R31, 0x20, RZ ;  /* 0x000000201f0d7810 */ /* 0x000fe20007ffe0ff */
[----:B------:R-:W-:Y:S01]  /*3980*/  FMUL.FTZ R21, R21, c[0x0][0x2ec] ;  /* 0x0000bb0015157a20 */ /* 0x000fe20000410000 */
[----:B------:R-:W-:Y:S01]  /*3990*/  IADD3 R19, R31, 0x21, RZ ;  /* 0x000000211f137810 */ /* 0x000fe20007ffe0ff */
[----:B------:R-:W-:Y:S01]  /*39a0*/  FMUL.FTZ R22, R22, c[0x0][0x2ec] ;  /* 0x0000bb0016167a20 */ /* 0x000fe20000410000 */
[----:B------:R-:W-:Y:S01]  /*39b0*/  FSEL R14, R50, -INF , !P6 ;  /* 0xff800000320e7808 */ /* 0x000fe20007000000 */
[----:B------:R-:W-:Y:S01]  /*39c0*/  MUFU.TANH R163, R73 ;  /* 0x0000004900a37308 */ /* 0x000fe20000002400 */
[----:B------:R-:W-:Y:S01]  /*39d0*/  FSEL R15, R47, -INF , !P2 ;  /* 0xff8000002f0f7808 */ /* 0x000fe20005000000 */
[----:B------:R-:W-:Y:S01]  /*39e0*/  FMUL.FTZ R23, R23, c[0x0][0x2ec] ;  /* 0x0000bb0017177a20 */ /* 0x000fe20000410000 */
[----:B------:R-:W-:-:S02]  /*39f0*/  ISETP.GE.AND P6, PT, R13, R134, PT ;  /* 0x000000860d00720c */ /* 0x000fc40003fc6270 */
[----:B------:R-:W-:Y:S02]  /*3a00*/  ISETP.GE.AND P2, PT, R13, R2, PT ;  /* 0x000000020d00720c */ /* 0x000fe40003f46270 */
[----:B----4-:R-:W-:Y:S01]  /*3a10*/  FSEL R12, R60, -INF , !P3 ;  /* 0xff8000003c0c7808 */ /* 0x010fe20005800000 */
[----:B------:R-:W4:Y:S01]  /*3a20*/  MUFU.TANH R172, R74 ;  /* 0x0000004a00ac7308 */ /* 0x000f220000002400 */
[----:B-1----:R-:W-:Y:S02]  /*3a30*/  FSEL R13, R51, -INF , !P0 ;  /* 0xff800000330d7808 */ /* 0x002fe40004000000 */
[C---:B------:R-:W-:Y:S02]  /*3a40*/  ISETP.GE.AND P3, PT, R19.reuse, R134, PT ;  /* 0x000000861300720c */ /* 0x040fe40003f66270 */
[----:B------:R-:W-:Y:S02]  /*3a50*/  ISETP.GE.AND P0, PT, R19, R2, PT ;  /* 0x000000021300720c */ /* 0x000fe40003f06270 */
[C---:B------:R-:W-:Y:S01]  /*3a60*/  IADD3 R19, R31.reuse, 0x28, RZ ;  /* 0x000000281f137810 */ /* 0x040fe20007ffe0ff */
[----:B------:R-:W1:Y:S01]  /*3a70*/  MUFU.TANH R170, R75 ;  /* 0x0000004b00aa7308 */ /* 0x000e620000002400 */
[----:B------:R-:W-:-:S02]  /*3a80*/  IADD3 R11, R31, 0x29, RZ ;  /* 0x000000291f0b7810 */ /* 0x000fc40007ffe0ff */
[----:B------:R-:W-:Y:S02]  /*3a90*/  FSEL R10, R29, -INF , !P4 ;  /* 0xff8000001d0a7808 */ /* 0x000fe40006000000 */
[----:B------:R-:W-:Y:S02]  /*3aa0*/  FSEL R8, R32, -INF , !P1 ;  /* 0xff80000020087808 */ /* 0x000fe40004800000 */
[----:B--2---:R-:W-:Y:S01]  /*3ab0*/  FSEL R169, R169, -INF , !P6 ;  /* 0xff800000a9a97808 */ /* 0x004fe20007000000 */
[----:B------:R-:W2:Y:S01]  /*3ac0*/  MUFU.TANH R173, R76 ;  /* 0x0000004c00ad7308 */ /* 0x000ea20000002400 */
[-C--:B------:R-:W-:Y:S02]  /*3ad0*/  ISETP.GE.AND P4, PT, R19, R134.reuse, PT ;  /* 0x000000861300720c */ /* 0x080fe40003f86270 */
[C---:B------:R-:W-:Y:S02]  /*3ae0*/  ISETP.GE.AND P1, PT, R11.reuse, R134, PT ;  /* 0x000000860b00720c */ /* 0x040fe40003f26270 */
[----:B------:R-:W-:-:S02]  /*3af0*/  ISETP.GE.AND P6, PT, R11, R2, PT ;  /* 0x000000020b00720c */ /* 0x000fc40003fc6270 */
[----:B------:R-:W-:Y:S01]  /*3b00*/  IADD3 R11, R31, 0x31, RZ ;  /* 0x000000311f0b7810 */ /* 0x000fe20007ffe0ff */
[----:B------:R-:W-:Y:S01]  /*3b10*/  MUFU.TANH R171, R77 ;  /* 0x0000004d00ab7308 */ /* 0x000fe20000002400 */
[----:B---3--:R-:W-:Y:S02]  /*3b20*/  FSEL R167, R167, -INF , !P4 ;  /* 0xff800000a7a77808 */ /* 0x008fe40006000000 */
[----:B------:R-:W-:Y:S02]  /*3b30*/  ISETP.GE.AND P4, PT, R11, R2, PT ;  /* 0x000000020b00720c */ /* 0x000fe40003f86270 */
[----:B------:R-:W-:Y:S02]  /*3b40*/  FSEL R9, R28, -INF , !P5 ;  /* 0xff8000001c097808 */ /* 0x000fe40006800000 */
[----:B-----5:R-:W-:Y:S01]  /*3b50*/  FSEL R142, R142, -INF , !P4 ;  /* 0xff8000008e8e7808 */ /* 0x020fe20006000000 */
[----:B------:R-:W3:Y:S01]  /*3b60*/  MUFU.TANH R166, R78 ;  /* 0x0000004e00a67308 */ /* 0x000ee20000002400 */
[----:B------:R-:W-:-:S02]  /*3b70*/  FSEL R174, R174, -INF , !P0 ;  /* 0xff800000aeae7808 */ /* 0x000fc40004000000 */
[----:B------:R-:W-:Y:S02]  /*3b80*/  ISETP.GE.AND P4, PT, R133, 0x2, PT ;  /* 0x000000028500780c */ /* 0x000fe40003f86270 */
[----:B------:R-:W-:Y:S02]  /*3b90*/  ISETP.GE.AND P5, PT, R19, R2, PT ;  /* 0x000000021300720c */ /* 0x000fe40003fa6270 */
[----:B------:R-:W-:Y:S01]  /*3ba0*/  ISETP.GE.AND P0, PT, R11, R134, PT ;  /* 0x000000860b00720c */ /* 0x000fe20003f06270 */
[----:B------:R-:W5:Y:S01]  /*3bb0*/  MUFU.TANH R143, R20 ;  /* 0x00000014008f7308 */ /* 0x000f620000002400 */
[C---:B------:R-:W-:Y:S02]  /*3bc0*/  IADD3 R19, R31.reuse, 0x30, RZ ;  /* 0x000000301f137810 */ /* 0x040fe40007ffe0ff */
[----:B------:R-:W-:Y:S02]  /*3bd0*/  IADD3 R11, R31, 0x38, RZ ;  /* 0x000000381f0b7810 */ /* 0x000fe40007ffe0ff */
[----:B------:R-:W-:-:S02]  /*3be0*/  FSEL R164, R164, -INF , !P2 ;  /* 0xff800000a4a47808 */ /* 0x000fc40005000000 */
[----:B------:R-:W-:Y:S01]  /*3bf0*/  FSEL R161, R161, -INF , !P3 ;  /* 0xff800000a1a17808 */ /* 0x000fe20005800000 */
[----:B------:R-:W-:Y:S01]  /*3c00*/  MUFU.TANH R141, R21 ;  /* 0x00000015008d7308 */ /* 0x000fe20000002400 */
[----:B----4-:R-:W-:Y:S02]  /*3c10*/  FSEL R172, R172, -INF , !P5 ;  /* 0xff800000acac7808 */ /* 0x010fe40006800000 */
[----:B------:R-:W-:Y:S02]  /*3c20*/  FSEL R163, R163, -INF , !P1 ;  /* 0xff800000a3a37808 */ /* 0x000fe40004800000 */
[C---:B------:R-:W-:Y:S02]  /*3c30*/  ISETP.GE.AND P2, PT, R19.reuse, R134, PT ;  /* 0x000000861300720c */ /* 0x040fe40003f46270 */
[----:B------:R-:W-:Y:S01]  /*3c40*/  ISETP.GE.AND P3, PT, R19, R2, PT ;  /* 0x000000021300720c */ /* 0x000fe20003f66270 */
[----:B------:R-:W4:Y:S01]  /*3c50*/  MUFU.TANH R140, R22 ;  /* 0x00000016008c7308 */ /* 0x000f220000002400 */
[----:B------:R-:W-:Y:S01]  /*3c60*/  BAR.SYNC.DEFER_BLOCKING 0x0 ;  /* 0x0000000000007b1d */ /* 0x000fe20000010000 */
[----:B------:R-:W-:-:S02]  /*3c70*/  ISETP.GE.AND P5, PT, R11, R134, PT ;  /* 0x000000860b00720c */ /* 0x000fc40003fa6270 */
[----:B------:R-:W-:Y:S02]  /*3c80*/  ISETP.GE.AND P1, PT, R11, R2, PT ;  /* 0x000000020b00720c */ /* 0x000fe40003f26270 */
[----:B------:R-:W-:Y:S02]  /*3c90*/  IADD3 R11, R31, 0x39, RZ ;  /* 0x000000391f0b7810 */ /* 0x000fe40007ffe0ff */
[----:B------:R-:W4:Y:S01]  /*3ca0*/  MUFU.TANH R162, R23 ;  /* 0x0000001700a27308 */ /* 0x000f220000002400 */
[----:B-1----:R-:W-:Y:S02]  /*3cb0*/  FSEL R170, R170, -INF , !P6 ;  /* 0xff800000aaaa7808 */ /* 0x002fe40007000000 */
[----:B--2---:R-:W-:Y:S02]  /*3cc0*/  FSEL R173, R173, -INF , !P2 ;  /* 0xff800000adad7808 */ /* 0x004fe40005000000 */
[----:B---3--:R-:W-:Y:S02]  /*3cd0*/  FSEL R166, R166, -INF , !P3 ;  /* 0xff800000a6a67808 */ /* 0x008fe40005800000 */
[----:B------:R-:W-:-:S02]  /*3ce0*/  FSEL R171, R171, -INF , !P0 ;  /* 0xff800000abab7808 */ /* 0x000fc40004000000 */
[C---:B------:R-:W-:Y:S02]  /*3cf0*/  ISETP.GE.AND P6, PT, R31.reuse, R134, PT ;  /* 0x000000861f00720c */ /* 0x040fe40003fc6270 */
[----:B------:R-:W-:Y:S02]  /*3d00*/  ISETP.GE.AND P2, PT, R31, R2, PT ;  /* 0x000000021f00720c */ /* 0x000fe40003f46270 */
[C---:B------:R-:W-:Y:S02]  /*3d10*/  ISETP.GE.AND P3, PT, R11.reuse, R134, PT ;  /* 0x000000860b00720c */ /* 0x040fe40003f66270 */
[----:B------:R-:W-:Y:S02]  /*3d20*/  ISETP.GE.AND P0, PT, R11, R2, PT ;  /* 0x000000020b00720c */ /* 0x000fe40003f06270 */
[----:B-----5:R-:W-:Y:S02]  /*3d30*/  FSEL R143, R143, -INF , !P5 ;  /* 0xff8000008f8f7808 */ /* 0x020fe40006800000 */
[----:B----4-:R-:W-:-:S02]  /*3d40*/  FSEL R140, R140, -INF , !P1 ;  /* 0xff8000008c8c7808 */ /* 0x010fc40004800000 */
[----:B------:R-:W-:Y:S02]  /*3d50*/  FSEL R48, R48, -INF , !P6 ;  /* 0xff80000030307808 */ /* 0x000fe40007000000 */
[----:B------:R-:W-:Y:S02]  /*3d60*/  FSEL R40, R40, -INF , !P2 ;  /* 0xff80000028287808 */ /* 0x000fe40005000000 */
[----:B------:R-:W-:Y:S02]  /*3d70*/  FSEL R141, R141, -INF , !P3 ;  /* 0xff8000008d8d7808 */ /* 0x000fe40005800000 */
[----:B------:R-:W-:Y:S01]  /*3d80*/  FSEL R162, R162, -INF , !P0 ;  /* 0xff800000a2a27808 */ /* 0x000fe20004000000 */
[----:B------:R-:W-:Y:S05]  /*3d90*/  @!P4 BRA `(.L_x_537) ;  /* 0x000006700000c947 */ /* 0x000fea0003800000 */
[----:B------:R-:W-:Y:S01]  /*3da0*/  IADD3 R18, R133, -0x2, RZ ;  /* 0xfffffffe85127810 */ /* 0x000fe20007ffe0ff */
[----:B------:R-:W-:Y:S01]  /*3db0*/  BSSY B0, `(.L_x_538) ;  /* 0x0000064000007945 */ /* 0x000fe20003800000 */
[----:B------:R-:W-:Y:S02]  /*3dc0*/  ISETP.GE.AND P3, PT, R224, c[0x0][0x220], PT ;  /* 0x00008800e0007a0c */ /* 0x000fe40003f66270 */
[----:B------:R-:W-:Y:S01]  /*3dd0*/  SHF.R.S32.HI R16, RZ, 0x1f, R18 ;  /* 0x0000001fff107819 */ /* 0x000fe20000011412 */
[----:B------:R-:W-:Y:S01]  /*3de0*/  IMAD R3, R3, R18, RZ ;  /* 0x0000001203037224 */ /* 0x000fe200078e02ff */
[----:B------:R-:W-:Y:S01]  /*3df0*/  ISETP.GE.AND P2, PT, R217, c[0x0][0x220], PT ;  /* 0x00008800d9007a0c */ /* 0x000fe20003f46270 */
[----:B------:R-:W-:Y:S01]  /*3e00*/  IMAD.WIDE.U32 R18, R18, R89, R222 ;  /* 0x0000005912127225 */ /* 0x000fe200078e00de */
[----:B------:R-:W-:-:S03]  /*3e10*/  ISETP.GE.AND P1, PT, R216, c[0x0][0x220], PT ;  /* 0x00008800d8007a0c */ /* 0x000fc60003f26270 */
[----:B------:R-:W-:-:S04]  /*3e20*/  IMAD R16, R16, R89, R3 ;  /* 0x0000005910107224 */ /* 0x000fc800078e0203 */
[----:B------:R-:W-:Y:S01]  /*3e30*/  IMAD.IADD R16, R19, 0x1, R16 ;  /* 0x0000000113107824 */ /* 0x000fe200078e0210 */
[C---:B------:R-:W-:Y:S01]  /*3e40*/  @!P3 LEA R28, P6, R18.reuse, c[0x0][0x168], 0x1 ;  /* 0x00005a00121cba11 */ /* 0x040fe200078c08ff */
[----:B------:R1:W-:Y:S02]  /*3e50*/  @P3 STS.128 [R215+0x6000], RZ ;  /* 0x006000ffd7003388 */ /* 0x0003e40000000c00 */
[C---:B------:R-:W-:Y:S02]  /*3e60*/  @!P2 LEA R24, P5, R18.reuse, c[0x0][0x168], 0x1 ;  /* 0x00005a001218aa11 */ /* 0x040fe400078a08ff */
[C-C-:B------:R-:W-:Y:S02]  /*3e70*/  @!P3 LEA.HI.X R29, R18.reuse, c[0x0][0x16c], R16.reuse, 0x1, P6 ;  /* 0x00005b00121dba11 */ /* 0x140fe400030f0c10 */
[----:B------:R-:W-:Y:S02]  /*3e80*/  @!P1 LEA R22, P0, R18, c[0x0][0x168], 0x1 ;  /* 0x00005a0012169a11 */ /* 0x000fe400078008ff */
[----:B------:R-:W-:Y:S01]  /*3e90*/  IADD3 R3, P6, R208, R18, RZ ;  /* 0x00000012d0037210 */ /* 0x000fe20007fde0ff */
[----:B------:R-:W-:Y:S01]  /*3ea0*/  @!PT LDS RZ, [RZ] ;  /* 0x00000000fffff984 */ /* 0x000fe20000000800 */
[----:B------:R-:W-:Y:S01]  /*3eb0*/  @!PT LDS RZ, [RZ] ;  /* 0x00000000fffff984 */ /* 0x000fe20000000800 */
[----:B------:R-:W-:Y:S01]  /*3ec0*/  @!PT LDS RZ, [RZ] ;  /* 0x00000000fffff984 */ /* 0x000fe20000000800 */
[----:B------:R2:W-:Y:S01]  /*3ed0*/  @!P3 LDGSTS.E.BYPASS.LTC128B.128 [R215+0x6000], [R28.64] ;  /* 0x060000001cd7bfae */ /* 0x0005e2000b901d46 */
[----:B------:R-:W-:-:S02]  /*3ee0*/  @!P2 LEA.HI.X R25, R18, c[0x0][0x16c], R16, 0x1, P5 ;  /* 0x00005b001219aa11 */ /* 0x000fc400028f0c10 */
[--C-:B------:R-:W-:Y:S01]  /*3ef0*/  @!P1 LEA.HI.X R23, R18, c[0x0][0x16c], R16.reuse, 0x1, P0 ;  /* 0x00005b0012179a11 */ /* 0x100fe200000f0c10 */
[----:B------:R-:W-:Y:S01]  /*3f00*/  IMAD.X R16, R207, 0x1, R16, P6 ;  /* 0x00000001cf107824 */ /* 0x000fe200030e0610 */
[C---:B------:R-:W-:Y:S01]  /*3f10*/  @!P3 LEA R26, P0, R3.reuse, c[0x0][0x168], 0x1 ;  /* 0x00005a00031aba11 */ /* 0x040fe200078008ff */
[----:B------:R1:W-:Y:S01]  /*3f20*/  @P2 STS.128 [R215+0x8000], RZ ;  /* 0x008000ffd7002388 */ /* 0x0003e20000000c00 */
[C---:B------:R-:W-:Y:S02]  /*3f30*/  @!P2 LEA R30, P6, R3.reuse, c[0x0][0x168], 0x1 ;  /* 0x00005a00031eaa11 */ /* 0x040fe400078c08ff */
[C-C-:B------:R-:W-:Y:S01]  /*3f40*/  @!P3 LEA.HI.X R27, R3.reuse, c[0x0][0x16c], R16.reuse, 0x1, P0 ;  /* 0x00005b00031bba11 */ /* 0x140fe200000f0c10 */
[----:B------:R-:W-:Y:S01]  /*3f50*/  @!PT LDS RZ, [RZ] ;  /* 0x00000000fffff984 */ /* 0x000fe20000000800 */
[----:B------:R-:W-:Y:S01]  /*3f60*/  @!PT LDS RZ, [RZ] ;  /* 0x00000000fffff984 */ /* 0x000fe20000000800 */
[----:B------:R-:W-:Y:S01]  /*3f70*/  @!PT LDS RZ, [RZ] ;  /* 0x00000000fffff984 */ /* 0x000fe20000000800 */
[----:B------:R3:W-:Y:S01]  /*3f80*/  @!P2 LDGSTS.E.BYPASS.LTC128B.128 [R215+0x8000], [R24.64+0x80] ;  /* 0x0800008018d7afae */ /* 0x0007e2000b901d46 */
[C---:B------:R-:W-:Y:S02]  /*3f90*/  @!P1 LEA R20, P0, R3.reuse, c[0x0][0x168], 0x1 ;  /* 0x00005a0003149a11 */ /* 0x040fe400078008ff */
[----:B------:R-:W-:Y:S01]  /*3fa0*/  IADD3 R11, P5, R208, R3, RZ ;  /* 0x00000003d00b7210 */ /* 0x000fe20007fbe0ff */
[----:B------:R1:W-:Y:S01]  /*3fb0*/  @P1 STS.128 [R215+0xa000], RZ ;  /* 0x00a000ffd7001388 */ /* 0x0003e20000000c00 */
[----:B------:R-:W-:-:S02]  /*3fc0*/  @!P2 LEA.HI.X R31, R3, c[0x0][0x16c], R16, 0x1, P6 ;  /* 0x00005b00031faa11 */ /* 0x000fc400030f0c10 */
[--C-:B------:R-:W-:Y:S01]  /*3fd0*/  @!P1 LEA.HI.X R21, R3, c[0x0][0x16c], R16.reuse, 0x1, P0 ;  /* 0x00005b0003159a11 */ /* 0x100fe200000f0c10 */
[----:B------:R-:W-:Y:S01]  /*3fe0*/  IMAD.X R16, R207, 0x1, R16, P5 ;  /* 0x00000001cf107824 */ /* 0x000fe200028e0610 */
[C---:B------:R-:W-:Y:S01]  /*3ff0*/  @!P3 LEA R18, P6, R11.reuse, c[0x0][0x168], 0x1 ;  /* 0x00005a000b12ba11 */ /* 0x040fe200078c08ff */
[----:B------:R-:W-:Y:S01]  /*4000*/  @!PT LDS RZ, [RZ] ;  /* 0x00000000fffff984 */ /* 0x000fe20000000800 */
[----:B------:R-:W-:Y:S01]  /*4010*/  @!PT LDS RZ, [RZ] ;  /* 0x00000000fffff984 */ /* 0x000fe20000000800 */
[----:B------:R-:W-:Y:S01]  /*4020*/  @!PT LDS RZ, [RZ] ;  /* 0x00000000fffff984 */ /* 0x000fe20000000800 */
[----:B------:R4:W-:Y:S03]  /*4030*/  @!P1 LDGSTS.E.BYPASS.LTC128B.128 [R215+0xa000], [R22.64+0x100] ;  /* 0x0a00010016d79fae */ /* 0x0009e6000b901d46 */
[----:B------:R-:W-:Y:S01]  /*4040*/  @!P3 LEA.HI.X R19, R11, c[0x0][0x16c], R16, 0x1, P6 ;  /* 0x00005b000b13ba11 */ /* 0x000fe200030f0c10 */
[----:B------:R1:W-:Y:S01]  /*4050*/  @P3 STS.128 [R215+0x6800], RZ ;  /* 0x006800ffd7003388 */ /* 0x0003e20000000c00 */
[----:B------:R-:W-:-:S03]  /*4060*/  IADD3 R3, P6, R208, R11, RZ ;  /* 0x0000000bd0037210 */ /* 0x000fc60007fde0ff */
        /* <DEDUP_REMOVED lines=15> */
[----:B------:R1:W-:Y:S01]  /*4160*/  @!P1 LDGSTS.E.BYPASS.LTC128B.128 [R215+0xa800], [R20.64+0x100] ;  /* 0x0a80010014d79fae */ /* 0x0003e2000b901d46 */
[----:B----4-:R-:W-:-:S03]  /*4170*/  @!P1 LEA R22, P0, R11, c[0x0][0x168], 0x1 ;  /* 0x00005a000b169a11 */ /* 0x010fc600078008ff */
[----:B------:R1:W-:Y:S01]  /*4180*/  @P3 STS.128 [R215+0x7000], RZ ;  /* 0x007000ffd7003388 */ /* 0x0003e20000000c00 */
[--C-:B------:R-:W-:Y:S01]  /*4190*/  @!P1 LEA.HI.X R23, R11, c[0x0][0x16c], R16.reuse, 0x1, P0 ;  /* 0x00005b000b179a11 */ /* 0x100fe200000f0c10 */
[----:B------:R-:W-:Y:S01]  /*41a0*/  IMAD.X R16, R207, 0x1, R16, P6 ;  /* 0x00000001cf107824 */ /* 0x000fe200030e0610 */
[C---:B--2---:R-:W-:Y:S01]  /*41b0*/  @!P2 LEA R28, P0, R3.reuse, c[0x0][0x168], 0x1 ;  /* 0x00005a00031caa11 */ /* 0x044fe200078008ff */
[----:B------:R-:W-:Y:S01]  /*41c0*/  @!PT LDS RZ, [RZ] ;  /* 0x00000000fffff984 */ /* 0x000fe20000000800 */
[----:B------:R-:W-:Y:S01]  /*41d0*/  @!PT LDS RZ, [RZ] ;  /* 0x00000000fffff984 */ /* 0x000fe20000000800 */
[----:B------:R-:W-:Y:S01]  /*41e0*/  @!PT LDS RZ, [RZ] ;  /* 0x00000000fffff984 */ /* 0x000fe20000000800 */
[----:B------:R1:W-:Y:S01]  /*41f0*/  @!P3 LDGSTS.E.BYPASS.LTC128B.128 [R215+0x7000], [R18.64] ;  /* 0x0700000012d7bfae */ /* 0x0003e2000b901d46 */
[C---:B-----5:R-:W-:Y:S02]  /*4200*/  @!P3 LEA R26, P5, R3.reuse, c[0x0][0x168], 0x1 ;  /* 0x00005a00031aba11 */ /* 0x060fe400078a08ff */
        /* <DEDUP_REMOVED lines=30> */
.L_x_539:
[----:B------:R-:W-:Y:S05]  /*43f0*/  BSYNC B0 ;  /* 0x0000000000007941 */ /* 0x000fea0003800000 */
.L_x_538:
[----:B------:R-:W0:Y:S02]  /*4400*/  LDGDEPBAR ;  /* 0x00000000000079af */ /* 0x000e240000000000 */
.L_x_537:
        /* <DEDUP_REMOVED lines=306> */
[----:B------:R-:W-:Y:S01]  /*5730*/  IMAD.MOV.U32 R4, RZ, RZ, R228 ;  /* 0x000000ffff047224 */ /* 0x000fe200078e00e4 */
[----:B------:R-:W-:Y:S01]  /*5740*/  BAR.SYNC.DEFER_BLOCKING 0x0 ;  /* 0x0000000000007b1d */ /* 0x000fe20000010000 */
[----:B------:R-:W-:Y:S01]  /*5750*/  ISETP.GE.AND P3, PT, R224, c[0x0][0x220], PT ;  /* 0x00008800e0007a0c */ /* 0x000fe20003f66270 */
[----:B------:R-:W-:Y:S01]  /*5760*/  IMAD.MOV.U32 R5, RZ, RZ, R241 ;  /* 0x000000ffff057224 */ /* 0x000fe200078e00f1 */
[----:B------:R-:W-:Y:S01]  /*5770*/  ISETP.GE.AND P2, PT, R217, c[0x0][0x220], PT ;  /* 0x00008800d9007a0c */ /* 0x000fe20003f46270 */
[----:B------:R-:W-:Y:S01]  /*5780*/  IMAD R7, R209, R0, RZ ;  /* 0x00000000d1077224 */ /* 0x000fe200078e02ff */
[----:B------:R-:W-:Y:S01]  /*5790*/  ISETP.GE.AND P1, PT, R216, c[0x0][0x220], PT ;  /* 0x00008800d8007a0c */ /* 0x000fe20003f26270 */
[----:B------:R-:W-:Y:S01]  /*57a0*/  IMAD.WIDE.U32 R4, R0, R210, R4 ;  /* 0x000000d200047225 */ /* 0x000fe200078e0004 */
[----:B------:R-:W-:-:S05]  /*57b0*/  SHF.R.S32.HI R6, RZ, 0x1f, R0 ;  /* 0x0000001fff067819 */ /* 0x000fca0000011400 */
[----:B------:R-:W-:Y:S01]  /*57c0*/  IMAD R6, R6, R210, R7 ;  /* 0x000000d206067224 */ /* 0x000fe200078e0207 */
[----:B------:R-:W-:Y:S02]  /*57d0*/  IADD3 R7, P0, R212, R4, RZ ;  /* 0x00000004d4077210 */ /* 0x000fe40007f1e0ff */
[C---:B------:R-:W-:Y:S01]  /*57e0*/  @!P3 LEA R14, P6, R4.reuse, c[0x0][0x170], 0x1 ;  /* 0x00005c00040eba11 */ /* 0x040fe200078c08ff */
[----:B------:R-:W-:Y:S01]  /*57f0*/  IMAD.IADD R6, R5, 0x1, R6 ;  /* 0x0000000105067824 */ /* 0x000fe200078e0206 */
[C---:B------:R-:W-:Y:S02]  /*5800*/  @!P2 LEA R10, P5, R4.reuse, c[0x0][0x170], 0x1 ;  /* 0x00005c00040aaa11 */ /* 0x040fe400078a08ff */
[C---:B------:R-:W-:Y:S02]  /*5810*/  @!P1 LEA R8, P4, R4.reuse, c[0x0][0x170], 0x1 ;  /* 0x00005c0004089a11 */ /* 0x040fe400078808ff */
[C-C-:B------:R-:W-:Y:S02]  /*5820*/  @!P3 LEA.HI.X R15, R4.reuse, c[0x0][0x174], R6.reuse, 0x1, P6 ;  /* 0x00005d00040fba11 */ /* 0x140fe400030f0c06 */
[C-C-:B------:R-:W-:Y:S01]  /*5830*/  @!P2 LEA.HI.X R11, R4.reuse, c[0x0][0x174], R6.reuse, 0x1, P5 ;  /* 0x00005d00040baa11 */ /* 0x140fe200028f0c06 */
[----:B------:R-:W-:Y:S01]  /*5840*/  @P3 STS.128 [R215+0xc000], RZ ;  /* 0x00c000ffd7003388 */ /* 0x000fe20000000c00 */
[--C-:B------:R-:W-:Y:S01]  /*5850*/  @!P1 LEA.HI.X R9, R4, c[0x0][0x174], R6.reuse, 0x1, P4 ;  /* 0x00005d0004099a11 */ /* 0x100fe200020f0c06 */
[----:B------:R-:W-:Y:S01]  /*5860*/  IMAD.X R6, R211, 0x1, R6, P0 ;  /* 0x00000001d3067824 */ /* 0x000fe200000e0606 */
[----:B------:R-:W-:Y:S01]  /*5870*/  @!P3 LEA R12, P5, R7, c[0x0][0x170], 0x1 ;  /* 0x00005c00070cba11 */ /* 0x000fe200078a08ff */
[----:B------:R-:W-:Y:S01]  /*5880*/  @!PT LDS RZ, [RZ] ;  /* 0x00000000fffff984 */ /* 0x000fe20000000800 */
[----:B------:R-:W-:Y:S01]  /*5890*/  @!PT LDS RZ, [RZ] ;  /* 0x00000000fffff984 */ /* 0x000fe20000000800 */
[----:B------:R-:W-:Y:S01]  /*58a0*/  @!PT LDS RZ, [RZ] ;  /* 0x00000000fffff984 */ /* 0x000fe20000000800 */
[----:B------:R1:W-:Y:S01]  /*58b0*/  @!P3 LDGSTS.E.BYPASS.LTC128B.128 [R215+0xc000], [R14.64] ;  /* 0x0c0000000ed7bfae */ /* 0x0003e2000b901d46 */
[----:B------:R-:W-:-:S02]  /*58c0*/  IADD3 R5, P6, R212, R7, RZ ;  /* 0x00000007d4057210 */ /* 0x000fc40007fde0ff */
        /* <DEDUP_REMOVED lines=9> */
[--C-:B------:R-:W-:Y:S01]  /*5960*/  @!P1 LEA.HI.X R17, R7, c[0x0][0x174], R6.reuse, 0x1, P4 ;  /* 0x00005d0007119a11 */ /* 0x100fe200020f0c06 */
[----:B------:R-:W-:Y:S01]  /*5970*/  IMAD.X R6, R211, 0x1, R6, P6 ;  /* 0x00000001d3067824 */ /* 0x000fe200030e0606 */
[C---:B------:R-:W-:Y:S01]  /*5980*/  @!P3 LEA R22, P5, R5.reuse, c[0x0][0x170], 0x1 ;  /* 0x00005c000516ba11 */ /* 0x040fe200078a08ff */
[----:B------:R-:W-:Y:S01]  /*5990*/  @P1 STS.128 [R215+0x10000], RZ ;  /* 0x010000ffd7001388 */ /* 0x000fe20000000c00 */
[----:B------:R-:W-:-:S02]  /*59a0*/  @!P2 LEA R20, P0, R5, c[0x0][0x170], 0x1 ;  /* 0x00005c000514aa11 */ /* 0x000fc400078008ff */
[----:B------:R-:W-:Y:S01]  /*59b0*/  IADD3 R4, P6, R212, R5, RZ ;  /* 0x00000005d4047210 */ /* 0x000fe20007fde0ff */
        /* <DEDUP_REMOVED lines=8> */
[--C-:B------:R-:W-:Y:S01]  /*5a40*/  @!P1 LEA.HI.X R25, R5, c[0x0][0x174], R6.reuse, 0x1, P4 ;  /* 0x00005d0005199a11 */ /* 0x100fe200020f0c06 */
[----:B------:R-:W-:Y:S01]  /*5a50*/  @!PT LDS RZ, [RZ] ;  /* 0x00000000fffff984 */ /* 0x000fe20000000800 */
[----:B------:R-:W-:Y:S01]  /*5a60*/  @!PT LDS RZ, [RZ] ;  /* 0x00000000fffff984 */ /* 0x000fe20000000800 */
[----:B------:R-:W-:Y:S01]  /*5a70*/  @!PT LDS RZ, [RZ] ;  /* 0x00000000fffff984 */ /* 0x000fe20000000800 */
[----:B------:R1:W-:Y:S01]  /*5a80*/  @!P3 LDGSTS.E.BYPASS.LTC128B.128 [R215+0xc800], [R12.64] ;  /* 0x0c8000000cd7bfae */ /* 0x0003e2000b901d46 */
[----:B------:R-:W-:Y:S01]  /*5a90*/  IMAD.X R5, R211, 0x1, R6, P6 ;  /* 0x00000001d3057824 */ /* 0x000fe200030e0606 */
[----:B------:R-:W-:-:S02]  /*5aa0*/  @!P3 LEA R28, P5, R4, c[0x0][0x170], 0x1 ;  /* 0x00005c00041cba11 */ /* 0x000fc400078a08ff */
        /* <DEDUP_REMOVED lines=46> */
[----:B---3--:R-:W3:Y:S04]  /*5d90*/  LDSM.16.M88.4 R16, [R205+0x6000] ;  /* 0x00600000cd10783b */ /* 0x008ee80000000200 */
[----:B------:R-:W-:Y:S04]  /*5da0*/  LDSM.16.M88.4 R32, [R204] ;  /* 0x00000000cc20783b */ /* 0x000fe80000000200 */
[----:B-1----:R-:W-:Y:S04]  /*5db0*/  LDSM.16.M88.4 R12, [R203] ;  /* 0x00000000cb0c783b */ /* 0x002fe80000000200 */
[----:B------:R-:W1:Y:S04]  /*5dc0*/  LDSM.16.M88.4 R140, [R205+0x6800] ;  /* 0x00680000cd8c783b */ /* 0x000e680000000200 */
[----:B------:R-:W1:Y:S04]  /*5dd0*/  LDSM.16.M88.4 R152, [R205+0x7000] ;  /* 0x00700000cd98783b */ /* 0x000e680000000200 */
[----:B-----5:R-:W5:Y:S04]  /*5de0*/  LDSM.16.M88.4 R24, [R205+0x7800] ;  /* 0x00780000cd18783b */ /* 0x020f680000000200 */
[----:B--2---:R-:W-:Y:S04]  /*5df0*/  LDSM.16.M88.4 R8, [R202] ;  /* 0x00000000ca08783b */ /* 0x004fe80000000200 */
[----:B----4-:R-:W2:Y:S04]  /*5e00*/  LDSM.16.M88.4 R20, [R199+0x6000] ;  /* 0x00600000c714783b */ /* 0x010ea80000000200 */
[----:B------:R-:W4:Y:S04]  /*5e10*/  LDSM.16.M88.4 R148, [R195] ;  /* 0x00000000c394783b */ /* 0x000f280000000200 */
[----:B------:R-:W2:Y:S01]  /*5e20*/  LDSM.16.M88.4 R144, [R194] ;  /* 0x00000000c290783b */ /* 0x000ea20000000200 */
[C---:B---3--:R-:W-:Y:S03]  /*5e30*/  HMMA.16816.F32 R4, R168.reuse, R16, RZ ;  /* 0x00000010a804723c */ /* 0x048fe600000018ff */
[----:B------:R-:W3:Y:S04]  /*5e40*/  LDSM.16.M88.4 R136, [R193] ;  /* 0x00000000c188783b */ /* 0x000ee80000000200 */
[----:B------:R-:W-:Y:S01]  /*5e50*/  LDSM.16.M88.4 R160, [R199+0x7800] ;  /* 0x00780000c7a0783b */ /* 0x000fe20000000200 */
[C---:B------:R-:W-:Y:S03]  /*5e60*/  HMMA.16816.F32 R16, R168.reuse, R18, RZ ;  /* 0x00000012a810723c */ /* 0x040fe600000018ff */
[----:B------:R-:W-:Y:S04]  /*5e70*/  LDSM.16.M88.4 R176, [R199+0x6800] ;  /* 0x00680000c7b0783b */ /* 0x000fe80000000200 */
[----:B------:R-:W-:Y:S01]  /*5e80*/  LDSM.16.M88.4 R164, [R199+0x7000] ;  /* 0x00700000c7a4783b */ /* 0x000fe20000000200 */
[----:B-1----:R-:W-:Y:S03]  /*5e90*/  HMMA.16816.F32 R28, R168, R140, RZ ;  /* 0x0000008ca81c723c */ /* 0x002fe600000018ff */
[----:B------:R-:W-:Y:S04]  /*5ea0*/  LDSM.16.M88.4 R180, [R202+0x2000] ;  /* 0x00200000cab4783b */ /* 0x000fe80000000200 */
[----:B------:R-:W-:Y:S01]  /*5eb0*/  LDSM.16.M88.4 R236, [R205+0xa800] ;  /* 0x00a80000cdec783b */ /* 0x000fe20000000200 */
[----:B------:R-:W-:Y:S03]  /*5ec0*/  HMMA.16816.F32 R4, R32, R12, R4 ;  /* 0x0000000c2004723c */ /* 0x000fe60000001804 */
[----:B------:R-:W-:Y:S04]  /*5ed0*/  LDSM.16.M88.4 R232, [R199+0xa000] ;  /* 0x00a00000c7e8783b */ /* 0x000fe80000000200 */
[----:B------:R-:W0:Y:S01]  /*5ee0*/  LDGDEPBAR ;  /* 0x00000000000079af */ /* 0x000e220000000000 */
[C---:B------:R-:W-:Y:S08]  /*5ef0*/  HMMA.16816.F32 R156, R168.reuse, R152, RZ ;  /* 0x00000098a89c723c */ /* 0x040ff000000018ff */
[C---:B------:R-:W-:Y:S08]  /*5f00*/  HMMA.16816.F32 R140, R168.reuse, R142, RZ ;  /* 0x0000008ea88c723c */ /* 0x040ff000000018ff */
[C---:B------:R-:W-:Y:S08]  /*5f10*/  HMMA.16816.F32 R152, R168.reuse, R154, RZ ;  /* 0x0000009aa898723c */ /* 0x040ff000000018ff */
[----:B-----5:R-:W-:Y:S08]  /*5f20*/  HMMA.16816.F32 R172, R168, R24, RZ ;  /* 0x00000018a8ac723c */ /* 0x020ff000000018ff */
[----:B------:R-:W-:Y:S01]  /*5f30*/  HMMA.16816.F32 R16, R32, R14, R16 ;  /* 0x0000000e2010723c */ /* 0x000fe20000001810 */
[----:B------:R-:W-:Y:S07]  /*5f40*/  LDSM.16.M88.4 R12, [R192] ;  /* 0x00000000c00c783b */ /* 0x000fee0000000200 */
[----:B------:R-:W-:Y:S01]  /*5f50*/  HMMA.16816.F32 R168, R168, R26, RZ ;  /* 0x0000001aa8a8723c */ /* 0x000fe200000018ff */
[----:B------:R-:W1:Y:S07]  /*5f60*/  LDSM.16.M88.4 R24, [R201] ;  /* 0x00000000c918783b */ /* 0x000e6e0000000200 */
[C---:B--2---:R-:W-:Y:S08]  /*5f70*/  HMMA.16816.F32 R4, R8.reuse, R20, R4 ;  /* 0x000000140804723c */ /* 0x044ff00000001804 */
        /* <DEDUP_REMOVED lines=10> */
[----:B------:R-:W2:Y:S04]  /*6020*/  LDSM.16.M88.4 R32, [R206+0x2000] ;  /* 0x00200000ce20783b */ /* 0x000ea80000000200 */
[----:B------:R-:W-:Y:S03]  /*6030*/  LDSM.16.M88.4 R136, [R192+0x1800] ;  /* 0x00180000c088783b */ /* 0x000fe60000000200 */
[C---:B-1----:R-:W-:Y:S08]  /*6040*/  HMMA.16816.F32 R4, R24.reuse, R12, R4 ;  /* 0x0000000c1804723c */ /* 0x042ff00000001804 */
[----:B------:R-:W-:Y:S01]  /*6050*/  HMMA.16816.F32 R16, R24, R14, R16 ;  /* 0x0000000e1810723c */ /* 0x000fe20000001810 */
[----:B------:R-:W-:Y:S07]  /*6060*/  LDSM.16.M88.4 R12, [R204+0x2000] ;  /* 0x00200000cc0c783b */ /* 0x000fee0000000200 */
[C---:B------:R-:W-:Y:S08]  /*6070*/  HMMA.16816.F32 R172, R8.reuse, R160, R172 ;  /* 0x000000a008ac723c */ /* 0x040ff000000018ac */
[C---:B------:R-:W-:Y:S01]  /*6080*/  HMMA.16816.F32 R168, R8.reuse, R162, R168 ;  /* 0x000000a208a8723c */ /* 0x040fe200000018a8 */
[----:B------:R-:W1:Y:S07]  /*6090*/  LDSM.16.M88.4 R160, [R191] ;  /* 0x00000000bfa0783b */ /* 0x000e6e0000000200 */
[C---:B------:R-:W-:Y:S08]  /*60a0*/  HMMA.16816.F32 R28, R8.reuse, R176, R28 ;  /* 0x000000b0081c723c */ /* 0x040ff0000000181c */
[C---:B------:R-:W-:Y:S01]  /*60b0*/  HMMA.16816.F32 R140, R8.reuse, R178, R140 ;  /* 0x000000b2088c723c */ /* 0x040fe2000000188c */
[----:B------:R-:W-:Y:S07]  /*60c0*/  LDSM.16.M88.4 R176, [R199+0x8800] ;  /* 0x00880000c7b0783b */ /* 0x000fee0000000200 */
[C---:B------:R-:W-:Y:S08]  /*60d0*/  HMMA.16816.F32 R156, R8.reuse, R164, R156 ;  /* 0x000000a4089c723c */ /* 0x040ff0000000189c */
[----:B------:R-:W-:Y:S01]  /*60e0*/  HMMA.16816.F32 R152, R8, R166, R152 ;  /* 0x000000a60898723c */ /* 0x000fe20000001898 */
[----:B------:R-:W3:Y:S04]  /*60f0*/  LDSM.16.M88.4 R8, [R205+0x8800] ;  /* 0x00880000cd08783b */ /* 0x000ee80000000200 */
[----:B------:R-:W-:Y:S03]  /*6100*/  LDSM.16.M88.4 R164, [R201+0x2000] ;  /* 0x00200000c9a4783b */ /* 0x000fe60000000200 */
[C---:B--2---:R-:W-:Y:S08]  /*6110*/  HMMA.16816.F32 R4, R32.reuse, R20, R4 ;  /* 0x000000142004723c */ /* 0x044ff00000001804 */
[----:B------:R-:W-:Y:S01]  /*6120*/  HMMA.16816.F32 R16, R32, R22, R16 ;  /* 0x000000162010723c */ /* 0x000fe20000001810 */
[----:B------:R-:W2:Y:S07]  /*6130*/  LDSM.16.M88.4 R20, [R199+0x8000] ;  /* 0x00800000c714783b */ /* 0x000eae0000000200 */
[C---:B------:R-:W-:Y:S08]  /*6140*/  HMMA.16816.F32 R28, R24.reuse, R148, R28 ;  /* 0x00000094181c723c */ /* 0x040ff0000000181c */
[C---:B------:R-:W-:Y:S01]  /*6150*/  HMMA.16816.F32 R140, R24.reuse, R150, R140 ;  /* 0x00000096188c723c */ /* 0x040fe2000000188c */
[----:B------:R-:W4:Y:S07]  /*6160*/  LDSM.16.M88.4 R148, [R205+0x9000] ;  /* 0x00900000cd94783b */ /* 0x000f2e0000000200 */
[C---:B------:R-:W-:Y:S08]  /*6170*/  HMMA.16816.F32 R156, R24.reuse, R144, R156 ;  /* 0x00000090189c723c */ /* 0x040ff0000000189c */
[----:B------:R-:W-:Y:S01]  /*6180*/  HMMA.16816.F32 R152, R24, R146, R152 ;  /* 0x000000921898723c */ /* 0x000fe20000001898 */
[----:B------:R-:W5:Y:S07]  /*6190*/  LDSM.16.M88.4 R144, [R205+0x9800] ;  /* 0x00980000cd90783b */ /* 0x000f6e0000000200 */
[C---:B-1----:R-:W-:Y:S08]  /*61a0*/  HMMA.16816.F32 R4, R12.reuse, R160, R4 ;  /* 0x000000a00c04723c */ /* 0x042ff00000001804 */
[----:B------:R-:W-:Y:S01]  /*61b0*/  HMMA.16816.F32 R16, R12, R162, R16 ;  /* 0x000000a20c10723c */ /* 0x000fe20000001810 */
[----:B------:R-:W-:Y:S07]  /*61c0*/  LDSM.16.M88.4 R160, [R188] ;  /* 0x00000000bca0783b */ /* 0x000fee0000000200 */
[C---:B------:R-:W-:Y:S08]  /*61d0*/  HMMA.16816.F32 R172, R24.reuse, R136, R172 ;  /* 0x0000008818ac723c */ /* 0x040ff000000018ac */
[----:B------:R-:W-:Y:S01]  /*61e0*/  HMMA.16816.F32 R168, R24, R138, R168 ;  /* 0x0000008a18a8723c */ /* 0x000fe200000018a8 */
[----:B------:R-:W1:Y:S04]  /*61f0*/  LDSM.16.M88.4 R136, [R190] ;  /* 0x00000000be88783b */ /* 0x000e680000000200 */
[----:B------:R-:W1:Y:S03]  /*6200*/  LDSM.16.M88.4 R24, [R192+0x2000] ;  /* 0x00200000c018783b */ /* 0x000e660000000200 */
[C---:B---3--:R-:W-:Y:S08]  /*6210*/  HMMA.16816.F32 R28, R32.reuse, R8, R28 ;  /* 0x00000008201c723c */ /* 0x048ff0000000181c */
[----:B------:R-:W-:Y:S01]  /*6220*/  HMMA.16816.F32 R140, R32, R10, R140 ;  /* 0x0000000a208c723c */ /* 0x000fe2000000188c */
[----:B------:R-:W3:Y:S07]  /*6230*/  LDSM.16.M88.4 R8, [R189] ;  /* 0x00000000bd08783b */ /* 0x000eee0000000200 */
[C---:B--2---:R-:W-:Y:S08]  /*6240*/  HMMA.16816.F32 R4, R180.reuse, R20, R4 ;  /* 0x00000014b404723c */ /* 0x044ff00000001804 */
[----:B------:R-:W-:Y:S01]  /*6250*/  HMMA.16816.F32 R16, R180, R22, R16 ;  /* 0x00000016b410723c */ /* 0x000fe20000001810 */
[----:B------:R-:W-:Y:S07]  /*6260*/  LDSM.16.M88.4 R20, [R199+0x9000] ;  /* 0x00900000c714783b */ /* 0x000fee0000000200 */
[C---:B----4-:R-:W-:Y:S08]  /*6270*/  HMMA.16816.F32 R156, R32.reuse, R148, R156 ;  /* 0x00000094209c723c */ /* 0x050ff0000000189c */
[C---:B------:R-:W-:Y:S01]  /*6280*/  HMMA.16816.F32 R152, R32.reuse, R150, R152 ;  /* 0x000000962098723c */ /* 0x040fe20000001898 */
[----:B------:R-:W-:Y:S07]  /*6290*/  LDSM.16.M88.4 R148, [R206+0x4000] ;  /* 0x00400000ce94783b */ /* 0x000fee0000000200 */
[C---:B-----5:R-:W-:Y:S08]  /*62a0*/  HMMA.16816.F32 R172, R32.reuse, R144, R172 ;  /* 0x0000009020ac723c */ /* 0x060ff000000018ac */
[----:B------:R-:W-:Y:S01]  /*62b0*/  HMMA.16816.F32 R168, R32, R146, R168 ;  /* 0x0000009220a8723c */ /* 0x000fe200000018a8 */
[----:B------:R-:W2:Y:S04]  /*62c0*/  LDSM.16.M88.4 R32, [R205+0xa000] ;  /* 0x00a00000cd20783b */ /* 0x000ea80000000200 */
[----:B------:R-:W-:Y:S03]  /*62d0*/  LDSM.16.M88.4 R144, [R187] ;  /* 0x00000000bb90783b */ /* 0x000fe60000000200 */
[C---:B-1----:R-:W-:Y:S08]  /*62e0*/  HMMA.16816.F32 R28, R12.reuse, R136, R28 ;  /* 0x000000880c1c723c */ /* 0x042ff0000000181c */
[----:B------:R-:W-:Y:S01]  /*62f0*/  HMMA.16816.F32 R140, R12, R138, R140 ;  /* 0x0000008a0c8c723c */ /* 0x000fe2000000188c */
[----:B------:R-:W-:Y:S07]  /*6300*/  LDSM.16.M88.4 R136, [R204+0x4000] ;  /* 0x00400000cc88783b */ /* 0x000fee0000000200 */
[C---:B------:R-:W-:Y:S08]  /*6310*/  HMMA.16816.F32 R4, R164.reuse, R24, R4 ;  /* 0x00000018a404723c */ /* 0x040ff00000001804 */
[----:B------:R-:W-:Y:S01]  /*6320*/  HMMA.16816.F32 R16, R164, R26, R16 ;  /* 0x0000001aa410723c */ /* 0x000fe20000001810 */
[----:B------:R-:W-:Y:S07]  /*6330*/  LDSM.16.M88.4 R24, [R202+0x4000] ;  /* 0x00400000ca18783b */ /* 0x000fee0000000200 */
[C---:B---3--:R-:W-:Y:S08]  /*6340*/  HMMA.16816.F32 R156, R12.reuse, R8, R156 ;  /* 0x000000080c9c723c */ /* 0x048ff0000000189c */
[----:B------:R-:W-:Y:S01]  /*6350*/  HMMA.16816.F32 R152, R12, R10, R152 ;  /* 0x0000000a0c98723c */ /* 0x000fe20000001898 */
[----:B------:R-:W1:Y:S07]  /*6360*/  LDSM.16.M88.4 R8, [R192+0x2800] ;  /* 0x00280000c008783b */ /* 0x000e6e0000000200 */
[----:B------:R-:W-:Y:S08]  /*6370*/  HMMA.16816.F32 R28, R180, R176, R28 ;  /* 0x000000b0b41c723c */ /* 0x000ff0000000181c */
[----:B--2---:R-:W-:Y:S08]  /*6380*/  HMMA.16816.F32 R4, R148, R32, R4 ;  /* 0x000000209404723c */ /* 0x004ff00000001804 */
[----:B------:R-:W-:Y:S01]  /*6390*/  HMMA.16816.F32 R140, R180, R178, R140 ;  /* 0x000000b2b48c723c */ /* 0x000fe2000000188c */
[----:B------:R-:W-:Y:S07]  /*63a0*/  LDSM.16.M88.4 R176, [R199+0x9800] ;  /* 0x00980000c7b0783b */ /* 0x000fee0000000200 */
[C---:B------:R-:W-:Y:S08]  /*63b0*/  HMMA.16816.F32 R172, R12.reuse, R160, R172 ;  /* 0x000000a00cac723c */ /* 0x040ff000000018ac */
[----:B------:R-:W-:Y:S01]  /*63c0*/  HMMA.16816.F32 R168, R12, R162, R168 ;  /* 0x000000a20ca8723c */ /* 0x000fe200000018a8 */
[----:B------:R-:W2:Y:S04]  /*63d0*/  LDSM.16.M88.4 R160, [R192+0x3000] ;  /* 0x00300000c0a0783b */ /* 0x000ea80000000200 */
[----:B------:R-:W-:Y:S03]  /*63e0*/  LDSM.16.M88.4 R12, [R201+0x4000] ;  /* 0x00400000c90c783b */ /* 0x000fe60000000200 */
[----:B------:R-:W-:Y:S01]  /*63f0*/  HMMA.16816.F32 R16, R148, R34, R16 ;  /* 0x000000229410723c */ /* 0x000fe20000001810 */
[----:B------:R-:W-:Y:S07]  /*6400*/  LDSM.16.M88.4 R32, [R186] ;  /* 0x00000000ba20783b */ /* 0x000fee0000000200 */
[----:B------:R-:W-:Y:S08]  /*6410*/  HMMA.16816.F32 R156, R180, R20, R156 ;  /* 0x00000014b49c723c */ /* 0x000ff0000000189c */
[----:B-1----:R-:W-:Y:S08]  /*6420*/  HMMA.16816.F32 R28, R164, R8, R28 ;  /* 0x00000008a41c723c */ /* 0x002ff0000000181c */
[----:B------:R-:W-:Y:S08]  /*6430*/  HMMA.16816.F32 R4, R136, R144, R4 ;  /* 0x000000908804723c */ /* 0x000ff00000001804 */
[----:B------:R-:W-:Y:S01]  /*6440*/  HMMA.16816.F32 R140, R164, R10, R140 ;  /* 0x0000000aa48c723c */ /* 0x000fe2000000188c */
[----:B------:R-:W-:Y:S07]  /*6450*/  LDSM.16.M88.4 R8, [R192+0x4000] ;  /* 0x00400000c008783b */ /* 0x000fee0000000200 */
[----:B------:R-:W-:Y:S01]  /*6460*/  HMMA.16816.F32 R16, R136, R146, R16 ;  /* 0x000000928810723c */ /* 0x000fe20000001810 */
[----:B------:R-:W1:Y:S07]  /*6470*/  LDSM.16.M88.4 R144, [R205+0xb000] ;  /* 0x00b00000cd90783b */ /* 0x000e6e0000000200 */
[----:B--2---:R-:W-:Y:S08]  /*6480*/  HMMA.16816.F32 R156, R164, R160, R156 ;  /* 0x000000a0a49c723c */ /* 0x004ff0000000189c */
[----:B------:R-:W-:Y:S08]  /*6490*/  HMMA.16816.F32 R28, R148, R236, R28 ;  /* 0x000000ec941c723c */ /* 0x000ff0000000181c */
[----:B------:R-:W-:Y:S08]  /*64a0*/  HMMA.16816.F32 R4, R24, R232, R4 ;  /* 0x000000e81804723c */ /* 0x000ff00000001804 */
[----:B------:R-:W-:Y:S08]  /*64b0*/  HMMA.16816.F32 R140, R148, R238, R140 ;  /* 0x000000ee948c723c */ /* 0x000ff0000000188c */
[----:B------:R-:W-:Y:S01]  /*64c0*/  HMMA.16816.F32 R16, R24, R234, R16 ;  /* 0x000000ea1810723c */ /* 0x000fe20000001810 */
[----:B------:R-:W2:Y:S07]  /*64d0*/  LDSM.16.M88.4 R232, [R185] ;  /* 0x00000000b9e8783b */ /* 0x000eae0000000200 */
[----:B------:R-:W-:Y:S01]  /*64e0*/  HMMA.16816.F32 R152, R180, R22, R152 ;  /* 0x00000016b498723c */ /* 0x000fe20000001898 */
[----:B------:R-:W3:Y:S07]  /*64f0*/  LDSM.16.M88.4 R20, [R199+0xa800] ;  /* 0x00a80000c714783b */ /* 0x000eee0000000200 */
[----:B-1----:R-:W-:Y:S08]  /*6500*/  HMMA.16816.F32 R156, R148, R144, R156 ;  /* 0x00000090949c723c */ /* 0x002ff0000000189c */
[----:B------:R-:W-:Y:S08]  /*6510*/  HMMA.16816.F32 R28, R136, R32, R28 ;  /* 0x00000020881c723c */ /* 0x000ff0000000181c */
[----:B------:R-:W-:Y:S08]  /*6520*/  HMMA.16816.F32 R4, R12, R8, R4 ;  /* 0x000000080c04723c */ /* 0x000ff00000001804 */
[----:B------:R-:W-:Y:S01]  /*6530*/  HMMA.16816.F32 R140, R136, R34, R140 ;  /* 0x00000022888c723c */ /* 0x000fe2000000188c */
[----:B------:R-:W1:Y:S07]  /*6540*/  LDSM.16.M88.4 R32, [R192+0x3800] ;  /* 0x00380000c020783b */ /* 0x000e6e0000000200 */
        /* <DEDUP_REMOVED lines=9> */
[----:B------:R-:W1:Y:S02]  /*65e0*/  MUFU.TANH R145, R145 ;  /* 0x0000009100917308 */ /* 0x000e640000002400 */
[----:B------:R-:W4:Y:S03]  /*65f0*/  LDSM.16.M88.4 R4, [R205+0xb800] ;  /* 0x00b80000cd04783b */ /* 0x000f260000000200 */
[----:B------:R-:W-:Y:S03]  /*6600*/  HMMA.16816.F32 R152, R164, R162, R152 ;  /* 0x000000a2a498723c */ /* 0x000fe60000001898 */
[----:B------:R-:W1:Y:S05]  /*6610*/  MUFU.TANH R160, R160 ;  /* 0x000000a000a07308 */ /* 0x000e6a0000002400 */
[----:B--2---:R-:W-:Y:S01]  /*6620*/  HMMA.16816.F32 R156, R136, R232, R156 ;  /* 0x000000e8889c723c */ /* 0x004fe2000000189c */
[----:B------:R-:W-:-:S02]  /*6630*/  FMUL.FTZ R161, R16, c[0x0][0x2ec] ;  /* 0x0000bb0010a17a20 */ /* 0x000fc40000410000 */
[----:B------:R-:W-:Y:S05]  /*6640*/  MUFU.TANH R135, R135 ;  /* 0x0000008700877308 */ /* 0x000fea0000002400 */
[----:B---3--:R-:W-:Y:S03]  /*6650*/  HMMA.16816.F32 R28, R24, R20, R28 ;  /* 0x00000014181c723c */ /* 0x008fe6000000181c */
[----:B------:R-:W2:Y:S05]  /*6660*/  MUFU.TANH R161, R161 ;  /* 0x000000a100a17308 */ /* 0x000eaa0000002400 */
[----:B-1----:R-:W-:Y:S03]  /*6670*/  HMMA.16816.F32 R172, R164, R32, R172 ;  /* 0x00000020a4ac723c */ /* 0x002fe600000018ac */
[----:B------:R-:W-:Y:S04]  /*6680*/  MUFU.TANH R144, R144 ;  /* 0x0000009000907308 */ /* 0x000fe80000002400 */
[----:B------:R-:W-:Y:S01]  /*6690*/  FMUL.FTZ R32, R18, c[0x0][0x2ec] ;  /* 0x0000bb0012207a20 */ /* 0x000fe20000410000 */
[----:B------:R-:W-:Y:S05]  /*66a0*/  HMMA.16816.F32 R152, R148, R146, R152 ;  /* 0x000000929498723c */ /* 0x000fea0000001898 */
[----:B------:R-:W1:Y:S02]  /*66b0*/  MUFU.TANH R32, R32 ;  /* 0x0000002000207308 */ /* 0x000e640000002400 */
[----:B------:R-:W-:Y:S01]  /*66c0*/  FMUL.FTZ R146, R17, c[0x0][0x2ec] ;  /* 0x0000bb0011927a20 */ /* 0x000fe20000410000 */
[----:B----4-:R-:W-:Y:S05]  /*66d0*/  HMMA.16816.F32 R156, R24, R8, R156 ;  /* 0x00000008189c723c */ /* 0x010fea000000189c */
[----:B------:R-:W3:Y:S02]  /*66e0*/  MUFU.TANH R146, R146 ;  /* 0x0000009200927308 */ /* 0x000ee40000002400 */
[----:B------:R-:W-:Y:S01]  /*66f0*/  FMUL.FTZ R8, R19, c[0x0][0x2ec] ;  /* 0x0000bb0013087a20 */ /* 0x000fe20000410000 */
[----:B-----5:R-:W-:Y:S01]  /*6700*/  HMMA.16816.F32 R28, R12, R168, R28 ;  /* 0x000000a80c1c723c */ /* 0x020fe2000000181c */
[----:B------:R-:W4:Y:S04]  /*6710*/  LDSM.16.M88.4 R16, [R184] ;  /* 0x00000000b810783b */ /* 0x000f280000000200 */
[----:B------:R-:W5:Y:S03]  /*6720*/  MUFU.TANH R8, R8 ;  /* 0x0000000800087308 */ /* 0x000f660000002400 */
[----:B------:R-:W-:Y:S01]  /*6730*/  HMMA.16816.F32 R176, R164, R34, R176 ;  /* 0x00000022a4b0723c */ /* 0x000fe200000018b0 */
[----:B------:R-:W1:Y:S07]  /*6740*/  S2R R35, SR_TID.X ;  /* 0x0000000000237919 */ /* 0x000e6e0000002100 */
[----:B------:R-:W-:Y:S08]  /*6750*/  HMMA.16816.F32 R172, R148, R4, R172 ;  /* 0x0000000494ac723c */ /* 0x000ff000000018ac */
[----:B------:R-:W-:Y:S01]  /*6760*/  FMUL.FTZ R9, R28, c[0x0][0x2ec] ;  /* 0x0000bb001c097a20 */ /* 0x000fe20000410000 */
[----:B------:R-:W-:Y:S01]  /*6770*/  HMMA.16816.F32 R152, R136, R234, R152 ;  /* 0x000000ea8898723c */ /* 0x000fe20000001898 */
[----:B------:R-:W-:-:S02]  /*6780*/  FMUL.FTZ R33, R29, c[0x0][0x2ec] ;  /* 0x0000bb001d217a20 */ /* 0x000fc40000410000 */
[----:B------:R-:W-:Y:S02]  /*6790*/  FMUL.FTZ R147, R30, c[0x0][0x2ec] ;  /* 0x0000bb001e937a20 */ /* 0x000fe40000410000 */
[----:B------:R-:W-:Y:S01]  /*67a0*/  FMUL.FTZ R34, R31, c[0x0][0x2ec] ;  /* 0x0000bb001f227a20 */ /* 0x000fe20000410000 */
[----:B------:R-:W1:Y:S01]  /*67b0*/  MUFU.TANH R9, R9 ;  /* 0x0000000900097308 */ /* 0x000e620000002400 */
[----:B------:R-:W1:Y:S01]  /*67c0*/  LDSM.16.M88.4 R28, [R199+0xb800] ;  /* 0x00b80000c71c783b */ /* 0x000e620000000200 */
[----:B------:R-:W-:Y:S03]  /*67d0*/  HMMA.16816.F32 R176, R148, R6, R176 ;  /* 0x0000000694b0723c */ /* 0x000fe600000018b0 */
[----:B------:R-:W-:Y:S03]  /*67e0*/  LDSM.16.M88.4 R4, [R192+0x5800] ;  /* 0x00580000c004783b */ /* 0x000fe60000000200 */
[----:B------:R-:W1:Y:S02]  /*67f0*/  MUFU.TANH R147, R147 ;  /* 0x0000009300937308 */ /* 0x000e640000002400 */
[----:B------:R-:W-:Y:S01]  /*6800*/  HMMA.16816.F32 R140, R24, R22, R140 ;  /* 0x00000016188c723c */ /* 0x000fe2000000188c */
[----:B------:R-:W2:Y:S01]  /*6810*/  LDSM.16.M88.4 R20, [R192+0x5000] ;  /* 0x00500000c014783b */ /* 0x000ea20000000200 */
[----:B------:R-:W-:-:S04]  /*6820*/  DEPBAR.LE SB0, 0x0 ;  /* 0x000080000000791a */ /* 0x000fc80000000000 */
[----:B------:R-:W1:Y:S02]  /*6830*/  MUFU.TANH R33, R33 ;  /* 0x0000002100217308 */ /* 0x000e640000002400 */
[----:B----4-:R-:W-:Y:S06]  /*6840*/  HMMA.16816.F32 R172, R136, R16, R172 ;  /* 0x0000001088ac723c */ /* 0x010fec00000018ac */
[----:B------:R-:W4:Y:S02]  /*6850*/  MUFU.TANH R34, R34 ;  /* 0x0000002200227308 */ /* 0x000f240000002400 */
[----:B------:R-:W-:Y:S08]  /*6860*/  HMMA.16816.F32 R152, R24, R10, R152 ;  /* 0x0000000a1898723c */ /* 0x000ff00000001898 */
[----:B------:R-:W-:Y:S08]  /*6870*/  HMMA.16816.F32 R176, R136, R18, R176 ;  /* 0x0000001288b0723c */ /* 0x000ff000000018b0 */
[----:B-1----:R-:W-:Y:S08]  /*6880*/  HMMA.16816.F32 R172, R24, R28, R172 ;  /* 0x0000001c18ac723c */ /* 0x002ff000000018ac */
[C---:B------:R-:W-:Y:S08]  /*6890*/  HMMA.16816.F32 R140, R12.reuse, R170, R140 ;  /* 0x000000aa0c8c723c */ /* 0x040ff0000000188c */
[C---:B--2---:R-:W-:Y:S07]  /*68a0*/  HMMA.16816.F32 R152, R12.reuse, R22, R152 ;  /* 0x000000160c98723c */ /* 0x044fee0000001898 */
[----:B------:R-:W-:Y:S01]  /*68b0*/  IMAD.SHL.U32 R23, R35, 0x2, RZ ;  /* 0x0000000223177824 */ /* 0x000fe200078e00ff */
[----:B------:R-:W-:Y:S04]  /*68c0*/  HMMA.16816.F32 R156, R12, R20, R156 ;  /* 0x000000140c9c723c */ /* 0x000fe8000000189c */
[----:B------:R-:W-:-:S04]  /*68d0*/  LOP3.LUT R23, R23, 0x6, RZ, 0xc0, !PT ;  /* 0x0000000617177812 */ /* 0x000fc800078ec0ff */
[----:B------:R-:W-:Y:S01]  /*68e0*/  HMMA.16816.F32 R176, R24, R30, R176 ;  /* 0x0000001e18b0723c */ /* 0x000fe200000018b0 */
[----:B------:R-:W-:Y:S02]  /*68f0*/  IMAD R19, R0, 0x40, R23 ;  /* 0x0000004000137824 */ /* 0x000fe400078e0217 */
[----:B------:R-:W-:Y:S02]  /*6900*/  FMUL.FTZ R20, R140, c[0x0][0x2ec] ;  /* 0x0000bb008c147a20 */ /* 0x000fe40000410000 */
[----:B------:R-:W-:Y:S01]  /*6910*/  FMUL.FTZ R10, R141, c[0x0][0x2ec] ;  /* 0x0000bb008d0a7a20 */ /* 0x000fe20000410000 */
[C---:B------:R-:W-:Y:S01]  /*6920*/  IADD3 R29, R19.reuse, 0x1, RZ ;  /* 0x00000001131d7810 */ /* 0x040fe20007ffe0ff */
[----:B------:R-:W-:Y:S01]  /*6930*/  FMUL.FTZ R11, R142, c[0x0][0x2ec] ;  /* 0x0000bb008e0b7a20 */ /* 0x000fe20000410000 */
[C---:B------:R-:W-:Y:S01]  /*6940*/  HMMA.16816.F32 R172, R12.reuse, R4, R172 ;  /* 0x000000040cac723c */ /* 0x040fe200000018ac */
[----:B------:R-:W-:Y:S01]  /*6950*/  IADD3 R23, R19, 0x8, RZ ;  /* 0x0000000813177810 */ /* 0x000fe20007ffe0ff */
[----:B------:R-:W-:Y:S01]  /*6960*/  FMUL.FTZ R21, R143, c[0x0][0x2ec] ;  /* 0x0000bb008f157a20 */ /* 0x000fe20000410000 */
[C---:B------:R-:W-:Y:S01]  /*6970*/  ISETP.GE.AND P4, PT, R29.reuse, R134, PT ;  /* 0x000000861d00720c */ /* 0x040fe20003f86270 */
[----:B------:R-:W1:Y:S01]  /*6980*/  MUFU.TANH R20, R20 ;  /* 0x0000001400147308 */ /* 0x000e620000002400 */
[----:B------:R-:W-:Y:S01]  /*6990*/  ISETP.GE.AND P5, PT, R29, R2, PT ;  /* 0x000000021d00720c */ /* 0x000fe20003fa6270 */
[----:B------:R-:W-:Y:S01]  /*69a0*/  FMUL.FTZ R153, R153, c[0x0][0x2ec] ;  /* 0x0000bb0099997a20 */ /* 0x000fe20000410000 */
[C---:B------:R-:W-:Y:S01]  /*69b0*/  ISETP.GE.AND P6, PT, R23.reuse, R134, PT ;  /* 0x000000861700720c */ /* 0x040fe20003fc6270 */
[----:B------:R-:W-:Y:S01]  /*69c0*/  FMUL.FTZ R16, R156, c[0x0][0x2ec] ;  /* 0x0000bb009c107a20 */ /* 0x000fe20000410000 */
[----:B------:R-:W-:Y:S01]  /*69d0*/  ISETP.GE.AND P0, PT, R23, R2, PT ;  /* 0x000000021700720c */ /* 0x000fe20003f06270 */
[----:B------:R-:W-:Y:S01]  /*69e0*/  FMUL.FTZ R17, R157, c[0x0][0x2ec] ;  /* 0x0000bb009d117a20 */ /* 0x000fe20000410000 */
[----:B------:R-:W-:Y:S01]  /*69f0*/  IADD3 R23, R19, 0x9, RZ ;  /* 0x0000000913177810 */ /* 0x000fe20007ffe0ff */
[----:B------:R-:W-:Y:S01]  /*6a00*/  MUFU.TANH R10, R10 ;  /* 0x0000000a000a7308 */ /* 0x000fe20000002400 */
[----:B------:R-:W-:Y:S01]  /*6a10*/  FSEL R4, R145, -INF , !P4 ;  /* 0xff80000091047808 */ /* 0x000fe20006000000 */
[----:B------:R-:W-:Y:S01]  /*6a20*/  FMUL.FTZ R158, R158, c[0x0][0x2ec] ;  /* 0x0000bb009e9e7a20 */ /* 0x000fe20000410000 */
[----:B------:R-:W-:Y:S01]  /*6a30*/  FSEL R5, R160, -INF , !P5 ;  /* 0xff800000a0057808 */ /* 0x000fe20006800000 */
[----:B------:R-:W-:Y:S01]  /*6a40*/  HMMA.16816.F32 R176, R12, R6, R176 ;  /* 0x000000060cb0723c */ /* 0x000fe200000018b0 */
[----:B------:R-:W-:Y:S01]  /*6a50*/  ISETP.GE.AND P4, PT, R23, R134, PT ;  /* 0x000000861700720c */ /* 0x000fe20003f86270 */
[----:B------:R-:W-:Y:S01]  /*6a60*/  FMUL.FTZ R159, R159, c[0x0][0x2ec] ;  /* 0x0000bb009f9f7a20 */ /* 0x000fe20000410000 */
[----:B------:R-:W-:Y:S01]  /*6a70*/  ISETP.GE.AND P5, PT, R23, R2, PT ;  /* 0x000000021700720c */ /* 0x000fe20003fa6270 */
[----:B------:R-:W2:Y:S01]  /*6a80*/  MUFU.TANH R11, R11 ;  /* 0x0000000b000b7308 */ /* 0x000ea20000002400 */
[----:B------:R-:W-:Y:S01]  /*6a90*/  IADD3 R23, R19, 0x10, RZ ;  /* 0x0000001013177810 */ /* 0x000fe20007ffe0ff */
[----:B------:R-:W-:Y:S01]  /*6aa0*/  FMUL.FTZ R152, R152, c[0x0][0x2ec] ;  /* 0x0000bb0098987a20 */ /* 0x000fe20000410000 */
[----:B------:R-:W-:Y:S01]  /*6ab0*/  FSEL R18, R161, -INF , !P6 ;  /* 0xff800000a1127808 */ /* 0x000fe20007000000 */
[----:B------:R-:W-:Y:S01]  /*6ac0*/  FMUL.FTZ R156, R173, c[0x0][0x2ec] ;  /* 0x0000bb00ad9c7a20 */ /* 0x000fe20000410000 */
[----:B------:R-:W-:Y:S01]  /*6ad0*/  FSEL R31, R32, -INF , !P0 ;  /* 0xff800000201f7808 */ /* 0x000fe20004000000 */
[----:B------:R-:W-:Y:S01]  /*6ae0*/  FMUL.FTZ R154, R154, c[0x0][0x2ec] ;  /* 0x0000bb009a9a7a20 */ /* 0x000fe20000410000 */
[C---:B------:R-:W-:Y:S01]  /*6af0*/  ISETP.GE.AND P6, PT, R23.reuse, R134, PT ;  /* 0x000000861700720c */ /* 0x040fe20003fc6270 */
[----:B------:R-:W1:Y:S01]  /*6b00*/  MUFU.TANH R21, R21 ;  /* 0x0000001500157308 */ /* 0x000e620000002400 */
[----:B------:R-:W-:Y:S01]  /*6b10*/  ISETP.GE.AND P0, PT, R23, R2, PT ;  /* 0x000000021700720c */ /* 0x000fe20003f06270 */
[----:B------:R-:W-:Y:S01]  /*6b20*/  FMUL.FTZ R155, R155, c[0x0][0x2ec] ;  /* 0x0000bb009b9b7a20 */ /* 0x000fe20000410000 */
[----:B------:R-:W-:Y:S01]  /*6b30*/  IADD3 R23, R19, 0x11, RZ ;  /* 0x0000001113177810 */ /* 0x000fe20007ffe0ff */
[----:B------:R-:W-:Y:S01]  /*6b40*/  FMUL.FTZ R141, R175, c[0x0][0x2ec] ;  /* 0x0000bb00af8d7a20 */ /* 0x000fe20000410000 */
[----:B---3--:R-:W-:-:S02]  /*6b50*/  FSEL R146, R146, -INF , !P4 ;  /* 0xff80000092927808 */ /* 0x008fc40006000000 */
[----:B-----5:R-:W-:Y:S01]  /*6b60*/  FSEL R29, R8, -INF , !P5 ;  /* 0xff800000081d7808 */ /* 0x020fe20006800000 */
[----:B------:R-:W3:Y:S01]  /*6b70*/  MUFU.TANH R16, R16 ;  /* 0x0000001000107308 */ /* 0x000ee20000002400 */
[----:B------:R-:W-:Y:S02]  /*6b80*/  IADD3 R25, R19, 0x18, RZ ;  /* 0x0000001813197810 */ /* 0x000fe40007ffe0ff */
        /* <DEDUP_REMOVED lines=9> */
[----:B------:R-:W-:Y:S01]  /*6c20*/  FMUL.FTZ R151, R179, c[0x0][0x2ec] ;  /* 0x0000bb00b3977a20 */ /* 0x000fe20000410000 */
[----:B------:R-:W-:-:S02]  /*6c30*/  ISETP.GE.AND P6, PT, R25, R134, PT ;  /* 0x000000861900720c */ /* 0x000fc40003fc6270 */
[----:B------:R-:W-:Y:S01]  /*6c40*/  ISETP.GE.AND P0, PT, R25, R2, PT ;  /* 0x000000021900720c */ /* 0x000fe20003f06270 */
[----:B------:R5:W3:Y:S01]  /*6c50*/  MUFU.TANH R169, R158 ;  /* 0x0000009e00a97308 */ /* 0x000ae20000002400 */
[----:B------:R-:W-:Y:S02]  /*6c60*/  FSEL R22, R33, -INF , !P4 ;  /* 0xff80000021167808 */ /* 0x000fe40006000000 */
[----:B----4-:R-:W-:Y:S02]  /*6c70*/  FSEL R25, R34, -INF , !P5 ;  /* 0xff80000022197808 */ /* 0x010fe40006800000 */
[C---:B------:R-:W-:Y:S02]  /*6c80*/  ISETP.GE.AND P4, PT, R23.reuse, R134, PT ;  /* 0x000000861700720c */ /* 0x040fe40003f86270 */
[----:B------:R-:W-:Y:S01]  /*6c90*/  ISETP.GE.AND P5, PT, R23, R2, PT ;  /* 0x000000021700720c */ /* 0x000fe20003fa6270 */
[----:B------:R4:W3:Y:S01]  /*6ca0*/  MUFU.TANH R168, R153 ;  /* 0x0000009900a87308 */ /* 0x0008e20000002400 */
[----:B------:R-:W-:-:S02]  /*6cb0*/  IADD3 R9, R19, 0x20, RZ ;  /* 0x0000002013097810 */ /* 0x000fc40007ffe0ff */
[----:B------:R-:W-:Y:S02]  /*6cc0*/  IADD3 R7, R19, 0x21, RZ ;  /* 0x0000002113077810 */ /* 0x000fe40007ffe0ff */
[----:B-1----:R-:W-:Y:S02]  /*6cd0*/  FSEL R24, R20, -INF , !P6 ;  /* 0xff80000014187808 */ /* 0x002fe40007000000 */
[----:B--2---:R-:W-:Y:S01]  /*6ce0*/  FSEL R23, R11, -INF , !P0 ;  /* 0xff8000000b177808 */ /* 0x004fe20004000000 */
[----:B------:R-:W-:Y:S01]  /*6cf0*/  MUFU.TANH R156, R156 ;  /* 0x0000009c009c7308 */ /* 0x000fe20000002400 */
[----:B------:R-:W-:Y:S01]  /*6d00*/  FSEL R20, R10, -INF , !P4 ;  /* 0xff8000000a147808 */ /* 0x000fe20006000000 */
[----:B-----5:R-:W-:Y:S01]  /*6d10*/  FMUL.FTZ R158, R172, c[0x0][0x2ec] ;  /* 0x0000bb00ac9e7a20 */ /* 0x020fe20000410000 */
[----:B------:R-:W-:Y:S02]  /*6d20*/  FSEL R21, R21, -INF , !P5 ;  /* 0xff80000015157808 */ /* 0x000fe40006800000 */
[----:B------:R-:W-:-:S02]  /*6d30*/  ISETP.GE.AND P6, PT, R9, R134, PT ;  /* 0x000000860900720c */ /* 0x000fc40003fc6270 */
[----:B------:R-:W-:Y:S01]  /*6d40*/  ISETP.GE.AND P0, PT, R9, R2, PT ;  /* 0x000000020900720c */ /* 0x000fe20003f06270 */
[----:B------:R-:W1:Y:S01]  /*6d50*/  MUFU.TANH R167, R159 ;  /* 0x0000009f00a77308 */ /* 0x000e620000002400 */
[C---:B------:R-:W-:Y:S01]  /*6d60*/  ISETP.GE.AND P4, PT, R7.reuse, R134, PT ;  /* 0x000000860700720c */ /* 0x040fe20003f86270 */
[----:B----4-:R-:W-:Y:S01]  /*6d70*/  FMUL.FTZ R153, R174, c[0x0][0x2ec] ;  /* 0x0000bb00ae997a20 */ /* 0x010fe20000410000 */
[----:B------:R-:W-:Y:S02]  /*6d80*/  ISETP.GE.AND P5, PT, R7, R2, PT ;  /* 0x000000020700720c */ /* 0x000fe40003fa6270 */
[C---:B------:R-:W-:Y:S02]  /*6d90*/  IADD3 R9, R19.reuse, 0x28, RZ ;  /* 0x0000002813097810 */ /* 0x040fe40007ffe0ff */
[----:B------:R-:W-:Y:S01]  /*6da0*/  IADD3 R7, R19, 0x29, RZ ;  /* 0x0000002913077810 */ /* 0x000fe20007ffe0ff */
[----:B------:R-:W2:Y:S01]  /*6db0*/  MUFU.TANH R170, R152 ;  /* 0x0000009800aa7308 */ /* 0x000ea20000002400 */
[----:B---3--:R-:W-:-:S02]  /*6dc0*/  FSEL R174, R16, -INF , !P6 ;  /* 0xff80000010ae7808 */ /* 0x008fc40007000000 */
[----:B------:R-:W-:Y:S02]  /*6dd0*/  FSEL R169, R169, -INF , !P0 ;  /* 0xff800000a9a97808 */ /* 0x000fe40004000000 */
[----:B------:R-:W-:Y:S02]  /*6de0*/  FSEL R172, R17, -INF , !P4 ;  /* 0xff80000011ac7808 */ /* 0x000fe40006000000 */
[C---:B------:R-:W-:Y:S01]  /*6df0*/  ISETP.GE.AND P6, PT, R9.reuse, R134, PT ;  /* 0x000000860900720c */ /* 0x040fe20003fc6270 */
[----:B------:R-:W3:Y:S01]  /*6e00*/  MUFU.TANH R165, R154 ;  /* 0x0000009a00a57308 */ /* 0x000ee20000002400 */
[----:B------:R-:W-:Y:S02]  /*6e10*/  ISETP.GE.AND P0, PT, R9, R2, PT ;  /* 0x000000020900720c */ /* 0x000fe40003f06270 */
[----:B------:R-:W-:Y:S02]  /*6e20*/  ISETP.GE.AND P4, PT, R7, R134, PT ;  /* 0x000000860700720c */ /* 0x000fe40003f86270 */
[----:B------:R-:W-:-:S02]  /*6e30*/  IADD3 R9, R19, 0x31, RZ ;  /* 0x0000003113097810 */ /* 0x000fc40007ffe0ff */
[----:B------:R-:W-:Y:S01]  /*6e40*/  FSEL R168, R168, -INF , !P4 ;  /* 0xff800000a8a87808 */ /* 0x000fe20006000000 */
[----:B------:R-:W4:Y:S01]  /*6e50*/  MUFU.TANH R163, R155 ;  /* 0x0000009b00a37308 */ /* 0x000f220000002400 */
[-C--:B------:R-:W-:Y:S02]  /*6e60*/  ISETP.GE.AND P4, PT, R9, R134.reuse, PT ;  /* 0x000000860900720c */ /* 0x080fe40003f86270 */
[----:B-1----:R-:W-:Y:S02]  /*6e70*/  FSEL R167, R167, -INF , !P5 ;  /* 0xff800000a7a77808 */ /* 0x002fe40006800000 */
[----:B------:R-:W-:Y:S02]  /*6e80*/  FSEL R156, R156, -INF , !P4 ;  /* 0xff8000009c9c7808 */ /* 0x000fe40006000000 */
[----:B------:R-:W-:Y:S01]  /*6e90*/  ISETP.GE.AND P4, PT, R19, R134, PT ;  /* 0x000000861300720c */ /* 0x000fe20003f86270 */
[----:B------:R-:W1:Y:S01]  /*6ea0*/  MUFU.TANH R158, R158 ;  /* 0x0000009e009e7308 */ /* 0x000e620000002400 */
[----:B------:R-:W-:-:S02]  /*6eb0*/  ISETP.GE.AND P5, PT, R7, R2, PT ;  /* 0x000000020700720c */ /* 0x000fc40003fa6270 */
[----:B------:R-:W-:Y:S02]  /*6ec0*/  IADD3 R7, R19, 0x30, RZ ;  /* 0x0000003013077810 */ /* 0x000fe40007ffe0ff */
[----:B------:R-:W-:Y:S02]  /*6ed0*/  FSEL R135, R135, -INF , !P4 ;  /* 0xff80000087877808 */ /* 0x000fe40006000000 */
[----:B--2---:R-:W-:Y:S01]  /*6ee0*/  FSEL R170, R170, -INF , !P6 ;  /* 0xff800000aaaa7808 */ /* 0x004fe20007000000 */
[----:B------:R-:W2:Y:S01]  /*6ef0*/  MUFU.TANH R153, R153 ;  /* 0x0000009900997308 */ /* 0x000ea20000002400 */
[----:B---3--:R-:W-:Y:S02]  /*6f00*/  FSEL R165, R165, -INF , !P0 ;  /* 0xff800000a5a57808 */ /* 0x008fe40004000000 */
[----:B------:R-:W-:Y:S02]  /*6f10*/  ISETP.GE.AND P4, PT, R133, 0x3, PT ;  /* 0x000000038500780c */ /* 0x000fe40003f86270 */
[----:B------:R-:W-:-:S02]  /*6f20*/  ISETP.GE.AND P6, PT, R7, R134, PT ;  /* 0x000000860700720c */ /* 0x000fc40003fc6270 */
[-C--:B------:R-:W-:Y:S01]  /*6f30*/  ISETP.GE.AND P0, PT, R7, R2.reuse, PT ;  /* 0x000000020700720c */ /* 0x080fe20003f06270 */
[----:B------:R-:W3:Y:S01]  /*6f40*/  MUFU.TANH R141, R141 ;  /* 0x0000008d008d7308 */ /* 0x000ee20000002400 */
[----:B------:R-:W-:Y:S02]  /*6f50*/  IADD3 R7, R19, 0x38, RZ ;  /* 0x0000003813077810 */ /* 0x000fe40007ffe0ff */
[----:B----4-:R-:W-:Y:S02]  /*6f60*/  FSEL R163, R163, -INF , !P5 ;  /* 0xff800000a3a37808 */ /* 0x010fe40006800000 */
[----:B-1----:R-:W-:Y:S01]  /*6f70*/  FSEL R158, R158, -INF , !P6 ;  /* 0xff8000009e9e7808 */ /* 0x002fe20007000000 */
[----:B------:R-:W-:Y:S01]  /*6f80*/  BAR.SYNC.DEFER_BLOCKING 0x0 ;  /* 0x0000000000007b1d */ /* 0x000fe20000010000 */
[----:B------:R-:W-:Y:S02]  /*6f90*/  ISETP.GE.AND P5, PT, R9, R2, PT ;  /* 0x000000020900720c */ /* 0x000fe40003fa6270 */
[----:B--2---:R-:W-:-:S02]  /*6fa0*/  FSEL R153, R153, -INF , !P0 ;  /* 0xff80000099997808 */ /* 0x004fc40004000000 */
[C---:B------:R-:W-:Y:S01]  /*6fb0*/  ISETP.GE.AND P6, PT, R7.reuse, R134, PT ;  /* 0x000000860700720c */ /* 0x040fe20003fc6270 */
[----:B------:R-:W1:Y:S01]  /*6fc0*/  MUFU.TANH R142, R142 ;  /* 0x0000008e008e7308 */ /* 0x000e620000002400 */
[-C--:B------:R-:W-:Y:S02]  /*6fd0*/  ISETP.GE.AND P0, PT, R7, R2.reuse, PT ;  /* 0x000000020700720c */ /* 0x080fe40003f06270 */
[----:B------:R-:W-:Y:S02]  /*6fe0*/  IADD3 R7, R19, 0x39, RZ ;  /* 0x0000003913077810 */ /* 0x000fe40007ffe0ff */
[----:B---3--:R-:W-:Y:S02]  /*6ff0*/  FSEL R141, R141, -INF , !P5 ;  /* 0xff8000008d8d7808 */ /* 0x008fe40006800000 */
[----:B------:R-:W-:Y:S01]  /*7000*/  ISETP.GE.AND P5, PT, R19, R2, PT ;  /* 0x000000021300720c */ /* 0x000fe20003fa6270 */
[----:B------:R-:W2:Y:S03]  /*7010*/  MUFU.TANH R143, R143 ;  /* 0x0000008f008f7308 */ /* 0x000ea60000002400 */
[----:B------:R-:W-:-:S05]  /*7020*/  FSEL R144, R144, -INF , !P5 ;  /* 0xff80000090907808 */ /* 0x000fca0006800000 */
[----:B------:R-:W3:Y:S01]  /*7030*/  MUFU.TANH R140, R140 ;  /* 0x0000008c008c7308 */ /* 0x000ee20000002400 */
[----:B-1----:R-:W-:Y:S02]  /*7040*/  FSEL R142, R142, -INF , !P6 ;  /* 0xff8000008e8e7808 */ /* 0x002fe40007000000 */
[----:B------:R-:W-:-:S05]  /*7050*/  ISETP.GE.AND P6, PT, R7, R134, PT ;  /* 0x000000860700720c */ /* 0x000fca0003fc6270 */
[----:B------:R-:W1:Y:S01]  /*7060*/  MUFU.TANH R151, R151 ;  /* 0x0000009700977308 */ /* 0x000e620000002400 */
[----:B--2---:R-:W-:Y:S02]  /*7070*/  FSEL R143, R143, -INF , !P0 ;  /* 0xff8000008f8f7808 */ /* 0x004fe40004000000 */
[----:B------:R-:W-:Y:S02]  /*7080*/  ISETP.GE.AND P0, PT, R7, R2, PT ;  /* 0x000000020700720c */ /* 0x000fe40003f06270 */
[----:B---3--:R-:W-:Y:S02]  /*7090*/  FSEL R140, R140, -INF , !P6 ;  /* 0xff8000008c8c7808 */ /* 0x008fe40007000000 */
[----:B-1----:R-:W-:Y:S01]  /*70a0*/  FSEL R151, R151, -INF , !P0 ;  /* 0xff80000097977808 */ /* 0x002fe20004000000 */
        /* <DEDUP_REMOVED lines=101> */
.L_x_543:
[----:B------:R-:W-:Y:S05]  /*7700*/  BSYNC B0 ;  /* 0x0000000000007941 */ /* 0x000fea0003800000 */
.L_x_542:
[----:B------:R-:W0:Y:S02]  /*7710*/  LDGDEPBAR ;  /* 0x00000000000079af */ /* 0x000e240000000000 */
.L_x_541:
[----:B--2---:R-:W-:Y:S01]  /*7720*/  FMNMX.FTZ R6, R3, R144, !PT ;  /* 0x0000009003067209 */ /* 0x004fe20007810000 */
        /* <DEDUP_REMOVED lines=51> */
[----:B------:R-:W-:-:S02]  /*7a60*/  FFMA.FTZ R145, R144, c[0x0][0x23c], -R154 ;  /* 0x00008f0090917a23 */ /* 0x000fc4000001089a */
[----:B------:R-:W-:Y:S01]  /*7a70*/  FFMA.FTZ R144, R5, c[0x0][0x23c], -R154 ;  /* 0x00008f0005907a23 */ /* 0x000fe2000001089a */
[----:B------:R-:W-:Y:S01]  /*7a80*/  FSEL R5, R134, RZ, P1 ;  /* 0x000000ff86057208 */ /* 0x000fe20000800000 */
[----:B------:R-:W-:Y:S02]  /*7a90*/  FFMA.FTZ R148, R4, c[0x0][0x23c], -R155 ;  /* 0x00008f0004947a23 */ /* 0x000fe4000001089b */
[----:B------:R-:W-:Y:S01]  /*7aa0*/  FADD.FTZ R6, R3, -R6 ;  /* 0x8000000603067221 */ /* 0x000fe20000010000 */
[----:B------:R-:W-:Y:S01]  /*7ab0*/  MUFU.EX2 R145, R145 ;  /* 0x0000009100917308 */ /* 0x000fe20000000800 */
[----:B------:R-:W-:Y:S02]  /*7ac0*/  FADD.FTZ R4, R132, -R5 ;  /* 0x8000000584047221 */ /* 0x000fe40000010000 */
[--C-:B------:R-:W-:Y:S02]  /*7ad0*/  FFMA.FTZ R149, R135, c[0x0][0x23c], -R155.reuse ;  /* 0x00008f0087957a23 */ /* 0x100fe4000001089b */
[----:B------:R-:W-:-:S02]  /*7ae0*/  FFMA.FTZ R147, R18, c[0x0][0x23c], -R155 ;  /* 0x00008f0012937a23 */ /* 0x000fc4000001089b */
[--C-:B------:R-:W-:Y:S01]  /*7af0*/  FFMA.FTZ R146, R146, c[0x0][0x23c], -R155.reuse ;  /* 0x00008f0092927a23 */ /* 0x100fe2000001089b */
[----:B------:R-:W-:Y:S01]  /*7b00*/  MUFU.EX2 R148, R148 ;  /* 0x0000009400947308 */ /* 0x000fe20000000800 */
[--C-:B------:R-:W-:Y:S01]  /*7b10*/  FFMA.FTZ R135, R31, c[0x0][0x23c], -R154.reuse ;  /* 0x00008f001f877a23 */ /* 0x100fe2000001089a */
[----:B------:R-:W1:Y:S01]  /*7b20*/  LDSM.16.MT88.4 R16, [R200+0xc000] ;  /* 0x00c00000c810783b */ /* 0x000e620000004200 */
[----:B------:R-:W-:Y:S02]  /*7b30*/  FFMA.FTZ R132, R29, c[0x0][0x23c], -R154 ;  /* 0x00008f001d847a23 */ /* 0x000fe4000001089a */
[----:B------:R-:W-:Y:S01]  /*7b40*/  FMUL.FTZ R152, R4, c[0x0][0x23c] ;  /* 0x00008f0004987a20 */ /* 0x000fe20000410000 */
[----:B------:R-:W-:Y:S01]  /*7b50*/  LDSM.16.MT88.4 R28, [R196+0xc800] ;  /* 0x00c80000c41c783b */ /* 0x000fe20000004200 */
[----:B------:R-:W-:Y:S01]  /*7b60*/  FMUL.FTZ R150, R6, c[0x0][0x23c] ;  /* 0x00008f0006967a20 */ /* 0x000fe20000410000 */
        /* <DEDUP_REMOVED lines=8> */
[--C-:B------:R-:W-:Y:S01]  /*7bf0*/  FFMA.FTZ R161, R23, c[0x0][0x23c], -R154.reuse ;  /* 0x00008f0017a17a23 */ /* 0x100fe2000001089a */
[----:B------:R-:W-:Y:S01]  /*7c00*/  LDSM.16.MT88.4 R24, [R200+0xe800] ;  /* 0x00e80000c818783b */ /* 0x000fe20000004200 */
[----:B------:R-:W-:Y:S01]  /*7c10*/  FFMA.FTZ R166, R21, c[0x0][0x23c], -R154 ;  /* 0x00008f0015a67a23 */ /* 0x000fe2000001089a */
[----:B------:R-:W3:Y:S01]  /*7c20*/  MUFU.EX2 R146, R146 ;  /* 0x0000009200927308 */ /* 0x000ee20000000800 */
[----:B--2---:R-:W-:Y:S01]  /*7c30*/  F2FP.PACK_AB R4, R148, R149 ;  /* 0x000000959404723e */ /* 0x004fe200000000ff */
[----:B------:R-:W-:Y:S01]  /*7c40*/  LDSM.16.MT88.4 R20, [R198+0xe800] ;  /* 0x00e80000c614783b */ /* 0x000fe20000004200 */
[----:B------:R-:W-:-:S02]  /*7c50*/  FFMA.FTZ R171, R174, c[0x0][0x23c], -R155 ;  /* 0x00008f00aeab7a23 */ /* 0x000fc4000001089b */
[--C-:B------:R-:W-:Y:S02]  /*7c60*/  FFMA.FTZ R173, R168, c[0x0][0x23c], -R155.reuse ;  /* 0x00008f00a8ad7a23 */ /* 0x100fe4000001089b */
[--C-:B------:R-:W-:Y:S01]  /*7c70*/  FFMA.FTZ R172, R172, c[0x0][0x23c], -R155.reuse ;  /* 0x00008f00acac7a23 */ /* 0x100fe2000001089b */
[----:B------:R-:W2:Y:S01]  /*7c80*/  MUFU.EX2 R144, R144 ;  /* 0x0000009000907308 */ /* 0x000ea20000000800 */
[----:B------:R-:W-:Y:S02]  /*7c90*/  FFMA.FTZ R170, R170, c[0x0][0x23c], -R155 ;  /* 0x00008f00aaaa7a23 */ /* 0x000fe4000001089b */
[--C-:B------:R-:W-:Y:S02]  /*7ca0*/  FFMA.FTZ R168, R169, c[0x0][0x23c], -R154.reuse ;  /* 0x00008f00a9a87a23 */ /* 0x100fe4000001089a */
[--C-:B------:R-:W-:Y:S02]  /*7cb0*/  FFMA.FTZ R167, R167, c[0x0][0x23c], -R154.reuse ;  /* 0x00008f00a7a77a23 */ /* 0x100fe4000001089a */
[--C-:B------:R-:W-:Y:S01]  /*7cc0*/  FFMA.FTZ R165, R165, c[0x0][0x23c], -R154.reuse ;  /* 0x00008f00a5a57a23 */ /* 0x100fe2000001089a */
[----:B------:R-:W-:Y:S01]  /*7cd0*/  MUFU.EX2 R135, R135 ;  /* 0x0000008700877308 */ /* 0x000fe20000000800 */
[----:B---3--:R-:W-:Y:S01]  /*7ce0*/  F2FP.PACK_AB R6, R146, R147 ;  /* 0x000000939206723e */ /* 0x008fe200000000ff */
[----:B------:R-:W-:-:S02]  /*7cf0*/  FFMA.FTZ R174, R163, c[0x0][0x23c], -R154 ;  /* 0x00008f00a3ae7a23 */ /* 0x000fc4000001089a */
[--C-:B------:R-:W-:Y:S02]  /*7d00*/  FFMA.FTZ R163, R156, c[0x0][0x23c], -R155.reuse ;  /* 0x00008f009ca37a23 */ /* 0x100fe4000001089b */
[--C-:B------:R-:W-:Y:S02]  /*7d10*/  FFMA.FTZ R158, R158, c[0x0][0x23c], -R155.reuse ;  /* 0x00008f009e9e7a23 */ /* 0x100fe4000001089b */
[----:B------:R-:W3:Y:S01]  /*7d20*/  MUFU.EX2 R132, R132 ;  /* 0x0000008400847308 */ /* 0x000ee20000000800 */
[----:B--2---:R-:W-:Y:S01]  /*7d30*/  F2FP.PACK_AB R5, R144, R145 ;  /* 0x000000919005723e */ /* 0x004fe200000000ff */
[----:B------:R-:W-:Y:S02]  /*7d40*/  FFMA.FTZ R156, R142, c[0x0][0x23c], -R155 ;  /* 0x00008f008e9c7a23 */ /* 0x000fe4000001089b */
[--C-:B------:R-:W-:Y:S02]  /*7d50*/  FFMA.FTZ R153, R153, c[0x0][0x23c], -R154.reuse ;  /* 0x00008f0099997a23 */ /* 0x100fe4000001089a */
[----:B------:R-:W-:-:S02]  /*7d60*/  FFMA.FTZ R176, R141, c[0x0][0x23c], -R154 ;  /* 0x00008f008db07a23 */ /* 0x000fc4000001089a */
        /* <DEDUP_REMOVED lines=38> */
[----:B------:R-:W-:Y:S01]  /*7fd0*/  FMUL.FTZ R109, R109, R152 ;  /* 0x000000986d6d7220 */ /* 0x000fe20000410000 */
[----:B------:R-:W1:Y:S01]  /*7fe0*/  LDSM.16.MT88.4 R16, [R196+0xc000] ;  /* 0x00c00000c410783b */ /* 0x000e620000004200 */
        /* <DEDUP_REMOVED lines=27> */
[----:B------:R-:W2:Y:S01]  /*81a0*/  MUFU.EX2 R172, R172 ;  /* 0x000000ac00ac7308 */ /* 0x000ea20000000800 */
[----:B------:R-:W-:Y:S02]  /*81b0*/  FMUL.FTZ R103, R103, R150 ;  /* 0x0000009667677220 */ /* 0x000fe40000410000 */
        /* <DEDUP_REMOVED lines=8> */
[----:B------:R-:W-:Y:S01]  /*8240*/  FMUL.FTZ R49, R49, R152 ;  /* 0x0000009831317220 */ /* 0x000fe20000410000 */
[----:B------:R-:W1:Y:S01]  /*8250*/  LDSM.16.MT88.4 R16, [R197+0xe000] ;  /* 0x00e00000c510783b */ /* 0x000e620000004200 */
        /* <DEDUP_REMOVED lines=94> */
[----:B----4-:R-:W-:Y:S01]  /*8840*/  F2FP.PACK_AB R5, R164, R159 ;  /* 0x0000009fa405723e */ /* 0x010fe200000000ff */
[----:B------:R-:W-:Y:S01]  /*8850*/  FADD.FTZ R159, R159, R132 ;  /* 0x000000849f9f7221 */ /* 0x000fe20000010000 */
[----:B------:R-:W-:Y:S01]  /*8860*/  F2FP.PACK_AB R6, R162, R157 ;  /* 0x0000009da206723e */ /* 0x000fe200000000ff */
[----:B------:R-:W-:Y:S01]  /*8870*/  FADD.FTZ R160, R160, R3 ;  /* 0x00000003a0a07221 */ /* 0x000fe20000010000 */
[----:B------:R-:W-:Y:S01]  /*8880*/  F2FP.PACK_AB R7, R166, R161 ;  /* 0x000000a1a607723e */ /* 0x000fe200000000ff */
[----:B------:R-:W-:Y:S01]  /*8890*/  FADD.FTZ R164, R164, R159 ;  /* 0x0000009fa4a47221 */ /* 0x000fe20000010000 */
[-C--:B------:R-:W-:Y:S01]  /*88a0*/  MOV R132, R134.reuse ;  /* 0x0000008600847202 */ /* 0x080fe20000000f00 */
[----:B------:R-:W-:Y:S01]  /*88b0*/  FADD.FTZ R157, R157, R160 ;  /* 0x000000a09d9d7221 */ /* 0x000fe20000010000 */
[----:B------:R-:W-:Y:S01]  /*88c0*/  @P4 MOV R132, R134 ;  /* 0x0000008600844202 */ /* 0x000fe20000000f00 */
[----:B------:R-:W-:Y:S01]  /*88d0*/  FADD.FTZ R3, R161, R164 ;  /* 0x000000a4a1037221 */ /* 0x000fe20000010000 */
[----:B------:R-:W-:Y:S01]  /*88e0*/  MOV R135, R0 ;  /* 0x0000000000877202 */ /* 0x000fe20000000f00 */
[----:B---3--:R-:W-:Y:S01]  /*88f0*/  HMMA.16816.F32 R128, R4, R12, R128 ;  /* 0x0000000c0480723c */ /* 0x008fe20000001880 */
[----:B------:R-:W-:-:S02]  /*8900*/  FADD.FTZ R162, R162, R157 ;  /* 0x0000009da2a27221 */ /* 0x000fc40000010000 */
[----:B------:R-:W-:-:S05]  /*8910*/  FADD.FTZ R3, R166, R3 ;  /* 0x00000003a6037221 */ /* 0x000fca0000010000 */
        /* <DEDUP_REMOVED lines=50> */
[C---:B--2---:R-:W-:Y:S08]  /*8c40*/  HMMA.16816.F32 R60, R4.reuse, R12, R60 ;  /* 0x0000000c043c723c */ /* 0x044ff0000000183c */
        /* <DEDUP_REMOVED lines=23> */
[----:B------:R-:W-:Y:S01]  /*8dc0*/  HMMA.16816.F32 R88, R4, R18, R88 ;  /* 0x000000120458723c */ /* 0x000fe20000001858 */
[----:B------:R-:W-:Y:S06]  /*8dd0*/  LDSM.16.MT88.4 R16, [R196+0xf800] ;  /* 0x00f80000c410783b */ /* 0x000fec0000004200 */
        /* <DEDUP_REMOVED lines=17> */
[----:B------:R-:W-:-:S02]  /*8ef0*/  FADD.FTZ R3, R172, R171 ;  /* 0x000000abac037221 */ /* 0x000fc40000010000 */
[----:B------:R-:W-:Y:S02]  /*8f00*/  FADD.FTZ R8, R167, R8 ;  /* 0x00000008a7087221 */ /* 0x000fe40000010000 */
[----:B------:R-:W-:Y:S01]  /*8f10*/  FADD.FTZ R170, R170, R3 ;  /* 0x00000003aaaa7221 */ /* 0x000fe20000010000 */
[-C--:B------:R-:W-:Y:S01]  /*8f20*/  MOV R3, R2.reuse ;  /* 0x0000000200037202 */ /* 0x080fe20000000f00 */
[----:B------:R-:W-:Y:S01]  /*8f30*/  FADD.FTZ R165, R165, R8 ;  /* 0x00000008a5a57221 */ /* 0x000fe20000010000 */
[----:B------:R-:W-:Y:S01]  /*8f40*/  HMMA.16816.F32 R112, R4, R136, R112 ;  /* 0x000000880470723c */ /* 0x000fe20000001870 */
[----:B------:R-:W-:Y:S01]  /*8f50*/  FADD.FTZ R173, R173, R170 ;  /* 0x000000aaadad7221 */ /* 0x000fe20000010000 */
[----:B------:R-:W-:Y:S01]  /*8f60*/  @P4 MOV R3, R2 ;  /* 0x0000000200034202 */ /* 0x000fe20000000f00 */
        /* <DEDUP_REMOVED lines=25> */
.L_x_540:
[----:B------:R-:W-:-:S07]  /*9100*/  IADD3 R219, R135, -0x1, RZ ;  /* 0xffffffff87db7810 */ /* 0x000fce0007ffe0ff */
.L_x_544:
        /* <DEDUP_REMOVED lines=8> */
[----:B------:R-:W-:Y:S01]  /*9190*/  ULDC.64 UR4, c[0x0][0x118] ;  /* 0x0000460000047ab9 */ /* 0x000fe20000000a00 */
[----:B------:R-:W-:Y:S05]  /*91a0*/  BRA `(.L_x_546) ;  /* 0x0000064000007947 */ /* 0x000fea0003800000 */
.L_x_548:
        /* <DEDUP_REMOVED lines=8> */
[----:B------:R-:W-:Y:S01]  /*9230*/  IMAD.IADD R3, R5, 0x1, R3 ;  /* 0x0000000105037824 */ /* 0x000fe200078e0203 */
[----:B------:R-:W-:Y:S04]  /*9240*/  IADD3 R5, P1, R208, R7, RZ ;  /* 0x00000007d0057210 */ /* 0x000fe80007f3e0ff */
[----:B------:R-:W-:Y:S02]  /*9250*/  LEA.HI.X R4, R4, R223, R3, 0x6, P0 ;  /* 0x000000df04047211 */ /* 0x000fe400000f3403 */
[C---:B------:R-:W-:Y:S02]  /*9260*/  @!P4 LEA R10, P0, R7.reuse, c[0x0][0x168], 0x1 ;  /* 0x00005a00070aca11 */ /* 0x040fe400078008ff */
[--C-:B------:R-:W-:Y:S01]  /*9270*/  @!P3 LEA.HI.X R9, R7, c[0x0][0x16c], R4.reuse, 0x1, P6 ;  /* 0x00005b000709ba11 */ /* 0x100fe200030f0c04 */
[--C-:B------:R-:W-:Y:S01]  /*9280*/  IMAD.X R2, R207, 0x1, R4.reuse, P1 ;  /* 0x00000001cf027824 */ /* 0x100fe200008e0604 */
[C-C-:B------:R-:W-:Y:S02]  /*9290*/  @!P4 LEA.HI.X R11, R7.reuse, c[0x0][0x16c], R4.reuse, 0x1, P0 ;  /* 0x00005b00070bca11 */ /* 0x140fe400000f0c04 */
[----:B------:R-:W-:Y:S02]  /*92a0*/  @!P2 LEA R6, P1, R7, c[0x0][0x168], 0x1 ;  /* 0x00005a000706aa11 */ /* 0x000fe400078208ff */
[----:B------:R-:W-:Y:S01]  /*92b0*/  @!P3 LEA R14, P6, R5, c[0x0][0x168], 0x1 ;  /* 0x00005a00050eba11 */ /* 0x000fe200078c08ff */
[----:B------:R-:W-:Y:S01]  /*92c0*/  @!PT LDS RZ, [RZ] ;  /* 0x00000000fffff984 */ /* 0x000fe20000000800 */
[----:B------:R-:W-:Y:S01]  /*92d0*/  @!PT LDS RZ, [RZ] ;  /* 0x00000000fffff984 */ /* 0x000fe20000000800 */
[----:B------:R-:W-:Y:S01]  /*92e0*/  @!PT LDS RZ, [RZ] ;  /* 0x00000000fffff984 */ /* 0x000fe20000000800 */
[----:B------:R1:W-:Y:S01]  /*92f0*/  @!P4 LDGSTS.E.BYPASS.LTC128B.128 [R215+0x6000], [R10.64] ;  /* 0x060000000ad7cfae */ /* 0x0003e2000b901d44 */
[----:B------:R-:W-:Y:S02]  /*9300*/  @!P2 LEA.HI.X R7, R7, c[0x0][0x16c], R4, 0x1, P1 ;  /* 0x00005b000707aa11 */ /* 0x000fe400008f0c04 */
[C---:B------:R-:W-:Y:S01]  /*9310*/  @!P4 LEA R18, P1, R5.reuse, c[0x0][0x168], 0x1 ;  /* 0x00005a000512ca11 */ /* 0x040fe200078208ff */
[----:B------:R1:W-:Y:S01]  /*9320*/  @P3 STS.128 [R215+0x8000], RZ ;  /* 0x008000ffd7003388 */ /* 0x0003e20000000c00 */
[C-C-:B------:R-:W-:Y:S02]  /*9330*/  @!P3 LEA.HI.X R15, R5.reuse, c[0x0][0x16c], R2.reuse, 0x1, P6 ;  /* 0x00005b00050fba11 */ /* 0x140fe400030f0c02 */
[--C-:B------:R-:W-:Y:S01]  /*9340*/  @!P4 LEA.HI.X R19, R5, c[0x0][0x16c], R2.reuse, 0x1, P1 ;  /* 0x00005b000513ca11 */ /* 0x100fe200008f0c02 */
[----:B------:R-:W-:Y:S01]  /*9350*/  @!PT LDS RZ, [RZ] ;  /* 0x00000000fffff984 */ /* 0x000fe20000000800 */
[----:B------:R-:W-:Y:S01]  /*9360*/  @!PT LDS RZ, [RZ] ;  /* 0x00000000fffff984 */ /* 0x000fe20000000800 */
[----:B------:R-:W-:Y:S01]  /*9370*/  @!PT LDS RZ, [RZ] ;  /* 0x00000000fffff984 */ /* 0x000fe20000000800 */
[----:B------:R1:W-:Y:S01]  /*9380*/  @!P3 LDGSTS.E.BYPASS.LTC128B.128 [R215+0x8000], [R8.64+0x80] ;  /* 0x0800008008d7bfae */ /* 0x0003e2000b901d44 */
[C---:B------:R-:W-:Y:S03]  /*9390*/  IADD3 R3, P0, R208.reuse, R5, RZ ;  /* 0x00000005d0037210 */ /* 0x040fe60007f1e0ff */
[----:B------:R1:W-:Y:S01]  /*93a0*/  @P2 STS.128 [R215+0xa000], RZ ;  /* 0x00a000ffd7002388 */ /* 0x0003e20000000c00 */
[----:B------:R-:W-:Y:S01]  /*93b0*/  @!P4 LEA R16, P1, R3, c[0x0][0x168], 0x1 ;  /* 0x00005a000310ca11 */ /* 0x000fe200078208ff */
[--C-:B------:R-:W-:Y:S01]  /*93c0*/  IMAD.X R4, R207, 0x1, R2.reuse, P0 ;  /* 0x00000001cf047824 */ /* 0x100fe200000e0602 */
[----:B------:R-:W-:Y:S01]  /*93d0*/  @!P2 LEA R12, P0, R5, c[0x0][0x168], 0x1 ;  /* 0x00005a00050caa11 */ /* 0x000fe200078008ff */
[----:B------:R-:W-:Y:S01]  /*93e0*/  @!PT LDS RZ, [RZ] ;  /* 0x00000000fffff984 */ /* 0x000fe20000000800 */
[----:B------:R-:W-:Y:S01]  /*93f0*/  @!PT LDS RZ, [RZ] ;  /* 0x00000000fffff984 */ /* 0x000fe20000000800 */
[----:B------:R-:W-:Y:S01]  /*9400*/  @!PT LDS RZ, [RZ] ;  /* 0x00000000fffff984 */ /* 0x000fe20000000800 */
[----:B------:R1:W-:Y:S01]  /*9410*/  @!P2 LDGSTS.E.BYPASS.LTC128B.128 [R215+0xa000], [R6.64+0x100] ;  /* 0x0a00010006d7afae */ /* 0x0003e2000b901d44 */
[----:B------:R-:W-:Y:S02]  /*9420*/  @!P3 LEA R22, P6, R3, c[0x0][0x168], 0x1 ;  /* 0x00005a000316ba11 */ /* 0x000fe400078c08ff */
[----:B------:R-:W-:Y:S01]  /*9430*/  @!P2 LEA.HI.X R13, R5, c[0x0][0x16c], R2, 0x1, P0 ;  /* 0x00005b00050daa11 */ /* 0x000fe200000f0c02 */
[----:B------:R1:W-:Y:S01]  /*9440*/  @P4 STS.128 [R215+0x6800], RZ ;  /* 0x006800ffd7004388 */ /* 0x0003e20000000c00 */
[C-C-:B------:R-:W-:Y:S02]  /*9450*/  @!P4 LEA.HI.X R17, R3.reuse, c[0x0][0x16c], R4.reuse, 0x1, P1 ;  /* 0x00005b000311ca11 */ /* 0x140fe400008f0c04 */
[C-C-:B------:R-:W-:Y:S01]  /*9460*/  @!P3 LEA.HI.X R23, R3.reuse, c[0x0][0x16c], R4.reuse, 0x1, P6 ;  /* 0x00005b000317ba11 */ /* 0x140fe200030f0c04 */
[----:B------:R-:W-:Y:S01]  /*9470*/  @!PT LDS RZ, [RZ] ;  /* 0x00000000fffff984 */ /* 0x000fe20000000800 */
[----:B------:R-:W-:Y:S01]  /*9480*/  @!PT LDS RZ, [RZ] ;  /* 0x00000000fffff984 */ /* 0x000fe20000000800 */
[----:B------:R-:W-:Y:S01]  /*9490*/  @!PT LDS RZ, [RZ] ;  /* 0x00000000fffff984 */ /* 0x000fe20000000800 */
[----:B------:R1:W-:Y:S01]  /*94a0*/  @!P4 LDGSTS.E.BYPASS.LTC128B.128 [R215+0x6800], [R18.64] ;  /* 0x0680000012d7cfae */ /* 0x0003e2000b901d44 */
[C---:B------:R-:W-:Y:S02]  /*94b0*/  @!P2 LEA R20, P1, R3.reuse, c[0x0][0x168], 0x1 ;  /* 0x00005a000314aa11 */ /* 0x040fe400078208ff */
[----:B------:R-:W-:Y:S01]  /*94c0*/  IADD3 R2, P0, R208, R3, RZ ;  /* 0x00000003d0027210 */ /* 0x000fe20007f1e0ff */
[----:B------:R1:W-:Y:S01]  /*94d0*/  @P3 STS.128 [R215+0x8800], RZ ;  /* 0x008800ffd7003388 */ /* 0x0003e20000000c00 */
[--C-:B------:R-:W-:Y:S02]  /*94e0*/  @!P2 LEA.HI.X R21, R3, c[0x0][0x16c], R4.reuse, 0x1, P1 ;  /* 0x00005b000315aa11 */ /* 0x100fe400008f0c04 */
[C---:B------:R-:W-:Y:S01]  /*94f0*/  @!P4 LEA R24, P6, R2.reuse, c[0x0][0x168], 0x1 ;  /* 0x00005a000218ca11 */ /* 0x040fe200078c08ff */
[----:B------:R-:W-:Y:S01]  /*9500*/  @!PT LDS RZ, [RZ] ;  /* 0x00000000fffff984 */ /* 0x000fe20000000800 */
[----:B------:R-:W-:Y:S01]  /*9510*/  @!PT LDS RZ, [RZ] ;  /* 0x00000000fffff984 */ /* 0x000fe20000000800 */
[----:B------:R-:W-:Y:S01]  /*9520*/  @!PT LDS RZ, [RZ] ;  /* 0x00000000fffff984 */ /* 0x000fe20000000800 */
[----:B------:R1:W-:Y:S01]  /*9530*/  @!P3 LDGSTS.E.BYPASS.LTC128B.128 [R215+0x8800], [R14.64+0x80] ;  /* 0x088000800ed7bfae */ /* 0x0003e2000b901d44 */
[C---:B------:R-:W-:Y:S01]  /*9540*/  @!P3 LEA R26, P1, R2.reuse, c[0x0][0x168], 0x1 ;  /* 0x00005a00021aba11 */ /* 0x040fe200078208ff */
[----:B------:R-:W-:Y:S01]  /*9550*/  IMAD.X R3, R207, 0x1, R4, P0 ;  /* 0x00000001cf037824 */ /* 0x000fe200000e0604 */
[C---:B------:R-:W-:Y:S01]  /*9560*/  @!P2 LEA R4, P0, R2.reuse, c[0x0][0x168], 0x1 ;  /* 0x00005a000204aa11 */ /* 0x040fe200078008ff */
[----:B------:R1:W-:Y:S03]  /*9570*/  @P2 STS.128 [R215+0xa800], RZ ;  /* 0x00a800ffd7002388 */ /* 0x0003e60000000c00 */
[C-C-:B------:R-:W-:Y:S01]  /*9580*/  @!P4 LEA.HI.X R25, R2.reuse, c[0x0][0x16c], R3.reuse, 0x1, P6 ;  /* 0x00005b000219ca11 */ /* 0x140fe200030f0c03 */
        /* <DEDUP_REMOVED lines=38> */
.L_x_546:
[----:B------:R-:W-:Y:S04]  /*97f0*/  DEPBAR.LE SB0, 0x0 ;  /* 0x000080000000791a */ /* 0x000fe80000000000 */
[----:B------:R-:W-:Y:S01]  /*9800*/  BAR.SYNC.DEFER_BLOCKING 0x0 ;  /* 0x0000000000007b1d */ /* 0x000fe20000010000 */
[----:B------:R-:W-:Y:S01]  /*9810*/  SHF.R.S32.HI R2, RZ, 0x1f, R219 ;  /* 0x0000001fff027819 */ /* 0x000fe200000114db */
[----:B------:R-:W-:Y:S02]  /*9820*/  IMAD R3, R209, R219, RZ ;  /* 0x000000dbd1037224 */ /* 0x000fe400078e02ff */
[-C--:B------:R-:W-:Y:S04]  /*9830*/  IMAD.WIDE.U32 R232, R219, R210.reuse, R228 ;  /* 0x000000d2dbe87225 */ /* 0x080fe800078e00e4 */
[----:B------:R-:W-:Y:S01]  /*9840*/  IMAD R3, R2, R210, R3 ;  /* 0x000000d202037224 */ /* 0x000fe200078e0203 */
[C---:B------:R-:W-:Y:S02]  /*9850*/  @!P4 LEA R242, P6, R232.reuse, c[0x0][0x170], 0x1 ;  /* 0x00005c00e8f2ca11 */ /* 0x040fe400078c08ff */
[C---:B------:R-:W-:Y:S02]  /*9860*/  @!P3 LEA R238, P5, R232.reuse, c[0x0][0x170], 0x1 ;  /* 0x00005c00e8eeba11 */ /* 0x040fe400078a08ff */
[----:B------:R-:W-:Y:S02]  /*9870*/  IADD3 R132, R233, R3, RZ ;  /* 0x00000003e9847210 */ /* 0x000fe40007ffe0ff */
[C---:B------:R-:W-:Y:S02]  /*9880*/  @!P2 LEA R236, P1, R232.reuse, c[0x0][0x170], 0x1 ;  /* 0x00005c00e8ecaa11 */ /* 0x040fe400078208ff */
[C-C-:B------:R-:W-:Y:S02]  /*9890*/  @!P4 LEA.HI.X R243, R232.reuse, c[0x0][0x174], R132.reuse, 0x1, P6 ;  /* 0x00005d00e8f3ca11 */ /* 0x140fe400030f0c84 */
[C-C-:B------:R-:W-:Y:S02]  /*98a0*/  @!P3 LEA.HI.X R239, R232.reuse, c[0x0][0x174], R132.reuse, 0x1, P5 ;  /* 0x00005d00e8efba11 */ /* 0x140fe400028f0c84 */
[----:B------:R-:W-:Y:S02]  /*98b0*/  @!P2 LEA.HI.X R237, R232, c[0x0][0x174], R132, 0x1, P1 ;  /* 0x00005d00e8edaa11 */ /* 0x000fe400008f0c84 */
[C---:B------:R-:W-:Y:S01]  /*98c0*/  IADD3 R233, P0, R212.reuse, R232, RZ ;  /* 0x000000e8d4e97210 */ /* 0x040fe20007f1e0ff */
[----:B------:R-:W-:Y:S03]  /*98d0*/  @P4 STS.128 [R215+0xc000], RZ ;  /* 0x00c000ffd7004388 */ /* 0x000fe60000000c00 */
[----:B------:R-:W-:Y:S02]  /*98e0*/  @!P4 LEA R240, P6, R233, c[0x0][0x170], 0x1 ;  /* 0x00005c00e9f0ca11 */ /* 0x000fe400078c08ff */
[----:B------:R-:W-:Y:S01]  /*98f0*/  IADD3.X R132, R211, R132, RZ, P0, !PT ;  /* 0x00000084d3847210 */ /* 0x000fe200007fe4ff */
        /* <DEDUP_REMOVED lines=8> */
[C---:B------:R-:W-:Y:S02]  /*9980*/  @!P2 LEA R232, P0, R233.reuse, c[0x0][0x170], 0x1 ;  /* 0x00005c00e9e8aa11 */ /* 0x040fe400078008ff */
[C---:B------:R-:W-:Y:S02]  /*9990*/  IADD3 R133, P5, R212.reuse, R233, RZ ;  /* 0x000000e9d4857210 */ /* 0x040fe40007fbe0ff */
[----:B------:R-:W-:Y:S01]  /*99a0*/  @!P2 LEA.HI.X R233, R233, c[0x0][0x174], R132, 0x1, P0 ;  /* 0x00005d00e9e9aa11 */ /* 0x000fe200000f0c84 */
[----:B------:R-:W-:Y:S01]  /*99b0*/  @!PT LDS RZ, [RZ] ;  /* 0x00000000fffff984 */ /* 0x000fe20000000800 */
[----:B------:R-:W-:Y:S01]  /*99c0*/  @!PT LDS RZ, [RZ] ;  /* 0x00000000fffff984 */ /* 0x000fe20000000800 */
[----:B------:R-:W-:Y:S01]  /*99d0*/  @!PT LDS RZ, [RZ] ;  /* 0x00000000fffff984 */ /* 0x000fe20000000800 */
[----:B------:R2:W-:Y:S01]  /*99e0*/  @!P3 LDGSTS.E.BYPASS.LTC128B.128 [R215+0xe000], [R238.64+0x80] ;  /* 0x0e000080eed7bfae */ /* 0x0005e2000b901d44 */
[----:B------:R-:W-:Y:S02]  /*99f0*/  @!P4 LEA R18, P1, R133, c[0x0][0x170], 0x1 ;  /* 0x00005c008512ca11 */ /* 0x000fe400078208ff */
[----:B------:R-:W-:Y:S02]  /*9a00*/  IADD3.X R132, R211, R132, RZ, P5, !PT ;  /* 0x00000084d3847210 */ /* 0x000fe40002ffe4ff */
[C---:B------:R-:W-:Y:S01]  /*9a10*/  @!P3 LEA R248, P0, R133.reuse, c[0x0][0x170], 0x1 ;  /* 0x00005c0085f8ba11 */ /* 0x040fe200078008ff */
[----:B------:R-:W-:Y:S01]  /*9a20*/  @P2 STS.128 [R215+0x10000], RZ ;  /* 0x010000ffd7002388 */ /* 0x000fe20000000c00 */
[C-C-:B------:R-:W-:Y:S02]  /*9a30*/  @!P4 LEA.HI.X R19, R133.reuse, c[0x0][0x174], R132.reuse, 0x1, P1 ;  /* 0x00005d008513ca11 */ /* 0x140fe400008f0c84 */
[C-C-:B------:R-:W-:Y:S02]  /*9a40*/  @!P3 LEA.HI.X R249, R133.reuse, c[0x0][0x174], R132.reuse, 0x1, P0 ;  /* 0x00005d0085f9ba11 */ /* 0x140fe400000f0c84 */
[C---:B------:R-:W-:Y:S01]  /*9a50*/  @!P2 LEA R246, P5, R133.reuse, c[0x0][0x170], 0x1 ;  /* 0x00005c0085f6aa11 */ /* 0x040fe200078a08ff */
[----:B------:R-:W-:Y:S01]  /*9a60*/  @!PT LDS RZ, [RZ] ;  /* 0x00000000fffff984 */ /* 0x000fe20000000800 */
[----:B------:R-:W-:Y:S01]  /*9a70*/  @!PT LDS RZ, [RZ] ;  /* 0x00000000fffff984 */ /* 0x000fe20000000800 */
[----:B------:R-:W-:Y:S01]  /*9a80*/  @!PT LDS RZ, [RZ] ;  /* 0x00000000fffff984 */ /* 0x000fe20000000800 */
[----:B------:R3:W-:Y:S01]  /*9a90*/  @!P2 LDGSTS.E.BYPASS.LTC128B.128 [R215+0x10000], [R236.64+0x100] ;  /* 0x10000100ecd7afae */ /* 0x0007e2000b901d44 */
[----:B------:R-:W-:Y:S02]  /*9aa0*/  IADD3 R3, P6, R212, R133, RZ ;  /* 0x00000085d4037210 */ /* 0x000fe40007fde0ff */
[----:B------:R-:W-:Y:S02]  /*9ab0*/  @!P2 LEA.HI.X R247, R133, c[0x0][0x174], R132, 0x1, P5 ;  /* 0x00005d0085f7aa11 */ /* 0x000fe400028f0c84 */
[----:B------:R-:W-:Y:S01]  /*9ac0*/  IADD3.X R2, R211, R132, RZ, P6, !PT ;  /* 0x00000084d3027210 */ /* 0x000fe200037fe4ff */
[----:B------:R-:W-:Y:S01]  /*9ad0*/  @P4 STS.128 [R215+0xc800], RZ ;  /* 0x00c800ffd7004388 */ /* 0x000fe20000000c00 */
[C---:B------:R-:W-:Y:S02]  /*9ae0*/  @!P4 LEA R250, P6, R3.reuse, c[0x0][0x170], 0x1 ;  /* 0x00005c0003faca11 */ /* 0x040fe400078c08ff */
[C---:B------:R-:W-:Y:S02]  /*9af0*/  @!P3 LEA R244, P1, R3.reuse, c[0x0][0x170], 0x1 ;  /* 0x00005c0003f4ba11 */ /* 0x040fe400078208ff */
[C-C-:B------:R-:W-:Y:S01]  /*9b00*/  @!P4 LEA.HI.X R251, R3.reuse, c[0x0][0x174], R2.reuse, 0x1, P6 ;  /* 0x00005d0003fbca11 */ /* 0x140fe200030f0c02 */
[----:B------:R-:W-:Y:S01]  /*9b10*/  @!PT LDS RZ, [RZ] ;  /* 0x00000000fffff984 */ /* 0x000fe20000000800 */
[----:B------:R-:W-:Y:S01]  /*9b20*/  @!PT LDS RZ, [RZ] ;  /* 0x00000000fffff984 */ /* 0x000fe20000000800 */
[----:B------:R-:W-:Y:S01]  /*9b30*/  @!PT LDS RZ, [RZ] ;  /* 0x00000000fffff984 */ /* 0x000fe20000000800 */
[----:B------:R4:W-:Y:S01]  /*9b40*/  @!P4 LDGSTS.E.BYPASS.LTC128B.128 [R215+0xc800], [R240.64] ;  /* 0x0c800000f0d7cfae */ /* 0x0009e2000b901d44 */
[C-C-:B------:R-:W-:Y:S02]  /*9b50*/  @!P3 LEA.HI.X R245, R3.reuse, c[0x0][0x174], R2.reuse, 0x1, P1 ;  /* 0x00005d0003f5ba11 */ /* 0x140fe400008f0c02 */
[----:B-1----:R-:W-:Y:S02]  /*9b60*/  @!P2 LEA R242, P0, R3, c[0x0][0x170], 0x1 ;  /* 0x00005c0003f2aa11 */ /* 0x002fe400078008ff */
[----:B------:R-:W-:Y:S01]  /*9b70*/  ISETP.GT.AND P5, PT, R219, RZ, PT ;  /* 0x000000ffdb00720c */ /* 0x000fe20003fa4270 */
[----:B------:R-:W-:Y:S01]  /*9b80*/  @P3 STS.128 [R215+0xe800], RZ ;  /* 0x00e800ffd7003388 */ /* 0x000fe20000000c00 */
[----:B------:R-:W-:Y:S05]  /*9b90*/  @!P2 LEA.HI.X R243, R3, c[0x0][0x174], R2, 0x1, P0 ;  /* 0x00005d0003f3aa11 */ /* 0x000fea00000f0c02 */
        /* <DEDUP_REMOVED lines=195> */
[----:B------:R-:W2:Y:S01]  /*a7d0*/  MUFU.TANH R166, R3 ;  /* 0x0000000300a67308 */ /* 0x000ea20000002400 */
        /* <DEDUP_REMOVED lines=9> */
[----:B------:R2:W2:Y:S01]  /*a870*/  MUFU.TANH R169, R2 ;  /* 0x0000000200a97308 */ /* 0x0004a20000002400 */
[----:B------:R-:W-:Y:S02]  /*a880*/  FMUL.FTZ R251, R14, c[0x0][0x2ec] ;  /* 0x0000bb000efb7a20 */ /* 0x000fe40000410000 */
[----:B------:R-:W-:Y:S02]  /*a890*/  FMUL.FTZ R249, R15, c[0x0][0x2ec] ;  /* 0x0000bb000ff97a20 */ /* 0x000fe40000410000 */
[----:B------:R-:W-:Y:S02]  /*a8a0*/  FMUL.FTZ R246, R16, c[0x0][0x2ec] ;  /* 0x0000bb0010f67a20 */ /* 0x000fe40000410000 */
[----:B------:R-:W-:Y:S02]  /*a8b0*/  FMUL.FTZ R244, R17, c[0x0][0x2ec] ;  /* 0x0000bb0011f47a20 */ /* 0x000fe40000410000 */
[----:B------:R-:W-:Y:S01]  /*a8c0*/  FMUL.FTZ R247, R18, c[0x0][0x2ec] ;  /* 0x0000bb0012f77a20 */ /* 0x000fe20000410000 */
[----:B------:R2:W2:Y:S01]  /*a8d0*/  MUFU.TANH R170, R133 ;  /* 0x0000008500aa7308 */ /* 0x0004a20000002400 */
[C---:B-1----:R-:W-:Y:S03]  /*a8e0*/  HMMA.16816.F32 R28, R176.reuse, R136, R28 ;  /* 0x00000088b01c723c */ /* 0x042fe6000000181c */
[----:B------:R-:W-:Y:S02]  /*a8f0*/  FMUL.FTZ R245, R19, c[0x0][0x2ec] ;  /* 0x0000bb0013f57a20 */ /* 0x000fe40000410000 */
[----:B------:R-:W-:Y:S02]  /*a900*/  FMUL.FTZ R242, R20, c[0x0][0x2ec] ;  /* 0x0000bb0014f27a20 */ /* 0x000fe40000410000 */
[----:B----4-:R-:W-:Y:S01]  /*a910*/  FMUL.FTZ R240, R21, c[0x0][0x2ec] ;  /* 0x0000bb0015f07a20 */ /* 0x010fe20000410000 */
[----:B------:R-:W-:Y:S01]  /*a920*/  HMMA.16816.F32 R32, R176, R138, R32 ;  /* 0x0000008ab020723c */ /* 0x000fe20000001820 */
[----:B------:R-:W1:Y:S03]  /*a930*/  MUFU.TANH R252, R252 ;  /* 0x000000fc00fc7308 */ /* 0x000e660000002400 */
[----:B------:R-:W-:Y:S02]  /*a940*/  FMUL.FTZ R243, R22, c[0x0][0x2ec] ;  /* 0x0000bb0016f37a20 */ /* 0x000fe40000410000 */
[----:B------:R-:W-:Y:S02]  /*a950*/  FMUL.FTZ R241, R23, c[0x0][0x2ec] ;  /* 0x0000bb0017f17a20 */ /* 0x000fe40000410000 */
[----:B------:R-:W-:Y:S03]  /*a960*/  FMUL.FTZ R238, R24, c[0x0][0x2ec] ;  /* 0x0000bb0018ee7a20 */ /* 0x000fe60000410000 */
[----:B------:R-:W4:Y:S01]  /*a970*/  MUFU.TANH R250, R250 ;  /* 0x000000fa00fa7308 */ /* 0x000f220000002400 */
[----:B------:R-:W-:Y:S02]  /*a980*/  FMUL.FTZ R236, R25, c[0x0][0x2ec] ;  /* 0x0000bb0019ec7a20 */ /* 0x000fe40000410000 */
[----:B------:R-:W-:Y:S02]  /*a990*/  FMUL.FTZ R239, R26, c[0x0][0x2ec] ;  /* 0x0000bb001aef7a20 */ /* 0x000fe40000410000 */
[----:B------:R-:W-:Y:S02]  /*a9a0*/  FMUL.FTZ R237, R27, c[0x0][0x2ec] ;  /* 0x0000bb001bed7a20 */ /* 0x000fe40000410000 */
[----:B-----5:R-:W-:Y:S02]  /*a9b0*/  FMUL.FTZ R232, R28, c[0x0][0x2ec] ;  /* 0x0000bb001ce87a20 */ /* 0x020fe40000410000 */
[----:B------:R-:W-:Y:S01]  /*a9c0*/  FMUL.FTZ R234, R29, c[0x0][0x2ec] ;  /* 0x0000bb001dea7a20 */ /* 0x000fe20000410000 */
[----:B------:R-:W1:Y:S01]  /*a9d0*/  MUFU.TANH R248, R248 ;  /* 0x000000f800f87308 */ /* 0x000e620000002400 */
[----:B------:R-:W-:Y:S02]  /*a9e0*/  FMUL.FTZ R235, R30, c[0x0][0x2ec] ;  /* 0x0000bb001eeb7a20 */ /* 0x000fe40000410000 */
[----:B------:R-:W-:Y:S02]  /*a9f0*/  FMUL.FTZ R233, R31, c[0x0][0x2ec] ;  /* 0x0000bb001fe97a20 */ /* 0x000fe40000410000 */
[----:B------:R-:W-:Y:S02]  /*aa00*/  FMUL.FTZ R230, R32, c[0x0][0x2ec] ;  /* 0x0000bb0020e67a20 */ /* 0x000fe40000410000 */
[----:B------:R-:W-:Y:S02]  /*aa10*/  FMUL.FTZ R226, R33, c[0x0][0x2ec] ;  /* 0x0000bb0021e27a20 */ /* 0x000fe40000410000 */
[----:B---3--:R-:W-:Y:S01]  /*aa20*/  FMUL.FTZ R134, R34, c[0x0][0x2ec] ;  /* 0x0000bb0022867a20 */ /* 0x008fe20000410000 */
[----:B------:R-:W3:Y:S01]  /*aa30*/  MUFU.TANH R251, R251 ;  /* 0x000000fb00fb7308 */ /* 0x000ee20000002400 */
[----:B------:R-:W-:Y:S02]  /*aa40*/  FMUL.FTZ R132, R7, c[0x0][0x2ec] ;  /* 0x0000bb0007847a20 */ /* 0x000fe40000410000 */
[----:B------:R-:W-:Y:S02]  /*aa50*/  FMUL.FTZ R3, R10, c[0x0][0x2ec] ;  /* 0x0000bb000a037a20 */ /* 0x000fe40000410000 */
[----:B--2---:R-:W-:Y:S02]  /*aa60*/  FMUL.FTZ R2, R11, c[0x0][0x2ec] ;  /* 0x0000bb000b027a20 */ /* 0x004fe40000410000 */
[----:B------:R-:W-:Y:S03]  /*aa70*/  FMUL.FTZ R35, R35, c[0x0][0x2ec] ;  /* 0x0000bb0023237a20 */ /* 0x000fe60000410000 */
[----:B------:R2:W1:Y:S10]  /*aa80*/  MUFU.TANH R167, R132 ;  /* 0x0000008400a77308 */ /* 0x0004740000002400 */
        /* <DEDUP_REMOVED lines=24> */
.L_x_547:
        /* <DEDUP_REMOVED lines=67> */
[--C-:B------:R-:W-:Y:S01]  /*b040*/  FFMA.FTZ R172, R182, c[0x0][0x23c], -R145.reuse ;  /* 0x00008f00b6ac7a23 */ /* 0x100fe20000010891 */
[----:B------:R-:W-:Y:S01]  /*b050*/  LDSM.16.MT88.4 R164, [R200+0x11800] ;  /* 0x01180000c8a4783b */ /* 0x000fe20000004200 */
        /* <DEDUP_REMOVED lines=339> */
.L_x_545:
[----:B------:R-:W1:Y:S01]  /*c590*/  SHFL.BFLY PT, R2, R231, 0x2, 0x1f ;  /* 0x0c401f00e7027f89 */ /* 0x000e6200000e0000 */
[C---:B------:R-:W-:Y:S01]  /*c5a0*/  ISETP.NE.AND P0, PT, R213.reuse, -0x1, PT ;  /* 0xffffffffd500780c */ /* 0x040fe20003f05270 */
[----:B------:R-:W-:Y:S01]  /*c5b0*/  ULDC.64 UR4, c[0x0][0x118] ;  /* 0x0000460000047ab9 */ /* 0x000fe20000000a00 */
[----:B------:R-:W-:Y:S01]  /*c5c0*/  MOV R12, 0x3f800000 ;  /* 0x3f800000000c7802 */ /* 0x000fe20000000f00 */
[----:B------:R-:W2:Y:S01]  /*c5d0*/  SHFL.BFLY PT, R0, R227, 0x2, 0x1f ;  /* 0x0c401f00e3007f89 */ /* 0x000ea200000e0000 */
[----:B------:R-:W-:Y:S03]  /*c5e0*/  BSSY B0, `(.L_x_549) ;  /* 0x000014a000007945 */ /* 0x000fe60003800000 */
        /* <DEDUP_REMOVED lines=156> */
[----:B------:R-:W3:Y:S01]  /*cfb0*/  S2R R63, SR_CTAID.X ;  /* 0x00000000003f7919 */ /* 0x000ee20000002500 */
        /* <DEDUP_REMOVED lines=22> */
[----:B------:R-:W-:Y:S01]  /*d120*/  LOP3.LUT R13, R0, 0x3ffffffc, RZ, 0xc0, !PT ;  /* 0x3ffffffc000d7812 */ /* 0x000fe200078ec0ff */
[----:B------:R-:W-:Y:S01]  /*d130*/  IMAD.SHL.U32 R12, R9, 0x40, RZ ;  /* 0x00000040090c7824 */ /* 0x000fe200078e00ff */
[----:B------:R-:W-:Y:S02]  /*d140*/  SHF.R.S32.HI R0, RZ, 0x5, R4 ;  /* 0x00000005ff007819 */ /* 0x000fe40000011404 */
[----:B------:R-:W-:Y:S02]  /*d150*/  IADD3 R13, -R13, R6, RZ ;  /* 0x000000060d0d7210 */ /* 0x000fe40007ffe1ff */
[----:B------:R-:W-:Y:S02]  /*d160*/  LOP3.LUT R12, R12, 0x1c0, RZ, 0xc0, !PT ;  /* 0x000001c00c0c7812 */ /* 0x000fe400078ec0ff */
[----:B------:R-:W-:Y:S02]  /*d170*/  LOP3.LUT R4, R9, 0x1, RZ, 0xc0, !PT ;  /* 0x0000000109047812 */ /* 0x000fe400078ec0ff */
[----:B------:R-:W-:-:S02]  /*d180*/  LEA R13, R0, R13, 0x9 ;  /* 0x0000000d000d7211 */ /* 0x000fc400078e48ff */
[----:B------:R-:W-:Y:S02]  /*d190*/  LEA.HI R12, R12, R12, RZ, 0x1d ;  /* 0x0000000c0c0c7211 */ /* 0x000fe400078fe8ff */
[----:B------:R-:W-:Y:S02]  /*d1a0*/  ISETP.NE.U32.AND P3, PT, R4, 0x1, PT ;  /* 0x000000010400780c */ /* 0x000fe40003f65070 */
[----:B------:R-:W-:Y:S02]  /*d1b0*/  LEA R12, R13, R12, 0x1 ;  /* 0x0000000c0d0c7211 */ /* 0x000fe400078e08ff */
[----:B------:R-:W-:Y:S02]  /*d1c0*/  R2P PR, R9, 0x6 ;  /* 0x0000000609007804 */ /* 0x000fe40000000000 */
[----:B------:R-:W-:Y:S01]  /*d1d0*/  SHF.L.U32 R13, R12, 0x1, RZ ;  /* 0x000000010c0d7819 */ /* 0x000fe200000006ff */
[----:B------:R-:W-:Y:S01]  /*d1e0*/  IMAD.MOV.U32 R12, RZ, RZ, 0x40 ;  /* 0x00000040ff0c7424 */ /* 0x000fe200078e00ff */
[----:B------:R-:W-:-:S02]  /*d1f0*/  MOV R4, 0x20 ;  /* 0x0000002000047802 */ /* 0x000fc40000000f00 */
[C---:B------:R-:W-:Y:S01]  /*d200*/  IADD3 R9, R13.reuse, -0x10, RZ ;  /* 0xfffffff00d097810 */ /* 0x040fe20007ffe0ff */
[----:B------:R-:W-:Y:S01]  /*d210*/  STS [R13], R128 ;  /* 0x000000800d007388 */ /* 0x000fe20000000800 */
[----:B------:R-:W-:Y:S02]  /*d220*/  SEL R4, R4, 0xffffffe0, !P1 ;  /* 0xffffffe004047807 */ /* 0x000fe40004800000 */
[C---:B------:R-:W-:Y:S01]  /*d230*/  @P3 IADD3 R9, R13.reuse, 0x10, RZ ;  /* 0x000000100d093810 */ /* 0x040fe20007ffe0ff */
[----:B------:R-:W-:Y:S01]  /*d240*/  STS [R13+0x400], R130 ;  /* 0x000400820d007388 */ /* 0x000fe20000000800 */
[----:B------:R-:W-:Y:S02]  /*d250*/  SEL R12, R12, 0xffffffc0, !P2 ;  /* 0xffffffc00c0c7807 */ /* 0x000fe40005000000 */
[----:B------:R-:W-:Y:S01]  /*d260*/  IADD3 R15, R13, R4, RZ ;  /* 0x000000040d0f7210 */ /* 0x000fe20007ffe0ff */
[----:B------:R-:W-:Y:S01]  /*d270*/  STS [R9], R124 ;  /* 0x0000007c09007388 */ /* 0x000fe20000000800 */
[----:B------:R-:W-:-:S02]  /*d280*/  IADD3 R17, R4, R9, RZ ;  /* 0x0000000904117210 */ /* 0x000fc40007ffe0ff */
[-C--:B------:R-:W-:Y:S01]  /*d290*/  IADD3 R19, R13, R12.reuse, RZ ;  /* 0x0000000c0d137210 */ /* 0x080fe20007ffe0ff */
[----:B------:R-:W-:Y:S01]  /*d2a0*/  STS [R9+0x400], R126 ;  /* 0x0004007e09007388 */ /* 0x000fe20000000800 */
[----:B------:R-:W-:Y:S01]  /*d2b0*/  IADD3 R23, R12, R9, RZ ;  /* 0x000000090c177210 */ /* 0x000fe20007ffe0ff */
[----:B------:R-:W-:Y:S01]  /*d2c0*/  IMAD.IADD R25, R17, 0x1, R12 ;  /* 0x0000000111197824 */ /* 0x000fe200078e020c */
[----:B------:R-:W-:Y:S01]  /*d2d0*/  IADD3 R21, R15, R12, RZ ;  /* 0x0000000c0f157210 */ /* 0x000fe20007ffe0ff */
[----:B------:R-:W-:Y:S01]  /*d2e0*/  STS [R15], R120 ;  /* 0x000000780f007388 */ /* 0x000fe20000000800 */
[----:B------:R-:W-:Y:S01]  /*d2f0*/  F2FP.PACK_AB R94, R95, R94 ;  /* 0x0000005e5f5e723e */ /* 0x000fe200000000ff */
[----:B------:R-:W5:Y:S01]  /*d300*/  LDC.U8 R12, c[0x0][0x328] ;  /* 0x0000ca00ff0c7b82 */ /* 0x000f620000000000 */
        /* <DEDUP_REMOVED lines=15> */
[----:B-----5:R-:W-:Y:S01]  /*d400*/  ISETP.NE.AND P2, PT, R12, RZ, PT ;  /* 0x000000ff0c00720c */ /* 0x020fe20003f45270 */
[----:B------:R-:W-:Y:S01]  /*d410*/  STS [R23+0x400], R110 ;  /* 0x0004006e17007388 */ /* 0x000fe20000000800 */
[----:B------:R-:W-:Y:S02]  /*d420*/  MOV R0, 0x7f800000 ;  /* 0x7f80000000007802 */ /* 0x000fe40000000f00 */
[----:B------:R-:W-:Y:S01]  /*d430*/  ISETP.NE.OR P3, PT, R14, RZ, !P2 ;  /* 0x000000ff0e00720c */ /* 0x000fe20005765670 */
        /* <DEDUP_REMOVED lines=19> */
[----:B------:R-:W-:Y:S04]  /*d570*/  STS [R25+0x2400], R66 ;  /* 0x0024004219007388 */ /* 0x000fe80000000800 */
[----:B------:R-:W-:Y:S04]  /*d580*/  STS [R13+0x4000], R68 ;  /* 0x004000440d007388 */ /* 0x000fe80000000800 */
[----:B------:R2:W-:Y:S04]  /*d590*/  STS [R13+0x4400], R70 ;  /* 0x004400460d007388 */ /* 0x0005e80000000800 */
[----:B------:R-:W-:Y:S04]  /*d5a0*/  STS [R9+0x4000], R72 ;  /* 0x0040004809007388 */ /* 0x000fe80000000800 */
[----:B------:R3:W-:Y:S01]  /*d5b0*/  STS [R9+0x4400], R74 ;  /* 0x0044004a09007388 */ /* 0x0007e20000000800 */
[----:B-1----:R-:W-:-:S03]  /*d5c0*/  @!P3 IMAD R62, R2, c[0x0][0x214], RZ ;  /* 0x00008500023eba24 */ /* 0x002fc600078e02ff */
[----:B------:R1:W-:Y:S01]  /*d5d0*/  STS [R15+0x4000], R76 ;  /* 0x0040004c0f007388 */ /* 0x0003e20000000800 */
[----:B-----5:R-:W-:Y:S01]  /*d5e0*/  @P1 MOV R64, c[0x0][0x210] ;  /* 0x0000840000401a02 */ /* 0x020fe20000000f00 */
[----:B------:R-:W-:Y:S01]  /*d5f0*/  @!P1 IMAD.MOV.U32 R64, RZ, RZ, 0x1 ;  /* 0x00000001ff409424 */ /* 0x000fe200078e00ff */
[----:B------:R-:W-:Y:S01]  /*d600*/  @!P3 SEL R62, R62, R213, !P0 ;  /* 0x000000d53e3eb207 */ /* 0x000fe20004000000 */
[----:B------:R1:W-:Y:S04]  /*d610*/  STS [R15+0x4400], R78 ;  /* 0x0044004e0f007388 */ /* 0x0003e80000000800 */
[----:B------:R1:W-:Y:S04]  /*d620*/  STS [R17+0x4000], R80 ;  /* 0x0040005011007388 */ /* 0x0003e80000000800 */
[----:B------:R1:W-:Y:S01]  /*d630*/  STS [R17+0x4400], R82 ;  /* 0x0044005211007388 */ /* 0x0003e20000000800 */
[----:B--2---:R-:W-:-:S02]  /*d640*/  CS2R R70, SRZ ;  /* 0x0000000000467805 */ /* 0x004fc4000001ff00 */
[----:B------:R-:W-:Y:S01]  /*d650*/  @!P3 MOV R70, R62 ;  /* 0x0000003e0046b202 */ /* 0x000fe20000000f00 */
[----:B------:R1:W-:Y:S01]  /*d660*/  STS [R19+0x4000], R84 ;  /* 0x0040005413007388 */ /* 0x0003e20000000800 */
[----:B------:R-:W-:Y:S02]  /*d670*/  @!P3 SHF.R.S32.HI R71, RZ, 0x1f, R62 ;  /* 0x0000001fff47b819 */ /* 0x000fe4000001143e */
[----:B------:R-:W-:Y:S01]  /*d680*/  MOV R62, 0x7f800000 ;  /* 0x7f800000003e7802 */ /* 0x000fe20000000f00 */
[----:B------:R1:W-:Y:S01]  /*d690*/  STS [R19+0x4400], R86 ;  /* 0x0044005613007388 */ /* 0x0003e20000000800 */
[----:B---3--:R-:W-:-:S03]  /*d6a0*/  @!P1 MOV R9, c[0x0][0x214] ;  /* 0x0000850000099a02 */ /* 0x008fc60000000f00 */
        /* <DEDUP_REMOVED lines=11> */
[----:B------:R-:W2:Y:S04]  /*d760*/  S2R R4, SR_TID.X ;  /* 0x0000000000047919 */ /* 0x000ea80000002100 */
[----:B------:R-:W3:Y:S04]  /*d770*/  S2R R60, SR_CTAID.Z ;  /* 0x00000000003c7919 */ /* 0x000ee80000002700 */
[----:B------:R1:W1:Y:S04]  /*d780*/  LDS.128 R52, [R215] ;  /* 0x00000000d7347984 */ /* 0x0002680000000c00 */
[----:B------:R1:W1:Y:S01]  /*d790*/  LDS.128 R48, [R215+0x800] ;  /* 0x00080000d7307984 */ /* 0x0002620000000c00 */
[----:B--2---:R-:W-:-:S03]  /*d7a0*/  SHF.R.S32.HI R61, RZ, 0x1f, R4 ;  /* 0x0000001fff3d7819 */ /* 0x004fc60000011404 */
[----:B------:R2:W1:Y:S01]  /*d7b0*/  LDS.128 R44, [R215+0x1000] ;  /* 0x00100000d72c7984 */ /* 0x0004620000000c00 */
[-C--:B------:R-:W-:Y:S01]  /*d7c0*/  LEA.HI R9, R61, R4.reuse, RZ, 0x5 ;  /* 0x000000043d097211 */ /* 0x080fe200078f28ff */
[----:B---3--:R-:W-:Y:S02]  /*d7d0*/  IMAD R67, R60, R65, R67 ;  /* 0x000000413c437224 */ /* 0x008fe400078e0243 */
[----:B------:R2:W3:Y:S01]  /*d7e0*/  LDS.128 R40, [R215+0x1800] ;  /* 0x00180000d7287984 */ /* 0x0004e20000000c00 */
[----:B------:R-:W-:Y:S01]  /*d7f0*/  @P5 FMUL.FTZ R65, R8, 0.69314718246459960938 ;  /* 0x3f31721808415820 */ /* 0x000fe20000410000 */
[----:B------:R-:W-:Y:S01]  /*d800*/  LOP3.LUT R9, R9, 0xffffffe0, RZ, 0xc0, !PT ;  /* 0xffffffe009097812 */ /* 0x000fe200078ec0ff */
[----:B----4-:R-:W-:Y:S01]  /*d810*/  @P4 FMUL.FTZ R8, R7, 0.69314718246459960938 ;  /* 0x3f31721807084820 */ /* 0x010fe20000410000 */
[----:B------:R2:W4:Y:S01]  /*d820*/  LDS.128 R36, [R215+0x2000] ;  /* 0x00200000d7247984 */ /* 0x0005220000000c00 */
[----:B------:R-:W-:Y:S01]  /*d830*/  SHF.R.S32.HI R68, RZ, 0x1f, R67 ;  /* 0x0000001fff447819 */ /* 0x000fe20000011443 */
[----:B------:R-:W-:Y:S01]  /*d840*/  @P5 FFMA.FTZ R0, R132, c[0x0][0x238], R65 ;  /* 0x00008e0084005a23 */ /* 0x000fe20000010041 */
[----:B------:R-:W-:Y:S01]  /*d850*/  IADD3 R2, -R9, R4, RZ ;  /* 0x0000000409027210 */ /* 0x000fe20007ffe1ff */
[----:B------:R2:W1:Y:S01]  /*d860*/  LDS.128 R32, [R215+0x2800] ;  /* 0x00280000d7207984 */ /* 0x0004620000000c00 */
[----:B------:R-:W-:-:S02]  /*d870*/  @P4 FFMA.FTZ R62, R3, c[0x0][0x238], R8 ;  /* 0x00008e00033e4a23 */ /* 0x000fc40000010008 */
[----:B------:R-:W-:Y:S01]  /*d880*/  SHF.R.S32.HI R9, RZ, 0x1f, R2 ;  /* 0x0000001fff097819 */ /* 0x000fe20000011402 */
[----:B------:R2:W1:Y:S03]  /*d890*/  LDS.128 R28, [R215+0x3000] ;  /* 0x00300000d71c7984 */ /* 0x0004660000000c00 */
[----:B------:R-:W-:Y:S01]  /*d8a0*/  LEA.HI R9, R9, R2, RZ, 0x2 ;  /* 0x0000000209097211 */ /* 0x000fe200078f10ff */
[----:B------:R2:W1:Y:S01]  /*d8b0*/  LDS.128 R24, [R215+0x3800] ;  /* 0x00380000d7187984 */ /* 0x0004620000000c00 */
[----:B------:R-:W-:Y:S02]  /*d8c0*/  IMAD R2, R63, R64, RZ ;  /* 0x000000403f027224 */ /* 0x000fe400078e02ff */
[----:B------:R-:W-:Y:S01]  /*d8d0*/  SHF.R.S32.HI R66, RZ, 0x2, R9 ;  /* 0x00000002ff427819 */ /* 0x000fe20000011409 */
[----:B------:R2:W1:Y:S02]  /*d8e0*/  LDS.128 R20, [R215+0x4000] ;  /* 0x00400000d7147984 */ /* 0x0004640000000c00 */
[----:B------:R-:W-:-:S02]  /*d8f0*/  SHF.L.U32 R2, R2, 0x6, RZ ;  /* 0x0000000602027819 */ /* 0x000fc400000006ff */
        /* <DEDUP_REMOVED lines=24> */
.L_x_550:
[----:B------:R-:W-:Y:S05]  /*da80*/  BSYNC B0 ;  /* 0x0000000000007941 */ /* 0x000fea0003800000 */
.L_x_549:
        /* <DEDUP_REMOVED lines=9> */
[----:B--2---:R-:W-:Y:S01]  /*db20*/  SHF.R.S32.HI R0, RZ, 0x1f, R60 ;  /* 0x0000001fff007819 */ /* 0x004fe2000001143c */
[----:B------:R-:W-:Y:S01]  /*db30*/  IMAD.WIDE.U32 R8, R60, c[0x0][0x1f0], R8 ;  /* 0x00007c003c087a25 */ /* 0x000fe200078e0008 */
[----:B------:R-:W-:-:S03]  /*db40*/  SHF.R.S32.HI R6, RZ, 0x3, R4 ;  /* 0x00000003ff067819 */ /* 0x000fc60000011404 */
[----:B------:R-:W-:Y:S01]  /*db50*/  IMAD R3, R0, c[0x0][0x1f0], RZ ;  /* 0x00007c0000037a24 */ /* 0x000fe200078e02ff */
[----:B------:R-:W-:-:S03]  /*db60*/  SHF.R.S32.HI R7, RZ, 0x1f, R6 ;  /* 0x0000001fff077819 */ /* 0x000fc60000011406 */
[----:B------:R-:W-:Y:S02]  /*db70*/  IMAD R3, R60, c[0x0][0x1f4], R3 ;  /* 0x00007d003c037a24 */ /* 0x000fe400078e0203 */
[----:B-1----:R-:W-:-:S04]  /*db80*/  IMAD.WIDE R214, R214, 0x40, R6 ;  /* 0x00000040d6d67825 */ /* 0x002fc800078e0206 */
        /* <DEDUP_REMOVED lines=13> */
[----:B----4-:R1:W-:Y:S04]  /*dc60*/  @!P2 STG.E.128 [R10.64+0x80], R36 ;  /* 0x000080240a00a986 */ /* 0x0103e8000c101d04 */
[----:B------:R1:W-:Y:S02]  /*dc70*/  @!P1 STG.E.128 [R10.64+0x100], R20 ;  /* 0x000100140a009986 */ /* 0x0003e4000c101d04 */
.L_x_552:
[----:B------:R-:W-:Y:S05]  /*dc80*/  BSYNC B0 ;  /* 0x0000000000007941 */ /* 0x000fea0003800000 */
.L_x_551:
[----:B------:R-:W-:Y:S01]  /*dc90*/  LEA.HI.SX32 R0, R5, 0x10, 0x1d ;  /* 0x0000001005007811 */ /* 0x000fe200078feaff */
        /* <DEDUP_REMOVED lines=19> */
.L_x_554:
[----:B------:R-:W-:Y:S05]  /*ddd0*/  BSYNC B0 ;  /* 0x0000000000007941 */ /* 0x000fea0003800000 */
.L_x_553:
[----:B------:R-:W-:Y:S01]  /*dde0*/  LEA.HI.SX32 R0, R5, 0x20, 0x1d ;  /* 0x0000002005007811 */ /* 0x000fe200078feaff */
        /* <DEDUP_REMOVED lines=19> */
.L_x_556:
[----:B------:R-:W-:Y:S05]  /*df20*/  BSYNC B0 ;  /* 0x0000000000007941 */ /* 0x000fea0003800000 */
.L_x_555:
[----:B------:R-:W-:-:S04]  /*df30*/  LEA.HI.SX32 R0, R5, 0x30, 0x1d ;  /* 0x0000003005007811 */ /* 0x000fc800078feaff */
        /* <DEDUP_REMOVED lines=16> */
[----:B---3--:R1:W-:Y:S10]  /*e040*/  @!P1 STG.E.128 [R2.64], R40 ;  /* 0x0000002802009986 */ /* 0x0083f4000c101d04 */
[----:B------:R-:W-:Y:S05]  /*e050*/  @P0 EXIT ;  /* 0x000000000000094d */ /* 0x000fea0003800000 */
[----:B------:R-:W-:Y:S01]  /*e060*/  STG.E.128 [R2.64+0x100], R56 ;  /* 0x0001003802007986 */ /* 0x000fe2000c101d04 */
[----:B------:R-:W-:Y:S05]  /*e070*/  EXIT ;  /* 0x000000000000794d */ /* 0x000fea0003800000 */
.L_x_510:
[----:B-1----:R-:W1:Y:S01]  /*e080*/  LDC.U8 R4, c[0x0][0x329] ;  /* 0x0000ca40ff047b82 */ /* 0x002e620000000000 */
[----:B------:R-:W-:Y:S01]  /*e090*/  ISETP.NE.AND P3, PT, R213, -0x1, PT ;  /* 0xffffffffd500780c */ /* 0x000fe20003f65270 */
[----:B------:R-:W-:Y:S01]  /*e0a0*/  CS2R R16, SRZ ;  /* 0x0000000000107805 */ /* 0x000fe2000001ff00 */
[----:B------:R-:W-:Y:S01]  /*e0b0*/  SHF.R.S32.HI R5, RZ, 0x1f, R6 ;  /* 0x0000001fff057819 */ /* 0x000fe20000011406 */
[----:B------:R-:W-:Y:S01]  /*e0c0*/  ULDC.64 UR4, c[0x0][0x118] ;  /* 0x0000460000047ab9 */ /* 0x000fe20000000a00 */
[----:B------:R-:W-:Y:S01]  /*e0d0*/  IADD3 R218, -R95, R218, RZ ;  /* 0x000000da5fda7210 */ /* 0x000fe20007ffe1ff */
[----:B------:R-:W-:Y:S01]  /*e0e0*/  BSSY B0, `(.L_x_557) ;  /* 0x0000040000007945 */ /* 0x000fe20003800000 */
[----:B------:R-:W-:Y:S01]  /*e0f0*/  LEA.HI R10, R5, R6, RZ, 0x3 ;  /* 0x00000006050a7211 */ /* 0x000fe200078f18ff */
[----:B------:R-:W2:Y:S03]  /*e100*/  LDC.U8 R0, c[0x0][0x328] ;  /* 0x0000ca00ff007b82 */ /* 0x000ea60000000000 */
[----:B------:R-:W-:-:S02]  /*e110*/  LOP3.LUT R9, R10, 0xfffffff8, RZ, 0xc0, !PT ;  /* 0xfffffff80a097812 */ /* 0x000fc400078ec0ff */
[----:B------:R-:W-:Y:S01]  /*e120*/  SHF.R.S32.HI R10, RZ, 0x3, R10 ;  /* 0x00000003ff0a7819 */ /* 0x000fe2000001140a */
[----:B------:R-:W-:-:S03]  /*e130*/  @P3 IMAD.WIDE.U32 R12, R213, c[0x0][0x1e8], RZ ;  /* 0x00007a00d50c3a25 */ /* 0x000fc600078e00ff */
[----:B------:R-:W-:Y:S01]  /*e140*/  SHF.R.S32.HI R11, RZ, 0x1f, R10 ;  /* 0x0000001fff0b7819 */ /* 0x000fe2000001140a */
[----:B------:R-:W-:-:S04]  /*e150*/  @!P3 IMAD.WIDE.U32 R14, R3, c[0x0][0x1e0], RZ ;  /* 0x00007800030eba25 */ /* 0x000fc800078e00ff */
[----:B------:R-:W-:Y:S01]  /*e160*/  IMAD.IADD R6, R6, 0x1, -R9 ;  /* 0x0000000106067824 */ /* 0x000fe200078e0a09 */
[----:B------:R-:W-:Y:S01]  /*e170*/  @!P3 MOV R12, R14 ;  /* 0x0000000e000cb202 */ /* 0x000fe20000000f00 */
[----:B------:R-:W-:Y:S01]  /*e180*/  @P3 IMAD R7, R213, c[0x0][0x1ec], R13 ;  /* 0x00007b00d5073a24 */ /* 0x000fe200078e020d */
[----:B-1----:R-:W-:Y:S01]  /*e190*/  ISETP.NE.AND P1, PT, R4, RZ, PT ;  /* 0x000000ff0400720c */ /* 0x002fe20003f25270 */
[----:B------:R-:W-:Y:S01]  /*e1a0*/  IMAD.WIDE R214, R214, 0x40, R10 ;  /* 0x00000040d6d67825 */ /* 0x000fe200078e020a */
[----:B--2---:R-:W-:-:S04]  /*e1b0*/  ISETP.NE.AND P0, PT, R0, RZ, PT ;  /* 0x000000ff0000720c */ /* 0x004fc80003f05270 */
[----:B------:R-:W-:-:S07]  /*e1c0*/  ISETP.NE.OR P2, PT, R4, RZ, !P0 ;  /* 0x000000ff0400720c */ /* 0x000fce0004745670 */
[----:B------:R-:W-:Y:S02]  /*e1d0*/  @P1 IMAD.MOV.U32 R2, RZ, RZ, c[0x0][0x210] ;  /* 0x00008400ff021624 */ /* 0x000fe400078e00ff */
[----:B------:R-:W-:Y:S02]  /*e1e0*/  @!P1 IMAD.MOV.U32 R0, RZ, RZ, c[0x0][0x214] ;  /* 0x00008500ff009624 */ /* 0x000fe400078e00ff */
[----:B------:R-:W-:Y:S02]  /*e1f0*/  @P1 IMAD R2, R2, c[0x0][0x214], RZ ;  /* 0x0000850002021a24 */ /* 0x000fe400078e02ff */
[----:B------:R-:W-:Y:S01]  /*e200*/  @P1 IMAD.MOV.U32 R4, RZ, RZ, 0x1 ;  /* 0x00000001ff041424 */ /* 0x000fe200078e00ff */
[----:B------:R-:W-:Y:S02]  /*e210*/  @!P1 SEL R2, R0, c[0x0][0x234], !P0 ;  /* 0x00008d0000029a07 */ /* 0x000fe40004000000 */
[----:B------:R-:W-:Y:S02]  /*e220*/  @!P3 SHF.R.S32.HI R0, RZ, 0x1f, R3 ;  /* 0x0000001fff00b819 */ /* 0x000fe40000011403 */
[----:B------:R-:W-:Y:S01]  /*e230*/  ISETP.NE.OR P0, PT, R213, -0x1, P2 ;  /* 0xffffffffd500780c */ /* 0x000fe20001705670 */
[----:B------:R-:W-:-:S02]  /*e240*/  @!P1 IMAD R4, R2, c[0x0][0x1c0], RZ ;  /* 0x0000700002049a24 */ /* 0x000fc400078e02ff */
[----:B------:R-:W-:Y:S02]  /*e250*/  @!P3 IMAD R0, R0, c[0x0][0x1e0], RZ ;  /* 0x000078000000ba24 */ /* 0x000fe400078e02ff */
[C---:B------:R-:W-:Y:S02]  /*e260*/  IMAD R5, R3.reuse, R4, RZ ;  /* 0x0000000403057224 */ /* 0x040fe400078e02ff */
[----:B------:R-:W-:Y:S02]  /*e270*/  @!P3 IMAD R0, R3, c[0x0][0x1e4], R0 ;  /* 0x000079000300ba24 */ /* 0x000fe400078e0200 */
[----:B------:R-:W-:Y:S01]  /*e280*/  @P1 IMAD.MOV.U32 R4, RZ, RZ, c[0x0][0x210] ;  /* 0x00008400ff041624 */ /* 0x000fe200078e00ff */
[----:B------:R-:W-:Y:S01]  /*e290*/  SEL R5, R5, RZ, P2 ;  /* 0x000000ff05057207 */ /* 0x000fe20001000000 */
[----:B------:R-:W-:Y:S02]  /*e2a0*/  @!P3 IMAD.IADD R7, R15, 0x1, R0 ;  /* 0x000000010f07b824 */ /* 0x000fe400078e0200 */
[----:B------:R-:W-:Y:S01]  /*e2b0*/  @!P0 IMAD R213, R3, c[0x0][0x214], RZ ;  /* 0x0000850003d58a24 */ /* 0x000fe200078e02ff */
[----:B------:R-:W-:Y:S01]  /*e2c0*/  SHF.R.S32.HI R3, RZ, 0x1f, R8 ;  /* 0x0000001fff037819 */ /* 0x000fe20000011408 */
[----:B------:R-:W-:-:S02]  /*e2d0*/  IMAD.SHL.U32 R0, R6, 0x8, RZ ;  /* 0x0000000806007824 */ /* 0x000fc400078e00ff */
[----:B------:R-:W-:Y:S01]  /*e2e0*/  @!P1 IMAD.MOV.U32 R4, RZ, RZ, 0x1 ;  /* 0x00000001ff049424 */ /* 0x000fe200078e00ff */
[----:B------:R-:W-:Y:S01]  /*e2f0*/  @!P2 SHF.R.S32.HI R17, RZ, 0x1f, R213 ;  /* 0x0000001fff11a819 */ /* 0x000fe200000114d5 */
[----:B------:R-:W-:Y:S01]  /*e300*/  IMAD R5, R8, R2, R5 ;  /* 0x0000000208057224 */ /* 0x000fe200078e0205 */
[----:B------:R-:W-:Y:S01]  /*e310*/  @!P2 MOV R16, R213 ;  /* 0x000000d50010a202 */ /* 0x000fe20000000f00 */
[----:B------:R-:W-:Y:S01]  /*e320*/  IMAD R3, R3, c[0x0][0x1f0], RZ ;  /* 0x00007c0003037a24 */ /* 0x000fe200078e02ff */
[----:B------:R-:W-:Y:S01]  /*e330*/  IADD3 R12, P0, R0, R12, RZ ;  /* 0x0000000c000c7210 */ /* 0x000fe20007f1e0ff */
[----:B------:R-:W-:Y:S01]  /*e340*/  IMAD R14, R95, R4, RZ ;  /* 0x000000045f0e7224 */ /* 0x000fe200078e02ff */
[----:B------:R-:W-:Y:S01]  /*e350*/  ISETP.GE.AND P2, PT, R10, R218, PT ;  /* 0x000000da0a00720c */ /* 0x000fe20003f46270 */
[----:B------:R-:W-:Y:S01]  /*e360*/  IMAD R2, R8, c[0x0][0x1f4], R3 ;  /* 0x00007d0008027a24 */ /* 0x000fe200078e0203 */
[----:B------:R-:W-:Y:S02]  /*e370*/  LEA.HI.X.SX32 R13, R0, R7, 0x1, P0 ;  /* 0x00000007000d7211 */ /* 0x000fe400000f0eff */
[----:B------:R-:W-:-:S02]  /*e380*/  IADD3 R3, P1, P0, R14, R16, R5 ;  /* 0x000000100e037210 */ /* 0x000fc4000783e005 */
[----:B------:R-:W-:Y:S01]  /*e390*/  SHF.R.S32.HI R5, RZ, 0x1f, R5 ;  /* 0x0000001fff057819 */ /* 0x000fe20000011405 */
[----:B------:R-:W-:Y:S01]  /*e3a0*/  IMAD.WIDE.U32 R8, R8, c[0x0][0x1f0], R12 ;  /* 0x00007c0008087a25 */ /* 0x000fe200078e000c */
[----:B------:R-:W-:Y:S02]  /*e3b0*/  SHF.R.S32.HI R12, RZ, 0x1f, R14 ;  /* 0x0000001fff0c7819 */ /* 0x000fe4000001140e */
[----:B------:R-:W-:Y:S01]  /*e3c0*/  IADD3 R7, R0, 0x40, RZ ;  /* 0x0000004000077810 */ /* 0x000fe20007ffe0ff */
[----:B------:R-:W-:Y:S01]  /*e3d0*/  IMAD.IADD R19, R2, 0x1, R9 ;  /* 0x0000000102137824 */ /* 0x000fe200078e0209 */
        /* <DEDUP_REMOVED lines=16> */
.L_x_558:
[----:B------:R-:W-:Y:S05]  /*e4e0*/  BSYNC B0 ;  /* 0x0000000000007941 */ /* 0x000fea0003800000 */
.L_x_557:
        /* <DEDUP_REMOVED lines=20> */
.L_x_560:
[----:B------:R-:W-:Y:S05]  /*e630*/  BSYNC B0 ;  /* 0x0000000000007941 */ /* 0x000fea0003800000 */
.L_x_559:
        /* <DEDUP_REMOVED lines=20> */
.L_x_562:
[----:B------:R-:W-:Y:S05]  /*e780*/  BSYNC B0 ;  /* 0x0000000000007941 */ /* 0x000fea0003800000 */
.L_x_561:
        /* <DEDUP_REMOVED lines=19> */
.L_x_564:
[----:B------:R-:W-:Y:S05]  /*e8c0*/  BSYNC B0 ;  /* 0x0000000000007941 */ /* 0x000fea0003800000 */
.L_x_563:
[----:B------:R-:W-:-:S04]  /*e8d0*/  ISETP.NE.AND P6, PT, R6, RZ, PT ;  /* 0x000000ff0600720c */ /* 0x000fc80003fc5270 */
[-C--:B------:R-:W-:Y:S02]  /*e8e0*/  ISETP.GE.OR P5, PT, R10, R218.reuse, P6 ;  /* 0x000000da0a00720c */ /* 0x080fe400037a6670 */
[-C--:B------:R-:W-:Y:S02]  /*e8f0*/  ISETP.GE.OR P4, PT, R15, R218.reuse, P6 ;  /* 0x000000da0f00720c */ /* 0x080fe40003786670 */
[-C--:B------:R-:W-:Y:S02]  /*e900*/  ISETP.GE.OR P3, PT, R13, R218.reuse, P6 ;  /* 0x000000da0d00720c */ /* 0x080fe40003766670 */
[----:B------:R-:W-:-:S07]  /*e910*/  ISETP.GE.OR P6, PT, R17, R218, P6 ;  /* 0x000000da1100720c */ /* 0x000fce00037c6670 */
[-C--:B-1----:R-:W-:Y:S02]  /*e920*/  @!P5 IMAD R9, R10, R4.reuse, RZ ;  /* 0x000000040a09d224 */ /* 0x082fe400078e02ff */
        /* <DEDUP_REMOVED lines=22> */
[----:B-1----:R-:W-:-:S03]  /*ea90*/  IMAD.MOV.U32 R5, RZ, RZ, 0x7f800000 ;  /* 0x7f800000ff057424 */ /* 0x002fc600078e00ff */
[----:B------:R-:W-:-:S04]  /*eaa0*/  IADD3 R3, P0, R4, R3, RZ ;  /* 0x0000000304037210 */ /* 0x000fc80007f1e0ff */
[----:B------:R-:W-:Y:S02]  /*eab0*/  LEA.HI.X.SX32 R4, R4, R12, 0x1, P0 ;  /* 0x0000000c04047211 */ /* 0x000fe400000f0eff */
[----:B------:R-:W-:-:S04]  /*eac0*/  LEA R2, P0, R3, c[0x0][0x200], 0x2 ;  /* 0x0000800003027a11 */ /* 0x000fc800078010ff */
[----:B------:R-:W-:-:S05]  /*ead0*/  LEA.HI.X R3, R3, c[0x0][0x204], R4, 0x2, P0 ;  /* 0x0000810003037a11 */ /* 0x000fca00000f1404 */
[----:B------:R-:W-:Y:S01]  /*eae0*/  STG.E [R2.64], R5 ;  /* 0x0000000502007986 */ /* 0x000fe2000c101904 */
[----:B------:R-:W-:Y:S05]  /*eaf0*/  EXIT ;  /* 0x000000000000794d */ /* 0x000fea0003800000 */
.L_x_565:
        /* <DEDUP_REMOVED lines=16> */
.L_x_693:


//--------------------- .text._ZN5flash16flash_fwd_kernelI23Flash_fwd_kernel_traitsILi192ELi64ELi64ELi4ELb0ELb0EN7cutlass6half_tE19Flash_kernel_traitsILi192ELi64ELi64ELi4ES3_EELb1ELb1ELb0ELb1ELb0ELb0ELb0ELb1EEEvNS_16Flash_fwd_paramsE --------------------------
	.section	.text._ZN5flash16flash_fwd_kernelI23Flash_fwd_kernel_traitsILi192ELi64ELi64ELi4ELb0ELb0EN7cutlass6half_tE19Flash_kernel_traitsILi192ELi64ELi64ELi4ES3_EELb1ELb1ELb0ELb1ELb0ELb0ELb0ELb1EEEvNS_16Flash_fwd_paramsE,"ax",@progbits
	.sectioninfo	@"SHI_REGISTERS=255"
	.align	128
        .global         _ZN5flash16flash_fwd_kernelI23Flash_fwd_kernel_traitsILi192ELi64ELi64ELi4ELb0ELb0EN7cutlass6half_tE19Flash_kernel_traitsILi192ELi64ELi64ELi4ES3_EELb1ELb1ELb0ELb1ELb0ELb0ELb0ELb1EEEvNS_16Flash_fwd_paramsE
        .type           _ZN5flash16flash_fwd_kernelI23Flash_fwd_kernel_traitsILi192ELi64ELi64ELi4ELb0ELb0EN7cutlass6half_tE19Flash_kernel_traitsILi192ELi64ELi64ELi4ES3_EELb1ELb1ELb0ELb1ELb0ELb0ELb0ELb1EEEvNS_16Flash_fwd_paramsE,@function
        .size           _ZN5flash16flash_fwd_kernelI23Flash_fwd_kernel_traitsILi192ELi64ELi64ELi4ELb0ELb0EN7cutlass6half_tE19Flash_kernel_traitsILi192ELi64ELi64ELi4ES3_EELb1ELb1ELb0ELb1ELb0ELb0ELb0ELb1EEEvNS_16Flash_fwd_paramsE,(.L_x_694 - _ZN5flash16flash_fwd_kernelI23Flash_fwd_kernel_traitsILi192ELi64ELi64ELi4ELb0ELb0EN7cutlass6half_tE19Flash_kernel_traitsILi192ELi64ELi64ELi4ES3_EELb1ELb1ELb0ELb1ELb0ELb0ELb0ELb1EEEvNS_16Flash_fwd_paramsE)
        .other          _ZN5flash16flash_fwd_kernelI23Flash_fwd_kernel_traitsILi192ELi64ELi64ELi4ELb0ELb0EN7cutlass6half_tE19Flash_kernel_traitsILi192ELi64ELi64ELi4ES3_EELb1ELb1ELb0ELb1ELb0ELb0ELb0ELb1EEEvNS_16Flash_fwd_paramsE,@"STO_CUDA_ENTRY STV_DEFAULT"
_ZN5flash16flash_fwd_kernelI23Flash_fwd_kernel_traitsILi192ELi64ELi64ELi4ELb0ELb0EN7cutlass6half_tE19Flash_kernel_traitsILi192ELi64ELi64ELi4ES3_EELb1ELb1ELb0ELb1ELb0ELb0ELb0ELb1EEEvNS_16Flash_fwd_paramsE:
.text._ZN5flash16flash_fwd_kernelI23Flash_fwd_kernel_traitsILi192ELi64ELi64ELi4ELb0ELb0EN7cutlass6half_tE19Flash_kernel_traitsILi192ELi64ELi64ELi4ES3_EELb1ELb1ELb0ELb1ELb0ELb0ELb0ELb1EEEvNS_16Flash_fwd_paramsE:
[----:B------:R-:W-:Y:S02]  /*0000*/  MOV R1, c[0x0][0x28] ;  /* 0x00000a0000017a02 */ /* 0x000fe40000000f00 */
[----:B------:R-:W-:Y:S01]  /*0010*/  ULDC.U8 UR4, c[0x0][0x304] ;  /* 0x0000c10000047ab9 */ /* 0x000fe20000000000 */
[----:B------:R-:W-:Y:S01]  /*0020*/  IMAD.MOV.U32 R8, RZ, RZ, c[0x0][0x2f8] ;  /* 0x0000be00ff087624 */ /* 0x000fe200078e00ff */
[----:B------:R-:W-:Y:S01]  /*0030*/  ISETP.NE.AND P1, PT, RZ, UR4, PT ;  /* 0x00000004ff007c0c */ /* 0x000fe2000bf25270 */
[----:B------:R-:W-:Y:S01]  /*0040*/  IMAD.MOV.U32 R9, RZ, RZ, c[0x0][0x2fc] ;  /* 0x0000bf00ff097624 */ /* 0x000fe200078e00ff */
[----:B------:R-:W-:Y:S01]  /*0050*/  ULDC.64 UR8, c[0x0][0x118] ;  /* 0x0000460000087ab9 */ /* 0x000fe20000000a00 */
[----:B------:R-:W-:-:S10]  /*0060*/  IADD3 R1, R1, -0xc0, RZ ;  /* 0xffffff4001017810 */ /* 0x000fd40007ffe0ff */
[----:B------:R-:W-:Y:S02]  /*0070*/  @P1 IMAD.MOV.U32 R2, RZ, RZ, R8 ;  /* 0x000000ffff021224 */ /* 0x000fe400078e0008 */
[----:B------:R-:W-:-:S06]  /*0080*/  @P1 IMAD.MOV.U32 R3, RZ, RZ, R9 ;  /* 0x000000ffff031224 */ /* 0x000fcc00078e0009 */
[----:B------:R-:W2:Y:S01]  /*0090*/  @P1 LDG.E.64 R2, [R2.64] ;  /* 0x0000000802021981 */ /* 0x000ea2000c1e1b00 */
[----:B------:R-:W-:Y:S01]  /*00a0*/  IMAD.MOV.U32 R190, RZ, RZ, c[0x0][0x2f0] ;  /* 0x0000bc00ffbe7624 */ /* 0x000fe200078e00ff */
[----:B------:R-:W-:-:S06]  /*00b0*/  MOV R191, c[0x0][0x2f4] ;  /* 0x0000bd0000bf7a02 */ /* 0x000fcc0000000f00 */
[----:B------:R-:W3:Y:S01]  /*00c0*/  @P1 LDG.E.64 R190, [R190.64] ;  /* 0x00000008bebe1981 */ /* 0x000ee2000c1e1b00 */
[----:B------:R-:W1:Y:S01]  /*00d0*/  LDC.U8 R4, c[0x0][0x312] ;  /* 0x0000c480ff047b82 */ /* 0x000e620000000000 */
[----:B------:R-:W-:Y:S01]  /*00e0*/  ISETP.NE.U32.AND P2, PT, RZ, c[0x0][0x240], PT ;  /* 0x00009000ff007a0c */ /* 0x000fe20003f45070 */
[----:B------:R-:W-:Y:S01]  /*00f0*/  IMAD.MOV.U32 R32, RZ, RZ, 0x4 ;  /* 0x00000004ff207424 */ /* 0x000fe200078e00ff */
[----:B------:R-:W4:Y:S01]  /*0100*/  S2R R37, SR_CTAID.X ;  /* 0x0000000000257919 */ /* 0x000f220000002500 */
[----:B------:R-:W-:Y:S02]  /*0110*/  MOV R12, 0xffffffff ;  /* 0xffffffff000c7802 */ /* 0x000fe40000000f00 */
[----:B------:R-:W-:Y:S01]  /*0120*/  ISETP.NE.AND.EX P2, PT, RZ, c[0x0][0x244], PT, P2 ;  /* 0x00009100ff007a0c */ /* 0x000fe20003f45320 */
[----:B------:R-:W4:Y:S04]  /*0130*/  S2R R31, SR_CTAID.Y ;  /* 0x00000000001f7919 */ /* 0x000f280000002600 */
[----:B------:R-:W4:Y:S04]  /*0140*/  S2R R22, SR_CTAID.Z ;  /* 0x0000000000167919 */ /* 0x000f280000002700 */
[----:B------:R-:W4:Y:S01]  /*0150*/  S2R R30, SR_TID.X ;  /* 0x00000000001e7919 */ /* 0x000f220000002100 */
[----:B-1----:R-:W-:Y:S01]  /*0160*/  ISETP.NE.AND P3, PT, R4, RZ, PT ;  /* 0x000000ff0400720c */ /* 0x002fe20003f65270 */
[----:B----4-:R-:W-:Y:S01]  /*0170*/  IMAD.WIDE R6, R31, R32, c[0x0][0x240] ;  /* 0x000090001f067625 */ /* 0x010fe200078e0220 */
[----:B------:R-:W-:-:S04]  /*0180*/  LOP3.LUT R0, R22, R37, R31, 0xfe, !PT ;  /* 0x0000002516007212 */ /* 0x000fc800078efe1f */
[----:B------:R-:W-:Y:S02]  /*0190*/  LOP3.LUT P4, RZ, R0, R30, RZ, 0xfc, !PT ;  /* 0x0000001e00ff7212 */ /* 0x000fe4000788fcff */
[----:B------:R-:W-:Y:S02]  /*01a0*/  MOV R11, 0xffffffff ;  /* 0xffffffff000b7802 */ /* 0x000fe40000000f00 */
[----:B--2---:R-:W-:-:S09]  /*01b0*/  @P1 IADD3 R8, P0, R2, c[0x0][0x300], RZ ;  /* 0x0000c00002081a10 */ /* 0x004fd20007f1e0ff */
[----:B------:R-:W-:Y:S02]  /*01c0*/  @!P4 IMAD.MOV.U32 R2, RZ, RZ, c[0x0][0x308] ;  /* 0x0000c200ff02c624 */ /* 0x000fe400078e00ff */
[----:B------:R-:W-:Y:S01]  /*01d0*/  @P1 IMAD.X R9, RZ, RZ, R3, P0 ;  /* 0x000000ffff091224 */ /* 0x000fe200000e0603 */
[----:B------:R-:W-:Y:S01]  /*01e0*/  ISETP.EQ.U32.AND P1, PT, RZ, c[0x0][0x248], PT ;  /* 0x00009200ff007a0c */ /* 0x000fe20003f22070 */
[----:B------:R-:W-:Y:S01]  /*01f0*/  @!P4 IMAD.MOV.U32 R3, RZ, RZ, c[0x0][0x30c] ;  /* 0x0000c300ff03c624 */ /* 0x000fe200078e00ff */
[----:B------:R-:W-:Y:S01]  /*0200*/  ISETP.NE.U32.AND P0, PT, RZ, c[0x0][0x250], PT ;  /* 0x00009400ff007a0c */ /* 0x000fe20003f05070 */
[----:B------:R-:W-:Y:S01]  /*0210*/  @!P4 IMAD.MOV.U32 R4, RZ, RZ, R8 ;  /* 0x000000ffff04c224 */ /* 0x000fe200078e0008 */
[----:B------:R-:W-:Y:S01]  /*0220*/  ISETP.EQ.OR.EX P1, PT, RZ, c[0x0][0x24c], !P3, P1 ;  /* 0x00009300ff007a0c */ /* 0x000fe20005f22710 */
[----:B------:R-:W-:Y:S01]  /*0230*/  @!P4 IMAD.MOV.U32 R5, RZ, RZ, R9 ;  /* 0x000000ffff05c224 */ /* 0x000fe200078e0009 */
[----:B---3--:R-:W-:Y:S01]  /*0240*/  @!P4 STG.E.64 [R2.64], R190 ;  /* 0x000000be0200c986 */ /* 0x008fe2000c101b08 */
[----:B------:R-:W-:-:S03]  /*0250*/  ISETP.NE.AND.EX P0, PT, RZ, c[0x0][0x254], PT, P0 ;  /* 0x00009500ff007a0c */ /* 0x000fc60003f05300 */
[----:B------:R1:W-:Y:S04]  /*0260*/  @!P4 STG.E.64 [R2.64+0x8], R4 ;  /* 0x000008040200c986 */ /* 0x0003e8000c101b08 */
[----:B------:R-:W2:Y:S04]  /*0270*/  @P2 LDG.E R12, [R6.64] ;  /* 0x00000008060c2981 */ /* 0x000ea8000c1e1900 */
[----:B------:R-:W2:Y:S01]  /*0280*/  @P2 LDG.E R0, [R6.64+0x4] ;  /* 0x0000040806002981 */ /* 0x000ea2000c1e1900 */
[----:B------:R-:W-:Y:S02]  /*0290*/  IMAD.MOV.U32 R10, RZ, RZ, RZ ;  /* 0x000000ffff0a7224 */ /* 0x000fe400078e00ff */
[----:B-1----:R-:W-:-:S04]  /*02a0*/  IMAD.WIDE R4, R31, R32, c[0x0][0x248] ;  /* 0x000092001f047625 */ /* 0x002fc800078e0220 */
[----:B------:R-:W-:Y:S01]  /*02b0*/  @P0 IMAD.WIDE R2, R31, R32, c[0x0][0x250] ;  /* 0x000094001f020625 */ /* 0x000fe200078e0220 */
[----:B------:R1:W5:Y:S01]  /*02c0*/  @!P1 LDG.E R11, [R4.64] ;  /* 0x00000008040b9981 */ /* 0x000362000c1e1900 */
[----:B------:R-:W3:Y:S03]  /*02d0*/  LDC.U8 R148, c[0x0][0x2d8] ;  /* 0x0000b600ff947b82 */ /* 0x000ee60000000000 */
[----:B------:R1:W5:Y:S01]  /*02e0*/  @P0 LDG.E R10, [R2.64] ;  /* 0x00000008020a0981 */ /* 0x000362000c1e1900 */
[----:B------:R-:W-:-:S04]  /*02f0*/  ISETP.NE.U32.AND P0, PT, RZ, c[0x0][0x248], PT ;  /* 0x00009200ff007a0c */ /* 0x000fc80003f05070 */
[----:B------:R-:W-:Y:S02]  /*0300*/  ISETP.NE.AND.EX P0, PT, RZ, c[0x0][0x24c], PT, P0 ;  /* 0x00009300ff007a0c */ /* 0x000fe40003f05300 */
[----:B------:R-:W-:-:S04]  /*0310*/  SHF.R.S32.HI R13, RZ, 0x1f, R30 ;  /* 0x0000001fff0d7819 */ /* 0x000fc8000001141e */
[----:B------:R-:W-:Y:S01]  /*0320*/  LEA.HI R27, R13, R30, RZ, 0x5 ;  /* 0x0000001e0d1b7211 */ /* 0x000fe200078f28ff */
[----:B--2---:R-:W-:Y:S02]  /*0330*/  @P2 IMAD.IADD R36, R0, 0x1, -R12 ;  /* 0x0000000100242824 */ /* 0x004fe400078e0a0c */
[----:B------:R-:W-:Y:S01]  /*0340*/  @!P2 IMAD.MOV.U32 R36, RZ, RZ, c[0x0][0x214] ;  /* 0x00008500ff24a624 */ /* 0x000fe200078e00ff */
[----:B------:R1:W-:Y:S04]  /*0350*/  STL [R1+0x58], R12 ;  /* 0x0000580c01007387 */ /* 0x0003e80000100800 */
[----:B------:R1:W-:Y:S01]  /*0360*/  STL [R1+0x88], R36 ;  /* 0x0000882401007387 */ /* 0x0003e20000100800 */
[----:B------:R-:W-:Y:S05]  /*0370*/  @!P0 BRA `(.L_x_566) ;  /* 0x0000004000008947 */ /* 0x000fea0003800000 */
[----:B---3--:R-:W2:Y:S02]  /*0380*/  @P3 LDG.E R0, [R4.64+0x4] ;  /* 0x0000040804003981 */ /* 0x008ea4000c1e1900 */
[----:B--2--5:R-:W-:-:S06]  /*0390*/  @P3 IADD3 R0, R0, -R11, RZ ;  /* 0x8000000b00003210 */ /* 0x024fcc0007ffe0ff */
[----:B------:R2:W5:Y:S01]  /*03a0*/  @!P3 LDG.E R0, [R4.64] ;  /* 0x000000080400b981 */ /* 0x000562000c1e1900 */
[----:B------:R-:W-:Y:S05]  /*03b0*/  BRA `(.L_x_567) ;  /* 0x0000001000007947 */ /* 0x000fea0003800000 */
.L_x_566:
[----:B---3--:R-:W-:Y:S02]  /*03c0*/  MOV R0, c[0x0][0x218] ;  /* 0x0000860000007a02 */ /* 0x008fe40000000f00 */
.L_x_567:
[----:B------:R-:W-:-:S04]  /*03d0*/  ISETP.NE.U32.AND P2, PT, RZ, c[0x0][0x258], PT ;  /* 0x00009600ff007a0c */ /* 0x000fc80003f45070 */
[----:B------:R-:W-:-:S13]  /*03e0*/  ISETP.NE.AND.EX P2, PT, RZ, c[0x0][0x25c], PT, P2 ;  /* 0x00009700ff007a0c */ /* 0x000fda0003f45320 */
[----:B-1----:R-:W-:-:S06]  /*03f0*/  @P2 IMAD.WIDE R2, R31, R32, c[0x0][0x258] ;  /* 0x000096001f022625 */ /* 0x002fcc00078e0220 */
[----:B------:R-:W3:Y:S01]  /*0400*/  @P2 LDG.E R3, [R2.64] ;  /* 0x0000000802032981 */ /* 0x000ee2000c1e1900 */
[----:B------:R-:W-:Y:S01]  /*0410*/  IMAD.SHL.U32 R33, R37, 0x40, RZ ;  /* 0x0000004025217824 */ /* 0x000fe200078e00ff */
[----:B------:R-:W-:-:S04]  /*0420*/  @!P2 ISETP.NE.U32.AND P1, PT, RZ, c[0x0][0x268], PT ;  /* 0x00009a00ff00aa0c */ /* 0x000fc80003f25070 */
[----:B------:R-:W-:Y:S02]  /*0430*/  ISETP.GT.AND P0, PT, R36, R33, PT ;  /* 0x000000212400720c */ /* 0x000fe40003f04270 */
[----:B------:R-:W-:-:S04]  /*0440*/  @!P2 ISETP.NE.AND.EX P1, PT, RZ, c[0x0][0x26c], PT, P1 ;  /* 0x00009b00ff00aa0c */ /* 0x000fc80003f25310 */
[----:B------:R-:W-:Y:S01]  /*0450*/  @!P2 SEL R2, RZ, c[0x0][0x21c], !P1 ;  /* 0x00008700ff02aa07 */ /* 0x000fe20004800000 */
[----:B---3-5:R-:W-:-:S03]  /*0460*/  @P2 IMAD.IADD R97, R3, 0x1, -R10 ;  /* 0x0000000103612824 */ /* 0x028fc600078e0a0a */
[----:B------:R-:W-:-:S03]  /*0470*/  @!P2 IADD3 R97, R2, R0, -R10 ;  /* 0x000000000261a210 */ /* 0x000fc60007ffe80a */
[----:B------:R-:W-:Y:S05]  /*0480*/  @!P0 EXIT ;  /* 0x000000000000894d */ /* 0x000fea0003800000 */
[----:B------:R-:W-:Y:S02]  /*0490*/  IADD3 R0, -R36, 0x7f, R33 ;  /* 0x0000007f24007810 */ /* 0x000fe40007ffe121 */
[----:B------:R-:W-:Y:S02]  /*04a0*/  IADD3 R2, R97, 0x3f, RZ ;  /* 0x0000003f61027810 */ /* 0x000fe40007ffe0ff */
[----:B------:R-:W-:Y:S02]  /*04b0*/  IADD3 R0, R0, c[0x0][0x2e8], R97 ;  /* 0x0000ba0000007a10 */ /* 0x000fe40007ffe061 */
[----:B------:R-:W-:Y:S02]  /*04c0*/  SHF.R.S32.HI R3, RZ, 0x1f, R2 ;  /* 0x0000001fff037819 */ /* 0x000fe40000011402 */
[----:B--2---:R-:W-:Y:S02]  /*04d0*/  SHF.R.S32.HI R4, RZ, 0x1f, R0 ;  /* 0x0000001fff047819 */ /* 0x004fe40000011400 */
[----:B------:R-:W-:-:S02]  /*04e0*/  LEA.HI R2, R3, R2, RZ, 0x6 ;  /* 0x0000000203027211 */ /* 0x000fc400078f30ff */
[----:B------:R-:W-:Y:S02]  /*04f0*/  LEA.HI R0, R4, R0, RZ, 0x6 ;  /* 0x0000000004007211 */ /* 0x000fe400078f30ff */
[----:B------:R-:W-:Y:S02]  /*0500*/  SHF.R.S32.HI R2, RZ, 0x6, R2 ;  /* 0x00000006ff027819 */ /* 0x000fe40000011402 */
[----:B------:R-:W-:-:S04]  /*0510*/  SHF.R.S32.HI R0, RZ, 0x6, R0 ;  /* 0x00000006ff007819 */ /* 0x000fc80000011400 */
[----:B------:R-:W-:-:S04]  /*0520*/  IMNMX R116, R2, R0, PT ;  /* 0x0000000002747217 */ /* 0x000fc80003800200 */
[----:B------:R-:W-:Y:S01]  /*0530*/  ISETP.GE.AND P0, PT, R116, 0x1, PT ;  /* 0x000000017400780c */ /* 0x000fe20003f06270 */
[----:B------:R1:W-:-:S12]  /*0540*/  STL [R1+0x20], R116 ;  /* 0x0000207401007387 */ /* 0x0003d80000100800 */
[----:B------:R-:W-:Y:S05]  /*0550*/  @!P0 BRA `(.L_x_568) ;  /* 0x000147d000008947 */ /* 0x000fea0003800000 */
[----:B------:R-:W-:Y:S01]  /*0560*/  LOP3.LUT R0, R27, 0xffffffe0, RZ, 0xc0, !PT ;  /* 0xffffffe01b007812 */ /* 0x000fe200078ec0ff */
[----:B------:R-:W-:Y:S01]  /*0570*/  IMAD R7, R31, c[0x0][0x1c0], R22 ;  /* 0x000070001f077a24 */ /* 0x000fe200078e0216 */
[----:B------:R-:W-:Y:S02]  /*0580*/  ISETP.NE.AND P3, PT, R12, -0x1, PT ;  /* 0xffffffff0c00780c */ /* 0x000fe40003f65270 */
[----:B------:R-:W-:Y:S02]  /*0590*/  IADD3 R21, R30, -R0, RZ ;  /* 0x800000001e157210 */ /* 0x000fe40007ffe0ff */
[----:B------:R-:W-:Y:S02]  /*05a0*/  SHF.L.U32 R0, R7, 0x5, RZ ;  /* 0x0000000507007819 */ /* 0x000fe400000006ff */
[----:B------:R-:W-:Y:S02]  /*05b0*/  ISETP.NE.AND P0, PT, R11, -0x1, PT ;  /* 0xffffffff0b00780c */ /* 0x000fe40003f05270 */
[----:B------:R-:W-:-:S02]  /*05c0*/  IADD3 R106, P2, P1, R0, R8, R21 ;  /* 0x00000008006a7210 */ /* 0x000fc4000795e015 */
[----:B------:R-:W-:Y:S02]  /*05d0*/  SHF.R.S32.HI R0, RZ, 0x1f, R0 ;  /* 0x0000001fff007819 */ /* 0x000fe40000011400 */
[----:B------:R-:W-:Y:S01]  /*05e0*/  SHF.R.S32.HI R4, RZ, 0x1f, R21 ;  /* 0x0000001fff047819 */ /* 0x000fe20000011415 */
[----:B------:R2:W-:Y:S01]  /*05f0*/  STL [R1+0xa0], R106 ;  /* 0x0000a06a01007387 */ /* 0x0005e20000100800 */
[----:B------:R-:W-:Y:S01]  /*0600*/  @!P3 SHF.R.S32.HI R5, RZ, 0x1f, R31 ;  /* 0x0000001fff05b819 */ /* 0x000fe2000001141f */
[----:B------:R-:W-:Y:S01]  /*0610*/  @P3 IMAD.WIDE.U32 R2, R12, c[0x0][0x190], RZ ;  /* 0x000064000c023a25 */ /* 0x000fe200078e00ff */
[----:B------:R-:W-:Y:S02]  /*0620*/  IADD3.X R99, R0, R9, R4, P2, P1 ;  /* 0x0000000900637210 */ /* 0x000fe400017e2404 */
[----:B------:R-:W-:Y:S01]  /*0630*/  SHF.R.S32.HI R23, RZ, 0x1f, R22 ;  /* 0x0000001fff177819 */ /* 0x000fe20000011416 */
[----:B------:R-:W-:Y:S01]  /*0640*/  @P0 IMAD.IADD R6, R10, 0x1, R11 ;  /* 0x000000010a060824 */ /* 0x000fe200078e020b */
[----:B------:R-:W-:Y:S01]  /*0650*/  @P3 MOV R14, R2 ;  /* 0x00000002000e3202 */ /* 0x000fe20000000f00 */
[----:B------:R-:W-:-:S02]  /*0660*/  @!P3 IMAD R8, R5, c[0x0][0x178], RZ ;  /* 0x00005e000508ba24 */ /* 0x000fc400078e02ff */
[----:B------:R-:W-:Y:S02]  /*0670*/  @P3 IMAD R12, R12, c[0x0][0x194], R3 ;  /* 0x000065000c0c3a24 */ /* 0x000fe400078e0203 */
[----:B------:R-:W-:-:S04]  /*0680*/  @!P3 IMAD.WIDE.U32 R4, R31, c[0x0][0x178], RZ ;  /* 0x00005e001f04ba25 */ /* 0x000fc800078e00ff */
[----:B------:R-:W-:Y:S01]  /*0690*/  @P0 IMAD.WIDE.U32 R2, R6, c[0x0][0x198], RZ ;  /* 0x0000660006020a25 */ /* 0x000fe200078e00ff */
[----:B------:R-:W-:-:S03]  /*06a0*/  @!P3 MOV R14, R4 ;  /* 0x00000004000eb202 */ /* 0x000fc60000000f00 */
[----:B------:R-:W-:Y:S02]  /*06b0*/  @!P3 IMAD R8, R31, c[0x0][0x17c], R8 ;  /* 0x00005f001f08ba24 */ /* 0x000fe400078e0208 */
[----:B------:R-:W-:Y:S02]  /*06c0*/  IMAD R0, R7, c[0x0][0x224], R33 ;  /* 0x0000890007007a24 */ /* 0x000fe400078e0221 */
[----:B------:R-:W-:Y:S02]  /*06d0*/  @P0 IMAD R24, R6, c[0x0][0x19c], R3 ;  /* 0x0000670006180a24 */ /* 0x000fe400078e0203 */
[----:B------:R-:W-:Y:S02]  /*06e0*/  @P0 IMAD.MOV.U32 R20, RZ, RZ, R2 ;  /* 0x000000ffff140224 */ /* 0x000fe400078e0002 */
[----:B------:R-:W-:Y:S02]  /*06f0*/  @!P3 IMAD.IADD R12, R5, 0x1, R8 ;  /* 0x00000001050cb824 */ /* 0x000fe400078e0208 */
[----:B------:R-:W-:Y:S01]  /*0700*/  IMAD R29, R0, c[0x0][0x228], RZ ;  /* 0x00008a00001d7a24 */ /* 0x000fe200078e02ff */
[----:B------:R-:W-:Y:S05]  /*0710*/  @P0 BRA `(.L_x_569) ;  /* 0x000000b000000947 */ /* 0x000fea0003800000 */
[----:B--2---:R-:W-:Y:S01]  /*0720*/  SHF.R.S32.HI R0, RZ, 0x1f, R10 ;  /* 0x0000001fff007819 */ /* 0x004fe2000001140a */
[----:B------:R-:W-:Y:S01]  /*0730*/  IMAD.WIDE.U32 R2, R10, c[0x0][0x198], RZ ;  /* 0x000066000a027a25 */ /* 0x000fe200078e00ff */
[----:B------:R-:W-:-:S03]  /*0740*/  SHF.R.S32.HI R4, RZ, 0x1f, R31 ;  /* 0x0000001fff047819 */ /* 0x000fc6000001141f */
[----:B------:R-:W-:Y:S02]  /*0750*/  IMAD R0, R0, c[0x0][0x198], RZ ;  /* 0x0000660000007a24 */ /* 0x000fe400078e02ff */
[----:B------:R-:W-:Y:S02]  /*0760*/  IMAD R4, R4, c[0x0][0x180], RZ ;  /* 0x0000600004047a24 */ /* 0x000fe400078e02ff */
[----:B------:R-:W-:-:S05]  /*0770*/  IMAD R0, R10, c[0x0][0x19c], R0 ;  /* 0x000067000a007a24 */ /* 0x000fca00078e0200 */
[----:B------:R-:W-:Y:S01]  /*0780*/  IADD3 R3, R3, R0, RZ ;  /* 0x0000000003037210 */ /* 0x000fe20007ffe0ff */
[----:B------:R-:W-:-:S04]  /*0790*/  IMAD R0, R31, c[0x0][0x184], R4 ;  /* 0x000061001f007a24 */ /* 0x000fc800078e0204 */
[----:B------:R-:W-:-:S05]  /*07a0*/  IMAD.WIDE.U32 R2, R31, c[0x0][0x180], R2 ;  /* 0x000060001f027a25 */ /* 0x000fca00078e0002 */
[----:B------:R-:W-:Y:S02]  /*07b0*/  IADD3 R24, R3, R0, RZ ;  /* 0x0000000003187210 */ /* 0x000fe40007ffe0ff */
[----:B------:R-:W-:Y:S02]  /*07c0*/  MOV R20, R2 ;  /* 0x0000000200147202 */ /* 0x000fe40000000f00 */
.L_x_569:
[----:B--2---:R-:W-:Y:S02]  /*07d0*/  IABS R5, c[0x0][0x1c8] ;  /* 0x0000720000057a13 */ /* 0x004fe40000000000 */
[----:B------:R-:W-:Y:S02]  /*07e0*/  IABS R4, R22 ;  /* 0x0000001600047213 */ /* 0x000fe40000000000 */
[----:B------:R-:W2:Y:S08]  /*07f0*/  I2F.RP R2, R5 ;  /* 0x0000000500027306 */ /* 0x000eb00000209400 */
[----:B--2---:R-:W2:Y:S02]  /*0800*/  MUFU.RCP R2, R2 ;  /* 0x0000000200027308 */ /* 0x004ea40000001000 */
[----:B--2---:R-:W-:-:S06]  /*0810*/  IADD3 R2, R2, 0xffffffe, RZ ;  /* 0x0ffffffe02027810 */ /* 0x004fcc0007ffe0ff */
[----:B------:R-:W2:Y:S02]  /*0820*/  F2I.FTZ.U32.TRUNC.NTZ R3, R2 ;  /* 0x0000000200037305 */ /* 0x000ea4000021f000 */
[----:B--2---:R-:W-:Y:S02]  /*0830*/  IMAD.MOV R0, RZ, RZ, -R3 ;  /* 0x000000ffff007224 */ /* 0x004fe400078e0a03 */
[----:B------:R-:W-:Y:S02]  /*0840*/  IMAD.MOV.U32 R2, RZ, RZ, RZ ;  /* 0x000000ffff027224 */ /* 0x000fe400078e00ff */
[----:B------:R-:W-:-:S04]  /*0850*/  IMAD R0, R0, R5, RZ ;  /* 0x0000000500007224 */ /* 0x000fc800078e02ff */
[----:B------:R-:W-:-:S04]  /*0860*/  IMAD.HI.U32 R0, R3, R0, R2 ;  /* 0x0000000003007227 */ /* 0x000fc800078e0002 */
[----:B------:R-:W-:Y:S02]  /*0870*/  IMAD.MOV.U32 R2, RZ, RZ, R4 ;  /* 0x000000ffff027224 */ /* 0x000fe400078e0004 */
[----:B------:R-:W-:Y:S02]  /*0880*/  @P0 IMAD.IADD R4, R10, 0x1, R11 ;  /* 0x000000010a040824 */ /* 0x000fe400078e020b */
[----:B------:R-:W-:-:S05]  /*0890*/  IMAD.HI.U32 R0, R0, R2, RZ ;  /* 0x0000000200007227 */ /* 0x000fca00078e00ff */
[----:B------:R-:W-:-:S05]  /*08a0*/  IADD3 R3, -R0, RZ, RZ ;  /* 0x000000ff00037210 */ /* 0x000fca0007ffe1ff */
[----:B------:R-:W-:-:S05]  /*08b0*/  IMAD R2, R5, R3, R2 ;  /* 0x0000000305027224 */ /* 0x000fca00078e0202 */
[----:B------:R-:W-:-:S13]  /*08c0*/  ISETP.GT.U32.AND P2, PT, R5, R2, PT ;  /* 0x000000020500720c */ /* 0x000fda0003f44070 */
[----:B------:R-:W-:Y:S01]  /*08d0*/  @!P2 IMAD.IADD R2, R2, 0x1, -R5 ;  /* 0x000000010202a824 */ /* 0x000fe200078e0a05 */
[----:B------:R-:W-:Y:S02]  /*08e0*/  @!P2 IADD3 R0, R0, 0x1, RZ ;  /* 0x000000010000a810 */ /* 0x000fe40007ffe0ff */
[----:B------:R-:W-:Y:S02]  /*08f0*/  ISETP.NE.AND P2, PT, RZ, c[0x0][0x1c8], PT ;  /* 0x00007200ff007a0c */ /* 0x000fe40003f45270 */
[----:B------:R-:W-:Y:S02]  /*0900*/  ISETP.GE.U32.AND P3, PT, R2, R5, PT ;  /* 0x000000050200720c */ /* 0x000fe40003f66070 */
[----:B------:R-:W-:-:S04]  /*0910*/  LOP3.LUT R2, R22, c[0x0][0x1c8], RZ, 0x3c, !PT ;  /* 0x0000720016027a12 */ /* 0x000fc800078e3cff */
[----:B------:R-:W-:Y:S01]  /*0920*/  ISETP.GE.AND P1, PT, R2, RZ, PT ;  /* 0x000000ff0200720c */ /* 0x000fe20003f26270 */
[----:B------:R-:W-:-:S04]  /*0930*/  @P0 IMAD.WIDE.U32 R2, R4, c[0x0][0x1a0], RZ ;  /* 0x0000680004020a25 */ /* 0x000fc800078e00ff */
[----:B------:R-:W-:Y:S01]  /*0940*/  @P0 IMAD R19, R4, c[0x0][0x1a4], R3 ;  /* 0x0000690004130a24 */ /* 0x000fe200078e0203 */
[----:B------:R-:W-:Y:S02]  /*0950*/  @P0 MOV R16, R2 ;  /* 0x0000000200100202 */ /* 0x000fe40000000f00 */
[----:B------:R-:W-:-:S04]  /*0960*/  @P3 IADD3 R0, R0, 0x1, RZ ;  /* 0x0000000100003810 */ /* 0x000fc80007ffe0ff */
[----:B------:R-:W-:-:S05]  /*0970*/  MOV R9, R0 ;  /* 0x0000000000097202 */ /* 0x000fca0000000f00 */
        /* <DEDUP_REMOVED lines=14> */
.L_x_570:
[CC--:B------:R-:W-:Y:S01]  /*0a60*/  LEA.HI R0, R13.reuse, R30.reuse, RZ, 0x3 ;  /* 0x0000001e0d007211 */ /* 0x0c0fe200078f18ff */
[----:B------:R-:W-:Y:S01]  /*0a70*/  IMAD.MOV.U32 R35, RZ, RZ, 0x10 ;  /* 0x00000010ff237424 */ /* 0x000fe200078e00ff */
[-C--:B------:R-:W-:Y:S01]  /*0a80*/  LEA.HI R7, R13, R30.reuse, RZ, 0x4 ;  /* 0x0000001e0d077211 */ /* 0x080fe200078f20ff */
[----:B------:R-:W-:Y:S01]  /*0a90*/  IMAD.MOV.U32 R34, RZ, RZ, 0x20 ;  /* 0x00000020ff227424 */ /* 0x000fe200078e00ff */
[----:B------:R-:W-:Y:S01]  /*0aa0*/  SHF.R.S32.HI R2, RZ, 0x3, R0 ;  /* 0x00000003ff027819 */ /* 0x000fe20000011400 */
[----:B------:R-:W-:Y:S01]  /*0ab0*/  BSSY B0, `(.L_x_571) ;  /* 0x0000073000007945 */ /* 0x000fe20003800000 */
[----:B------:R-:W-:Y:S02]  /*0ac0*/  LOP3.LUT R0, R0, 0xfffffff8, RZ, 0xc0, !PT ;  /* 0xfffffff800007812 */ /* 0x000fe400078ec0ff */
[----:B------:R-:W-:Y:S01]  /*0ad0*/  LOP3.LUT R4, R7, 0xfffffff0, RZ, 0xc0, !PT ;  /* 0xfffffff007047812 */ /* 0x000fe200078ec0ff */
[----:B------:R-:W-:Y:S01]  /*0ae0*/  IMAD.SHL.U32 R3, R2, 0x40, RZ ;  /* 0x0000004002037824 */ /* 0x000fe200078e00ff */
[----:B------:R-:W-:Y:S01]  /*0af0*/  LEA.HI R8, R13, R30, RZ, 0x6 ;  /* 0x0000001e0d087211 */ /* 0x000fe200078f30ff */
[C---:B------:R-:W-:Y:S01]  /*0b00*/  IMAD.IADD R25, R30.reuse, 0x1, -R0 ;  /* 0x000000011e197824 */ /* 0x040fe200078e0a00 */
[----:B------:R-:W-:Y:S01]  /*0b10*/  SHF.R.S32.HI R11, RZ, 0x1f, R9 ;  /* 0x0000001fff0b7819 */ /* 0x000fe20000011409 */
[----:B------:R-:W-:Y:S01]  /*0b20*/  IMAD.IADD R0, R30, 0x1, -R4 ;  /* 0x000000011e007824 */ /* 0x000fe200078e0a04 */
[----:B------:R-:W-:Y:S01]  /*0b30*/  LOP3.LUT R5, R3, 0x1c0, RZ, 0xc0, !PT ;  /* 0x000001c003057812 */ /* 0x000fe200078ec0ff */
[----:B------:R-:W-:Y:S01]  /*0b40*/  IMAD.SHL.U32 R132, R25, 0x8, RZ ;  /* 0x0000000819847824 */ /* 0x000fe200078e00ff */
[----:B------:R-:W-:-:S02]  /*0b50*/  SHF.R.S32.HI R4, RZ, 0x4, R7 ;  /* 0x00000004ff047819 */ /* 0x000fc40000011407 */
[----:B------:R-:W-:Y:S02]  /*0b60*/  SHF.R.S32.HI R17, RZ, 0x1f, R0 ;  /* 0x0000001fff117819 */ /* 0x000fe40000011400 */
[----:B------:R-:W-:Y:S02]  /*0b70*/  LOP3.LUT R3, R5, 0x38, R132, 0xf8, !PT ;  /* 0x0000003805037812 */ /* 0x000fe400078ef884 */
[----:B------:R-:W-:Y:S02]  /*0b80*/  SHF.R.U32.HI R6, RZ, 0x3, R5 ;  /* 0x00000003ff067819 */ /* 0x000fe40000011605 */
[----:B------:R-:W-:Y:S02]  /*0b90*/  LEA.HI R17, R17, R0, RZ, 0x3 ;  /* 0x0000000011117211 */ /* 0x000fe400078f18ff */
[----:B------:R-:W-:Y:S01]  /*0ba0*/  LEA.HI R5, R7, R4, RZ, 0x1 ;  /* 0x0000000407057211 */ /* 0x000fe200078f08ff */
[----:B------:R-:W-:Y:S01]  /*0bb0*/  IMAD.SHL.U32 R7, R8, 0x8, RZ ;  /* 0x0000000808077824 */ /* 0x000fe200078e00ff */
[----:B------:R-:W-:-:S02]  /*0bc0*/  LOP3.LUT R6, R3, R6, RZ, 0x3c, !PT ;  /* 0x0000000603067212 */ /* 0x000fc400078e3cff */
[----:B------:R-:W-:Y:S02]  /*0bd0*/  LOP3.LUT R8, R17, 0xfffffff8, RZ, 0xc0, !PT ;  /* 0xfffffff811087812 */ /* 0x000fe400078ec0ff */
[----:B------:R-:W-:Y:S02]  /*0be0*/  SHF.R.S32.HI R3, RZ, 0x1f, R2 ;  /* 0x0000001fff037819 */ /* 0x000fe40000011402 */
[----:B------:R-:W-:Y:S01]  /*0bf0*/  LOP3.LUT R5, R5, 0xfffffffe, RZ, 0xc0, !PT ;  /* 0xfffffffe05057812 */ /* 0x000fe200078ec0ff */
[----:B------:R-:W-:Y:S01]  /*0c00*/  IMAD.IADD R8, R0, 0x1, -R8 ;  /* 0x0000000100087824 */ /* 0x000fe200078e0a08 */
[----:B------:R-:W-:Y:S01]  /*0c10*/  IADD3 R14, P0, R132, R14, RZ ;  /* 0x0000000e840e7210 */ /* 0x000fe20007f1e0ff */
[----:B------:R-:W-:Y:S01]  /*0c20*/  IMAD R0, R3, c[0x0][0x198], RZ ;  /* 0x0000660003007a24 */ /* 0x000fe200078e02ff */
[----:B------:R-:W-:Y:S01]  /*0c30*/  SHF.R.S32.HI R133, RZ, 0x1f, R132 ;  /* 0x0000001fff857819 */ /* 0x000fe20000011484 */
[----:B------:R-:W-:Y:S01]  /*0c40*/  IMAD.IADD R28, R4, 0x1, -R5 ;  /* 0x00000001041c7824 */ /* 0x000fe200078e0a05 */
[----:B------:R-:W-:Y:S01]  /*0c50*/  LOP3.LUT R188, R6, 0xfffffe00, R7, 0xf8, !PT ;  /* 0xfffffe0006bc7812 */ /* 0x000fe200078ef807 */
[----:B------:R-:W-:Y:S01]  /*0c60*/  IMAD R18, R2, c[0x0][0x19c], R0 ;  /* 0x0000670002127a24 */ /* 0x000fe200078e0200 */
[C---:B------:R-:W-:Y:S01]  /*0c70*/  LOP3.LUT P3, RZ, R8.reuse, 0x4, RZ, 0xc0, !PT ;  /* 0x0000000408ff7812 */ /* 0x040fe2000786c0ff */
[C---:B------:R-:W-:Y:S01]  /*0c80*/  IMAD.SHL.U32 R0, R8.reuse, 0x40, RZ ;  /* 0x0000004008007824 */ /* 0x040fe200078e00ff */
[----:B------:R-:W-:Y:S01]  /*0c90*/  LOP3.LUT P2, RZ, R8, 0x2, RZ, 0xc0, !PT ;  /* 0x0000000208ff7812 */ /* 0x000fe2000784c0ff */
[----:B------:R-:W-:Y:S01]  /*0ca0*/  IMAD.X R15, R133, 0x1, R12, P0 ;  /* 0x00000001850f7824 */ /* 0x000fe200000e060c */
[----:B------:R-:W-:Y:S01]  /*0cb0*/  SHF.R.S32.HI R26, RZ, 0x5, R27 ;  /* 0x00000005ff1a7819 */ /* 0x000fe2000001141b */
[----:B------:R-:W-:Y:S01]  /*0cc0*/  IMAD R10, R3, c[0x0][0x1a0], RZ ;  /* 0x00006800030a7a24 */ /* 0x000fe200078e02ff */
[----:B------:R-:W-:Y:S01]  /*0cd0*/  LOP3.LUT R0, R0, 0x1c0, RZ, 0xc0, !PT ;  /* 0x000001c000007812 */ /* 0x000fe200078ec0ff */
[----:B------:R-:W-:Y:S01]  /*0ce0*/  IMAD.SHL.U32 R12, R28, 0x8, RZ ;  /* 0x000000081c0c7824 */ /* 0x000fe200078e00ff */
[----:B------:R-:W-:Y:S01]  /*0cf0*/  IADD3 R115, R132, 0x40, RZ ;  /* 0x0000004084737810 */ /* 0x000fe20007ffe0ff */
[----:B------:R-:W-:Y:S01]  /*0d00*/  IMAD.WIDE.U32 R6, R2, c[0x0][0x198], R132 ;  /* 0x0000660002067a25 */ /* 0x000fe200078e0084 */
[----:B------:R2:W-:Y:S01]  /*0d10*/  STL.64 [R1+0x38], R132 ;  /* 0x0000388401007387 */ /* 0x0005e20000100a00 */
[----:B------:R-:W-:-:S02]  /*0d20*/  IADD3 R111, R132, 0x80, RZ ;  /* 0x00000080846f7810 */ /* 0x000fc40007ffe0ff */
[----:B------:R-:W-:Y:S01]  /*0d30*/  IMAD.WIDE.U32 R4, R2, c[0x0][0x1a0], R132 ;  /* 0x0000680002047a25 */ /* 0x000fe200078e0084 */
[----:B------:R-:W-:Y:S02]  /*0d40*/  LOP3.LUT R12, R0, 0x8, R12, 0xf8, !PT ;  /* 0x00000008000c7812 */ /* 0x000fe400078ef80c */
[----:B------:R-:W-:Y:S01]  /*0d50*/  IADD3 R6, P1, R20, R6, RZ ;  /* 0x0000000614067210 */ /* 0x000fe20007f3e0ff */
[----:B------:R-:W-:Y:S01]  /*0d60*/  IMAD R13, R2, c[0x0][0x1a4], R10 ;  /* 0x00006900020d7a24 */ /* 0x000fe200078e020a */
[----:B------:R-:W-:Y:S01]  /*0d70*/  SHF.R.U32.HI R10, RZ, 0x3, R0 ;  /* 0x00000003ff0a7819 */ /* 0x000fe20000011600 */
[C---:B------:R-:W-:Y:S01]  /*0d80*/  IMAD R0, R11.reuse, c[0x0][0x1b8], RZ ;  /* 0x00006e000b007a24 */ /* 0x040fe200078e02ff */
[----:B------:R-:W-:Y:S01]  /*0d90*/  IADD3 R4, P0, R16, R4, RZ ;  /* 0x0000000410047210 */ /* 0x000fe20007f1e0ff */
[----:B------:R-:W-:Y:S01]  /*0da0*/  IMAD R8, R11, c[0x0][0x1b0], RZ ;  /* 0x00006c000b087a24 */ /* 0x000fe200078e02ff */
[----:B------:R-:W-:Y:S01]  /*0db0*/  IADD3.X R7, R24, R7, R18, P1, !PT ;  /* 0x0000000718077210 */ /* 0x000fe20000ffe412 */
[----:B------:R-:W-:Y:S01]  /*0dc0*/  IMAD R11, R9, c[0x0][0x1bc], R0 ;  /* 0x00006f00090b7a24 */ /* 0x000fe200078e0200 */
[----:B------:R-:W-:Y:S01]  /*0dd0*/  IADD3.X R5, R19, R5, R13, P0, !PT ;  /* 0x0000000513057210 */ /* 0x000fe200007fe40d */
[----:B------:R-:W-:Y:S01]  /*0de0*/  IMAD.SHL.U32 R0, R17, 0x40, RZ ;  /* 0x0000004011007824 */ /* 0x000fe200078e00ff */
[----:B------:R-:W-:Y:S01]  /*0df0*/  LOP3.LUT R10, R12, R10, RZ, 0x3c, !PT ;  /* 0x0000000a0c0a7212 */ /* 0x000fe200078e3cff */
[----:B------:R-:W-:Y:S01]  /*0e00*/  IMAD.WIDE.U32 R42, R9, c[0x0][0x1b0], R6 ;  /* 0x00006c00092a7a25 */ /* 0x000fe200078e0006 */
[----:B------:R-:W-:-:S02]  /*0e10*/  SHF.R.S32.HI R13, RZ, 0x1f, R27 ;  /* 0x0000001fff0d7819 */ /* 0x000fc4000001141b */
[----:B------:R-:W-:Y:S01]  /*0e20*/  LOP3.LUT R6, R10, 0xfffffe00, R0, 0xf8, !PT ;  /* 0xfffffe000a067812 */ /* 0x000fe200078ef800 */
[----:B------:R-:W-:Y:S01]  /*0e30*/  IMAD.WIDE.U32 R38, R9, c[0x0][0x1b8], R4 ;  /* 0x00006e0009267a25 */ /* 0x000fe200078e0004 */
[----:B------:R-:W-:Y:S01]  /*0e40*/  SHF.R.S32.HI R5, RZ, 0x1f, R21 ;  /* 0x0000001fff057819 */ /* 0x000fe20000011415 */
[----:B------:R2:W-:Y:S01]  /*0e50*/  STL.64 [R1+0x50], R42 ;  /* 0x0000502a01007387 */ /* 0x0005e20000100a00 */
[----:B------:R-:W-:Y:S01]  /*0e60*/  LEA.HI R0, R13, R26, RZ, 0x2 ;  /* 0x0000001a0d007211 */ /* 0x000fe200078f10ff */
[----:B------:R-:W-:Y:S01]  /*0e70*/  IMAD R12, R9, c[0x0][0x1b4], R8 ;  /* 0x00006d00090c7a24 */ /* 0x000fe200078e0208 */
[----:B------:R-:W-:Y:S01]  /*0e80*/  LEA.HI R7, R5, R21, RZ, 0x2 ;  /* 0x0000001505077211 */ /* 0x000fe200078f10ff */
[----:B------:R-:W-:Y:S01]  /*0e90*/  IMAD.IADD R41, R39, 0x1, R11 ;  /* 0x0000000127297824 */ /* 0x000fe200078e020b */
[----:B------:R-:W-:Y:S01]  /*0ea0*/  LOP3.LUT R0, R0, 0xffffffc, RZ, 0xc0, !PT ;  /* 0x0ffffffc00007812 */ /* 0x000fe200078ec0ff */
[----:B------:R2:W-:Y:S01]  /*0eb0*/  STL.64 [R1+0x90], R38 ;  /* 0x0000902601007387 */ /* 0x0005e20000100a00 */
[----:B------:R-:W-:Y:S01]  /*0ec0*/  SHF.R.S32.HI R27, RZ, 0x2, R7 ;  /* 0x00000002ff1b7819 */ /* 0x000fe20000011407 */
[----:B------:R-:W-:Y:S01]  /*0ed0*/  IMAD.IADD R45, R43, 0x1, R12 ;  /* 0x000000012b2d7824 */ /* 0x000fe200078e020c */
[----:B------:R-:W-:Y:S01]  /*0ee0*/  SEL R5, R35, 0xfffffff0, !P2 ;  /* 0xfffffff023057807 */ /* 0x000fe20005000000 */
[----:B------:R-:W-:-:S02]  /*0ef0*/  IMAD.IADD R0, R26, 0x1, -R0 ;  /* 0x000000011a007824 */ /* 0x000fc400078e0a00 */
[----:B------:R-:W-:Y:S02]  /*0f00*/  IMAD.IADD R20, R36, 0x1, -R33 ;  /* 0x0000000124147824 */ /* 0x000fe400078e0a21 */
[----:B------:R-:W-:Y:S02]  /*0f10*/  IMAD R46, R0, 0x10, R27 ;  /* 0x00000010002e7824 */ /* 0x000fe400078e021b */
[----:B------:R-:W-:Y:S01]  /*0f20*/  IMAD R4, R23, c[0x0][0x1a8], RZ ;  /* 0x00006a0017047a24 */ /* 0x000fe200078e02ff */
[----:B------:R-:W-:Y:S01]  /*0f30*/  ISETP.GE.AND P0, PT, R2, R20, PT ;  /* 0x000000140200720c */ /* 0x000fe20003f06270 */
[C---:B------:R-:W-:Y:S01]  /*0f40*/  IMAD.WIDE.U32 R14, R22.reuse, c[0x0][0x1a8], R14 ;  /* 0x00006a00160e7a25 */ /* 0x040fe200078e000e */
[----:B------:R2:W-:Y:S03]  /*0f50*/  STL [R1+0xa4], R46 ;  /* 0x0000a42e01007387 */ /* 0x0005e60000100800 */
[----:B------:R-:W-:Y:S01]  /*0f60*/  IMAD R4, R22, c[0x0][0x1ac], R4 ;  /* 0x00006b0016047a24 */ /* 0x000fe200078e0204 */
[----:B------:R2:W-:Y:S01]  /*0f70*/  STL [R1+0x48], R115 ;  /* 0x0000487301007387 */ /* 0x0005e20000100800 */
[----:B------:R-:W-:-:S03]  /*0f80*/  IMAD.WIDE R8, R37, 0x40, R2 ;  /* 0x0000004025087825 */ /* 0x000fc600078e0202 */
[----:B------:R2:W-:Y:S01]  /*0f90*/  STL [R1+0x4c], R111 ;  /* 0x00004c6f01007387 */ /* 0x0005e20000100800 */
[----:B------:R-:W-:Y:S01]  /*0fa0*/  IMAD.IADD R13, R15, 0x1, R4 ;  /* 0x000000010f0d7824 */ /* 0x000fe200078e0204 */
[----:B------:R-:W-:Y:S01]  /*0fb0*/  SEL R4, R34, 0xffffffe0, !P3 ;  /* 0xffffffe022047807 */ /* 0x000fe20005800000 */
[----:B------:R-:W-:Y:S01]  /*0fc0*/  IMAD.SHL.U32 R188, R188, 0x2, RZ ;  /* 0x00000002bcbc7824 */ /* 0x000fe200078e00ff */
        /* <DEDUP_REMOVED lines=33> */
.L_x_572:
[----:B------:R-:W-:Y:S05]  /*11e0*/  BSYNC B0 ;  /* 0x0000000000007941 */ /* 0x000fea0003800000 */
.L_x_571:
[----:B------:R-:W-:Y:S01]  /*11f0*/  LOP3.LUT R0, R7, 0x7ffffffc, RZ, 0xc0, !PT ;  /* 0x7ffffffc07007812 */ /* 0x000fe200078ec0ff */
[----:B------:R-:W-:Y:S01]  /*1200*/  IMAD R7, R116, 0x40, R29 ;  /* 0x0000004074077824 */ /* 0x000fe200078e021d */
[----:B------:R-:W-:Y:S01]  /*1210*/  IADD3 R24, R2, 0x10, RZ ;  /* 0x0000001002187810 */ /* 0x000fe20007ffe0ff */
[----:B------:R-:W-:Y:S02]  /*1220*/  BSSY B0, `(.L_x_573) ;  /* 0x000002b000007945 */ /* 0x000fe40003800000 */
[----:B------:R-:W-:Y:S01]  /*1230*/  IMAD.IADD R0, R21, 0x1, -R0 ;  /* 0x0000000115007824 */ /* 0x000fe200078e0a00 */
[----:B------:R-:W-:Y:S02]  /*1240*/  ISETP.GE.AND P1, PT, R24, R20, PT ;  /* 0x000000141800720c */ /* 0x000fe40003f26270 */
[----:B------:R-:W-:Y:S01]  /*1250*/  IADD3 R7, R7, -0x40, RZ ;  /* 0xffffffc007077810 */ /* 0x000fe20007ffe0ff */
[----:B------:R-:W-:-:S04]  /*1260*/  IMAD.SHL.U32 R0, R0, 0x2, RZ ;  /* 0x0000000200007824 */ /* 0x000fc800078e00ff */
[----:B------:R-:W-:-:S05]  /*1270*/  IMAD R0, R46, c[0x0][0x228], R0 ;  /* 0x00008a002e007a24 */ /* 0x000fca00078e0200 */
[----:B------:R-:W-:Y:S02]  /*1280*/  IADD3 R198, P0, R7, R0, RZ ;  /* 0x0000000007c67210 */ /* 0x000fe40007f1e0ff */
[----:B------:R-:W-:-:S04]  /*1290*/  SHF.R.S32.HI R0, RZ, 0x1f, R0 ;  /* 0x0000001fff007819 */ /* 0x000fc80000011400 */
[----:B------:R-:W-:Y:S01]  /*12a0*/  LEA.HI.X.SX32 R173, R7, R0, 0x1, P0 ;  /* 0x0000000007ad7211 */ /* 0x000fe200000f0eff */
        /* <DEDUP_REMOVED lines=11> */
[C---:B---3--:R-:W-:Y:S01]  /*1360*/  @!P3 LEA R18, P4, R10.reuse, c[0x0][0x160], 0x1 ;  /* 0x000058000a12ba11 */ /* 0x048fe200078808ff */
        /* <DEDUP_REMOVED lines=22> */
.L_x_574:
[----:B------:R-:W-:Y:S05]  /*14d0*/  BSYNC B0 ;  /* 0x0000000000007941 */ /* 0x000fea0003800000 */
.L_x_573:
[----:B------:R-:W-:Y:S01]  /*14e0*/  IADD3 R21, R2, 0x20, RZ ;  /* 0x0000002002157810 */ /* 0x000fe20007ffe0ff */
        /* <DEDUP_REMOVED lines=36> */
.L_x_576:
[----:B------:R-:W-:Y:S05]  /*1730*/  BSYNC B0 ;  /* 0x0000000000007941 */ /* 0x000fea0003800000 */
.L_x_575:
[----:B---3--:R-:W-:Y:S01]  /*1740*/  IADD3 R18, R2, 0x30, RZ ;  /* 0x0000003002127810 */ /* 0x008fe20007ffe0ff */
[----:B------:R-:W-:Y:S01]  /*1750*/  IMAD.MOV.U32 R19, RZ, RZ, c[0x0][0x198] ;  /* 0x00006600ff137624 */ /* 0x000fe200078e00ff */
[----:B------:R-:W-:Y:S02]  /*1760*/  BSSY B0, `(.L_x_577) ;  /* 0x0000026000007945 */ /* 0x000fe40003800000 */
[----:B------:R-:W-:Y:S01]  /*1770*/  ISETP.GE.AND P0, PT, R18, R20, PT ;  /* 0x000000141200720c */ /* 0x000fe20003f06270 */
[----:B------:R-:W-:Y:S02]  /*1780*/  IMAD.MOV.U32 R20, RZ, RZ, 0x6 ;  /* 0x00000006ff147424 */ /* 0x000fe400078e00ff */
[----:B------:R-:W-:-:S03]  /*1790*/  IMAD.SHL.U32 R105, R19, 0x40, RZ ;  /* 0x0000004013697824 */ /* 0x000fc600078e00ff */
[----:B------:R-:W-:-:S07]  /*17a0*/  SHF.L.U64.HI R104, R19, R20, c[0x0][0x19c] ;  /* 0x0000670013687619 */ /* 0x000fce0000010214 */
        /* <DEDUP_REMOVED lines=33> */
.L_x_578:
[----:B------:R-:W-:Y:S05]  /*19c0*/  BSYNC B0 ;  /* 0x0000000000007941 */ /* 0x000fea0003800000 */
.L_x_577:
[----:B------:R-:W-:Y:S01]  /*19d0*/  IADD3 R96, R116, -0x1, RZ ;  /* 0xffffffff74607810 */ /* 0x000fe20007ffe0ff */
[----:B------:R-:W-:Y:S01]  /*19e0*/  BSSY B0, `(.L_x_579) ;  /* 0x0000028000007945 */ /* 0x000fe20003800000 */
[----:B------:R-:W-:Y:S01]  /*19f0*/  MOV R122, R44 ;  /* 0x0000002c007a7202 */ /* 0x000fe20000000f00 */
[----:B------:R-:W-:Y:S01]  /*1a00*/  IMAD.MOV.U32 R122, RZ, RZ, R42 ;  /* 0x000000ffff7a7224 */ /* 0x000fe200078e002a */
[----:B------:R-:W-:Y:S01]  /*1a10*/  MOV R123, R45 ;  /* 0x0000002d007b7202 */ /* 0x000fe20000000f00 */
[----:B------:R-:W-:Y:S01]  /*1a20*/  IMAD R17, R96, -0x40, R97 ;  /* 0xffffffc060117824 */ /* 0x000fe200078e0261 */
[-C--:B------:R-:W-:Y:S01]  /*1a30*/  MOV R107, R96.reuse ;  /* 0x00000060006b7202 */ /* 0x080fe20000000f00 */
[----:B---3--:R-:W-:Y:S01]  /*1a40*/  IMAD R10, R104, R96, RZ ;  /* 0x00000060680a7224 */ /* 0x008fe200078e02ff */
[----:B------:R-:W-:Y:S01]  /*1a50*/  SHF.R.S32.HI R16, RZ, 0x1f, R96 ;  /* 0x0000001fff107819 */ /* 0x000fe20000011460 */
[----:B------:R3:W-:Y:S01]  /*1a60*/  STL.64 [R1+0x40], R122 ;  /* 0x0000407a01007387 */ /* 0x0007e20000100a00 */
[----:B------:R-:W-:Y:S01]  /*1a70*/  ISETP.GE.AND P0, PT, R2, R17, PT ;  /* 0x000000110200720c */ /* 0x000fe20003f06270 */
[----:B------:R-:W-:-:S02]  /*1a80*/  IMAD.WIDE.U32 R8, R96, R105, R122 ;  /* 0x0000006960087225 */ /* 0x000fc400078e007a */
[----:B------:R3:W-:Y:S02]  /*1a90*/  STL [R1+0x78], R107 ;  /* 0x0000786b01007387 */ /* 0x0007e40000100800 */
[----:B------:R-:W-:-:S04]  /*1aa0*/  IMAD R10, R16, R105, R10 ;  /* 0x00000069100a7224 */ /* 0x000fc800078e020a */
[----:B------:R-:W-:-:S04]  /*1ab0*/  IMAD.IADD R11, R9, 0x1, R10 ;  /* 0x00000001090b7824 */ /* 0x000fc800078e020a */
        /* <DEDUP_REMOVED lines=26> */
.L_x_580:
[----:B------:R-:W-:Y:S05]  /*1c60*/  BSYNC B0 ;  /* 0x0000000000007941 */ /* 0x000fea0003800000 */
.L_x_579:
[C---:B------:R-:W-:Y:S01]  /*1c70*/  SHF.L.U64.HI R109, R19.reuse, R32, c[0x0][0x19c] ;  /* 0x00006700136d7619 */ /* 0x040fe20000010220 */
[----:B------:R-:W-:Y:S01]  /*1c80*/  BSSY B0, `(.L_x_581) ;  /* 0x0000020000007945 */ /* 0x000fe20003800000 */
[----:B------:R-:W-:Y:S01]  /*1c90*/  ISETP.GE.AND P0, PT, R24, R17, PT ;  /* 0x000000111800720c */ /* 0x000fe20003f06270 */
[----:B------:R-:W-:Y:S02]  /*1ca0*/  IMAD.SHL.U32 R110, R19, 0x10, RZ ;  /* 0x00000010136e7824 */ /* 0x000fe400078e00ff */
[----:B------:R1:W-:Y:S10]  /*1cb0*/  STL [R1+0x98], R109 ;  /* 0x0000986d01007387 */ /* 0x0003f40000100800 */
[----:B------:R-:W-:Y:S05]  /*1cc0*/  @P0 BRA `(.L_x_582) ;  /* 0x000001b000000947 */ /* 0x000fea0003800000 */
[----:B------:R-:W-:Y:S02]  /*1cd0*/  ISETP.GE.AND P3, PT, R132, c[0x0][0x220], PT ;  /* 0x0000880084007a0c */ /* 0x000fe40003f66270 */
[----:B------:R-:W-:-:S02]  /*1ce0*/  ISETP.GE.AND P2, PT, R115, c[0x0][0x220], PT ;  /* 0x0000880073007a0c */ /* 0x000fc40003f46270 */
[----:B------:R-:W-:Y:S02]  /*1cf0*/  IADD3 R0, P1, R110, R8, RZ ;  /* 0x000000086e007210 */ /* 0x000fe40007f3e0ff */
[----:B------:R-:W-:-:S03]  /*1d00*/  ISETP.GE.AND P0, PT, R111, c[0x0][0x220], PT ;  /* 0x000088006f007a0c */ /* 0x000fc60003f06270 */
[----:B------:R-:W-:-:S04]  /*1d10*/  IMAD.X R7, R109, 0x1, R11, P1 ;  /* 0x000000016d077824 */ /* 0x000fc800008e060b */
        /* <DEDUP_REMOVED lines=22> */
.L_x_582:
[----:B------:R-:W-:Y:S05]  /*1e80*/  BSYNC B0 ;  /* 0x0000000000007941 */ /* 0x000fea0003800000 */
.L_x_581:
[----:B------:R-:W-:Y:S01]  /*1e90*/  ISETP.GE.AND P0, PT, R21, R17, PT ;  /* 0x000000111500720c */ /* 0x000fe20003f06270 */
[----:B------:R-:W-:-:S12]  /*1ea0*/  BSSY B0, `(.L_x_583) ;  /* 0x000001e000007945 */ /* 0x000fd80003800000 */
[----:B------:R-:W-:Y:S05]  /*1eb0*/  @P0 BRA `(.L_x_584) ;  /* 0x000001c000000947 */ /* 0x000fea0003800000 */
[----:B------:R-:W-:Y:S01]  /*1ec0*/  ISETP.GE.AND P3, PT, R132, c[0x0][0x220], PT ;  /* 0x0000880084007a0c */ /* 0x000fe20003f66270 */
[----:B------:R-:W-:Y:S01]  /*1ed0*/  IMAD.MOV.U32 R7, RZ, RZ, c[0x0][0x19c] ;  /* 0x00006700ff077624 */ /* 0x000fe200078e00ff */
[----:B------:R-:W-:Y:S02]  /*1ee0*/  ISETP.GE.AND P2, PT, R115, c[0x0][0x220], PT ;  /* 0x0000880073007a0c */ /* 0x000fe40003f46270 */
[----:B------:R-:W-:Y:S02]  /*1ef0*/  LEA R0, P1, R19, R8, 0x5 ;  /* 0x0000000813007211 */ /* 0x000fe400078228ff */
[----:B------:R-:W-:Y:S02]  /*1f00*/  ISETP.GE.AND P0, PT, R111, c[0x0][0x220], PT ;  /* 0x000088006f007a0c */ /* 0x000fe40003f06270 */
[----:B------:R-:W-:-:S05]  /*1f10*/  LEA.HI.X R7, R19, R11, R7, 0x5, P1 ;  /* 0x0000000b13077211 */ /* 0x000fca00008f2c07 */
        /* <DEDUP_REMOVED lines=22> */
.L_x_584:
[----:B------:R-:W-:Y:S05]  /*2080*/  BSYNC B0 ;  /* 0x0000000000007941 */ /* 0x000fea0003800000 */
.L_x_583:
[----:B------:R-:W-:Y:S01]  /*2090*/  ISETP.GE.AND P0, PT, R18, R17, PT ;  /* 0x000000111200720c */ /* 0x000fe20003f06270 */
[----:B------:R-:W-:-:S12]  /*20a0*/  BSSY B0, `(.L_x_585) ;  /* 0x0000020000007945 */ /* 0x000fd80003800000 */
[----:B------:R-:W-:Y:S05]  /*20b0*/  @P0 BRA `(.L_x_586) ;  /* 0x000001e000000947 */ /* 0x000fea0003800000 */
[----:B------:R-:W-:Y:S01]  /*20c0*/  ISETP.GE.AND P3, PT, R132, c[0x0][0x220], PT ;  /* 0x0000880084007a0c */ /* 0x000fe20003f66270 */
[----:B------:R-:W-:Y:S01]  /*20d0*/  IMAD.MOV.U32 R10, RZ, RZ, R8 ;  /* 0x000000ffff0a7224 */ /* 0x000fe200078e0008 */
[----:B------:R-:W-:Y:S01]  /*20e0*/  ISETP.GE.AND P2, PT, R115, c[0x0][0x220], PT ;  /* 0x0000880073007a0c */ /* 0x000fe20003f46270 */
[----:B------:R-:W-:Y:S01]  /*20f0*/  ULDC UR4, c[0x0][0x19c] ;  /* 0x0000670000047ab9 */ /* 0x000fe20000000800 */
[----:B------:R-:W-:Y:S01]  /*2100*/  ISETP.GE.AND P0, PT, R111, c[0x0][0x220], PT ;  /* 0x000088006f007a0c */ /* 0x000fe20003f06270 */
[----:B------:R-:W-:Y:S01]  /*2110*/  UIMAD UR4, UR4, 0x30, URZ ;  /* 0x00000030040478a4 */ /* 0x000fe2000f8e023f */
[----:B----4-:R-:W-:-:S05]  /*2120*/  IMAD.WIDE.U32 R12, R19, 0x30, R10 ;  /* 0x00000030130c7825 */ /* 0x010fca00078e000a */
[----:B------:R-:W-:Y:S02]  /*2130*/  IADD3 R0, R13, UR4, RZ ;  /* 0x000000040d007c10 */ /* 0x000fe4000fffe0ff */
        /* <DEDUP_REMOVED lines=22> */
.L_x_586:
[----:B------:R-:W-:Y:S05]  /*22a0*/  BSYNC B0 ;  /* 0x0000000000007941 */ /* 0x000fea0003800000 */
.L_x_585:
[----:B------:R-:W-:Y:S01]  /*22b0*/  ISETP.NE.U32.AND P3, PT, RZ, c[0x0][0x318], PT ;  /* 0x0000c600ff007a0c */ /* 0x000fe20003f65070 */
[----:B------:R-:W0:Y:S01]  /*22c0*/  LDGDEPBAR ;  /* 0x00000000000079af */ /* 0x000e220000000000 */
[----:B----4-:R-:W-:Y:S02]  /*22d0*/  IMAD.MOV.U32 R14, RZ, RZ, R40 ;  /* 0x000000ffff0e7224 */ /* 0x010fe400078e0028 */
[----:B------:R-:W-:Y:S01]  /*22e0*/  ISETP.NE.AND.EX P3, PT, RZ, c[0x0][0x31c], PT, P3 ;  /* 0x0000c700ff007a0c */ /* 0x000fe20003f65330 */
[----:B------:R-:W-:-:S12]  /*22f0*/  IMAD.MOV.U32 R15, RZ, RZ, R41 ;  /* 0x000000ffff0f7224 */ /* 0x000fd800078e0029 */
[----:B------:R-:W-:Y:S01]  /*2300*/  @P3 SHF.R.S32.HI R0, RZ, 0x1f, R31 ;  /* 0x0000001fff003819 */ /* 0x000fe2000001141f */
[----:B------:R-:W-:-:S04]  /*2310*/  @P3 IMAD.WIDE.U32 R8, R31, c[0x0][0x320], R22 ;  /* 0x0000c8001f083a25 */ /* 0x000fc800078e0016 */
[----:B------:R-:W-:Y:S01]  /*2320*/  @P3 IMAD R0, R0, c[0x0][0x320], RZ ;  /* 0x0000c80000003a24 */ /* 0x000fe200078e02ff */
[----:B------:R-:W-:Y:S01]  /*2330*/  @P3 LEA R10, P0, R8, c[0x0][0x318], 0x2 ;  /* 0x0000c600080a3a11 */ /* 0x000fe200078010ff */
[----:B------:R-:W-:-:S04]  /*2340*/  DEPBAR.LE SB0, 0x0 ;  /* 0x000080000000791a */ /* 0x000fc80000000000 */
[----:B------:R-:W-:-:S04]  /*2350*/  @P3 IMAD R0, R31, c[0x0][0x324], R0 ;  /* 0x0000c9001f003a24 */ /* 0x000fc800078e0200 */
[----:B------:R-:W-:-:S05]  /*2360*/  @P3 IMAD.IADD R0, R9, 0x1, R0 ;  /* 0x0000000109003824 */ /* 0x000fca00078e0200 */
[----:B------:R-:W-:-:S05]  /*2370*/  @P3 LEA.HI.X R11, R8, c[0x0][0x31c], R0, 0x2, P0 ;  /* 0x0000c700080b3a11 */ /* 0x000fca00000f1400 */
[----:B------:R4:W5:Y:S01]  /*2380*/  @P3 LDG.E R10, [R10.64] ;  /* 0x000000080a0a3981 */ /* 0x000962000c1e1900 */
[C---:B------:R-:W-:Y:S01]  /*2390*/  ISETP.GE.AND P0, PT, R2.reuse, R17, PT ;  /* 0x000000110200720c */ /* 0x040fe20003f06270 */
[----:B------:R-:W-:Y:S01]  /*23a0*/  IMAD R108, R37, 0x4, R26 ;  /* 0x00000004256c7824 */ /* 0x000fe200078e021a */
[----:B------:R-:W-:Y:S01]  /*23b0*/  MOV R19, c[0x0][0x1a0] ;  /* 0x0000680000137a02 */ /* 0x000fe20000000f00 */
[----:B------:R-:W-:Y:S01]  /*23c0*/  BAR.SYNC.DEFER_BLOCKING 0x0 ;  /* 0x0000000000007b1d */ /* 0x000fe20000010000 */
[----:B------:R-:W-:Y:S01]  /*23d0*/  MOV R14, R38 ;  /* 0x00000026000e7202 */ /* 0x000fe20000000f00 */
[----:B------:R-:W-:Y:S01]  /*23e0*/  IMAD.SHL.U32 R3, R2, 0x8, RZ ;  /* 0x0000000802037824 */ /* 0x000fe200078e00ff */
[----:B------:R-:W-:Y:S01]  /*23f0*/  SHF.L.U64.HI R13, R19, R20, c[0x0][0x1a4] ;  /* 0x00006900130d7619 */ /* 0x000fe20000010214 */
[C---:B------:R-:W-:Y:S01]  /*2400*/  IMAD.SHL.U32 R0, R25.reuse, 0x40, RZ ;  /* 0x0000004019007824 */ /* 0x040fe200078e00ff */
[----:B------:R-:W-:Y:S01]  /*2410*/  LOP3.LUT P2, RZ, R25, 0x4, RZ, 0xc0, !PT ;  /* 0x0000000419ff7812 */ /* 0x000fe2000784c0ff */
[----:B------:R-:W5:Y:S01]  /*2420*/  @P3 MUFU.RCP R2, c[0x0][0x238] ;  /* 0x00008e0000023b08 */ /* 0x000f620000001000 */
[----:B------:R-:W-:Y:S01]  /*2430*/  IMAD R8, R26, 0x10, R33 ;  /* 0x000000101a087824 */ /* 0x000fe200078e0221 */
[----:B------:R1:W-:Y:S01]  /*2440*/  STL [R1+0xa8], R13 ;  /* 0x0000a80d01007387 */ /* 0x0003e20000100800 */
[----:B------:R-:W-:Y:S01]  /*2450*/  LOP3.LUT R0, R0, 0x1c0, RZ, 0xc0, !PT ;  /* 0x000001c000007812 */ /* 0x000fe200078ec0ff */
[----:B------:R-:W-:Y:S01]  /*2460*/  IMAD.SHL.U32 R12, R19, 0x40, RZ ;  /* 0x00000040130c7824 */ /* 0x000fe200078e00ff */
[----:B------:R-:W-:Y:S01]  /*2470*/  LOP3.LUT P1, RZ, R25, 0x2, RZ, 0xc0, !PT ;  /* 0x0000000219ff7812 */ /* 0x000fe2000782c0ff */
[----:B------:R1:W-:Y:S01]  /*2480*/  STL [R1+0x7c], R108 ;  /* 0x00007c6c01007387 */ /* 0x0003e20000100800 */
[----:B------:R-:W-:Y:S01]  /*2490*/  LOP3.LUT R7, R0, 0x8, R3, 0xf8, !PT ;  /* 0x0000000800077812 */ /* 0x000fe200078ef803 */
[----:B------:R-:W-:Y:S01]  /*24a0*/  IMAD.MOV.U32 R189, RZ, RZ, RZ ;  /* 0x000000ffffbd7224 */ /* 0x000fe200078e00ff */
[----:B------:R-:W-:Y:S01]  /*24b0*/  SHF.R.U32.HI R3, RZ, 0x3, R0 ;  /* 0x00000003ff037819 */ /* 0x000fe20000011600 */
[----:B------:R1:W-:Y:S01]  /*24c0*/  STL.64 [R1+0x80], R14 ;  /* 0x0000800e01007387 */ /* 0x0003e20000100a00 */
[----:B------:R-:W-:Y:S01]  /*24d0*/  IADD3 R8, R8, 0x1, R27 ;  /* 0x0000000108087810 */ /* 0x000fe20007ffe01b */
[----:B------:R-:W-:Y:S01]  /*24e0*/  IMAD R0, R13, R96, RZ ;  /* 0x000000600d007224 */ /* 0x000fe200078e02ff */
[----:B------:R-:W-:Y:S01]  /*24f0*/  LOP3.LUT R3, R7, R3, RZ, 0x3c, !PT ;  /* 0x0000000307037212 */ /* 0x000fe200078e3cff */
[----:B------:R-:W-:Y:S01]  /*2500*/  IMAD.SHL.U32 R30, R30, 0x2, RZ ;  /* 0x000000021e1e7824 */ /* 0x000fe200078e00ff */
[----:B------:R-:W-:Y:S01]  /*2510*/  BSSY B0, `(.L_x_587) ;  /* 0x000002b000007945 */ /* 0x000fe20003800000 */
[----:B----4-:R-:W-:Y:S01]  /*2520*/  IMAD R11, R16, R12, R0 ;  /* 0x0000000c100b7224 */ /* 0x010fe200078e0200 */
[----:B------:R-:W-:Y:S01]  /*2530*/  LEA R3, R28, R3, 0x9 ;  /* 0x000000031c037211 */ /* 0x000fe200078e48ff */
[----:B------:R1:W-:Y:S01]  /*2540*/  @P0 STS.128 [R188+0xc000], RZ ;  /* 0x00c000ffbc000388 */ /* 0x0003e20000000c00 */
[----:B------:R-:W-:Y:S01]  /*2550*/  IMAD R7, R26, 0x400, R6 ;  /* 0x000004001a077824 */ /* 0x000fe200078e0206 */
[----:B------:R-:W-:-:S02]  /*2560*/  IADD3 R114, R191, 0x646e171e, RZ ;  /* 0x646e171ebf727810 */ /* 0x000fc40007ffe0ff */
[----:B------:R1:W-:Y:S01]  /*2570*/  @P0 STS.128 [R188+0xe000], RZ ;  /* 0x00e000ffbc000388 */ /* 0x0003e20000000c00 */
[----:B------:R-:W-:Y:S01]  /*2580*/  LOP3.LUT R112, R30, 0x6, RZ, 0xc0, !PT ;  /* 0x000000061e707812 */ /* 0x000fe200078ec0ff */
[----:B------:R-:W-:Y:S01]  /*2590*/  IMAD.SHL.U32 R184, R7, 0x2, RZ ;  /* 0x0000000207b87824 */ /* 0x000fe200078e00ff */
[----:B------:R-:W-:Y:S01]  /*25a0*/  SEL R0, R35, 0xfffffff0, !P1 ;  /* 0xfffffff023007807 */ /* 0x000fe20004800000 */
[----:B------:R1:W-:Y:S01]  /*25b0*/  @P0 STS.128 [R188+0x10000], RZ ;  /* 0x010000ffbc000388 */ /* 0x0003e20000000c00 */
[----:B-----5:R-:W-:Y:S01]  /*25c0*/  @P3 FMUL.FTZ R189, R10, R2 ;  /* 0x000000020abd3220 */ /* 0x020fe20000410000 */
[----:B------:R-:W-:Y:S01]  /*25d0*/  IADD3 R10, R97, R8, -R36 ;  /* 0x00000008610a7210 */ /* 0x000fe20007ffe824 */
[----:B------:R-:W-:Y:S01]  /*25e0*/  IMAD.WIDE.U32 R8, R96, R12, R14 ;  /* 0x0000000c60087225 */ /* 0x000fe200078e000e */
[----:B------:R-:W-:Y:S02]  /*25f0*/  SEL R2, R34, 0xffffffe0, !P2 ;  /* 0xffffffe022027807 */ /* 0x000fe40005000000 */
[----:B------:R-:W-:Y:S01]  /*2600*/  IADD3 R98, R10, c[0x0][0x2e8], RZ ;  /* 0x0000ba000a627a10 */ /* 0x000fe20007ffe0ff */
[----:B------:R-:W-:Y:S01]  /*2610*/  IMAD.IADD R11, R9, 0x1, R11 ;  /* 0x00000001090b7824 */ /* 0x000fe200078e020b */
[----:B------:R-:W-:Y:S05]  /*2620*/  @P0 BRA `(.L_x_588) ;  /* 0x0000019000000947 */ /* 0x000fea0003800000 */
[----:B-1----:R-:W-:Y:S02]  /*2630*/  ISETP.GE.AND P3, PT, R132, c[0x0][0x220], PT ;  /* 0x0000880084007a0c */ /* 0x002fe40003f66270 */
        /* <DEDUP_REMOVED lines=24> */
.L_x_588:
[----:B-1----:R-:W-:Y:S05]  /*27c0*/  BSYNC B0 ;  /* 0x0000000000007941 */ /* 0x002fea0003800000 */
.L_x_587:
[----:B------:R-:W-:Y:S01]  /*27d0*/  ISETP.GE.AND P0, PT, R24, R17, PT ;  /* 0x000000111800720c */ /* 0x000fe20003f06270 */
[----:B------:R-:W-:Y:S01]  /*27e0*/  BSSY B0, `(.L_x_589) ;  /* 0x0000023000007945 */ /* 0x000fe20003800000 */
[C---:B------:R-:W-:Y:S01]  /*27f0*/  SHF.L.U64.HI R12, R19.reuse, R32, c[0x0][0x1a4] ;  /* 0x00006900130c7619 */ /* 0x040fe20000010220 */
[----:B------:R-:W-:-:S04]  /*2800*/  IMAD.SHL.U32 R7, R19, 0x10, RZ ;  /* 0x0000001013077824 */ /* 0x000fc800078e00ff */
[----:B------:R1:W-:Y:S06]  /*2810*/  STL [R1+0x9c], R12 ;  /* 0x00009c0c01007387 */ /* 0x0003ec0000100800 */
        /* <DEDUP_REMOVED lines=9> */
[C---:B------:R-:W-:Y:S01]  /*28b0*/  @!P3 LEA R14, P4, R7.reuse, c[0x0][0x170], 0x1 ;  /* 0x00005c00070eba11 */ /* 0x040fe200078808ff */
[----:B------:R4:W-:Y:S01]  /*28c0*/  @P3 STS.128 [R188+0xc800], RZ ;  /* 0x00c800ffbc003388 */ /* 0x0009e20000000c00 */
[C---:B-1----:R-:W-:Y:S02]  /*28d0*/  @!P2 LEA R12, P1, R7.reuse, c[0x0][0x170], 0x1 ;  /* 0x00005c00070caa11 */ /* 0x042fe400078208ff */
        /* <DEDUP_REMOVED lines=19> */
.L_x_590:
[----:B------:R-:W-:Y:S05]  /*2a10*/  BSYNC B0 ;  /* 0x0000000000007941 */ /* 0x000fea0003800000 */
.L_x_589:
        /* <DEDUP_REMOVED lines=9> */
[----:B------:R-:W-:Y:S02]  /*2ab0*/  LEA R7, P1, R19, R8, 0x5 ;  /* 0x0000000813077211 */ /* 0x000fe400078228ff */
[----:B------:R-:W-:Y:S02]  /*2ac0*/  ISETP.GE.AND P0, PT, R111, c[0x0][0x220], PT ;  /* 0x000088006f007a0c */ /* 0x000fe40003f06270 */
[----:B------:R-:W-:-:S05]  /*2ad0*/  LEA.HI.X R16, R19, R11, R16, 0x5, P1 ;  /* 0x0000000b13107211 */ /* 0x000fca00008f2c10 */
[C---:B----4-:R-:W-:Y:S01]  /*2ae0*/  @!P3 LEA R14, P4, R7.reuse, c[0x0][0x170], 0x1 ;  /* 0x00005c00070eba11 */ /* 0x050fe200078808ff */
        /* <DEDUP_REMOVED lines=21> */
.L_x_592:
[----:B------:R-:W-:Y:S05]  /*2c40*/  BSYNC B0 ;  /* 0x0000000000007941 */ /* 0x000fea0003800000 */
.L_x_591:
        /* <DEDUP_REMOVED lines=12> */
[----:B-1--4-:R-:W-:-:S05]  /*2d10*/  IMAD.WIDE.U32 R12, R19, 0x30, R10 ;  /* 0x00000030130c7825 */ /* 0x012fca00078e000a */
        /* <DEDUP_REMOVED lines=23> */
.L_x_594:
[----:B------:R-:W-:Y:S05]  /*2e90*/  BSYNC B0 ;  /* 0x0000000000007941 */ /* 0x000fea0003800000 */
.L_x_593:
[----:B------:R-:W-:Y:S01]  /*2ea0*/  IMAD.SHL.U32 R176, R3, 0x2, RZ ;  /* 0x0000000203b07824 */ /* 0x000fe200078e00ff */
[----:B-1----:R-:W-:Y:S01]  /*2eb0*/  LDSM.16.M88.4 R8, [R184] ;  /* 0x00000000b808783b */ /* 0x002fe20000000200 */
[----:B------:R-:W-:Y:S02]  /*2ec0*/  IMAD R185, R5, 0x2, R184 ;  /* 0x0000000205b97824 */ /* 0x000fe400078e02b8 */
[----:B------:R-:W-:Y:S01]  /*2ed0*/  IMAD R7, R0, 0x2, R176 ;  /* 0x0000000200077824 */ /* 0x000fe200078e02b0 */
[----:B----4-:R-:W1:Y:S01]  /*2ee0*/  LDSM.16.M88.4 R12, [R176+0x6000] ;  /* 0x00600000b00c783b */ /* 0x010e620000000200 */
[----:B------:R-:W-:Y:S01]  /*2ef0*/  IMAD R187, R4, 0x2, R184 ;  /* 0x0000000204bb7824 */ /* 0x000fe200078e02b8 */
[----:B------:R-:W-:Y:S01]  /*2f00*/  IADD3 R3, R176, 0x6000, RZ ;  /* 0x00006000b0037810 */ /* 0x000fe20007ffe0ff */
[----:B------:R-:W-:Y:S01]  /*2f10*/  IMAD R182, R2, 0x2, R176 ;  /* 0x0000000202b67824 */ /* 0x000fe200078e02b0 */
[----:B------:R-:W4:Y:S01]  /*2f20*/  LDSM.16.M88.4 R20, [R176+0x6800] ;  /* 0x00680000b014783b */ /* 0x000f220000000200 */
[----:B------:R-:W-:-:S02]  /*2f30*/  IMAD R186, R4, 0x2, R185 ;  /* 0x0000000204ba7824 */ /* 0x000fc400078e02b9 */
[----:B------:R-:W-:Y:S01]  /*2f40*/  IMAD R183, R0, 0x2, R3 ;  /* 0x0000000200b77824 */ /* 0x000fe200078e0203 */
[----:B------:R-:W5:Y:S01]  /*2f50*/  LDSM.16.M88.4 R16, [R176+0x7000] ;  /* 0x00700000b010783b */ /* 0x000f620000000200 */
[----:B------:R-:W-:Y:S02]  /*2f60*/  IMAD R0, R96, 0x40, R112 ;  /* 0x0000004060007824 */ /* 0x000fe400078e0270 */
[----:B------:R-:W-:Y:S01]  /*2f70*/  IMAD R181, R2, 0x2, R183 ;  /* 0x0000000202b57824 */ /* 0x000fe200078e02b7 */
[----:B------:R-:W2:Y:S01]  /*2f80*/  LDSM.16.M88.4 R60, [R176+0x7800] ;  /* 0x00780000b03c783b */ /* 0x000ea20000000200 */
[----:B------:R-:W-:Y:S02]  /*2f90*/  IADD3 R2, R98, 0x8, RZ ;  /* 0x0000000862027810 */ /* 0x000fe40007ffe0ff */
[C---:B------:R-:W-:Y:S01]  /*2fa0*/  IADD3 R3, R0.reuse, 0x8, RZ ;  /* 0x0000000800037810 */ /* 0x040fe20007ffe0ff */
[----:B--2---:R-:W-:Y:S04]  /*2fb0*/  LDSM.16.M88.4 R44, [R7+0x6000] ;  /* 0x00600000072c783b */ /* 0x004fe80000000200 */
[----:B------:R-:W-:Y:S04]  /*2fc0*/  LDSM.16.M88.4 R40, [R7+0x6800] ;  /* 0x006800000728783b */ /* 0x000fe80000000200 */
[----:B------:R-:W-:Y:S04]  /*2fd0*/  LDSM.16.M88.4 R52, [R7+0x7000] ;  /* 0x007000000734783b */ /* 0x000fe80000000200 */
[----:B------:R-:W-:Y:S04]  /*2fe0*/  LDSM.16.M88.4 R68, [R7+0x7800] ;  /* 0x007800000744783b */ /* 0x000fe80000000200 */
[----:B------:R-:W-:Y:S04]  /*2ff0*/  LDSM.16.M88.4 R84, [R182+0x6000] ;  /* 0x00600000b654783b */ /* 0x000fe80000000200 */
[----:B------:R-:W-:Y:S01]  /*3000*/  LDSM.16.M88.4 R76, [R182+0x7800] ;  /* 0x00780000b64c783b */ /* 0x000fe20000000200 */
[C---:B-1----:R-:W-:Y:S03]  /*3010*/  HMMA.16816.F32 R48, R8.reuse, R12, RZ ;  /* 0x0000000c0830723c */ /* 0x042fe600000018ff */
[----:B------:R-:W-:Y:S04]  /*3020*/  LDSM.16.M88.4 R92, [R181+0x1000] ;  /* 0x00100000b55c783b */ /* 0x000fe80000000200 */
[----:B------:R-:W-:Y:S01]  /*3030*/  LDSM.16.M88.4 R88, [R176+0x8000] ;  /* 0x00800000b058783b */ /* 0x000fe20000000200 */
[C---:B------:R-:W-:Y:S03]  /*3040*/  HMMA.16816.F32 R36, R8.reuse, R14, RZ ;  /* 0x0000000e0824723c */ /* 0x040fe600000018ff */
[----:B------:R-:W1:Y:S04]  /*3050*/  LDSM.16.M88.4 R12, [R185] ;  /* 0x00000000b90c783b */ /* 0x000e680000000200 */
[----:B------:R-:W-:Y:S01]  /*3060*/  LDSM.16.M88.4 R100, [R182+0xb000] ;  /* 0x00b00000b664783b */ /* 0x000fe20000000200 */
[C---:B----4-:R-:W-:Y:S03]  /*3070*/  HMMA.16816.F32 R28, R8.reuse, R22, RZ ;  /* 0x00000016081c723c */ /* 0x050fe600000018ff */
[----:B------:R-:W0:Y:S05]  /*3080*/  LDGDEPBAR ;  /* 0x00000000000079af */ /* 0x000e2a0000000000 */
[C---:B------:R-:W-:Y:S08]  /*3090*/  HMMA.16816.F32 R32, R8.reuse, R20, RZ ;  /* 0x000000140820723c */ /* 0x040ff000000018ff */
[C---:B-----5:R-:W-:Y:S08]  /*30a0*/  HMMA.16816.F32 R24, R8.reuse, R16, RZ ;  /* 0x000000100818723c */ /* 0x060ff000000018ff */
[C---:B------:R-:W-:Y:S01]  /*30b0*/  HMMA.16816.F32 R20, R8.reuse, R18, RZ ;  /* 0x000000120814723c */ /* 0x040fe200000018ff */
[----:B------:R-:W2:Y:S07]  /*30c0*/  LDSM.16.M88.4 R16, [R187] ;  /* 0x00000000bb10783b */ /* 0x000eae0000000200 */
[C---:B------:R-:W-:Y:S08]  /*30d0*/  HMMA.16816.F32 R56, R8.reuse, R60, RZ ;  /* 0x0000003c0838723c */ /* 0x040ff000000018ff */
[----:B------:R-:W-:Y:S08]  /*30e0*/  HMMA.16816.F32 R60, R8, R62, RZ ;  /* 0x0000003e083c723c */ /* 0x000ff000000018ff */
[C---:B-1----:R-:W-:Y:S08]  /*30f0*/  HMMA.16816.F32 R48, R12.reuse, R44, R48 ;  /* 0x0000002c0c30723c */ /* 0x042ff00000001830 */
[C---:B------:R-:W-:Y:S01]  /*3100*/  HMMA.16816.F32 R64, R12.reuse, R42, R28 ;  /* 0x0000002a0c40723c */ /* 0x040fe2000000181c */
[----:B------:R-:W1:Y:S07]  /*3110*/  LDSM.16.M88.4 R28, [R182+0x7000] ;  /* 0x00700000b61c783b */ /* 0x000e6e0000000200 */
[C---:B------:R-:W-:Y:S01]  /*3120*/  HMMA.16816.F32 R72, R12.reuse, R46, R36 ;  /* 0x0000002e0c48723c */ /* 0x040fe20000001824 */
[----:B------:R-:W4:Y:S04]  /*3130*/  LDSM.16.M88.4 R36, [R182+0x6800] ;  /* 0x00680000b624783b */ /* 0x000f280000000200 */
[----:B------:R-:W-:Y:S03]  /*3140*/  LDSM.16.M88.4 R44, [R181] ;  /* 0x00000000b52c783b */ /* 0x000fe60000000200 */
[C---:B------:R-:W-:Y:S08]  /*3150*/  HMMA.16816.F32 R80, R12.reuse, R40, R32 ;  /* 0x000000280c50723c */ /* 0x040ff00000001820 */
[C---:B------:R-:W-:Y:S08]  /*3160*/  HMMA.16816.F32 R32, R12.reuse, R52, R24 ;  /* 0x000000340c20723c */ /* 0x040ff00000001818 */
[C---:B------:R-:W-:Y:S08]  /*3170*/  HMMA.16816.F32 R24, R12.reuse, R54, R20 ;  /* 0x000000360c18723c */ /* 0x040ff00000001814 */
[C---:B------:R-:W-:Y:S08]  /*3180*/  HMMA.16816.F32 R8, R12.reuse, R68, R56 ;  /* 0x000000440c08723c */ /* 0x040ff00000001838 */
[----:B------:R-:W-:Y:S01]  /*3190*/  HMMA.16816.F32 R20, R12, R70, R60 ;  /* 0x000000460c14723c */ /* 0x000fe2000000183c */
[----:B------:R-:W5:Y:S04]  /*31a0*/  LDSM.16.M88.4 R12, [R186] ;  /* 0x00000000ba0c783b */ /* 0x000f680000000200 */
[----:B------:R-:W-:Y:S03]  /*31b0*/  LDSM.16.M88.4 R68, [R181+0x1800] ;  /* 0x00180000b544783b */ /* 0x000fe60000000200 */
[C---:B--2---:R-:W-:Y:S08]  /*31c0*/  HMMA.16816.F32 R40, R16.reuse, R84, R48 ;  /* 0x000000541028723c */ /* 0x044ff00000001830 */
[C---:B------:R-:W-:Y:S01]  /*31d0*/  HMMA.16816.F32 R48, R16.reuse, R86, R72 ;  /* 0x000000561030723c */ /* 0x040fe20000001848 */
[----:B------:R-:W2:Y:S04]  /*31e0*/  LDSM.16.M88.4 R72, [R181+0x800] ;  /* 0x00080000b548783b */ /* 0x000ea80000000200 */
[----:B------:R-:W-:Y:S03]  /*31f0*/  LDSM.16.M88.4 R84, [R176+0x8800] ;  /* 0x00880000b054783b */ /* 0x000fe60000000200 */
[C---:B-1----:R-:W-:Y:S08]  /*3200*/  HMMA.16816.F32 R56, R16.reuse, R28, R32 ;  /* 0x0000001c1038723c */ /* 0x042ff00000001820 */
[C---:B----4-:R-:W-:Y:S01]  /*3210*/  HMMA.16816.F32 R52, R16.reuse, R36, R80 ;  /* 0x000000241034723c */ /* 0x050fe20000001850 */
[----:B------:R-:W-:Y:S07]  /*3220*/  LDSM.16.M88.4 R80, [R176+0x9000] ;  /* 0x00900000b050783b */ /* 0x000fee0000000200 */
[C---:B------:R-:W-:Y:S08]  /*3230*/  HMMA.16816.F32 R64, R16.reuse, R38, R64 ;  /* 0x000000261040723c */ /* 0x040ff00000001840 */
[C---:B------:R-:W-:Y:S08]  /*3240*/  HMMA.16816.F32 R32, R16.reuse, R30, R24 ;  /* 0x0000001e1020723c */ /* 0x040ff00000001818 */
[C---:B------:R-:W-:Y:S01]  /*3250*/  HMMA.16816.F32 R60, R16.reuse, R76, R8 ;  /* 0x0000004c103c723c */ /* 0x040fe20000001808 */
[----:B------:R-:W1:Y:S07]  /*3260*/  LDSM.16.M88.4 R8, [R184+0x2000] ;  /* 0x00200000b808783b */ /* 0x000e6e0000000200 */
[----:B------:R-:W-:Y:S01]  /*3270*/  HMMA.16816.F32 R24, R16, R78, R20 ;  /* 0x0000004e1018723c */ /* 0x000fe20000001814 */
[----:B------:R-:W4:Y:S04]  /*3280*/  LDSM.16.M88.4 R76, [R176+0x9800] ;  /* 0x00980000b04c783b */ /* 0x000f280000000200 */
[----:B------:R-:W-:Y:S03]  /*3290*/  LDSM.16.M88.4 R16, [R185+0x2000] ;  /* 0x00200000b910783b */ /* 0x000fe60000000200 */
[C---:B-----5:R-:W-:Y:S08]  /*32a0*/  HMMA.16816.F32 R20, R12.reuse, R44, R40 ;  /* 0x0000002c0c14723c */ /* 0x060ff00000001828 */
[C---:B------:R-:W-:Y:S08]  /*32b0*/  HMMA.16816.F32 R28, R12.reuse, R46, R48 ;  /* 0x0000002e0c1c723c */ /* 0x040ff00000001830 */
[C---:B--2---:R-:W-:Y:S08]  /*32c0*/  HMMA.16816.F32 R36, R12.reuse, R72, R52 ;  /* 0x000000480c24723c */ /* 0x044ff00000001834 */
[C---:B------:R-:W-:Y:S01]  /*32d0*/  HMMA.16816.F32 R44, R12.reuse, R74, R64 ;  /* 0x0000004a0c2c723c */ /* 0x040fe20000001840 */
[----:B------:R-:W-:Y:S07]  /*32e0*/  LDSM.16.M88.4 R64, [R7+0x9000] ;  /* 0x009000000740783b */ /* 0x000fee0000000200 */
[C---:B------:R-:W-:Y:S08]  /*32f0*/  HMMA.16816.F32 R56, R12.reuse, R92, R56 ;  /* 0x0000005c0c38723c */ /* 0x040ff00000001838 */
[C---:B------:R-:W-:Y:S01]  /*3300*/  HMMA.16816.F32 R40, R12.reuse, R94, R32 ;  /* 0x0000005e0c28723c */ /* 0x040fe20000001820 */
[----:B------:R-:W2:Y:S07]  /*3310*/  LDSM.16.M88.4 R92, [R7+0x8000] ;  /* 0x00800000075c783b */ /* 0x000eae0000000200 */
[C---:B------:R-:W-:Y:S08]  /*3320*/  HMMA.16816.F32 R48, R12.reuse, R68, R60 ;  /* 0x000000440c30723c */ /* 0x040ff0000000183c */
[----:B------:R-:W-:Y:S01]  /*3330*/  HMMA.16816.F32 R32, R12, R70, R24 ;  /* 0x000000460c20723c */ /* 0x000fe20000001818 */
[----:B------:R-:W5:Y:S07]  /*3340*/  LDSM.16.M88.4 R68, [R7+0x8800] ;  /* 0x008800000744783b */ /* 0x000f6e0000000200 */
[C---:B-1----:R-:W-:Y:S08]  /*3350*/  HMMA.16816.F32 R12, R8.reuse, R88, R20 ;  /* 0x00000058080c723c */ /* 0x042ff00000001814 */
[C---:B------:R-:W-:Y:S01]  /*3360*/  HMMA.16816.F32 R28, R8.reuse, R90, R28 ;  /* 0x0000005a081c723c */ /* 0x040fe2000000181c */
[----:B------:R-:W-:Y:S07]  /*3370*/  LDSM.16.M88.4 R88, [R181+0x2000] ;  /* 0x00200000b558783b */ /* 0x000fee0000000200 */
[C---:B------:R-:W-:Y:S08]  /*3380*/  HMMA.16816.F32 R24, R8.reuse, R84, R36 ;  /* 0x000000540818723c */ /* 0x040ff00000001824 */
[C---:B------:R-:W-:Y:S01]  /*3390*/  HMMA.16816.F32 R20, R8.reuse, R86, R44 ;  /* 0x000000560814723c */ /* 0x040fe2000000182c */
[----:B------:R-:W1:Y:S07]  /*33a0*/  LDSM.16.M88.4 R84, [R7+0x9800] ;  /* 0x009800000754783b */ /* 0x000e6e0000000200 */
[----:B----4-:R-:W-:Y:S01]  /*33b0*/  HMMA.16816.F32 R72, R8, R76, R48 ;  /* 0x0000004c0848723c */ /* 0x010fe20000001830 */
[----:B------:R-:W-:Y:S07]  /*33c0*/  LDSM.16.M88.4 R48, [R182+0x8000] ;  /* 0x00800000b630783b */ /* 0x000fee0000000200 */
[----:B--2---:R-:W-:Y:S01]  /*33d0*/  HMMA.16816.F32 R44, R16, R92, R12 ;  /* 0x0000005c102c723c */ /* 0x004fe2000000180c */
[----:B------:R-:W2:Y:S07]  /*33e0*/  LDSM.16.M88.4 R12, [R187+0x2000] ;  /* 0x00200000bb0c783b */ /* 0x000eae0000000200 */
[C---:B------:R-:W-:Y:S08]  /*33f0*/  HMMA.16816.F32 R52, R8.reuse, R82, R40 ;  /* 0x000000520834723c */ /* 0x040ff00000001828 */
[----:B------:R-:W-:Y:S01]  /*3400*/  HMMA.16816.F32 R60, R8, R78, R32 ;  /* 0x0000004e083c723c */ /* 0x000fe20000001820 */
[----:B------:R-:W4:Y:S07]  /*3410*/  LDSM.16.M88.4 R76, [R182+0x8800] ;  /* 0x00880000b64c783b */ /* 0x000f2e0000000200 */
[----:B------:R-:W-:Y:S01]  /*3420*/  HMMA.16816.F32 R40, R16, R94, R28 ;  /* 0x0000005e1028723c */ /* 0x000fe2000000181c */
[----:B------:R-:W3:Y:S07]  /*3430*/  LDSM.16.M88.4 R92, [R182+0x9800] ;  /* 0x00980000b65c783b */ /* 0x000eee0000000200 */
[----:B------:R-:W-:Y:S01]  /*3440*/  HMMA.16816.F32 R56, R8, R80, R56 ;  /* 0x000000500838723c */ /* 0x000fe20000001838 */
[----:B------:R-:W2:Y:S04]  /*3450*/  LDSM.16.M88.4 R80, [R182+0x9000] ;  /* 0x00900000b650783b */ /* 0x000ea80000000200 */
[----:B------:R-:W2:Y:S03]  /*3460*/  LDSM.16.M88.4 R8, [R186+0x2000] ;  /* 0x00200000ba08783b */ /* 0x000ea60000000200 */
[C---:B-----5:R-:W-:Y:S08]  /*3470*/  HMMA.16816.F32 R36, R16.reuse, R68, R24 ;  /* 0x000000441024723c */ /* 0x060ff00000001818 */
[C---:B------:R-:W-:Y:S01]  /*3480*/  HMMA.16816.F32 R32, R16.reuse, R70, R20 ;  /* 0x000000461020723c */ /* 0x040fe20000001814 */
[----:B------:R-:W-:Y:S07]  /*3490*/  LDSM.16.M88.4 R68, [R176+0xa000] ;  /* 0x00a00000b044783b */ /* 0x000fee0000000200 */
[C---:B-1----:R-:W-:Y:S01]  /*34a0*/  HMMA.16816.F32 R20, R16.reuse, R84, R72 ;  /* 0x000000541014723c */ /* 0x042fe20000001848 */
[----:B------:R-:W-:Y:S07]  /*34b0*/  LDSM.16.M88.4 R72, [R176+0xb000] ;  /* 0x00b00000b048783b */ /* 0x000fee0000000200 */
[C---:B------:R-:W-:Y:S08]  /*34c0*/  HMMA.16816.F32 R28, R16.reuse, R64, R56 ;  /* 0x00000040101c723c */ /* 0x040ff00000001838 */
[C---:B------:R-:W-:Y:S08]  /*34d0*/  HMMA.16816.F32 R24, R16.reuse, R66, R52 ;  /* 0x000000421018723c */ /* 0x040ff00000001834 */
[----:B------:R-:W-:Y:S01]  /*34e0*/  HMMA.16816.F32 R64, R16, R86, R60 ;  /* 0x000000561040723c */ /* 0x000fe2000000183c */
[----:B------:R-:W1:Y:S07]  /*34f0*/  LDSM.16.M88.4 R84, [R181+0x2800] ;  /* 0x00280000b554783b */ /* 0x000e6e0000000200 */
[C---:B--2---:R-:W-:Y:S08]  /*3500*/  HMMA.16816.F32 R16, R12.reuse, R50, R40 ;  /* 0x000000320c10723c */ /* 0x044ff00000001828 */
[C---:B------:R-:W-:Y:S01]  /*3510*/  HMMA.16816.F32 R52, R12.reuse, R48, R44 ;  /* 0x000000300c34723c */ /* 0x040fe2000000182c */
[----:B------:R-:W2:Y:S07]  /*3520*/  LDSM.16.M88.4 R44, [R181+0x3000] ;  /* 0x00300000b52c783b */ /* 0x000eae0000000200 */
[C---:B----4-:R-:W-:Y:S01]  /*3530*/  HMMA.16816.F32 R48, R12.reuse, R76, R36 ;  /* 0x0000004c0c30723c */ /* 0x050fe20000001824 */
[----:B------:R-:W4:Y:S07]  /*3540*/  LDSM.16.M88.4 R36, [R181+0x3800] ;  /* 0x00380000b524783b */ /* 0x000f2e0000000200 */
[C---:B------:R-:W-:Y:S01]  /*3550*/  HMMA.16816.F32 R60, R12.reuse, R78, R32 ;  /* 0x0000004e0c3c723c */ /* 0x040fe20000001820 */
[----:B------:R-:W-:Y:S07]  /*3560*/  LDSM.16.M88.4 R76, [R182+0xa000] ;  /* 0x00a00000b64c783b */ /* 0x000fee0000000200 */
[C---:B---3--:R-:W-:Y:S01]  /*3570*/  HMMA.16816.F32 R32, R12.reuse, R92, R20 ;  /* 0x0000005c0c20723c */ /* 0x048fe20000001814 */
[----:B------:R-:W3:Y:S07]  /*3580*/  LDSM.16.M88.4 R20, [R184+0x4000] ;  /* 0x00400000b814783b */ /* 0x000eee0000000200 */
[C---:B------:R-:W-:Y:S08]  /*3590*/  HMMA.16816.F32 R40, R12.reuse, R82, R24 ;  /* 0x000000520c28723c */ /* 0x040ff00000001818 */
[C---:B------:R-:W-:Y:S01]  /*35a0*/  HMMA.16816.F32 R24, R12.reuse, R94, R64 ;  /* 0x0000005e0c18723c */ /* 0x040fe20000001840 */
[----:B------:R-:W5:Y:S04]  /*35b0*/  LDSM.16.M88.4 R64, [R176+0xa800] ;  /* 0x00a80000b040783b */ /* 0x000f680000000200 */
[----:B------:R-:W-:Y:S03]  /*35c0*/  LDSM.16.M88.4 R92, [R7+0xa000] ;  /* 0x00a00000075c783b */ /* 0x000fe60000000200 */
[----:B------:R-:W-:Y:S08]  /*35d0*/  HMMA.16816.F32 R56, R12, R80, R28 ;  /* 0x000000500c38723c */ /* 0x000ff0000000181c */
[C---:B------:R-:W-:Y:S01]  /*35e0*/  HMMA.16816.F32 R28, R8.reuse, R90, R16 ;  /* 0x0000005a081c723c */ /* 0x040fe20000001810 */
[----:B------:R-:W3:Y:S07]  /*35f0*/  LDSM.16.M88.4 R16, [R185+0x4000] ;  /* 0x00400000b910783b */ /* 0x000eee0000000200 */
[C---:B------:R-:W-:Y:S08]  /*3600*/  HMMA.16816.F32 R12, R8.reuse, R88, R52 ;  /* 0x00000058080c723c */ /* 0x040ff00000001834 */
[C---:B-1----:R-:W-:Y:S08]  /*3610*/  HMMA.16816.F32 R48, R8.reuse, R84, R48 ;  /* 0x000000540830723c */ /* 0x042ff00000001830 */
[C---:B------:R-:W-:Y:S01]  /*3620*/  HMMA.16816.F32 R52, R8.reuse, R86, R60 ;  /* 0x000000560834723c */ /* 0x040fe2000000183c */
[----:B------:R-:W-:Y:S07]  /*3630*/  LDSM.16.M88.4 R84, [R182+0xa800] ;  /* 0x00a80000b654783b */ /* 0x000fee0000000200 */
[C---:B--2---:R-:W-:Y:S08]  /*3640*/  HMMA.16816.F32 R56, R8.reuse, R44, R56 ;  /* 0x0000002c0838723c */ /* 0x044ff00000001838 */
[C---:B------:R-:W-:Y:S08]  /*3650*/  HMMA.16816.F32 R60, R8.reuse, R46, R40 ;  /* 0x0000002e083c723c */ /* 0x040ff00000001828 */
[C---:B----4-:R-:W-:Y:S08]  /*3660*/  HMMA.16816.F32 R88, R8.reuse, R36, R32 ;  /* 0x000000240858723c */ /* 0x050ff00000001820 */
[----:B------:R-:W-:Y:S01]  /*3670*/  HMMA.16816.F32 R80, R8, R38, R24 ;  /* 0x000000260850723c */ /* 0x000fe20000001818 */
[----:B------:R-:W1:Y:S07]  /*3680*/  LDSM.16.M88.4 R36, [R7+0xa800] ;  /* 0x00a800000724783b */ /* 0x000e6e0000000200 */
[C---:B---3--:R-:W-:Y:S01]  /*3690*/  HMMA.16816.F32 R8, R20.reuse, R70, R28 ;  /* 0x000000461408723c */ /* 0x048fe2000000181c */
[----:B------:R-:W2:Y:S07]  /*36a0*/  LDSM.16.M88.4 R28, [R176+0xb800] ;  /* 0x00b80000b01c783b */ /* 0x000eae0000000200 */
[C---:B------:R-:W-:Y:S01]  /*36b0*/  HMMA.16816.F32 R24, R20.reuse, R68, R12 ;  /* 0x000000441418723c */ /* 0x040fe2000000180c */
[----:B------:R-:W3:Y:S07]  /*36c0*/  LDSM.16.M88.4 R12, [R187+0x4000] ;  /* 0x00400000bb0c783b */ /* 0x000eee0000000200 */
[C---:B-----5:R-:W-:Y:S01]  /*36d0*/  HMMA.16816.F32 R32, R20.reuse, R64, R48 ;  /* 0x000000401420723c */ /* 0x060fe20000001830 */
[----:B------:R-:W4:Y:S07]  /*36e0*/  LDSM.16.M88.4 R48, [R7+0xb000] ;  /* 0x00b000000730783b */ /* 0x000f2e0000000200 */
[----:B------:R-:W-:Y:S08]  /*36f0*/  HMMA.16816.F32 R40, R20, R66, R52 ;  /* 0x000000421428723c */ /* 0x000ff00000001834 */
[----:B------:R-:W-:Y:S01]  /*3700*/  HMMA.16816.F32 R52, R16, R94, R8 ;  /* 0x0000005e1034723c */ /* 0x000fe20000001808 */
[----:B------:R-:W-:Y:S07]  /*3710*/  LDSM.16.M88.4 R8, [R186+0x4000] ;  /* 0x00400000ba08783b */ /* 0x000fee0000000200 */
[C---:B------:R-:W-:Y:S08]  /*3720*/  HMMA.16816.F32 R44, R20.reuse, R72, R56 ;  /* 0x00000048142c723c */ /* 0x040ff00000001838 */
[----:B------:R-:W-:Y:S01]  /*3730*/  HMMA.16816.F32 R60, R20, R74, R60 ;  /* 0x0000004a143c723c */ /* 0x000fe2000000183c */
[----:B------:R5:W3:Y:S07]  /*3740*/  LDSM.16.M88.4 R72, [R7+0xb800] ;  /* 0x00b800000748783b */ /* 0x000aee0000000200 */
[C---:B------:R-:W-:Y:S01]  /*3750*/  HMMA.16816.F32 R56, R16.reuse, R92, R24 ;  /* 0x0000005c1038723c */ /* 0x040fe20000001818 */
[----:B------:R-:W4:Y:S07]  /*3760*/  LDSM.16.M88.4 R92, [R181+0x4000] ;  /* 0x00400000b55c783b */ /* 0x000f2e0000000200 */
[----:B-1----:R-:W-:Y:S08]  /*3770*/  HMMA.16816.F32 R32, R16, R36, R32 ;  /* 0x000000241020723c */ /* 0x002ff00000001820 */
[----:B--2---:R-:W-:Y:S01]  /*3780*/  HMMA.16816.F32 R64, R20, R28, R88 ;  /* 0x0000001c1440723c */ /* 0x004fe20000001858 */
[----:B-----5:R-:W-:-:S07]  /*3790*/  IADD3 R7, R0, 0x1, RZ ;  /* 0x0000000100077810 */ /* 0x020fce0007ffe0ff */
[----:B------:R-:W-:Y:S08]  /*37a0*/  HMMA.16816.F32 R68, R20, R30, R80 ;  /* 0x0000001e1444723c */ /* 0x000ff00000001850 */
[----:B------:R-:W-:Y:S08]  /*37b0*/  HMMA.16816.F32 R28, R16, R38, R40 ;  /* 0x00000026101c723c */ /* 0x000ff00000001828 */
[----:B---3--:R-:W-:Y:S01]  /*37c0*/  HMMA.16816.F32 R36, R12, R78, R52 ;  /* 0x0000004e0c24723c */ /* 0x008fe20000001834 */
[----:B------:R-:W1:Y:S07]  /*37d0*/  LDSM.16.M88.4 R52, [R181+0x4800] ;  /* 0x00480000b534783b */ /* 0x000e6e0000000200 */
[C---:B----4-:R-:W-:Y:S08]  /*37e0*/  HMMA.16816.F32 R24, R16.reuse, R48, R44 ;  /* 0x000000301018723c */ /* 0x050ff0000000182c */
[----:B------:R-:W-:Y:S08]  /*37f0*/  HMMA.16816.F32 R40, R16, R50, R60 ;  /* 0x000000321028723c */ /* 0x000ff0000000183c */
[C---:B------:R-:W-:Y:S01]  /*3800*/  HMMA.16816.F32 R20, R12.reuse, R76, R56 ;  /* 0x0000004c0c14723c */ /* 0x040fe20000001838 */
[----:B------:R-:W2:Y:S07]  /*3810*/  LDSM.16.M88.4 R76, [R182+0xb800] ;  /* 0x00b80000b64c783b */ /* 0x000eae0000000200 */
[----:B------:R-:W-:Y:S08]  /*3820*/  HMMA.16816.F32 R32, R12, R84, R32 ;  /* 0x000000540c20723c */ /* 0x000ff00000001820 */
[C---:B------:R-:W-:Y:S08]  /*3830*/  HMMA.16816.F32 R44, R16.reuse, R72, R64 ;  /* 0x00000048102c723c */ /* 0x040ff00000001840 */
[----:B------:R-:W-:Y:S01]  /*3840*/  HMMA.16816.F32 R72, R16, R74, R68 ;  /* 0x0000004a1048723c */ /* 0x000fe20000001844 */
[----:B------:R-:W3:Y:S07]  /*3850*/  I2F R16, R7 ;  /* 0x0000000700107306 */ /* 0x000eee0000201400 */
[----:B------:R-:W-:Y:S01]  /*3860*/  HMMA.16816.F32 R64, R12, R100, R24 ;  /* 0x000000640c40723c */ /* 0x000fe20000001818 */
[----:B------:R4:W5:Y:S07]  /*3870*/  I2F R18, R3 ;  /* 0x0000000300127306 */ /* 0x00096e0000201400 */
[----:B------:R-:W-:Y:S07]  /*3880*/  HMMA.16816.F32 R68, R8, R92, R20 ;  /* 0x0000005c0844723c */ /* 0x000fee0000001814 */
[----:B------:R-:W-:Y:S01]  /*3890*/  IMNMX R20, R2, R97, PT ;  /* 0x0000006102147217 */ /* 0x000fe20003800200 */
[----:B------:R-:W-:Y:S01]  /*38a0*/  HMMA.16816.F32 R56, R12, R102, R40 ;  /* 0x000000660c38723c */ /* 0x000fe20000001828 */
[----:B------:R-:W2:Y:S01]  /*38b0*/  LDSM.16.M88.4 R40, [R181+0x5000] ;  /* 0x00500000b528783b */ /* 0x000ea20000000200 */
[----:B------:R-:W-:-:S02]  /*38c0*/  IADD3 R2, R0, 0x9, RZ ;  /* 0x0000000900027810 */ /* 0x000fc40007ffe0ff */
[----:B------:R-:W-:Y:S02]  /*38d0*/  IMNMX R21, R98, R97, PT ;  /* 0x0000006162157217 */ /* 0x000fe40003800200 */
[----:B------:R1:W1:Y:S01]  /*38e0*/  I2F R19, R2 ;  /* 0x0000000200137306 */ /* 0x0002620000201400 */
[CC--:B------:R-:W-:Y:S01]  /*38f0*/  ISETP.GE.AND P0, PT, R3.reuse, R20.reuse, PT ;  /* 0x000000140300720c */ /* 0x0c0fe20003f06270 */
[----:B------:R-:W-:Y:S01]  /*3900*/  HMMA.16816.F32 R24, R8, R94, R36 ;  /* 0x0000005e0818723c */ /* 0x000fe20000001824 */
[-C--:B------:R-:W-:Y:S02]  /*3910*/  ISETP.GE.AND P3, PT, R3, R21.reuse, PT ;  /* 0x000000150300720c */ /* 0x080fe40003f66270 */
[----:B----4-:R-:W-:Y:S02]  /*3920*/  IADD3 R3, R0, 0x10, RZ ;  /* 0x0000001000037810 */ /* 0x010fe40007ffe0ff */
[C---:B------:R-:W-:Y:S02]  /*3930*/  ISETP.GE.AND P6, PT, R7.reuse, R21, PT ;  /* 0x000000150700720c */ /* 0x040fe40003fc6270 */
[----:B------:R4:W-:Y:S01]  /*3940*/  I2F R22, R3 ;  /* 0x0000000300167306 */ /* 0x0009e20000201400 */
[----:B------:R-:W-:Y:S01]  /*3950*/  HMMA.16816.F32 R48, R12, R86, R28 ;  /* 0x000000560c30723c */ /* 0x000fe2000000181c */
[-C--:B------:R-:W-:Y:S01]  /*3960*/  ISETP.GE.AND P2, PT, R7, R20.reuse, PT ;  /* 0x000000140700720c */ /* 0x080fe20003f46270 */
[----:B---3--:R-:W-:Y:S01]  /*3970*/  FFMA.FTZ R17, R16, R189, R69 ;  /* 0x000000bd10117223 */ /* 0x008fe20000010045 */
[----:B------:R-:W-:Y:S01]  /*3980*/  ISETP.GE.AND P4, PT, R2, R21, PT ;  /* 0x000000150200720c */ /* 0x000fe20003f86270 */
[----:B------:R-:W-:Y:S01]  /*3990*/  FFMA.FTZ R7, R16, R189, R71 ;  /* 0x000000bd10077223 */ /* 0x000fe20000010047 */
[----:B------:R-:W-:-:S02]  /*39a0*/  ISETP.GE.AND P5, PT, R2, R20, PT ;  /* 0x000000140200720c */ /* 0x000fc40003fa6270 */
[----:B-1----:R-:W-:Y:S01]  /*39b0*/  IADD3 R2, R0, 0x11, RZ ;  /* 0x0000001100027810 */ /* 0x002fe20007ffe0ff */
[----:B------:R-:W-:Y:S01]  /*39c0*/  HMMA.16816.F32 R28, R8, R52, R32 ;  /* 0x00000034081c723c */ /* 0x000fe20000001820 */
[----:B------:R-:W-:Y:S02]  /*39d0*/  FSEL R69, R17, -INF , !P6 ;  /* 0xff80000011457808 */ /* 0x000fe40007000000 */
[C---:B------:R-:W-:Y:S01]  /*39e0*/  ISETP.GE.AND P1, PT, R3.reuse, R21, PT ;  /* 0x000000150300720c */ /* 0x040fe20003f26270 */
[----:B------:R-:W1:Y:S01]  /*39f0*/  I2F R33, R2 ;  /* 0x0000000200217306 */ /* 0x000e620000201400 */
[----:B------:R-:W-:Y:S02]  /*3a00*/  ISETP.GE.AND P6, PT, R3, R20, PT ;  /* 0x000000140300720c */ /* 0x000fe40003fc6270 */
[----:B------:R-:W-:Y:S01]  /*3a10*/  FSEL R53, R7, -INF , !P2 ;  /* 0xff80000007357808 */ /* 0x000fe20005000000 */
[CC--:B-----5:R-:W-:Y:S01]  /*3a20*/  FFMA.FTZ R16, R18.reuse, R189.reuse, R24 ;  /* 0x000000bd12107223 */ /* 0x0e0fe20000010018 */
[----:B--2---:R-:W-:Y:S01]  /*3a30*/  HMMA.16816.F32 R60, R12, R76, R44 ;  /* 0x0000004c0c3c723c */ /* 0x004fe2000000182c */
[----:B------:R-:W2:Y:S01]  /*3a40*/  LDSM.16.M88.4 R44, [R181+0x5800] ;  /* 0x00580000b52c783b */ /* 0x000ea20000000200 */
[-C--:B------:R-:W-:Y:S01]  /*3a50*/  FFMA.FTZ R7, R18, R189.reuse, R26 ;  /* 0x000000bd12077223 */ /* 0x080fe2000001001a */
[----:B----4-:R-:W-:Y:S01]  /*3a60*/  IADD3 R3, R0, 0x18, RZ ;  /* 0x0000001800037810 */ /* 0x010fe20007ffe0ff */
[CC--:B------:R-:W-:Y:S01]  /*3a70*/  FFMA.FTZ R17, R19.reuse, R189.reuse, R27 ;  /* 0x000000bd13117223 */ /* 0x0c0fe2000001001b */
[----:B------:R-:W-:Y:S01]  /*3a80*/  FSEL R71, R16, -INF , !P3 ;  /* 0xff80000010477808 */ /* 0x000fe20005800000 */
[----:B------:R-:W-:Y:S01]  /*3a90*/  FFMA.FTZ R16, R19, R189, R25 ;  /* 0x000000bd13107223 */ /* 0x000fe20000010019 */
[----:B------:R-:W-:Y:S01]  /*3aa0*/  FSEL R52, R7, -INF , !P0 ;  /* 0xff80000007347808 */ /* 0x000fe20004000000 */
[----:B------:R-:W-:Y:S01]  /*3ab0*/  HMMA.16816.F32 R36, R8, R54, R48 ;  /* 0x000000360824723c */ /* 0x000fe20000001830 */
[----:B------:R3:W4:Y:S01]  /*3ac0*/  I2F R32, R3 ;  /* 0x0000000300207306 */ /* 0x0007220000201400 */
[----:B------:R-:W-:Y:S01]  /*3ad0*/  ISETP.GE.AND P0, PT, R3, R21, PT ;  /* 0x000000150300720c */ /* 0x000fe20003f06270 */
[----:B------:R-:W-:-:S04]  /*3ae0*/  DEPBAR.LE SB0, 0x0 ;  /* 0x000080000000791a */ /* 0x000fc80000000000 */
[----:B------:R-:W-:Y:S01]  /*3af0*/  FSEL R54, R16, -INF , !P4 ;  /* 0xff80000010367808 */ /* 0x000fe20006000000 */
[----:B------:R-:W-:Y:S01]  /*3b00*/  HMMA.16816.F32 R48, R12, R78, R72 ;  /* 0x0000004e0c30723c */ /* 0x000fe20000001848 */
[-C--:B------:R-:W-:Y:S01]  /*3b10*/  ISETP.GE.AND P4, PT, R3, R20.reuse, PT ;  /* 0x000000140300720c */ /* 0x080fe20003f86270 */
[----:B-1----:R-:W-:Y:S01]  /*3b20*/  FFMA.FTZ R7, R33, R189, R29 ;  /* 0x000000bd21077223 */ /* 0x002fe2000001001d */
[----:B------:R-:W-:Y:S01]  /*3b30*/  BAR.SYNC.DEFER_BLOCKING 0x0 ;  /* 0x0000000000007b1d */ /* 0x000fe20000010000 */
[C---:B------:R-:W-:Y:S02]  /*3b40*/  ISETP.GE.AND P2, PT, R2.reuse, R21, PT ;  /* 0x000000150200720c */ /* 0x040fe40003f46270 */
[----:B------:R-:W-:Y:S02]  /*3b50*/  ISETP.GE.AND P3, PT, R2, R20, PT ;  /* 0x000000140200720c */ /* 0x000fe40003f66270 */
[----:B------:R-:W-:Y:S01]  /*3b60*/  IADD3 R2, R0, 0x19, RZ ;  /* 0x0000001900027810 */ /* 0x000fe20007ffe0ff */
[----:B---3--:R-:W-:Y:S01]  /*3b70*/  FFMA.FTZ R3, R22, R189, R28 ;  /* 0x000000bd16037223 */ /* 0x008fe2000001001c */
[----:B------:R-:W-:Y:S01]  /*3b80*/  FSEL R35, R17, -INF , !P5 ;  /* 0xff80000011237808 */ /* 0x000fe20006800000 */
[----:B------:R-:W-:Y:S01]  /*3b90*/  HMMA.16816.F32 R24, R8, R42, R56 ;  /* 0x0000002a0818723c */ /* 0x000fe20000001838 */
[----:B------:R1:W3:Y:S01]  /*3ba0*/  I2F R23, R2 ;  /* 0x0000000200177306 */ /* 0x0002e20000201400 */
[----:B------:R-:W-:-:S02]  /*3bb0*/  ISETP.GE.AND P5, PT, R2, R21, PT ;  /* 0x000000150200720c */ /* 0x000fc40003fa6270 */
[----:B------:R-:W-:Y:S01]  /*3bc0*/  FSEL R72, R3, -INF , !P1 ;  /* 0xff80000003487808 */ /* 0x000fe20004800000 */
[-C--:B------:R-:W-:Y:S01]  /*3bd0*/  FFMA.FTZ R3, R22, R189.reuse, R30 ;  /* 0x000000bd16037223 */ /* 0x080fe2000001001e */
[----:B------:R-:W-:Y:S01]  /*3be0*/  ISETP.GE.AND P1, PT, R2, R20, PT ;  /* 0x000000140200720c */ /* 0x000fe20003f26270 */
[-C--:B----4-:R-:W-:Y:S01]  /*3bf0*/  FFMA.FTZ R12, R32, R189.reuse, R36 ;  /* 0x000000bd200c7223 */ /* 0x090fe20000010024 */
[C---:B------:R-:W-:Y:S01]  /*3c00*/  HMMA.16816.F32 R16, R8.reuse, R40, R64 ;  /* 0x000000280810723c */ /* 0x040fe20000001840 */
[----:B------:R-:W-:Y:S02]  /*3c10*/  IADD3 R13, R0, 0x21, RZ ;  /* 0x00000021000d7810 */ /* 0x000fe40007ffe0ff */
[----:B------:R-:W-:Y:S01]  /*3c20*/  FSEL R34, R3, -INF , !P6 ;  /* 0xff80000003227808 */ /* 0x000fe20007000000 */
[-C--:B------:R-:W-:Y:S01]  /*3c30*/  FFMA.FTZ R3, R33, R189.reuse, R31 ;  /* 0x000000bd21037223 */ /* 0x080fe2000001001f */
[----:B------:R-:W-:Y:S01]  /*3c40*/  FSEL R55, R7, -INF , !P2 ;  /* 0xff80000007377808 */ /* 0x000fe20005000000 */
[----:B------:R-:W-:Y:S01]  /*3c50*/  FFMA.FTZ R7, R32, R189, R38 ;  /* 0x000000bd20077223 */ /* 0x000fe20000010026 */
[----:B------:R-:W4:Y:S01]  /*3c60*/  I2F R14, R13 ;  /* 0x0000000d000e7306 */ /* 0x000f220000201400 */
[----:B------:R-:W-:Y:S01]  /*3c70*/  FSEL R36, R12, -INF , !P0 ;  /* 0xff8000000c247808 */ /* 0x000fe20004000000 */
[----:B--2---:R-:W-:Y:S01]  /*3c80*/  HMMA.16816.F32 R28, R8, R44, R60 ;  /* 0x0000002c081c723c */ /* 0x004fe2000000183c */
[----:B-1----:R-:W-:-:S02]  /*3c90*/  IADD3 R2, R0, 0x20, RZ ;  /* 0x0000002000027810 */ /* 0x002fc40007ffe0ff */
[----:B------:R-:W-:Y:S01]  /*3ca0*/  FSEL R32, R3, -INF , !P3 ;  /* 0xff80000003207808 */ /* 0x000fe20005800000 */
[----:B---3--:R-:W-:Y:S01]  /*3cb0*/  FFMA.FTZ R3, R23, R189, R37 ;  /* 0x000000bd17037223 */ /* 0x008fe20000010025 */
[C---:B------:R-:W-:Y:S01]  /*3cc0*/  ISETP.GE.AND P6, PT, R2.reuse, R21, PT ;  /* 0x000000150200720c */ /* 0x040fe20003fc6270 */
[----:B------:R-:W1:Y:S01]  /*3cd0*/  I2F R15, R2 ;  /* 0x00000002000f7306 */ /* 0x000e620000201400 */
[-C--:B------:R-:W-:Y:S02]  /*3ce0*/  ISETP.GE.AND P2, PT, R2, R20.reuse, PT ;  /* 0x000000140200720c */ /* 0x080fe40003f46270 */
[----:B------:R-:W-:Y:S02]  /*3cf0*/  FSEL R33, R7, -INF , !P4 ;  /* 0xff80000007217808 */ /* 0x000fe40006000000 */
[----:B------:R-:W-:Y:S01]  /*3d00*/  FSEL R37, R3, -INF , !P5 ;  /* 0xff80000003257808 */ /* 0x000fe20006800000 */
[----:B------:R-:W-:Y:S01]  /*3d10*/  FFMA.FTZ R3, R23, R189, R39 ;  /* 0x000000bd17037223 */ /* 0x000fe20000010027 */
[C---:B------:R-:W-:Y:S01]  /*3d20*/  ISETP.GE.AND P3, PT, R13.reuse, R21, PT ;  /* 0x000000150d00720c */ /* 0x040fe20003f66270 */
[----:B------:R-:W-:Y:S01]  /*3d30*/  I2F R23, R0 ;  /* 0x0000000000177306 */ /* 0x000fe20000201400 */
[----:B------:R-:W-:Y:S01]  /*3d40*/  ISETP.GE.AND P0, PT, R13, R20, PT ;  /* 0x000000140d00720c */ /* 0x000fe20003f06270 */
[CC--:B----4-:R-:W-:Y:S01]  /*3d50*/  FFMA.FTZ R13, R14.reuse, R189.reuse, R17 ;  /* 0x000000bd0e0d7223 */ /* 0x0d0fe20000010011 */
[----:B------:R-:W-:Y:S01]  /*3d60*/  FSEL R41, R3, -INF , !P1 ;  /* 0xff80000003297808 */ /* 0x000fe20004800000 */
[----:B------:R-:W-:Y:S01]  /*3d70*/  FFMA.FTZ R14, R14, R189, R19 ;  /* 0x000000bd0e0e7223 */ /* 0x000fe20000010013 */
[----:B------:R-:W-:-:S02]  /*3d80*/  IADD3 R3, R0, 0x31, RZ ;  /* 0x0000003100037810 */ /* 0x000fc40007ffe0ff */
[----:B------:R-:W-:Y:S01]  /*3d90*/  FSEL R137, R13, -INF , !P3 ;  /* 0xff8000000d897808 */ /* 0x000fe20005800000 */
[CC--:B-1----:R-:W-:Y:S01]  /*3da0*/  FFMA.FTZ R7, R15.reuse, R189.reuse, R16 ;  /* 0x000000bd0f077223 */ /* 0x0c2fe20000010010 */
[----:B------:R-:W-:Y:S01]  /*3db0*/  IADD3 R2, R0, 0x28, RZ ;  /* 0x0000002800027810 */ /* 0x000fe20007ffe0ff */
[----:B------:R-:W-:Y:S01]  /*3dc0*/  FFMA.FTZ R12, R15, R189, R18 ;  /* 0x000000bd0f0c7223 */ /* 0x000fe20000010012 */
[----:B------:R-:W-:Y:S01]  /*3dd0*/  I2F R19, R3 ;  /* 0x0000000300137306 */ /* 0x000fe20000201400 */
[----:B------:R-:W-:Y:S02]  /*3de0*/  FSEL R126, R14, -INF , !P0 ;  /* 0xff8000000e7e7808 */ /* 0x000fe40004000000 */
[CC--:B------:R-:W-:Y:S02]  /*3df0*/  ISETP.GE.AND P4, PT, R2.reuse, R21.reuse, PT ;  /* 0x000000150200720c */ /* 0x0c0fe40003f86270 */
[----:B------:R-:W-:Y:S02]  /*3e00*/  ISETP.GE.AND P5, PT, R2, R20, PT ;  /* 0x000000140200720c */ /* 0x000fe40003fa6270 */
[----:B------:R-:W-:Y:S01]  /*3e10*/  FSEL R139, R7, -INF , !P6 ;  /* 0xff800000078b7808 */ /* 0x000fe20007000000 */
[----:B------:R1:W2:Y:S01]  /*3e20*/  I2F R22, R2 ;  /* 0x0000000200167306 */ /* 0x0002a20000201400 */
[----:B------:R-:W-:-:S02]  /*3e30*/  ISETP.GE.AND P0, PT, R3, R21, PT ;  /* 0x000000150300720c */ /* 0x000fc40003f06270 */
[----:B------:R-:W-:Y:S02]  /*3e40*/  FSEL R128, R12, -INF , !P2 ;  /* 0xff8000000c807808 */ /* 0x000fe40005000000 */
[----:B------:R-:W-:Y:S01]  /*3e50*/  HMMA.16816.F32 R12, R8, R46, R48 ;  /* 0x0000002e080c723c */ /* 0x000fe20000001830 */
[----:B-1----:R-:W-:Y:S01]  /*3e60*/  IADD3 R2, R0, 0x29, RZ ;  /* 0x0000002900027810 */ /* 0x002fe20007ffe0ff */
[CC--:B--2---:R-:W-:Y:S02]  /*3e70*/  FFMA.FTZ R7, R22.reuse, R189.reuse, R24 ;  /* 0x000000bd16077223 */ /* 0x0c4fe40000010018 */
[----:B------:R-:W-:Y:S01]  /*3e80*/  FFMA.FTZ R16, R22, R189, R26 ;  /* 0x000000bd16107223 */ /* 0x000fe2000001001a */
[----:B------:R1:W2:Y:S01]  /*3e90*/  I2F R18, R2 ;  /* 0x0000000200127306 */ /* 0x0002a20000201400 */
[C---:B------:R-:W-:Y:S02]  /*3ea0*/  ISETP.GE.AND P1, PT, R2.reuse, R21, PT ;  /* 0x000000150200720c */ /* 0x040fe40003f26270 */
[----:B------:R-:W-:-:S02]  /*3eb0*/  ISETP.GE.AND P6, PT, R2, R20, PT ;  /* 0x000000140200720c */ /* 0x000fc40003fc6270 */
[----:B------:R-:W-:Y:S02]  /*3ec0*/  FSEL R138, R7, -INF , !P4 ;  /* 0xff800000078a7808 */ /* 0x000fe40006000000 */
[----:B------:R-:W-:Y:S02]  /*3ed0*/  ISETP.GE.AND P4, PT, R3, R20, PT ;  /* 0x000000140300720c */ /* 0x000fe40003f86270 */
[----:B------:R-:W-:Y:S02]  /*3ee0*/  FSEL R121, R16, -INF , !P5 ;  /* 0xff80000010797808 */ /* 0x000fe40006800000 */
[----:B-1----:R-:W-:Y:S01]  /*3ef0*/  IADD3 R2, R0, 0x30, RZ ;  /* 0x0000003000027810 */ /* 0x002fe20007ffe0ff */
[CC--:B--2---:R-:W-:Y:S02]  /*3f00*/  FFMA.FTZ R3, R18.reuse, R189.reuse, R25 ;  /* 0x000000bd12037223 */ /* 0x0c4fe40000010019 */
[----:B------:R-:W-:Y:S01]  /*3f10*/  FFMA.FTZ R8, R18, R189, R27 ;  /* 0x000000bd12087223 */ /* 0x000fe2000001001b */
[----:B------:R1:W2:Y:S01]  /*3f20*/  I2F R17, R2 ;  /* 0x0000000200117306 */ /* 0x0002a20000201400 */
[----:B------:R-:W-:-:S02]  /*3f30*/  ISETP.GE.AND P2, PT, R2, R21, PT ;  /* 0x000000150200720c */ /* 0x000fc40003f46270 */
[-C--:B------:R-:W-:Y:S02]  /*3f40*/  ISETP.GE.AND P3, PT, R2, R20.reuse, PT ;  /* 0x000000140200720c */ /* 0x080fe40003f66270 */
[----:B------:R-:W-:Y:S02]  /*3f50*/  FSEL R131, R3, -INF , !P1 ;  /* 0xff80000003837808 */ /* 0x000fe40004800000 */
[----:B------:R-:W-:Y:S02]  /*3f60*/  FSEL R117, R8, -INF , !P6 ;  /* 0xff80000008757808 */ /* 0x000fe40007000000 */
[C---:B------:R-:W-:Y:S02]  /*3f70*/  ISETP.GE.AND P6, PT, R0.reuse, R21, PT ;  /* 0x000000150000720c */ /* 0x040fe40003fc6270 */
[----:B-1----:R-:W-:Y:S01]  /*3f80*/  IADD3 R2, R0, 0x38, RZ ;  /* 0x0000003800027810 */ /* 0x002fe20007ffe0ff */
[CC--:B--2---:R-:W-:Y:S02]  /*3f90*/  FFMA.FTZ R3, R17.reuse, R189.reuse, R30 ;  /* 0x000000bd11037223 */ /* 0x0c4fe4000001001e */
[----:B------:R-:W-:Y:S01]  /*3fa0*/  FFMA.FTZ R7, R17, R189, R28 ;  /* 0x000000bd11077223 */ /* 0x000fe2000001001c */
[C---:B------:R-:W-:Y:S01]  /*3fb0*/  ISETP.GE.AND P5, PT, R2.reuse, R21, PT ;  /* 0x000000150200720c */ /* 0x040fe20003fa6270 */
[----:B------:R1:W2:Y:S01]  /*3fc0*/  I2F R10, R2 ;  /* 0x00000002000a7306 */ /* 0x0002a20000201400 */
[----:B------:R-:W-:-:S02]  /*3fd0*/  ISETP.GE.AND P1, PT, R2, R20, PT ;  /* 0x000000140200720c */ /* 0x000fc40003f26270 */
[----:B------:R-:W-:Y:S01]  /*3fe0*/  FSEL R118, R3, -INF , !P3 ;  /* 0xff80000003767808 */ /* 0x000fe20005800000 */
[-C--:B------:R-:W-:Y:S01]  /*3ff0*/  FFMA.FTZ R3, R19, R189.reuse, R31 ;  /* 0x000000bd13037223 */ /* 0x080fe2000001001f */
[----:B------:R-:W-:Y:S01]  /*4000*/  FSEL R136, R7, -INF , !P2 ;  /* 0xff80000007887808 */ /* 0x000fe20005000000 */
[----:B------:R-:W-:Y:S01]  /*4010*/  FFMA.FTZ R7, R23, R189, R70 ;  /* 0x000000bd17077223 */ /* 0x000fe20000010046 */
[----:B------:R-:W-:Y:S02]  /*4020*/  ISETP.GE.AND P2, PT, R0, R20, PT ;  /* 0x000000140000720c */ /* 0x000fe40003f46270 */
[----:B------:R-:W-:Y:S02]  /*4030*/  FSEL R112, R3, -INF , !P4 ;  /* 0xff80000003707808 */ /* 0x000fe40006000000 */
[----:B------:R-:W-:Y:S02]  /*4040*/  ISETP.GE.AND P4, PT, R116, 0x2, PT ;  /* 0x000000027400780c */ /* 0x000fe40003f86270 */
[----:B------:R-:W-:-:S02]  /*4050*/  FSEL R18, R7, -INF , !P2 ;  /* 0xff80000007127808 */ /* 0x000fc40005000000 */
[----:B-1----:R-:W-:Y:S01]  /*4060*/  IADD3 R2, R0, 0x39, RZ ;  /* 0x0000003900027810 */ /* 0x002fe20007ffe0ff */
[-C--:B------:R-:W-:Y:S02]  /*4070*/  FFMA.FTZ R0, R19, R189.reuse, R29 ;  /* 0x000000bd13007223 */ /* 0x080fe4000001001d */
[----:B--2---:R-:W-:Y:S01]  /*4080*/  FFMA.FTZ R9, R10, R189, R12 ;  /* 0x000000bd0a097223 */ /* 0x004fe2000001000c */
[----:B------:R1:W2:Y:S01]  /*4090*/  I2F R11, R2 ;  /* 0x00000002000b7306 */ /* 0x0002a20000201400 */
[----:B------:R-:W-:Y:S02]  /*40a0*/  ISETP.GE.AND P3, PT, R2, R21, PT ;  /* 0x000000150200720c */ /* 0x000fe40003f66270 */
[----:B------:R-:W-:Y:S02]  /*40b0*/  FSEL R130, R0, -INF , !P0 ;  /* 0xff80000000827808 */ /* 0x000fe40004000000 */
[----:B------:R-:W-:Y:S02]  /*40c0*/  ISETP.GE.AND P0, PT, R2, R20, PT ;  /* 0x000000140200720c */ /* 0x000fe40003f06270 */
[----:B------:R-:W-:Y:S01]  /*40d0*/  FSEL R127, R9, -INF , !P5 ;  /* 0xff800000097f7808 */ /* 0x000fe20006800000 */
[----:B-1----:R-:W-:-:S02]  /*40e0*/  FFMA.FTZ R2, R10, R189, R14 ;  /* 0x000000bd0a027223 */ /* 0x002fc4000001000e */
[-C--:B------:R-:W-:Y:S02]  /*40f0*/  FFMA.FTZ R10, R23, R189.reuse, R68 ;  /* 0x000000bd170a7223 */ /* 0x080fe40000010044 */
[CC--:B--2---:R-:W-:Y:S01]  /*4100*/  FFMA.FTZ R8, R11.reuse, R189.reuse, R13 ;  /* 0x000000bd0b087223 */ /* 0x0c4fe2000001000d */
[----:B------:R-:W-:Y:S01]  /*4110*/  FSEL R113, R2, -INF , !P1 ;  /* 0xff80000002717808 */ /* 0x000fe20004800000 */
[----:B------:R-:W-:Y:S01]  /*4120*/  FFMA.FTZ R0, R11, R189, R15 ;  /* 0x000000bd0b007223 */ /* 0x000fe2000001000f */
[----:B------:R-:W-:Y:S02]  /*4130*/  FSEL R19, R10, -INF , !P6 ;  /* 0xff8000000a137808 */ /* 0x000fe40007000000 */
[----:B------:R-:W-:Y:S02]  /*4140*/  FSEL R125, R8, -INF , !P3 ;  /* 0xff800000087d7808 */ /* 0x000fe40005800000 */
[----:B------:R-:W-:Y:S01]  /*4150*/  FSEL R124, R0, -INF , !P0 ;  /* 0xff800000007c7808 */ /* 0x000fe20004000000 */
[----:B------:R-:W-:Y:S05]  /*4160*/  @!P4 BRA `(.L_x_595) ;  /* 0x000006700000c947 */ /* 0x000fea0003800000 */
[----:B------:R-:W-:Y:S01]  /*4170*/  IADD3 R2, R116, -0x2, RZ ;  /* 0xfffffffe74027810 */ /* 0x000fe20007ffe0ff */
[----:B------:R-:W-:Y:S01]  /*4180*/  BSSY B0, `(.L_x_596) ;  /* 0x0000064000007945 */ /* 0x000fe20003800000 */
[----:B------:R-:W-:-:S02]  /*4190*/  ISETP.GE.AND P3, PT, R132, c[0x0][0x220], PT ;  /* 0x0000880084007a0c */ /* 0x000fc40003f66270 */
        /* <DEDUP_REMOVED lines=22> */
[----:B------:R-:W-:Y:S02]  /*4300*/  IADD3 R0, P5, R110, R3, RZ ;  /* 0x000000036e007210 */ /* 0x000fe40007fbe0ff */
[C---:B------:R-:W-:Y:S01]  /*4310*/  @!P3 LEA.HI.X R13, R3.reuse, c[0x0][0x16c], R2, 0x1, P0 ;  /* 0x00005b00030dba11 */ /* 0x040fe200000f0c02 */
        /* <DEDUP_REMOVED lines=24> */
[--C-:B------:R-:W-:Y:S01]  /*44a0*/  @!P1 LEA.HI.X R15, R3, c[0x0][0x16c], R2.reuse, 0x1, P0 ;  /* 0x00005b00030f9a11 */ /* 0x100fe200000f0c02 */
[----:B------:R-:W-:Y:S01]  /*44b0*/  IMAD.X R3, R109, 0x1, R2, P5 ;  /* 0x000000016d037824 */ /* 0x000fe200028e0602 */
[C---:B---3--:R-:W-:Y:S02]  /*44c0*/  @!P1 LEA R10, P0, R0.reuse, c[0x0][0x168], 0x1 ;  /* 0x00005a00000a9a11 */ /* 0x048fe400078008ff */
[C---:B-----5:R-:W-:Y:S01]  /*44d0*/  @!P2 LEA R12, P5, R0.reuse, c[0x0][0x168], 0x1 ;  /* 0x00005a00000caa11 */ /* 0x060fe200078a08ff */
[----:B------:R-:W-:Y:S01]  /*44e0*/  @!PT LDS RZ, [RZ] ;  /* 0x00000000fffff984 */ /* 0x000fe20000000800 */
[----:B------:R-:W-:Y:S01]  /*44f0*/  @!PT LDS RZ, [RZ] ;  /* 0x00000000fffff984 */ /* 0x000fe20000000800 */
[----:B------:R-:W-:Y:S01]  /*4500*/  @!PT LDS RZ, [RZ] ;  /* 0x00000000fffff984 */ /* 0x000fe20000000800 */
[----:B------:R3:W-:Y:S01]  /*4510*/  @!P1 LDGSTS.E.BYPASS.LTC128B.128 [R188+0xa800], [R14.64+0x100] ;  /* 0x0a8001000ebc9fae */ /* 0x0007e2000b901d48 */
[--C-:B------:R-:W-:Y:S02]  /*4520*/  @!P3 LEA.HI.X R17, R0, c[0x0][0x16c], R3.reuse, 0x1, P6 ;  /* 0x00005b000011ba11 */ /* 0x100fe400030f0c03 */
[----:B------:R-:W-:Y:S01]  /*4530*/  IADD3 R2, P6, R110, R0, RZ ;  /* 0x000000006e027210 */ /* 0x000fe20007fde0ff */
[----:B------:R1:W-:Y:S01]  /*4540*/  @P3 STS.128 [R188+0x7000], RZ ;  /* 0x007000ffbc003388 */ /* 0x0003e20000000c00 */
[----:B------:R-:W-:-:S02]  /*4550*/  @!P2 LEA.HI.X R13, R0, c[0x0][0x16c], R3, 0x1, P5 ;  /* 0x00005b00000daa11 */ /* 0x000fc400028f0c03 */
[--C-:B------:R-:W-:Y:S01]  /*4560*/  @!P1 LEA.HI.X R11, R0, c[0x0][0x16c], R3.reuse, 0x1, P0 ;  /* 0x00005b00000b9a11 */ /* 0x100fe200000f0c03 */
[----:B------:R-:W-:Y:S01]  /*4570*/  IMAD.X R3, R109, 0x1, R3, P6 ;  /* 0x000000016d037824 */ /* 0x000fe200030e0603 */
[C---:B--2---:R-:W-:Y:S01]  /*4580*/  @!P2 LEA R8, P0, R2.reuse, c[0x0][0x168], 0x1 ;  /* 0x00005a000208aa11 */ /* 0x044fe200078008ff */
[----:B------:R-:W-:Y:S01]  /*4590*/  @!PT LDS RZ, [RZ] ;  /* 0x00000000fffff984 */ /* 0x000fe20000000800 */
[----:B------:R-:W-:Y:S01]  /*45a0*/  @!PT LDS RZ, [RZ] ;  /* 0x00000000fffff984 */ /* 0x000fe20000000800 */
[----:B------:R-:W-:Y:S01]  /*45b0*/  @!PT LDS RZ, [RZ] ;  /* 0x00000000fffff984 */ /* 0x000fe20000000800 */
[----:B------:R1:W-:Y:S03]  /*45c0*/  @!P3 LDGSTS.E.BYPASS.LTC128B.128 [R188+0x7000], [R16.64] ;  /* 0x0700000010bcbfae */ /* 0x0003e6000b901d48 */
[C---:B------:R-:W-:Y:S01]  /*45d0*/  @!P2 LEA.HI.X R9, R2.reuse, c[0x0][0x16c], R3, 0x1, P0 ;  /* 0x00005b000209aa11 */ /* 0x040fe200000f0c03 */
        /* <DEDUP_REMOVED lines=9> */
[----:B------:R1:W-:Y:S01]  /*4670*/  @!P1 LDGSTS.E.BYPASS.LTC128B.128 [R188+0xb000], [R10.64+0x100] ;  /* 0x0b0001000abc9fae */ /* 0x0003e2000b901d48 */
[----:B---3--:R-:W-:-:S03]  /*4680*/  @!P3 LEA R14, P5, R2, c[0x0][0x168], 0x1 ;  /* 0x00005a00020eba11 */ /* 0x008fc600078a08ff */
        /* <DEDUP_REMOVED lines=19> */
.L_x_597:
[----:B------:R-:W-:Y:S05]  /*47c0*/  BSYNC B0 ;  /* 0x0000000000007941 */ /* 0x000fea0003800000 */
.L_x_596:
[----:B------:R-:W0:Y:S02]  /*47d0*/  LDGDEPBAR ;  /* 0x00000000000079af */ /* 0x000e240000000000 */
.L_x_595:
[----:B------:R-:W-:Y:S01]  /*47e0*/  FMNMX.FTZ R0, R18, R53, !PT ;  /* 0x0000003512007209 */ /* 0x000fe20007810000 */
[----:B------:R-:W-:Y:S01]  /*47f0*/  STL [R1+0xb8], R181 ;  /* 0x0000b8b501007387 */ /* 0x000fe20000100800 */
[----:B------:R-:W-:Y:S01]  /*4800*/  FMNMX.FTZ R2, R19, R69, !PT ;  /* 0x0000004513027209 */ /* 0x000fe20007810000 */
[----:B------:R-:W-:Y:S01]  /*4810*/  IMAD.WIDE.U32 R132, R108, -0x326172a9, RZ ;  /* 0xcd9e8d576c847825 */ /* 0x000fe200078e00ff */
[----:B------:R-:W-:Y:S01]  /*4820*/  FMNMX.FTZ R0, R52, R0, !PT ;  /* 0x0000000034007209 */ /* 0x000fe20007810000 */
[----:B------:R-:W-:Y:S01]  /*4830*/  STL [R1+0xb4], R176 ;  /* 0x0000b4b001007387 */ /* 0x000fe20000100800 */
[----:B------:R-:W-:Y:S01]  /*4840*/  FMNMX.FTZ R2, R71, R2, !PT ;  /* 0x0000000247027209 */ /* 0x000fe20007810000 */
[----:B------:R-:W-:Y:S01]  /*4850*/  IMAD.SHL.U32 R104, R107, 0x2, RZ ;  /* 0x000000026b687824 */ /* 0x000fe200078e00ff */
        /* <DEDUP_REMOVED lines=8> */
[----:B------:R-:W-:-:S02]  /*48e0*/  FMNMX.FTZ R0, R32, R0, !PT ;  /* 0x0000000020007209 */ /* 0x000fc40007810000 */
[----:B------:R-:W-:Y:S01]  /*48f0*/  FMNMX.FTZ R2, R55, R2, !PT ;  /* 0x0000000237027209 */ /* 0x000fe20007810000 */
[--C-:B------:R-:W-:Y:S01]  /*4900*/  IMAD R178, R5, 0x2, R177.reuse ;  /* 0x0000000205b27824 */ /* 0x100fe200078e02b1 */
[----:B------:R-:W-:Y:S01]  /*4910*/  FMNMX.FTZ R0, R33, R0, !PT ;  /* 0x0000000021007209 */ /* 0x000fe20007810000 */
[----:B------:R-:W-:Y:S01]  /*4920*/  LDSM.16.MT88.4 R28, [R177+0xc000] ;  /* 0x00c00000b11c783b */ /* 0x000fe20000004200 */
[----:B------:R-:W-:Y:S01]  /*4930*/  FMNMX.FTZ R2, R36, R2, !PT ;  /* 0x0000000224027209 */ /* 0x000fe20007810000 */
[C---:B------:R-:W-:Y:S01]  /*4940*/  IMAD R180, R4.reuse, 0x2, R177 ;  /* 0x0000000204b47824 */ /* 0x040fe200078e02b1 */
[----:B------:R-:W-:Y:S01]  /*4950*/  FMNMX.FTZ R0, R41, R0, !PT ;  /* 0x0000000029007209 */ /* 0x000fe20007810000 */
[----:B------:R-:W-:Y:S01]  /*4960*/  LDSM.16.MT88.4 R44, [R178+0xc000] ;  /* 0x00c00000b22c783b */ /* 0x000fe20000004200 */
        /* <DEDUP_REMOVED lines=26> */
[----:B------:R-:W-:Y:S01]  /*4b10*/  LOP3.LUT R2, R99, R190, RZ, 0x3c, !PT ;  /* 0x000000be63027212 */ /* 0x000fe200078e3cff */
[----:B------:R-:W2:Y:S01]  /*4b20*/  SHFL.BFLY PT, R3, R0, 0x2, 0x1f ;  /* 0x0c401f0000037f89 */ /* 0x000ea200000e0000 */
[C---:B------:R-:W-:Y:S02]  /*4b30*/  IADD3 R105, R190.reuse, -0x61c88647, RZ ;  /* 0x9e3779b9be697810 */ /* 0x040fe40007ffe0ff */
[----:B------:R-:W-:Y:S01]  /*4b40*/  IADD3 R107, R190, 0x3c6ef372, RZ ;  /* 0x3c6ef372be6b7810 */ /* 0x000fe20007ffe0ff */
[----:B------:R3:W-:Y:S01]  /*4b50*/  STL [R1+0x8c], R2 ;  /* 0x00008c0201007387 */ /* 0x0007e20000100800 */
[----:B------:R-:W-:-:S02]  /*4b60*/  IADD3 R106, R191, 0x76cf5d0a, RZ ;  /* 0x76cf5d0abf6a7810 */ /* 0x000fc40007ffe0ff */
[C---:B------:R-:W-:Y:S01]  /*4b70*/  IADD3 R110, R190.reuse, -0x255992d5, RZ ;  /* 0xdaa66d2bbe6e7810 */ /* 0x040fe20007ffe0ff */
[----:B-1----:R-:W1:Y:S01]  /*4b80*/  SHFL.BFLY PT, R10, R7, 0x2, 0x1f ;  /* 0x0c401f00070a7f89 */ /* 0x002e6200000e0000 */
[C---:B------:R-:W-:Y:S02]  /*4b90*/  IADD3 R111, R190.reuse, 0x78dde6e4, RZ ;  /* 0x78dde6e4be6f7810 */ /* 0x040fe40007ffe0ff */
[----:B------:R-:W-:Y:S01]  /*4ba0*/  IADD3 R134, R191, -0x56f99767, RZ ;  /* 0xa9066899bf867810 */ /* 0x000fe20007ffe0ff */
[----:B------:R-:W-:Y:S01]  /*4bb0*/  LDSM.16.MT88.4 R100, [R178+0xe800] ;  /* 0x00e80000b264783b */ /* 0x000fe20000004200 */
[----:B------:R-:W-:-:S03]  /*4bc0*/  IADD3 R135, R190, 0x1715609d, RZ ;  /* 0x1715609dbe877810 */ /* 0x000fc60007ffe0ff */
[----:B------:R-:W-:Y:S04]  /*4bd0*/  STL [R1+0x28], R134 ;  /* 0x0000288601007387 */ /* 0x000fe80000100800 */
[----:B------:R-:W-:Y:S01]  /*4be0*/  STL [R1+0x18], R135 ;  /* 0x0000188701007387 */ /* 0x000fe20000100800 */
[----:B--2---:R-:W-:Y:S02]  /*4bf0*/  FMNMX.FTZ R0, R0, R3, !PT ;  /* 0x0000000300007209 */ /* 0x004fe40007810000 */
[----:B------:R-:W-:-:S03]  /*4c00*/  LOP3.LUT R3, R104, R191, RZ, 0x3c, !PT ;  /* 0x000000bf68037212 */ /* 0x000fc600078e3cff */
[----:B------:R-:W2:Y:S01]  /*4c10*/  SHFL.BFLY PT, R9, R0, 0x1, 0x1f ;  /* 0x0c201f0000097f89 */ /* 0x000ea200000e0000 */
[----:B---3--:R-:W-:Y:S02]  /*4c20*/  LOP3.LUT R2, R133, R2, RZ, 0x3c, !PT ;  /* 0x0000000285027212 */ /* 0x008fe400078e3cff */
[----:B------:R-:W-:Y:S02]  /*4c30*/  LOP3.LUT R3, R109, R3, RZ, 0x3c, !PT ;  /* 0x000000036d037212 */ /* 0x000fe400078e3cff */
[----:B-1----:R-:W-:Y:S01]  /*4c40*/  FMNMX.FTZ R7, R7, R10, !PT ;  /* 0x0000000a07077209 */ /* 0x002fe20007810000 */
[----:B------:R-:W-:Y:S01]  /*4c50*/  IMAD.WIDE.U32 R96, R2, -0x2daee0ad, RZ ;  /* 0xd2511f5302607825 */ /* 0x000fe200078e00ff */
[----:B------:R-:W-:-:S03]  /*4c60*/  IADD3 R2, R191, -0x4498517b, RZ ;  /* 0xbb67ae85bf027810 */ /* 0x000fc60007ffe0ff */
[----:B------:R-:W1:Y:S01]  /*4c70*/  SHFL.BFLY PT, R116, R7, 0x1, 0x1f ;  /* 0x0c201f0007747f89 */ /* 0x000e6200000e0000 */
[----:B------:R-:W-:Y:S01]  /*4c80*/  LOP3.LUT R8, R97, R108, R2, 0x96, !PT ;  /* 0x0000006c61087212 */ /* 0x000fe200078e9602 */
[----:B------:R-:W-:Y:S01]  /*4c90*/  IMAD.WIDE.U32 R2, R3, -0x326172a9, RZ ;  /* 0xcd9e8d5703027825 */ /* 0x000fe200078e00ff */
[C---:B------:R-:W-:Y:S02]  /*4ca0*/  IADD3 R108, R191.reuse, 0x32370b8f, RZ ;  /* 0x32370b8fbf6c7810 */ /* 0x040fe40007ffe0ff */
[----:B------:R-:W-:Y:S01]  /*4cb0*/  IADD3 R97, R191, -0x126145ec, RZ ;  /* 0xed9eba14bf617810 */ /* 0x000fe20007ffe0ff */
[----:B------:R-:W-:Y:S01]  /*4cc0*/  IMAD.WIDE.U32 R56, R8, -0x326172a9, RZ ;  /* 0xcd9e8d5708387825 */ /* 0x000fe200078e00ff */
[----:B------:R-:W-:-:S04]  /*4cd0*/  LOP3.LUT R8, R3, R132, R105, 0x96, !PT ;  /* 0x0000008403087212 */ /* 0x000fc800078e9669 */
[----:B------:R-:W-:Y:S02]  /*4ce0*/  LOP3.LUT R12, R57, R2, R107, 0x96, !PT ;  /* 0x00000002390c7212 */ /* 0x000fe400078e966b */
[----:B--2---:R-:W-:Y:S01]  /*4cf0*/  FMNMX.FTZ R3, R0, R9, !PT ;  /* 0x0000000900037209 */ /* 0x004fe20007810000 */
[----:B------:R-:W-:-:S03]  /*4d00*/  IMAD.WIDE.U32 R8, R8, -0x2daee0ad, RZ ;  /* 0xd2511f5308087825 */ /* 0x000fc600078e00ff */
[C---:B------:R-:W-:Y:S01]  /*4d10*/  FSETP.NEU.FTZ.AND P0, PT, R3.reuse, -INF , PT ;  /* 0xff8000000300780b */ /* 0x040fe20003f1d000 */
[----:B------:R-:W-:Y:S01]  /*4d20*/  FMUL.FTZ R0, R3, c[0x0][0x23c] ;  /* 0x00008f0003007a20 */ /* 0x000fe20000410000 */
[----:B------:R-:W-:Y:S01]  /*4d30*/  LOP3.LUT R9, R9, R96, R106, 0x96, !PT ;  /* 0x0000006009097212 */ /* 0x000fe200078e966a */
[----:B------:R-:W-:-:S03]  /*4d40*/  IMAD.WIDE.U32 R12, R12, -0x2daee0ad, RZ ;  /* 0xd2511f530c0c7825 */ /* 0x000fc600078e00ff */
[----:B------:R-:W-:Y:S02]  /*4d50*/  FSEL R0, R0, RZ, P0 ;  /* 0x000000ff00007208 */ /* 0x000fe40000000000 */
[----:B------:R-:W-:Y:S01]  /*4d60*/  LOP3.LUT R10, R13, R8, R108, 0x96, !PT ;  /* 0x000000080d0a7212 */ /* 0x000fe200078e966c */
[----:B------:R-:W-:Y:S01]  /*4d70*/  IMAD.WIDE.U32 R8, R9, -0x326172a9, RZ ;  /* 0xcd9e8d5709087825 */ /* 0x000fe200078e00ff */
[----:B-1----:R-:W-:-:S03]  /*4d80*/  FMNMX.FTZ R116, R7, R116, !PT ;  /* 0x0000007407747209 */ /* 0x002fc60007810000 */
[----:B------:R-:W-:Y:S01]  /*4d90*/  FFMA.FTZ R2, R18, c[0x0][0x23c], -R0 ;  /* 0x00008f0012027a23 */ /* 0x000fe20000010800 */
[----:B------:R-:W-:Y:S01]  /*4da0*/  LOP3.LUT R9, R9, R56, R110, 0x96, !PT ;  /* 0x0000003809097212 */ /* 0x000fe200078e966e */
[----:B------:R-:W-:Y:S01]  /*4db0*/  IMAD.WIDE.U32 R10, R10, -0x326172a9, RZ ;  /* 0xcd9e8d570a0a7825 */ /* 0x000fe200078e00ff */
[----:B------:R-:W-:Y:S01]  /*4dc0*/  FSETP.NEU.FTZ.AND P0, PT, R116, -INF , PT ;  /* 0xff8000007400780b */ /* 0x000fe20003f1d000 */
[----:B------:R1:W-:Y:S02]  /*4dd0*/  MUFU.EX2 R181, R2 ;  /* 0x0000000200b57308 */ /* 0x0003e40000000800 */
[--C-:B------:R-:W-:Y:S02]  /*4de0*/  FFMA.FTZ R7, R34, c[0x0][0x23c], -R0.reuse ;  /* 0x00008f0022077a23 */ /* 0x100fe40000010800 */
[----:B------:R-:W-:-:S04]  /*4df0*/  FFMA.FTZ R13, R53, c[0x0][0x23c], -R0 ;  /* 0x00008f00350d7a23 */ /* 0x000fc80000010800 */
[----:B------:R2:W-:Y:S01]  /*4e00*/  MUFU.EX2 R174, R7 ;  /* 0x0000000700ae7308 */ /* 0x0005e20000000800 */
[----:B-1----:R-:W-:Y:S01]  /*4e10*/  LOP3.LUT R2, R11, R8, R111, 0x96, !PT ;  /* 0x000000080b027212 */ /* 0x002fe200078e966f */
[----:B------:R-:W-:-:S06]  /*4e20*/  IMAD.WIDE.U32 R8, R9, -0x2daee0ad, RZ ;  /* 0xd2511f5309087825 */ /* 0x000fcc00078e00ff */
[----:B------:R-:W-:Y:S01]  /*4e30*/  MUFU.EX2 R145, R13 ;  /* 0x0000000d00917308 */ /* 0x000fe20000000800 */
[----:B------:R-:W-:-:S04]  /*4e40*/  IMAD.WIDE.U32 R98, R2, -0x2daee0ad, RZ ;  /* 0xd2511f5302627825 */ /* 0x000fc800078e00ff */
[----:B------:R-:W-:Y:S01]  /*4e50*/  FFMA.FTZ R2, R52, c[0x0][0x23c], -R0 ;  /* 0x00008f0034027a23 */ /* 0x000fe20000010800 */
[----:B------:R-:W-:Y:S02]  /*4e60*/  LOP3.LUT R16, R99, R8, R134, 0x96, !PT ;  /* 0x0000000863107212 */ /* 0x000fe400078e9686 */
[----:B------:R-:W-:Y:S01]  /*4e70*/  LOP3.LUT R8, R9, R12, R97, 0x96, !PT ;  /* 0x0000000c09087212 */ /* 0x000fe200078e9661 */
[----:B------:R1:W-:Y:S01]  /*4e80*/  MUFU.EX2 R146, R2 ;  /* 0x0000000200927308 */ /* 0x0003e20000000800 */
[----:B------:R-:W-:Y:S01]  /*4e90*/  IADD3 R99, R190, -0x4ab325aa, RZ ;  /* 0xb54cda56be637810 */ /* 0x000fe20007ffe0ff */
[----:B------:R-:W-:-:S04]  /*4ea0*/  IMAD.WIDE.U32 R16, R16, -0x326172a9, RZ ;  /* 0xcd9e8d5710107825 */ /* 0x000fc800078e00ff */
[----:B------:R-:W-:Y:S01]  /*4eb0*/  IMAD.WIDE.U32 R58, R8, -0x326172a9, RZ ;  /* 0xcd9e8d57083a7825 */ /* 0x000fe200078e00ff */
[C---:B--2---:R-:W-:Y:S02]  /*4ec0*/  LOP3.LUT R7, R16.reuse, 0xffff, RZ, 0xc0, !PT ;  /* 0x0000ffff10077812 */ /* 0x044fe400078ec0ff */
[----:B------:R-:W-:Y:S02]  /*4ed0*/  LOP3.LUT R8, R16, 0xff, RZ, 0xc0, !PT ;  /* 0x000000ff10087812 */ /* 0x000fe400078ec0ff */
[----:B------:R-:W-:Y:S02]  /*4ee0*/  SHF.R.U32.HI R7, RZ, 0x8, R7 ;  /* 0x00000008ff077819 */ /* 0x000fe40000011607 */
[----:B------:R-:W-:Y:S01]  /*4ef0*/  LOP3.LUT R18, R59, R10, R135, 0x96, !PT ;  /* 0x0000000a3b127212 */ /* 0x000fe200078e9687 */
[----:B------:R-:W-:Y:S01]  /*4f00*/  IMAD R59, R148, 0x10000, R148 ;  /* 0x00010000943b7824 */ /* 0x000fe200078e0294 */
[----:B------:R-:W-:Y:S01]  /*4f10*/  PRMT R24, R8, 0x5410, R7 ;  /* 0x0000541008187816 */ /* 0x000fe20000000007 */
[----:B-1----:R-:W-:Y:S01]  /*4f20*/  FFMA.FTZ R2, R35, c[0x0][0x23c], -R0 ;  /* 0x00008f0023027a23 */ /* 0x002fe20000010800 */
[----:B------:R-:W-:-:S02]  /*4f30*/  LOP3.LUT R7, R17, R58, R99, 0x96, !PT ;  /* 0x0000003a11077212 */ /* 0x000fc400078e9663 */
[--C-:B------:R-:W-:Y:S01]  /*4f40*/  SHF.R.U32.HI R10, RZ, 0x10, R16.reuse ;  /* 0x00000010ff0a7819 */ /* 0x100fe20000011610 */
[----:B------:R1:W-:Y:S01]  /*4f50*/  MUFU.EX2 R147, R2 ;  /* 0x0000000200937308 */ /* 0x0003e20000000800 */
[----:B------:R-:W-:Y:S02]  /*4f60*/  LOP3.LUT R12, R7, 0xff, RZ, 0xc0, !PT ;  /* 0x000000ff070c7812 */ /* 0x000fe400078ec0ff */
[----:B------:R-:W-:Y:S02]  /*4f70*/  SHF.R.U32.HI R11, RZ, 0x18, R7 ;  /* 0x00000018ff0b7819 */ /* 0x000fe40000011607 */
[----:B------:R-:W-:Y:S02]  /*4f80*/  SHF.R.U32.HI R13, RZ, 0x18, R16 ;  /* 0x00000018ff0d7819 */ /* 0x000fe40000011610 */
[----:B------:R-:W-:-:S04]  /*4f90*/  LOP3.LUT R10, R10, 0xff, RZ, 0xc0, !PT ;  /* 0x000000ff0a0a7812 */ /* 0x000fc800078ec0ff */
[----:B------:R-:W-:Y:S01]  /*4fa0*/  PRMT R23, R10, 0x5410, R13 ;  /* 0x000054100a177816 */ /* 0x000fe2000000000d */
[----:B-1----:R-:W-:-:S05]  /*4fb0*/  FMUL.FTZ R2, R116, c[0x0][0x23c] ;  /* 0x00008f0074027a20 */ /* 0x002fca0000410000 */
[----:B------:R-:W-:-:S05]  /*4fc0*/  FSEL R2, R2, RZ, P0 ;  /* 0x000000ff02027208 */ /* 0x000fca0000000000 */
[--C-:B------:R-:W-:Y:S02]  /*4fd0*/  FFMA.FTZ R9, R19, c[0x0][0x23c], -R2.reuse ;  /* 0x00008f0013097a23 */ /* 0x100fe40000010802 */
[----:B------:R-:W-:Y:S02]  /*4fe0*/  FFMA.FTZ R8, R69, c[0x0][0x23c], -R2 ;  /* 0x00008f0045087a23 */ /* 0x000fe40000010802 */
[----:B------:R1:W-:Y:S01]  /*4ff0*/  MUFU.EX2 R144, R9 ;  /* 0x0000000900907308 */ /* 0x0003e20000000800 */
[----:B------:R-:W-:-:S05]  /*5000*/  IMAD.WIDE.U32 R18, R18, -0x2daee0ad, RZ ;  /* 0xd2511f5312127825 */ /* 0x000fca00078e00ff */
[--C-:B------:R-:W-:Y:S02]  /*5010*/  SHF.R.U32.HI R10, RZ, 0x10, R18.reuse ;  /* 0x00000010ff0a7819 */ /* 0x100fe40000011612 */
[----:B------:R2:W3:Y:S01]  /*5020*/  MUFU.EX2 R176, R8 ;  /* 0x0000000800b07308 */ /* 0x0004e20000000800 */
[----:B------:R-:W-:Y:S02]  /*5030*/  LOP3.LUT R13, R18, 0xff, RZ, 0xc0, !PT ;  /* 0x000000ff120d7812 */ /* 0x000fe400078ec0ff */
[----:B------:R-:W-:Y:S02]  /*5040*/  SHF.R.U32.HI R14, RZ, 0x18, R18 ;  /* 0x00000018ff0e7819 */ /* 0x000fe40000011612 */
[----:B-1----:R-:W-:-:S04]  /*5050*/  LOP3.LUT R9, R7, 0xffff, RZ, 0xc0, !PT ;  /* 0x0000ffff07097812 */ /* 0x002fc800078ec0ff */
[----:B------:R-:W-:Y:S02]  /*5060*/  SHF.R.U32.HI R9, RZ, 0x8, R9 ;  /* 0x00000008ff097819 */ /* 0x000fe40000011609 */
[----:B--2---:R-:W-:Y:S01]  /*5070*/  SHF.R.U32.HI R8, RZ, 0x10, R7 ;  /* 0x00000010ff087819 */ /* 0x004fe20000011607 */
[--C-:B------:R-:W-:Y:S01]  /*5080*/  FFMA.FTZ R7, R71, c[0x0][0x23c], -R2.reuse ;  /* 0x00008f0047077a23 */ /* 0x100fe20000010802 */
[----:B------:R-:W-:Y:S01]  /*5090*/  PRMT R22, R12, 0x5410, R9 ;  /* 0x000054100c167816 */ /* 0x000fe20000000009 */
[----:B------:R-:W-:Y:S01]  /*50a0*/  FFMA.FTZ R9, R54, c[0x0][0x23c], -R2 ;  /* 0x00008f0036097a23 */ /* 0x000fe20000010802 */
[----:B------:R-:W-:Y:S01]  /*50b0*/  LOP3.LUT R8, R8, 0xff, RZ, 0xc0, !PT ;  /* 0x000000ff08087812 */ /* 0x000fe200078ec0ff */
[----:B------:R1:W-:Y:S01]  /*50c0*/  MUFU.EX2 R172, R7 ;  /* 0x0000000700ac7308 */ /* 0x0003e20000000800 */
[----:B------:R-:W-:Y:S01]  /*50d0*/  LOP3.LUT R12, R10, 0xff, RZ, 0xc0, !PT ;  /* 0x000000ff0a0c7812 */ /* 0x000fe200078ec0ff */
[----:B------:R-:W-:Y:S01]  /*50e0*/  HSET2.LE.AND R5, R22, R59, PT ;  /* 0x0000003b16057233 */ /* 0x000fe20003803000 */
[----:B------:R-:W-:Y:S01]  /*50f0*/  PRMT R15, R8, 0x5410, R11 ;  /* 0x00005410080f7816 */ /* 0x000fe2000000000b */
[----:B------:R-:W-:Y:S01]  /*5100*/  FFMA.FTZ R11, R32, c[0x0][0x23c], -R0 ;  /* 0x00008f00200b7a23 */ /* 0x000fe20000010800 */
[----:B------:R-:W-:Y:S01]  /*5110*/  LOP3.LUT R8, R18, 0xffff, RZ, 0xc0, !PT ;  /* 0x0000ffff12087812 */ /* 0x000fe200078ec0ff */
[----:B------:R-:W-:Y:S01]  /*5120*/  LDSM.16.MT88.4 R68, [R179+0xe000] ;  /* 0x00e00000b344783b */ /* 0x000fe20000004200 */
[----:B---3--:R-:W-:Y:S01]  /*5130*/  F2FP.PACK_AB R6, R176, R144 ;  /* 0x00000090b006723e */ /* 0x008fe200000000ff */
[----:B------:R2:W3:Y:S01]  /*5140*/  MUFU.EX2 R197, R9 ;  /* 0x0000000900c57308 */ /* 0x0004e20000000800 */
[----:B------:R-:W-:Y:S01]  /*5150*/  PRMT R14, R12, 0x5410, R14 ;  /* 0x000054100c0e7816 */ /* 0x000fe2000000000e */
[----:B------:R-:W-:Y:S01]  /*5160*/  FFMA.FTZ R12, R41, c[0x0][0x23c], -R0 ;  /* 0x00008f00290c7a23 */ /* 0x000fe20000010800 */
[----:B------:R-:W-:-:S02]  /*5170*/  PRMT R157, R6, 0x7610, R157 ;  /* 0x00007610069d7816 */ /* 0x000fc4000000009d */
[----:B------:R-:W-:Y:S02]  /*5180*/  PRMT R158, R6, 0x7632, R158 ;  /* 0x00007632069e7816 */ /* 0x000fe4000000009e */
[----:B-1----:R-:W-:Y:S01]  /*5190*/  LOP3.LUT R7, R19, R98, R114, 0x96, !PT ;  /* 0x0000006213077212 */ /* 0x002fe200078e9672 */
[----:B------:R1:W-:Y:S01]  /*51a0*/  MUFU.EX2 R21, R11 ;  /* 0x0000000b00157308 */ /* 0x0003e20000000800 */
[----:B--2---:R-:W-:-:S07]  /*51b0*/  SHF.R.U32.HI R9, RZ, 0x8, R8 ;  /* 0x00000008ff097819 */ /* 0x004fce0000011608 */
[----:B------:R-:W-:Y:S01]  /*51c0*/  MUFU.EX2 R169, R12 ;  /* 0x0000000c00a97308 */ /* 0x000fe20000000800 */
[----:B------:R-:W-:Y:S02]  /*51d0*/  LOP3.LUT R8, R7, 0xffff, RZ, 0xc0, !PT ;  /* 0x0000ffff07087812 */ /* 0x000fe400078ec0ff */
[----:B---3--:R-:W-:Y:S02]  /*51e0*/  F2FP.PACK_AB R6, R197, R172 ;  /* 0x000000acc506723e */ /* 0x008fe400000000ff */
[----:B------:R-:W-:Y:S01]  /*51f0*/  SHF.R.U32.HI R10, RZ, 0x8, R8 ;  /* 0x00000008ff0a7819 */ /* 0x000fe20000011608 */
[----:B------:R-:W-:Y:S01]  /*5200*/  FFMA.FTZ R8, R33, c[0x0][0x23c], -R0 ;  /* 0x00008f0021087a23 */ /* 0x000fe20000010800 */
[----:B------:R-:W-:Y:S01]  /*5210*/  PRMT R40, R13, 0x5410, R9 ;  /* 0x000054100d287816 */ /* 0x000fe20000000009 */
[----:B------:R-:W-:Y:S01]  /*5220*/  FFMA.FTZ R9, R72, c[0x0][0x23c], -R2 ;  /* 0x00008f0048097a23 */ /* 0x000fe20000010802 */
[C---:B------:R-:W-:Y:S01]  /*5230*/  PRMT R165, R6.reuse, 0x7610, R165 ;  /* 0x0000761006a57816 */ /* 0x040fe200000000a5 */
[----:B------:R2:W-:Y:S01]  /*5240*/  MUFU.EX2 R196, R8 ;  /* 0x0000000800c47308 */ /* 0x0005e20000000800 */
[----:B------:R-:W-:Y:S01]  /*5250*/  PRMT R159, R6, 0x7632, R159 ;  /* 0x00007632069f7816 */ /* 0x000fe2000000009f */
[----:B------:R-:W-:Y:S01]  /*5260*/  LDSM.16.MT88.4 R72, [R177+0xe000] ;  /* 0x00e00000b148783b */ /* 0x000fe20000004200 */
[----:B------:R-:W-:-:S02]  /*5270*/  F2FP.PACK_AB R6, R147, R146 ;  /* 0x000000929306723e */ /* 0x000fc400000000ff */
[----:B-1----:R-:W-:Y:S02]  /*5280*/  LOP3.LUT R11, R7, 0xff, RZ, 0xc0, !PT ;  /* 0x000000ff070b7812 */ /* 0x002fe400078ec0ff */
[C---:B------:R-:W-:Y:S01]  /*5290*/  PRMT R168, R6.reuse, 0x7610, R168 ;  /* 0x0000761006a87816 */ /* 0x040fe200000000a8 */
[----:B------:R1:W-:Y:S01]  /*52a0*/  MUFU.EX2 R175, R9 ;  /* 0x0000000900af7308 */ /* 0x0003e20000000800 */
[----:B------:R-:W-:Y:S01]  /*52b0*/  PRMT R166, R6, 0x7632, R166 ;  /* 0x0000763206a67816 */ /* 0x000fe200000000a6 */
[--C-:B------:R-:W-:Y:S01]  /*52c0*/  HSET2.LE.AND R6, R15, R59.reuse, PT ;  /* 0x0000003b0f067233 */ /* 0x100fe20003803000 */
[----:B------:R-:W-:Y:S01]  /*52d0*/  PRMT R13, R11, 0x5410, R10 ;  /* 0x000054100b0d7816 */ /* 0x000fe2000000000a */
[----:B------:R-:W-:Y:S01]  /*52e0*/  HSET2.LE.AND R10, R24, R59, PT ;  /* 0x0000003b180a7233 */ /* 0x000fe20003803000 */
[----:B------:R-:W-:Y:S01]  /*52f0*/  FFMA.FTZ R11, R37, c[0x0][0x23c], -R2 ;  /* 0x00008f00250b7a23 */ /* 0x000fe20000010802 */
[----:B--2---:R-:W-:-:S03]  /*5300*/  F2FP.PACK_AB R8, R145, R181 ;  /* 0x000000b59108723e */ /* 0x004fc600000000ff */
[----:B------:R-:W-:Y:S01]  /*5310*/  MUFU.EX2 R148, R11 ;  /* 0x0000000b00947308 */ /* 0x000fe20000000800 */
[----:B------:R-:W-:Y:S01]  /*5320*/  HSET2.LE.AND R4, R13, R59, PT ;  /* 0x0000003b0d047233 */ /* 0x000fe20003803000 */
[C---:B------:R-:W-:Y:S02]  /*5330*/  PRMT R167, R8.reuse, 0x7610, R167 ;  /* 0x0000761008a77816 */ /* 0x040fe400000000a7 */
[----:B------:R-:W-:Y:S01]  /*5340*/  PRMT R164, R8, 0x7632, R164 ;  /* 0x0000763208a47816 */ /* 0x000fe200000000a4 */
[--C-:B------:R-:W-:Y:S02]  /*5350*/  FFMA.FTZ R8, R55, c[0x0][0x23c], -R2.reuse ;  /* 0x00008f0037087a23 */ /* 0x100fe40000010802 */
[----:B-1----:R-:W-:Y:S01]  /*5360*/  FFMA.FTZ R9, R36, c[0x0][0x23c], -R2 ;  /* 0x00008f0024097a23 */ /* 0x002fe20000010802 */
[----:B------:R-:W1:Y:S01]  /*5370*/  LDSM.16.MT88.4 R52, [R179+0xc000] ;  /* 0x00c00000b334783b */ /* 0x000e620000004200 */
[----:B------:R2:W3:Y:S03]  /*5380*/  MUFU.EX2 R20, R8 ;  /* 0x0000000800147308 */ /* 0x0004e60000000800 */
[----:B------:R-:W4:Y:S05]  /*5390*/  LDSM.16.MT88.4 R36, [R177+0xc800] ;  /* 0x00c80000b124783b */ /* 0x000f2a0000004200 */
[----:B------:R3:W1:Y:S01]  /*53a0*/  MUFU.EX2 R199, R9 ;  /* 0x0000000900c77308 */ /* 0x0006620000000800 */
[----:B--2---:R-:W-:-:S04]  /*53b0*/  PRMT R8, R157, 0x5410, R158 ;  /* 0x000054109d087816 */ /* 0x004fc8000000009e */
[----:B------:R-:W-:Y:S02]  /*53c0*/  LOP3.LUT R8, R5, R8, RZ, 0xc0, !PT ;  /* 0x0000000805087212 */ /* 0x000fe400078ec0ff */
[----:B------:R-:W-:-:S04]  /*53d0*/  PRMT R5, R167, 0x5410, R164 ;  /* 0x00005410a7057816 */ /* 0x000fc800000000a4 */
[----:B---3--:R-:W-:Y:S01]  /*53e0*/  LOP3.LUT R9, R6, R5, RZ, 0xc0, !PT ;  /* 0x0000000506097212 */ /* 0x008fe200078ec0ff */
[----:B------:R-:W-:Y:S01]  /*53f0*/  HSET2.LE.AND R5, R23, R59, PT ;  /* 0x0000003b17057233 */ /* 0x000fe20003803000 */
[----:B------:R-:W-:Y:S02]  /*5400*/  PRMT R6, R165, 0x5410, R159 ;  /* 0x00005410a5067816 */ /* 0x000fe4000000009f */
[----:B------:R-:W-:Y:S02]  /*5410*/  LOP3.LUT R23, R17, R58, R99, 0x96, !PT ;  /* 0x0000003a11177212 */ /* 0x000fe400078e9663 */
[----:B------:R-:W-:Y:S02]  /*5420*/  LOP3.LUT R10, R10, R6, RZ, 0xc0, !PT ;  /* 0x000000060a0a7212 */ /* 0x000fe400078ec0ff */
[----:B------:R-:W-:-:S04]  /*5430*/  PRMT R6, R168, 0x5410, R166 ;  /* 0x00005410a8067816 */ /* 0x000fc800000000a6 */
[----:B------:R-:W-:Y:S02]  /*5440*/  LOP3.LUT R11, R5, R6, RZ, 0xc0, !PT ;  /* 0x00000006050b7212 */ /* 0x000fe400078ec0ff */
[--C-:B------:R-:W-:Y:S02]  /*5450*/  SHF.R.U32.HI R5, RZ, 0x10, R7.reuse ;  /* 0x00000010ff057819 */ /* 0x100fe40000011607 */
[----:B------:R-:W-:Y:S02]  /*5460*/  SHF.R.U32.HI R7, RZ, 0x18, R7 ;  /* 0x00000018ff077819 */ /* 0x000fe40000011607 */
[----:B------:R-:W-:Y:S01]  /*5470*/  LOP3.LUT R6, R5, 0xff, RZ, 0xc0, !PT ;  /* 0x000000ff05067812 */ /* 0x000fe200078ec0ff */
[----:B------:R-:W-:Y:S01]  /*5480*/  HMMA.16816.F32 R32, R8, R28, RZ ;  /* 0x0000001c0820723c */ /* 0x000fe200000018ff */
[----:B------:R-:W-:Y:S02]  /*5490*/  F2FP.PACK_AB R5, R20, R175 ;  /* 0x000000af1405723e */ /* 0x000fe400000000ff */
[----:B------:R-:W-:-:S02]  /*54a0*/  PRMT R7, R6, 0x5410, R7 ;  /* 0x0000541006077816 */ /* 0x000fc40000000007 */
[C---:B------:R-:W-:Y:S02]  /*54b0*/  PRMT R155, R5.reuse, 0x7610, R155 ;  /* 0x00007610059b7816 */ /* 0x040fe4000000009b */
[----:B------:R-:W-:Y:S01]  /*54c0*/  PRMT R154, R5, 0x7632, R154 ;  /* 0x00007632059a7816 */ /* 0x000fe2000000009a */
[C---:B------:R-:W-:Y:S01]  /*54d0*/  HMMA.16816.F32 R28, R8.reuse, R30, RZ ;  /* 0x0000001e081c723c */ /* 0x040fe200000018ff */
[----:B-1----:R-:W-:Y:S02]  /*54e0*/  F2FP.PACK_AB R5, R148, R199 ;  /* 0x000000c79405723e */ /* 0x002fe400000000ff */
[----:B------:R-:W-:Y:S02]  /*54f0*/  F2FP.PACK_AB R6, R21, R174 ;  /* 0x000000ae1506723e */ /* 0x000fe400000000ff */
[C---:B------:R-:W-:Y:S02]  /*5500*/  PRMT R152, R5.reuse, 0x7610, R152 ;  /* 0x0000761005987816 */ /* 0x040fe40000000098 */
[----:B------:R-:W-:Y:S01]  /*5510*/  PRMT R143, R5, 0x7632, R143 ;  /* 0x00007632058f7816 */ /* 0x000fe2000000008f */
[----:B------:R-:W-:Y:S01]  /*5520*/  HMMA.16816.F32 R24, R8, R44, RZ ;  /* 0x0000002c0818723c */ /* 0x000fe200000018ff */
[----:B------:R-:W-:-:S02]  /*5530*/  PRMT R156, R6, 0x7610, R156 ;  /* 0x00007610069c7816 */ /* 0x000fc4000000009c */
[----:B------:R-:W-:Y:S02]  /*5540*/  PRMT R153, R6, 0x7632, R153 ;  /* 0x0000763206997816 */ /* 0x000fe40000000099 */
[----:B------:R-:W-:Y:S02]  /*5550*/  F2FP.PACK_AB R5, R169, R196 ;  /* 0x000000c4a905723e */ /* 0x000fe400000000ff */
[----:B------:R-:W-:Y:S02]  /*5560*/  PRMT R6, R155, 0x5410, R154 ;  /* 0x000054109b067816 */ /* 0x000fe4000000009a */
[C---:B------:R-:W-:Y:S02]  /*5570*/  PRMT R142, R5.reuse, 0x7610, R142 ;  /* 0x00007610058e7816 */ /* 0x040fe4000000008e */
[----:B------:R-:W-:Y:S01]  /*5580*/  PRMT R141, R5, 0x7632, R141 ;  /* 0x00007632058d7816 */ /* 0x000fe2000000008d */
[--C-:B------:R-:W-:Y:S01]  /*5590*/  HSET2.LE.AND R5, R7, R59.reuse, PT ;  /* 0x0000003b07057233 */ /* 0x100fe20003803000 */
[----:B------:R-:W-:Y:S01]  /*55a0*/  LOP3.LUT R12, R4, R6, RZ, 0xc0, !PT ;  /* 0x00000006040c7212 */ /* 0x000fe200078ec0ff */
[--C-:B------:R-:W-:Y:S01]  /*55b0*/  HSET2.LE.AND R6, R40, R59.reuse, PT ;  /* 0x0000003b28067233 */ /* 0x100fe20003803000 */
[----:B------:R-:W-:Y:S01]  /*55c0*/  PRMT R4, R156, 0x5410, R153 ;  /* 0x000054109c047816 */ /* 0x000fe20000000099 */
[----:B------:R-:W1:Y:S03]  /*55d0*/  LDSM.16.MT88.4 R40, [R179+0xc800] ;  /* 0x00c80000b328783b */ /* 0x000e660000004200 */
[----:B------:R-:W-:Y:S01]  /*55e0*/  LOP3.LUT R13, R5, R4, RZ, 0xc0, !PT ;  /* 0x00000004050d7212 */ /* 0x000fe200078ec0ff */
[----:B------:R-:W-:Y:S01]  /*55f0*/  HSET2.LE.AND R4, R14, R59, PT ;  /* 0x0000003b0e047233 */ /* 0x000fe20003803000 */
[----:B------:R-:W-:-:S04]  /*5600*/  PRMT R5, R152, 0x5410, R143 ;  /* 0x0000541098057816 */ /* 0x000fc8000000008f */
[----:B------:R-:W-:Y:S02]  /*5610*/  LOP3.LUT R14, R6, R5, RZ, 0xc0, !PT ;  /* 0x00000005060e7212 */ /* 0x000fe400078ec0ff */
[----:B------:R-:W-:-:S04]  /*5620*/  PRMT R5, R142, 0x5410, R141 ;  /* 0x000054108e057816 */ /* 0x000fc8000000008d */
[----:B------:R-:W-:Y:S02]  /*5630*/  LOP3.LUT R15, R4, R5, RZ, 0xc0, !PT ;  /* 0x00000005040f7212 */ /* 0x000fe400078ec0ff */
[----:B------:R-:W-:Y:S08]  /*5640*/  HMMA.16816.F32 R4, R8, R52, RZ ;  /* 0x000000340804723c */ /* 0x000ff000000018ff */
[----:B----4-:R-:W-:Y:S08]  /*5650*/  HMMA.16816.F32 R240, R12, R36, R32 ;  /* 0x000000240cf0723c */ /* 0x010ff00000001820 */
[----:B------:R-:W-:Y:S01]  /*5660*/  HMMA.16816.F32 R32, R8, R46, RZ ;  /* 0x0000002e0820723c */ /* 0x000fe200000018ff */
[----:B------:R-:W2:Y:S07]  /*5670*/  LDSM.16.MT88.4 R44, [R178+0xe000] ;  /* 0x00e00000b22c783b */ /* 0x000eae0000004200 */
[C---:B------:R-:W-:Y:S01]  /*5680*/  HMMA.16816.F32 R236, R12.reuse, R38, R28 ;  /* 0x000000260cec723c */ /* 0x040fe2000000181c */
[----:B------:R-:W3:Y:S07]  /*5690*/  LDSM.16.MT88.4 R36, [R180+0xc800] ;  /* 0x00c80000b424783b */ /* 0x000eee0000004200 */
[----:B------:R-:W-:Y:S08]  /*56a0*/  HMMA.16816.F32 R244, R12, R76, R24 ;  /* 0x0000004c0cf4723c */ /* 0x000ff00000001818 */
[C---:B------:R-:W-:Y:S08]  /*56b0*/  HMMA.16816.F32 R28, R8.reuse, R48, RZ ;  /* 0x00000030081c723c */ /* 0x040ff000000018ff */
[C---:B------:R-:W-:Y:S08]  /*56c0*/  HMMA.16816.F32 R24, R8.reuse, R50, RZ ;  /* 0x000000320818723c */ /* 0x040ff000000018ff */
[C---:B------:R-:W-:Y:S08]  /*56d0*/  HMMA.16816.F32 R52, R8.reuse, R54, RZ ;  /* 0x000000360834723c */ /* 0x040ff000000018ff */
[----:B------:R-:W-:Y:S08]  /*56e0*/  HMMA.16816.F32 R48, R8, R72, RZ ;  /* 0x000000480830723c */ /* 0x000ff000000018ff */
[----:B-1----:R-:W-:Y:S08]  /*56f0*/  HMMA.16816.F32 R232, R12, R40, R4 ;  /* 0x000000280ce8723c */ /* 0x002ff00000001804 */
[----:B--2---:R-:W-:Y:S08]  /*5700*/  HMMA.16816.F32 R4, R8, R44, RZ ;  /* 0x0000002c0804723c */ /* 0x004ff000000018ff */
[C---:B---3--:R-:W-:Y:S08]  /*5710*/  HMMA.16816.F32 R224, R12.reuse, R36, R28 ;  /* 0x000000240ce0723c */ /* 0x048ff0000000181c */
[C---:B------:R-:W-:Y:S08]  /*5720*/  HMMA.16816.F32 R228, R12.reuse, R78, R32 ;  /* 0x0000004e0ce4723c */ /* 0x040ff00000001820 */
[C---:B------:R-:W-:Y:S08]  /*5730*/  HMMA.16816.F32 R220, R12.reuse, R38, R24 ;  /* 0x000000260cdc723c */ /* 0x040ff00000001818 */
[----:B------:R-:W-:Y:S08]  /*5740*/  HMMA.16816.F32 R216, R12, R42, R52 ;  /* 0x0000002a0cd8723c */ /* 0x000ff00000001834 */
[C---:B------:R-:W-:Y:S08]  /*5750*/  HMMA.16816.F32 R28, R8.reuse, R46, RZ ;  /* 0x0000002e081c723c */ /* 0x040ff000000018ff */
[C---:B------:R-:W-:Y:S08]  /*5760*/  HMMA.16816.F32 R32, R8.reuse, R60, RZ ;  /* 0x0000003c0820723c */ /* 0x040ff000000018ff */
[C---:B------:R-:W-:Y:S08]  /*5770*/  HMMA.16816.F32 R36, R8.reuse, R62, RZ ;  /* 0x0000003e0824723c */ /* 0x040ff000000018ff */
[C---:B------:R-:W-:Y:S08]  /*5780*/  HMMA.16816.F32 R40, R8.reuse, R68, RZ ;  /* 0x000000440828723c */ /* 0x040ff000000018ff */
[C---:B------:R-:W-:Y:S08]  /*5790*/  HMMA.16816.F32 R44, R8.reuse, R70, RZ ;  /* 0x00000046082c723c */ /* 0x040ff000000018ff */
[----:B------:R-:W-:Y:S08]  /*57a0*/  HMMA.16816.F32 R24, R8, R74, RZ ;  /* 0x0000004a0818723c */ /* 0x000ff000000018ff */
[----:B------:R-:W-:Y:S07]  /*57b0*/  HMMA.16816.F32 R212, R12, R64, R48 ;  /* 0x000000400cd4723c */ /* 0x000fee0000001830 */
[----:B------:R-:W-:Y:S01]  /*57c0*/  IMAD.MOV.U32 R65, RZ, RZ, R147 ;  /* 0x000000ffff417224 */ /* 0x000fe200078e0093 */
[----:B------:R-:W-:Y:S01]  /*57d0*/  HMMA.16816.F32 R60, R8, R92, RZ ;  /* 0x0000005c083c723c */ /* 0x000fe200000018ff */
[----:B------:R-:W-:-:S07]  /*57e0*/  IMAD.MOV.U32 R64, RZ, RZ, R148 ;  /* 0x000000ffff407224 */ /* 0x000fce00078e0094 */
[C---:B------:R-:W-:Y:S08]  /*57f0*/  HMMA.16816.F32 R68, R8.reuse, R88, RZ ;  /* 0x000000580844723c */ /* 0x040ff000000018ff */
[C---:B------:R-:W-:Y:S08]  /*5800*/  HMMA.16816.F32 R48, R8.reuse, R80, RZ ;  /* 0x000000500830723c */ /* 0x040ff000000018ff */
[C---:B------:R-:W-:Y:S08]  /*5810*/  HMMA.16816.F32 R52, R8.reuse, R82, RZ ;  /* 0x000000520834723c */ /* 0x040ff000000018ff */
[C---:B------:R-:W-:Y:S08]  /*5820*/  HMMA.16816.F32 R92, R8.reuse, R94, RZ ;  /* 0x0000005e085c723c */ /* 0x040ff000000018ff */
[C---:B------:R-:W-:Y:S08]  /*5830*/  HMMA.16816.F32 R88, R8.reuse, R90, RZ ;  /* 0x0000005a0858723c */ /* 0x040ff000000018ff */
[C---:B------:R-:W-:Y:S07]  /*5840*/  HMMA.16816.F32 R76, R8.reuse, R84, RZ ;  /* 0x00000054084c723c */ /* 0x040fee00000018ff */
[----:B------:R-:W-:Y:S01]  /*5850*/  IMAD.MOV.U32 R85, RZ, RZ, R146 ;  /* 0x000000ffff557224 */ /* 0x000fe200078e0092 */
[----:B------:R-:W-:Y:S01]  /*5860*/  HMMA.16816.F32 R72, R8, R86, RZ ;  /* 0x000000560848723c */ /* 0x000fe200000018ff */
[----:B------:R-:W1:Y:S01]  /*5870*/  LDSM.16.MT88.4 R8, [R180+0xe800] ;  /* 0x00e80000b408783b */ /* 0x000e620000004200 */
[----:B------:R-:W-:-:S05]  /*5880*/  IMAD.MOV.U32 R84, RZ, RZ, R145 ;  /* 0x000000ffff547224 */ /* 0x000fca00078e0091 */
[----:B------:R-:W-:Y:S01]  /*5890*/  IMAD.MOV.U32 R87, RZ, RZ, R144 ;  /* 0x000000ffff577224 */ /* 0x000fe200078e0090 */
[----:B------:R-:W-:Y:S01]  /*58a0*/  HMMA.16816.F32 R208, R12, R100, R4 ;  /* 0x000000640cd0723c */ /* 0x000fe20000001804 */
[----:B------:R-:W-:-:S06]  /*58b0*/  IMAD.MOV.U32 R86, RZ, RZ, R135 ;  /* 0x000000ffff567224 */ /* 0x000fcc00078e0087 */
[----:B------:R-:W-:Y:S01]  /*58c0*/  IADD3 R4, R104, 0x1, RZ ;  /* 0x0000000168047810 */ /* 0x000fe20007ffe0ff */
[C---:B------:R-:W-:Y:S01]  /*58d0*/  HMMA.16816.F32 R204, R12.reuse, R66, R24 ;  /* 0x000000420ccc723c */ /* 0x040fe20000001818 */
[----:B------:R-:W2:Y:S01]  /*58e0*/  LDSM.16.MT88.4 R24, [R179+0xe800] ;  /* 0x00e80000b318783b */ /* 0x000ea20000004200 */
[----:B------:R-:W-:Y:S01]  /*58f0*/  IMAD.MOV.U32 R104, RZ, RZ, R84 ;  /* 0x000000ffff687224 */ /* 0x000fe200078e0054 */
[----:B------:R-:W-:Y:S02]  /*5900*/  LOP3.LUT R4, R4, R191, RZ, 0x3c, !PT ;  /* 0x000000bf04047212 */ /* 0x000fe400078e3cff */
[----:B------:R-:W-:Y:S02]  /*5910*/  SHF.R.U32.HI R101, RZ, 0x10, R18 ;  /* 0x00000010ff657819 */ /* 0x000fe40000011612 */
[----:B------:R-:W-:Y:S01]  /*5920*/  LOP3.LUT R4, R109, R4, RZ, 0x3c, !PT ;  /* 0x000000046d047212 */ /* 0x000fe200078e3cff */
[----:B------:R-:W-:Y:S01]  /*5930*/  HMMA.16816.F32 R200, R12, R102, R28 ;  /* 0x000000660cc8723c */ /* 0x000fe2000000181c */
[----:B------:R-:W3:Y:S01]  /*5940*/  LDSM.16.MT88.4 R28, [R177+0x10800] ;  /* 0x01080000b11c783b */ /* 0x000ee20000004200 */
[----:B------:R-:W-:-:S02]  /*5950*/  IMAD.MOV.U32 R67, RZ, RZ, R134 ;  /* 0x000000ffff437224 */ /* 0x000fc400078e0086 */
[----:B------:R-:W-:-:S04]  /*5960*/  IMAD.WIDE.U32 R4, R4, -0x326172a9, RZ ;  /* 0xcd9e8d5704047825 */ /* 0x000fc800078e00ff */
[----:B------:R-:W-:Y:S01]  /*5970*/  IMAD.MOV.U32 R66, RZ, RZ, R198 ;  /* 0x000000ffff427224 */ /* 0x000fe200078e00c6 */
[----:B------:R-:W-:Y:S01]  /*5980*/  LOP3.LUT R5, R5, R132, R105, 0x96, !PT ;  /* 0x0000008405057212 */ /* 0x000fe200078e9669 */
[----:B------:R-:W-:Y:S01]  /*5990*/  IMAD.MOV.U32 R105, RZ, RZ, R197 ;  /* 0x000000ffff697224 */ /* 0x000fe200078e00c5 */
[----:B------:R-:W-:Y:S01]  /*59a0*/  LOP3.LUT R6, R57, R4, R107, 0x96, !PT ;  /* 0x0000000439067212 */ /* 0x000fe200078e966b */
[----:B------:R-:W-:Y:S02]  /*59b0*/  IMAD.MOV.U32 R109, RZ, RZ, R196 ;  /* 0x000000ffff6d7224 */ /* 0x000fe400078e00c4 */
[----:B------:R-:W-:Y:S01]  /*59c0*/  IMAD.WIDE.U32 R4, R5, -0x2daee0ad, RZ ;  /* 0xd2511f5305047825 */ /* 0x000fe200078e00ff */
[----:B-1----:R-:W-:Y:S01]  /*59d0*/  HMMA.16816.F32 R144, R12, R8, R32 ;  /* 0x000000080c90723c */ /* 0x002fe20000001820 */
[----:B------:R-:W1:Y:S03]  /*59e0*/  LDSM.16.MT88.4 R32, [R178+0x10800] ;  /* 0x01080000b220783b */ /* 0x000e660000004200 */
[----:B------:R-:W-:-:S03]  /*59f0*/  LOP3.LUT R7, R5, R96, R106, 0x96, !PT ;  /* 0x0000006005077212 */ /* 0x000fc600078e966a */
[----:B------:R-:W-:Y:S01]  /*5a00*/  IMAD.WIDE.U32 R8, R6, -0x2daee0ad, RZ ;  /* 0xd2511f5306087825 */ /* 0x000fe200078e00ff */
[----:B------:R-:W-:Y:S03]  /*5a10*/  HMMA.16816.F32 R80, R12, R10, R36 ;  /* 0x0000000a0c50723c */ /* 0x000fe60000001824 */
[----:B------:R-:W-:Y:S01]  /*5a20*/  IMAD.WIDE.U32 R6, R7, -0x326172a9, RZ ;  /* 0xcd9e8d5707067825 */ /* 0x000fe200078e00ff */
[----:B------:R-:W-:-:S03]  /*5a30*/  LOP3.LUT R4, R9, R4, R108, 0x96, !PT ;  /* 0x0000000409047212 */ /* 0x000fc600078e966c */
[----:B------:R-:W-:Y:S01]  /*5a40*/  IMAD.MOV.U32 R39, RZ, RZ, R87 ;  /* 0x000000ffff277224 */ /* 0x000fe200078e0057 */
[CCC-:B------:R-:W-:Y:S01]  /*5a50*/  LOP3.LUT R9, R7.reuse, R56.reuse, R110.reuse, 0x96, !PT ;  /* 0x0000003807097212 */ /* 0x1c0fe200078e966e */
[----:B------:R-:W-:Y:S01]  /*5a60*/  IMAD.WIDE.U32 R4, R4, -0x326172a9, RZ ;  /* 0xcd9e8d5704047825 */ /* 0x000fe200078e00ff */
[----:B------:R-:W-:Y:S01]  /*5a70*/  LOP3.LUT R22, R7, R56, R110, 0x96, !PT ;  /* 0x0000003807167212 */ /* 0x000fe200078e966e */
[C---:B--2---:R-:W-:Y:S01]  /*5a80*/  HMMA.16816.F32 R132, R12.reuse, R26, R44 ;  /* 0x0000001a0c84723c */ /* 0x044fe2000000182c */
[----:B------:R-:W-:Y:S01]  /*5a90*/  LOP3.LUT R87, R18, 0xff, RZ, 0xc0, !PT ;  /* 0x000000ff12577812 */ /* 0x000fe200078ec0ff */
[----:B------:R-:W-:Y:S01]  /*5aa0*/  IMAD.MOV.U32 R38, RZ, RZ, R85 ;  /* 0x000000ffff267224 */ /* 0x000fe200078e0055 */
[CC--:B------:R-:W-:Y:S01]  /*5ab0*/  LOP3.LUT R10, R5.reuse, R6.reuse, R111, 0x96, !PT ;  /* 0x00000006050a7212 */ /* 0x0c0fe200078e966f */
[----:B------:R-:W-:Y:S01]  /*5ac0*/  IMAD.MOV.U32 R37, RZ, RZ, R175 ;  /* 0x000000ffff257224 */ /* 0x000fe200078e00af */
[----:B------:R-:W-:Y:S01]  /*5ad0*/  LOP3.LUT R11, R5, R6, R111, 0x96, !PT ;  /* 0x00000006050b7212 */ /* 0x000fe200078e966f */
[----:B------:R-:W-:Y:S01]  /*5ae0*/  IMAD.WIDE.U32 R6, R9, -0x2daee0ad, RZ ;  /* 0xd2511f5309067825 */ /* 0x000fe200078e00ff */
[----:B------:R-:W-:Y:S01]  /*5af0*/  SHF.R.U32.HI R85, RZ, 0x18, R18 ;  /* 0x00000018ff557819 */ /* 0x000fe20000011612 */
[----:B------:R-:W-:Y:S01]  /*5b00*/  HMMA.16816.F32 R192, R12, R24, R40 ;  /* 0x000000180cc0723c */ /* 0x000fe20000001828 */
[----:B------:R-:W2:Y:S01]  /*5b10*/  LDC.U8 R40, c[0x0][0x2d8] ;  /* 0x0000b600ff287b82 */ /* 0x000ea20000000000 */
[----:B------:R-:W-:Y:S01]  /*5b20*/  IMAD.WIDE.U32 R26, R10, -0x2daee0ad, RZ ;  /* 0xd2511f530a1a7825 */ /* 0x000fe200078e00ff */
[----:B------:R-:W-:-:S02]  /*5b30*/  LOP3.LUT R7, R7, R8, R97, 0x96, !PT ;  /* 0x0000000807077212 */ /* 0x000fc400078e9661 */
[----:B------:R-:W-:Y:S01]  /*5b40*/  LOP3.LUT R10, R19, R98, R114, 0x96, !PT ;  /* 0x00000062130a7212 */ /* 0x000fe200078e9672 */
[----:B------:R-:W-:Y:S01]  /*5b50*/  IMAD R5, R22, -0x2daee0ad, RZ ;  /* 0xd2511f5316057824 */ /* 0x000fe200078e02ff */
[--C-:B------:R-:W-:Y:S01]  /*5b60*/  LOP3.LUT R8, R27, R6, R67.reuse, 0x96, !PT ;  /* 0x000000061b087212 */ /* 0x100fe200078e9643 */
[----:B------:R-:W-:Y:S01]  /*5b70*/  IMAD.WIDE.U32 R24, R11, -0x2daee0ad, RZ ;  /* 0xd2511f530b187825 */ /* 0x000fe200078e00ff */
[----:B---3--:R-:W-:Y:S03]  /*5b80*/  HMMA.16816.F32 R48, R12, R28, R48 ;  /* 0x0000001c0c30723c */ /* 0x008fe60000001830 */
[----:B------:R-:W-:Y:S01]  /*5b90*/  IMAD.WIDE.U32 R6, R7, -0x326172a9, RZ ;  /* 0xcd9e8d5707067825 */ /* 0x000fe200078e00ff */
[----:B------:R-:W-:-:S03]  /*5ba0*/  LOP3.LUT R5, R25, R5, R67, 0x96, !PT ;  /* 0x0000000519057212 */ /* 0x000fc600078e9643 */
[----:B------:R-:W-:Y:S01]  /*5bb0*/  IMAD.WIDE.U32 R8, R8, -0x326172a9, RZ ;  /* 0xcd9e8d5708087825 */ /* 0x000fe200078e00ff */
[CCC-:B------:R-:W-:Y:S01]  /*5bc0*/  LOP3.LUT R11, R7.reuse, R4.reuse, R86.reuse, 0x96, !PT ;  /* 0x00000004070b7212 */ /* 0x1c0fe200078e9656 */
[C---:B-1----:R-:W-:Y:S01]  /*5bd0*/  HMMA.16816.F32 R160, R12.reuse, R32, R60 ;  /* 0x000000200ca0723c */ /* 0x042fe2000000183c */
[----:B------:R-:W-:Y:S01]  /*5be0*/  LOP3.LUT R7, R7, R4, R86, 0x96, !PT ;  /* 0x0000000407077212 */ /* 0x000fe200078e9656 */
[----:B------:R-:W-:Y:S01]  /*5bf0*/  IMAD.WIDE.U32 R4, R5, -0x326172a9, RZ ;  /* 0xcd9e8d5705047825 */ /* 0x000fe200078e00ff */
[-C--:B------:R-:W-:Y:S02]  /*5c00*/  LOP3.LUT R84, R9, R6.reuse, R99, 0x96, !PT ;  /* 0x0000000609547212 */ /* 0x080fe400078e9663 */
[----:B------:R-:W-:Y:S01]  /*5c10*/  SHF.R.U32.HI R103, RZ, 0x10, R8 ;  /* 0x00000010ff677819 */ /* 0x000fe20000011608 */
[----:B------:R-:W-:Y:S01]  /*5c20*/  IMAD.MOV.U32 R41, RZ, RZ, R169 ;  /* 0x000000ffff297224 */ /* 0x000fe200078e00a9 */
[----:B------:R-:W-:Y:S01]  /*5c30*/  LOP3.LUT R169, R8, 0xffff, RZ, 0xc0, !PT ;  /* 0x0000ffff08a97812 */ /* 0x000fe200078ec0ff */
[----:B------:R-:W-:Y:S01]  /*5c40*/  IMAD.WIDE.U32 R32, R11, -0x2daee0ad, RZ ;  /* 0xd2511f530b207825 */ /* 0x000fe200078e00ff */
[----:B------:R-:W-:Y:S01]  /*5c50*/  LOP3.LUT R22, R5, R6, R99, 0x96, !PT ;  /* 0x0000000605167212 */ /* 0x000fe200078e9663 */
[C---:B------:R-:W-:Y:S01]  /*5c60*/  HMMA.16816.F32 R148, R12.reuse, R30, R52 ;  /* 0x0000001e0c94723c */ /* 0x040fe20000001834 */
[C---:B------:R-:W-:Y:S01]  /*5c70*/  LOP3.LUT R9, R4.reuse, 0xffff, RZ, 0xc0, !PT ;  /* 0x0000ffff04097812 */ /* 0x040fe200078ec0ff */
[----:B------:R-:W-:Y:S01]  /*5c80*/  IMAD.WIDE.U32 R6, R7, -0x2daee0ad, RZ ;  /* 0xd2511f5307067825 */ /* 0x000fe200078e00ff */
[----:B------:R-:W-:Y:S01]  /*5c90*/  LOP3.LUT R100, R33, R26, R114, 0x96, !PT ;  /* 0x0000001a21647212 */ /* 0x000fe200078e9672 */
[----:B------:R-:W1:Y:S01]  /*5ca0*/  LDSM.16.MT88.4 R28, [R180+0x10800] ;  /* 0x01080000b41c783b */ /* 0x000e620000004200 */
[----:B------:R-:W-:Y:S01]  /*5cb0*/  LOP3.LUT R27, R4, 0xff, RZ, 0xc0, !PT ;  /* 0x000000ff041b7812 */ /* 0x000fe200078ec0ff */
[----:B------:R-:W-:Y:S01]  /*5cc0*/  IMAD.MOV.U32 R67, RZ, RZ, R199 ;  /* 0x000000ffff437224 */ /* 0x000fe200078e00c7 */
[----:B------:R-:W-:Y:S01]  /*5cd0*/  SHF.R.U32.HI R26, RZ, 0x10, R4 ;  /* 0x00000010ff1a7819 */ /* 0x000fe20000011604 */
[----:B------:R-:W-:Y:S01]  /*5ce0*/  IMAD.MOV.U32 R36, RZ, RZ, R174 ;  /* 0x000000ffff247224 */ /* 0x000fe200078e00ae */
[----:B------:R-:W-:Y:S01]  /*5cf0*/  SHF.R.U32.HI R25, RZ, 0x18, R4 ;  /* 0x00000018ff197819 */ /* 0x000fe20000011604 */
[----:B------:R-:W-:Y:S01]  /*5d00*/  IMAD.MOV.U32 R42, RZ, RZ, R173 ;  /* 0x000000ffff2a7224 */ /* 0x000fe200078e00ad */
[C---:B------:R-:W-:Y:S01]  /*5d10*/  LOP3.LUT R5, R10.reuse, 0xff, RZ, 0xc0, !PT ;  /* 0x000000ff0a057812 */ /* 0x040fe200078ec0ff */
[----:B------:R-:W-:Y:S01]  /*5d20*/  IMAD.MOV.U32 R43, RZ, RZ, R172 ;  /* 0x000000ffff2b7224 */ /* 0x000fe200078e00ac */
[----:B------:R-:W-:Y:S01]  /*5d30*/  LOP3.LUT R4, R10, 0xffff, RZ, 0xc0, !PT ;  /* 0x0000ffff0a047812 */ /* 0x000fe200078ec0ff */
[----:B------:R-:W-:Y:S01]  /*5d40*/  HMMA.16816.F32 R172, R12, R34, R92 ;  /* 0x000000220cac723c */ /* 0x000fe2000000185c */
[----:B--2---:R-:W-:Y:S01]  /*5d50*/  ISETP.GE.U32.AND P0, PT, R40, R5, PT ;  /* 0x000000052800720c */ /* 0x004fe20003f06070 */
[----:B------:R-:W-:Y:S01]  /*5d60*/  IMAD.MOV.U32 R110, RZ, RZ, R66 ;  /* 0x000000ffff6e7224 */ /* 0x000fe200078e0042 */
[----:B------:R-:W-:Y:S01]  /*5d70*/  SHF.R.U32.HI R4, RZ, 0x8, R4 ;  /* 0x00000008ff047819 */ /* 0x000fe20000011604 */
[----:B------:R-:W-:Y:S01]  /*5d80*/  IMAD.MOV.U32 R108, RZ, RZ, R67 ;  /* 0x000000ffff6c7224 */ /* 0x000fe200078e0043 */
[----:B------:R-:W-:-:S02]  /*5d90*/  LOP3.LUT R11, R7, R24, R114, 0x96, !PT ;  /* 0x00000018070b7212 */ /* 0x000fc400078e9672 */
[----:B------:R-:W-:Y:S02]  /*5da0*/  LOP3.LUT R4, R4, 0xffff, RZ, 0xc0, !PT ;  /* 0x0000ffff04047812 */ /* 0x000fe400078ec0ff */
[--C-:B------:R-:W-:Y:S02]  /*5db0*/  SHF.R.U32.HI R5, RZ, 0x10, R10.reuse ;  /* 0x00000010ff057819 */ /* 0x100fe4000001160a */
[C---:B------:R-:W-:Y:S02]  /*5dc0*/  ISETP.GE.U32.AND P1, PT, R40.reuse, R4, PT ;  /* 0x000000042800720c */ /* 0x040fe40003f26070 */
[----:B------:R-:W-:Y:S01]  /*5dd0*/  SHF.R.U32.HI R4, RZ, 0x18, R10 ;  /* 0x00000018ff047819 */ /* 0x000fe2000001160a */
[----:B------:R-:W-:Y:S01]  /*5de0*/  @!P0 HADD2 R114, -R155.H0_H0, -RZ.H0_H0 ;  /* 0xa00000ff9b728230 */ /* 0x000fe20000000900 */
[----:B------:R-:W-:Y:S02]  /*5df0*/  LOP3.LUT R5, R5, 0xff, RZ, 0xc0, !PT ;  /* 0x000000ff05057812 */ /* 0x000fe400078ec0ff */
[----:B------:R-:W-:-:S02]  /*5e00*/  ISETP.GE.U32.AND P2, PT, R40, R4, PT ;  /* 0x000000042800720c */ /* 0x000fc40003f46070 */
[C---:B------:R-:W-:Y:S02]  /*5e10*/  LOP3.LUT R4, R23.reuse, 0xff, RZ, 0xc0, !PT ;  /* 0x000000ff17047812 */ /* 0x040fe400078ec0ff */
[----:B------:R-:W-:Y:S02]  /*5e20*/  @!P0 PRMT R155, R114, 0x5410, RZ ;  /* 0x00005410729b8816 */ /* 0x000fe400000000ff */
[C---:B------:R-:W-:Y:S01]  /*5e30*/  ISETP.GE.U32.AND P0, PT, R40.reuse, R4, PT ;  /* 0x000000042800720c */ /* 0x040fe20003f06070 */
[----:B------:R-:W-:Y:S01]  /*5e40*/  @!P1 HADD2 R122, -R154.H0_H0, -RZ.H0_H0 ;  /* 0xa00000ff9a7a9230 */ /* 0x000fe20000000900 */
[----:B------:R-:W-:Y:S02]  /*5e50*/  LOP3.LUT R4, R23, 0xffff, RZ, 0xc0, !PT ;  /* 0x0000ffff17047812 */ /* 0x000fe400078ec0ff */
[----:B------:R-:W-:Y:S02]  /*5e60*/  ISETP.GE.U32.AND P3, PT, R40, R5, PT ;  /* 0x000000052800720c */ /* 0x000fe40003f66070 */
[----:B------:R-:W-:Y:S01]  /*5e70*/  SHF.R.U32.HI R4, RZ, 0x8, R4 ;  /* 0x00000008ff047819 */ /* 0x000fe20000011604 */
[----:B------:R-:W-:Y:S01]  /*5e80*/  @!P2 HADD2 R115, -R153.H0_H0, -RZ.H0_H0 ;  /* 0xa00000ff9973a230 */ /* 0x000fe20000000900 */
[----:B------:R-:W-:Y:S01]  /*5e90*/  @!P1 PRMT R154, R122, 0x5410, RZ ;  /* 0x000054107a9a9816 */ /* 0x000fe200000000ff */
[----:B-1----:R-:W-:Y:S01]  /*5ea0*/  HMMA.16816.F32 R196, R12, R28, R68 ;  /* 0x0000001c0cc4723c */ /* 0x002fe20000001844 */
[----:B------:R-:W-:-:S02]  /*5eb0*/  LOP3.LUT R4, R4, 0xffff, RZ, 0xc0, !PT ;  /* 0x0000ffff04047812 */ /* 0x000fc400078ec0ff */
[----:B------:R-:W-:Y:S01]  /*5ec0*/  @!P2 PRMT R153, R115, 0x5410, RZ ;  /* 0x000054107399a816 */ /* 0x000fe200000000ff */
[----:B------:R-:W-:Y:S01]  /*5ed0*/  @!P0 HADD2 R123, -R157.H0_H0, -RZ.H0_H0 ;  /* 0xa00000ff9d7b8230 */ /* 0x000fe20000000900 */
[C---:B------:R-:W-:Y:S02]  /*5ee0*/  ISETP.GE.U32.AND P1, PT, R40.reuse, R4, PT ;  /* 0x000000042800720c */ /* 0x040fe40003f26070 */
[--C-:B------:R-:W-:Y:S01]  /*5ef0*/  SHF.R.U32.HI R4, RZ, 0x18, R23.reuse ;  /* 0x00000018ff047819 */ /* 0x100fe20000011617 */
[----:B------:R-:W-:Y:S01]  /*5f00*/  @!P3 HADD2 R119, -R156.H0_H0, -RZ.H0_H0 ;  /* 0xa00000ff9c77b230 */ /* 0x000fe20000000900 */
[----:B------:R-:W-:Y:S02]  /*5f10*/  @!P0 PRMT R157, R123, 0x5410, RZ ;  /* 0x000054107b9d8816 */ /* 0x000fe400000000ff */
[----:B------:R-:W-:Y:S02]  /*5f20*/  ISETP.GE.U32.AND P2, PT, R40, R4, PT ;  /* 0x000000042800720c */ /* 0x000fe40003f46070 */
[----:B------:R-:W-:-:S02]  /*5f30*/  SHF.R.U32.HI R4, RZ, 0x10, R23 ;  /* 0x00000010ff047819 */ /* 0x000fc40000011617 */
[----:B------:R-:W-:Y:S02]  /*5f40*/  LOP3.LUT R29, R16, 0xffff, RZ, 0xc0, !PT ;  /* 0x0000ffff101d7812 */ /* 0x000fe400078ec0ff */
[----:B------:R-:W-:Y:S01]  /*5f50*/  LOP3.LUT R4, R4, 0xff, RZ, 0xc0, !PT ;  /* 0x000000ff04047812 */ /* 0x000fe200078ec0ff */
[----:B------:R-:W-:Y:S01]  /*5f60*/  @!P1 HADD2 R120, -R158.H0_H0, -RZ.H0_H0 ;  /* 0xa00000ff9e789230 */ /* 0x000fe20000000900 */
[----:B------:R-:W-:Y:S02]  /*5f70*/  SHF.R.U32.HI R5, RZ, 0x8, R9 ;  /* 0x00000008ff057819 */ /* 0x000fe40000011609 */
[----:B------:R-:W-:Y:S02]  /*5f80*/  ISETP.GE.U32.AND P0, PT, R40, R4, PT ;  /* 0x000000042800720c */ /* 0x000fe40003f06070 */
[----:B------:R-:W-:Y:S02]  /*5f90*/  LOP3.LUT R4, R26, 0xff, RZ, 0xc0, !PT ;  /* 0x000000ff1a047812 */ /* 0x000fe400078ec0ff */
[----:B------:R-:W-:Y:S01]  /*5fa0*/  PRMT R27, R27, 0x5410, R5 ;  /* 0x000054101b1b7816 */ /* 0x000fe20000000005 */
[----:B------:R-:W-:Y:S01]  /*5fb0*/  FFMA.FTZ R5, R128, c[0x0][0x23c], -R0 ;  /* 0x00008f0080057a23 */ /* 0x000fe20000010800 */
[----:B------:R-:W-:-:S02]  /*5fc0*/  PRMT R23, R4, 0x5410, R25 ;  /* 0x0000541004177816 */ /* 0x000fc40000000019 */
[----:B------:R-:W-:Y:S01]  /*5fd0*/  SHF.R.U32.HI R4, RZ, 0x8, R29 ;  /* 0x00000008ff047819 */ /* 0x000fe2000001161d */
[----:B------:R1:W-:Y:S01]  /*5fe0*/  MUFU.EX2 R97, R5 ;  /* 0x0000000500617308 */ /* 0x0003e20000000800 */
[----:B------:R-:W-:Y:S02]  /*5ff0*/  SHF.R.U32.HI R28, RZ, 0x10, R16 ;  /* 0x00000010ff1c7819 */ /* 0x000fe40000011610 */
[----:B------:R-:W-:Y:S01]  /*6000*/  LOP3.LUT R4, R4, 0xffff, RZ, 0xc0, !PT ;  /* 0x0000ffff04047812 */ /* 0x000fe200078ec0ff */
[----:B------:R-:W-:Y:S01]  /*6010*/  @!P0 HADD2 R129, -R167.H0_H0, -RZ.H0_H0 ;  /* 0xa00000ffa7818230 */ /* 0x000fe20000000900 */
[----:B------:R-:W-:Y:S02]  /*6020*/  LOP3.LUT R17, R8, 0xff, RZ, 0xc0, !PT ;  /* 0x000000ff08117812 */ /* 0x000fe400078ec0ff */
[----:B------:R-:W-:Y:S02]  /*6030*/  SHF.R.U32.HI R102, RZ, 0x18, R8 ;  /* 0x00000018ff667819 */ /* 0x000fe40000011608 */
[----:B------:R-:W-:-:S02]  /*6040*/  @!P0 PRMT R167, R129, 0x5410, RZ ;  /* 0x0000541081a78816 */ /* 0x000fc400000000ff */
[----:B------:R-:W-:Y:S02]  /*6050*/  ISETP.GE.U32.AND P0, PT, R40, R4, PT ;  /* 0x000000042800720c */ /* 0x000fe40003f06070 */
[----:B------:R-:W-:Y:S02]  /*6060*/  LOP3.LUT R8, R28, 0xff, RZ, 0xc0, !PT ;  /* 0x000000ff1c087812 */ /* 0x000fe400078ec0ff */
[----:B------:R-:W-:Y:S01]  /*6070*/  LOP3.LUT R4, R22, 0xffff, RZ, 0xc0, !PT ;  /* 0x0000ffff16047812 */ /* 0x000fe200078ec0ff */
[----:B-1----:R-:W-:Y:S01]  /*6080*/  FFMA.FTZ R5, R126, c[0x0][0x23c], -R0 ;  /* 0x00008f007e057a23 */ /* 0x002fe20000010800 */
[----:B------:R-:W-:Y:S01]  /*6090*/  @!P1 PRMT R158, R120, 0x5410, RZ ;  /* 0x00005410789e9816 */ /* 0x000fe200000000ff */
[----:B------:R-:W-:Y:S01]  /*60a0*/  IMAD.MOV.U32 R126, RZ, RZ, R41 ;  /* 0x000000ffff7e7224 */ /* 0x000fe200078e0029 */
[----:B------:R-:W-:Y:S01]  /*60b0*/  ISETP.GE.U32.AND P1, PT, R40, R8, PT ;  /* 0x000000082800720c */ /* 0x000fe20003f26070 */
[----:B------:R1:W-:Y:S01]  /*60c0*/  MUFU.EX2 R56, R5 ;  /* 0x0000000500387308 */ /* 0x0003e20000000800 */
[C---:B------:R-:W-:Y:S01]  /*60d0*/  LOP3.LUT R7, R6.reuse, 0xffff, RZ, 0xc0, !PT ;  /* 0x0000ffff06077812 */ /* 0x040fe200078ec0ff */
[----:B------:R-:W-:Y:S01]  /*60e0*/  IMAD.MOV.U32 R41, RZ, RZ, R36 ;  /* 0x000000ffff297224 */ /* 0x000fe200078e0024 */
[----:B------:R-:W-:Y:S01]  /*60f0*/  LOP3.LUT R10, R6, 0xff, RZ, 0xc0, !PT ;  /* 0x000000ff060a7812 */ /* 0x000fe200078ec0ff */
[----:B------:R-:W-:Y:S01]  /*6100*/  @!P0 HADD2 R170, -R159.H0_H0, -RZ.H0_H0 ;  /* 0xa00000ff9faa8230 */ /* 0x000fe20000000900 */
[----:B------:R-:W-:-:S02]  /*6110*/  SHF.R.U32.HI R9, RZ, 0x10, R6 ;  /* 0x00000010ff097819 */ /* 0x000fc40000011606 */
[----:B------:R-:W-:Y:S01]  /*6120*/  SHF.R.U32.HI R8, RZ, 0x18, R6 ;  /* 0x00000018ff087819 */ /* 0x000fe20000011606 */
[----:B------:R-:W-:Y:S01]  /*6130*/  FFMA.FTZ R6, R121, c[0x0][0x23c], -R0 ;  /* 0x00008f0079067a23 */ /* 0x000fe20000010800 */
[----:B------:R-:W-:Y:S02]  /*6140*/  LOP3.LUT R86, R18, 0xffff, RZ, 0xc0, !PT ;  /* 0x0000ffff12567812 */ /* 0x000fe400078ec0ff */
[----:B------:R-:W-:Y:S01]  /*6150*/  LOP3.LUT R24, R16, 0xff, RZ, 0xc0, !PT ;  /* 0x000000ff10187812 */ /* 0x000fe200078ec0ff */
[----:B------:R2:W-:Y:S01]  /*6160*/  MUFU.EX2 R98, R6 ;  /* 0x0000000600627308 */ /* 0x0005e20000000800 */
[----:B------:R-:W-:Y:S01]  /*6170*/  SHF.R.U32.HI R16, RZ, 0x18, R16 ;  /* 0x00000018ff107819 */ /* 0x000fe20000011610 */
[----:B------:R-:W-:Y:S01]  /*6180*/  @!P1 HADD2 R171, -R168.H0_H0, -RZ.H0_H0 ;  /* 0xa00000ffa8ab9230 */ /* 0x000fe20000000900 */
[----:B------:R-:W-:Y:S02]  /*6190*/  @!P3 PRMT R156, R119, 0x5410, RZ ;  /* 0x00005410779cb816 */ /* 0x000fe400000000ff */
[----:B-1----:R-:W-:-:S02]  /*61a0*/  SHF.R.U32.HI R5, RZ, 0x8, R4 ;  /* 0x00000008ff057819 */ /* 0x002fc40000011604 */
[----:B------:R-:W-:Y:S02]  /*61b0*/  LOP3.LUT R4, R22, 0xff, RZ, 0xc0, !PT ;  /* 0x000000ff16047812 */ /* 0x000fe400078ec0ff */
[----:B------:R-:W-:Y:S02]  /*61c0*/  ISETP.GE.U32.AND P3, PT, R40, R17, PT ;  /* 0x000000112800720c */ /* 0x000fe40003f66070 */
[----:B------:R-:W-:Y:S01]  /*61d0*/  PRMT R19, R4, 0x5410, R5 ;  /* 0x0000541004137816 */ /* 0x000fe20000000005 */
[----:B------:R-:W-:Y:S01]  /*61e0*/  FFMA.FTZ R4, R117, c[0x0][0x23c], -R0 ;  /* 0x00008f0075047a23 */ /* 0x000fe20000010800 */
[--C-:B------:R-:W-:Y:S02]  /*61f0*/  SHF.R.U32.HI R5, RZ, 0x18, R22.reuse ;  /* 0x00000018ff057819 */ /* 0x100fe40000011616 */
[----:B------:R-:W-:Y:S01]  /*6200*/  ISETP.GE.U32.AND P5, PT, R40, R16, PT ;  /* 0x000000102800720c */ /* 0x000fe20003fa6070 */
[----:B------:R1:W-:Y:S01]  /*6210*/  MUFU.EX2 R57, R4 ;  /* 0x0000000400397308 */ /* 0x0003e20000000800 */
[----:B--2---:R-:W-:-:S02]  /*6220*/  SHF.R.U32.HI R6, RZ, 0x10, R22 ;  /* 0x00000010ff067819 */ /* 0x004fc40000011616 */
[----:B------:R-:W-:Y:S01]  /*6230*/  ISETP.GE.U32.AND P6, PT, R40, R24, PT ;  /* 0x000000182800720c */ /* 0x000fe20003fc6070 */
[----:B------:R-:W-:Y:S01]  /*6240*/  IMAD.MOV.U32 R40, RZ, RZ, R37 ;  /* 0x000000ffff287224 */ /* 0x000fe200078e0025 */
[----:B------:R-:W-:Y:S01]  /*6250*/  @!P1 PRMT R168, R171, 0x5410, RZ ;  /* 0x00005410aba89816 */ /* 0x000fe200000000ff */
[----:B------:R-:W-:Y:S01]  /*6260*/  IMAD.MOV.U32 R37, RZ, RZ, R38 ;  /* 0x000000ffff257224 */ /* 0x000fe200078e0026 */
[----:B------:R-:W-:Y:S01]  /*6270*/  @!P0 PRMT R159, R170, 0x5410, RZ ;  /* 0x00005410aa9f8816 */ /* 0x000fe200000000ff */
[----:B------:R-:W-:Y:S02]  /*6280*/  IMAD.MOV.U32 R38, RZ, RZ, R39 ;  /* 0x000000ffff267224 */ /* 0x000fe400078e0027 */
[----:B------:R-:W-:Y:S02]  /*6290*/  IMAD.MOV.U32 R39, RZ, RZ, R176 ;  /* 0x000000ffff277224 */ /* 0x000fe400078e00b0 */
[----:B------:R-:W-:Y:S01]  /*62a0*/  IMAD.MOV.U32 R36, RZ, RZ, R37 ;  /* 0x000000ffff247224 */ /* 0x000fe200078e0025 */
[----:B------:R-:W-:Y:S01]  /*62b0*/  @!P5 HADD2 R250, -R166.H0_H0, -RZ.H0_H0 ;  /* 0xa00000ffa6fad230 */ /* 0x000fe20000000900 */
[----:B------:R-:W-:Y:S01]  /*62c0*/  IMAD.MOV.U32 R37, RZ, RZ, R105 ;  /* 0x000000ffff257224 */ /* 0x000fe200078e0069 */
[----:B-1----:R-:W-:Y:S01]  /*62d0*/  LOP3.LUT R4, R6, 0xff, RZ, 0xc0, !PT ;  /* 0x000000ff06047812 */ /* 0x002fe200078ec0ff */
[----:B------:R-:W-:-:S02]  /*62e0*/  FFMA.FTZ R6, R118, c[0x0][0x23c], -R0 ;  /* 0x00008f0076067a23 */ /* 0x000fc40000010800 */
[----:B------:R-:W-:Y:S01]  /*62f0*/  @!P5 PRMT R166, R250, 0x5410, RZ ;  /* 0x00005410faa6d816 */ /* 0x000fe200000000ff */
[----:B------:R-:W-:Y:S01]  /*6300*/  IMAD.MOV.U32 R105, RZ, RZ, R109 ;  /* 0x000000ffff697224 */ /* 0x000fe200078e006d */
[----:B------:R-:W-:Y:S01]  /*6310*/  PRMT R18, R4, 0x5410, R5 ;  /* 0x0000541004127816 */ /* 0x000fe20000000005 */
[----:B------:R1:W-:Y:S01]  /*6320*/  MUFU.EX2 R176, R6 ;  /* 0x0000000600b07308 */ /* 0x0003e20000000800 */
[----:B------:R-:W-:Y:S01]  /*6330*/  SHF.R.U32.HI R5, RZ, 0x8, R7 ;  /* 0x00000008ff057819 */ /* 0x000fe20000011607 */
[----:B------:R-:W-:Y:S01]  /*6340*/  FFMA.FTZ R7, R131, c[0x0][0x23c], -R2 ;  /* 0x00008f0083077a23 */ /* 0x000fe20000010802 */
[----:B------:R-:W-:Y:S01]  /*6350*/  LOP3.LUT R4, R9, 0xff, RZ, 0xc0, !PT ;  /* 0x000000ff09047812 */ /* 0x000fe200078ec0ff */
[----:B------:R-:W-:Y:S01]  /*6360*/  IMAD.MOV.U32 R109, RZ, RZ, R181 ;  /* 0x000000ffff6d7224 */ /* 0x000fe200078e00b5 */
[----:B------:R-:W-:Y:S01]  /*6370*/  PRMT R17, R10, 0x5410, R5 ;  /* 0x000054100a117816 */ /* 0x000fe20000000005 */
[----:B------:R-:W-:Y:S01]  /*6380*/  FFMA.FTZ R5, R113, c[0x0][0x23c], -R0 ;  /* 0x00008f0071057a23 */ /* 0x000fe20000010800 */
[----:B------:R-:W-:Y:S01]  /*6390*/  PRMT R16, R4, 0x5410, R8 ;  /* 0x0000541004107816 */ /* 0x000fe20000000008 */
[----:B------:R2:W-:Y:S01]  /*63a0*/  MUFU.EX2 R181, R7 ;  /* 0x0000000700b57308 */ /* 0x0005e20000000800 */
[----:B------:R-:W-:Y:S01]  /*63b0*/  LOP3.LUT R4, R11, 0xffff, RZ, 0xc0, !PT ;  /* 0x0000ffff0b047812 */ /* 0x000fe200078ec0ff */
[--C-:B------:R-:W-:Y:S01]  /*63c0*/  HSET2.LE.AND R9, R23, R59.reuse, PT ;  /* 0x0000003b17097233 */ /* 0x100fe20003803000 */
[----:B------:R-:W-:Y:S01]  /*63d0*/  IMAD.MOV.U32 R107, RZ, RZ, R37 ;  /* 0x000000ffff6b7224 */ /* 0x000fe200078e0025 */
[--C-:B------:R-:W-:Y:S01]  /*63e0*/  HSET2.LE.AND R17, R17, R59.reuse, PT ;  /* 0x0000003b11117233 */ /* 0x100fe20003803000 */
[----:B------:R-:W-:Y:S01]  /*63f0*/  IMAD.MOV.U32 R106, RZ, RZ, R38 ;  /* 0x000000ffff6a7224 */ /* 0x000fe200078e0026 */
[----:B------:R-:W-:Y:S01]  /*6400*/  HSET2.LE.AND R16, R16, R59, PT ;  /* 0x0000003b10107233 */ /* 0x000fe20003803000 */
[----:B------:R-:W-:Y:S01]  /*6410*/  IMAD.MOV.U32 R96, RZ, RZ, R39 ;  /* 0x000000ffff607224 */ /* 0x000fe200078e0027 */
[----:B------:R3:W-:Y:S01]  /*6420*/  MUFU.EX2 R92, R5 ;  /* 0x00000005005c7308 */ /* 0x0007e20000000800 */
[----:B-1----:R-:W-:Y:S01]  /*6430*/  FFMA.FTZ R6, R112, c[0x0][0x23c], -R0 ;  /* 0x00008f0070067a23 */ /* 0x002fe20000010800 */
[----:B------:R-:W-:Y:S01]  /*6440*/  @!P2 HADD2 R112, -R164.H0_H0, -RZ.H0_H0 ;  /* 0xa00000ffa470a230 */ /* 0x000fe20000000900 */
[----:B------:R-:W-:Y:S01]  /*6450*/  IMAD.MOV.U32 R99, RZ, RZ, R96 ;  /* 0x000000ffff637224 */ /* 0x000fe200078e0060 */
[----:B------:R-:W-:Y:S01]  /*6460*/  @!P6 HADD2 R248, -R165.H0_H0, -RZ.H0_H0 ;  /* 0xa00000ffa5f8e230 */ /* 0x000fe20000000900 */
[----:B------:R-:W-:-:S02]  /*6470*/  IMAD.MOV.U32 R111, RZ, RZ, R106 ;  /* 0x000000ffff6f7224 */ /* 0x000fc400078e006a */
[----:B------:R-:W-:Y:S01]  /*6480*/  @!P2 PRMT R164, R112, 0x5410, RZ ;  /* 0x0000541070a4a816 */ /* 0x000fe200000000ff */
[----:B------:R1:W-:Y:S01]  /*6490*/  MUFU.EX2 R93, R6 ;  /* 0x00000006005d7308 */ /* 0x0003e20000000800 */
[----:B--2---:R-:W-:Y:S01]  /*64a0*/  FFMA.FTZ R7, R136, c[0x0][0x23c], -R2 ;  /* 0x00008f0088077a23 */ /* 0x004fe20000010802 */
[----:B------:R-:W-:Y:S01]  /*64b0*/  @!P6 PRMT R165, R248, 0x5410, RZ ;  /* 0x00005410f8a5e816 */ /* 0x000fe200000000ff */
[----:B------:R-:W-:Y:S02]  /*64c0*/  IMAD.MOV.U32 R96, RZ, RZ, R64 ;  /* 0x000000ffff607224 */ /* 0x000fe400078e0040 */
[----:B------:R-:W-:Y:S01]  /*64d0*/  IMAD.MOV.U32 R106, RZ, RZ, R65 ;  /* 0x000000ffff6a7224 */ /* 0x000fe200078e0041 */
[----:B---3--:R-:W-:Y:S02]  /*64e0*/  SHF.R.U32.HI R5, RZ, 0x8, R4 ;  /* 0x00000008ff057819 */ /* 0x008fe40000011604 */
[----:B------:R2:W-:Y:S01]  /*64f0*/  MUFU.EX2 R95, R7 ;  /* 0x00000007005f7308 */ /* 0x0005e20000000800 */
[----:B------:R-:W-:-:S04]  /*6500*/  LOP3.LUT R4, R11, 0xff, RZ, 0xc0, !PT ;  /* 0x000000ff0b047812 */ /* 0x000fc800078ec0ff */
[----:B------:R-:W-:Y:S01]  /*6510*/  PRMT R10, R4, 0x5410, R5 ;  /* 0x00005410040a7816 */ /* 0x000fe20000000005 */
[--C-:B------:R-:W-:Y:S01]  /*6520*/  FFMA.FTZ R4, R137, c[0x0][0x23c], -R2.reuse ;  /* 0x00008f0089047a23 */ /* 0x100fe20000010802 */
[----:B------:R-:W-:Y:S01]  /*6530*/  SHF.R.U32.HI R5, RZ, 0x18, R11 ;  /* 0x00000018ff057819 */ /* 0x000fe2000001160b */
[--C-:B-1----:R-:W-:Y:S02]  /*6540*/  FFMA.FTZ R6, R139, c[0x0][0x23c], -R2.reuse ;  /* 0x00008f008b067a23 */ /* 0x102fe40000010802 */
[----:B------:R-:W-:Y:S01]  /*6550*/  MUFU.EX2 R129, R4 ;  /* 0x0000000400817308 */ /* 0x000fe20000000800 */
[----:B------:R-:W-:Y:S01]  /*6560*/  HSET2.LE.AND R10, R10, R59, PT ;  /* 0x0000003b0a0a7233 */ /* 0x000fe20003803000 */
[----:B--2---:R-:W-:-:S06]  /*6570*/  FFMA.FTZ R7, R127, c[0x0][0x23c], -R2 ;  /* 0x00008f007f077a23 */ /* 0x004fcc0000010802 */
[----:B------:R1:W2:Y:S01]  /*6580*/  MUFU.EX2 R94, R6 ;  /* 0x00000006005e7308 */ /* 0x0002a20000000800 */
[----:B------:R-:W-:-:S07]  /*6590*/  IMAD.MOV.U32 R127, RZ, RZ, R42 ;  /* 0x000000ffff7f7224 */ /* 0x000fce00078e002a */
[----:B------:R-:W-:Y:S01]  /*65a0*/  MUFU.EX2 R128, R7 ;  /* 0x0000000700807308 */ /* 0x000fe20000000800 */
[----:B-1----:R-:W-:Y:S01]  /*65b0*/  SHF.R.U32.HI R6, RZ, 0x10, R11 ;  /* 0x00000010ff067819 */ /* 0x002fe2000001160b */
[--C-:B------:R-:W-:Y:S02]  /*65c0*/  FFMA.FTZ R11, R125, c[0x0][0x23c], -R2.reuse ;  /* 0x00008f007d0b7a23 */ /* 0x100fe40000010802 */
[----:B------:R-:W-:Y:S01]  /*65d0*/  IMAD.MOV.U32 R125, RZ, RZ, R43 ;  /* 0x000000ffff7d7224 */ /* 0x000fe200078e002b */
[----:B------:R-:W-:Y:S01]  /*65e0*/  LOP3.LUT R4, R6, 0xff, RZ, 0xc0, !PT ;  /* 0x000000ff06047812 */ /* 0x000fe200078ec0ff */
[----:B------:R-:W-:-:S03]  /*65f0*/  FFMA.FTZ R6, R138, c[0x0][0x23c], -R2 ;  /* 0x00008f008a067a23 */ /* 0x000fc60000010802 */
[----:B------:R-:W-:Y:S01]  /*6600*/  PRMT R8, R4, 0x5410, R5 ;  /* 0x0000541004087816 */ /* 0x000fe20000000005 */
[--C-:B------:R-:W-:Y:S01]  /*6610*/  HSET2.LE.AND R5, R18, R59.reuse, PT ;  /* 0x0000003b12057233 */ /* 0x100fe20003803000 */
[----:B------:R-:W1:Y:S01]  /*6620*/  MUFU.EX2 R24, R6 ;  /* 0x0000000600187308 */ /* 0x000e620000000800 */
[----:B------:R-:W-:Y:S01]  /*6630*/  FFMA.FTZ R18, R124, c[0x0][0x23c], -R0 ;  /* 0x00008f007c127a23 */ /* 0x000fe20000010800 */
[--C-:B------:R-:W-:Y:S01]  /*6640*/  HSET2.LE.AND R4, R19, R59.reuse, PT ;  /* 0x0000003b13047233 */ /* 0x100fe20003803000 */
[----:B------:R-:W-:Y:S01]  /*6650*/  FFMA.FTZ R0, R130, c[0x0][0x23c], -R2 ;  /* 0x00008f0082007a23 */ /* 0x000fe20000010802 */
[----:B--2---:R-:W-:Y:S01]  /*6660*/  F2FP.PACK_AB R2, R129, R94 ;  /* 0x0000005e8102723e */ /* 0x004fe200000000ff */
[----:B------:R-:W-:Y:S01]  /*6670*/  HSET2.LE.AND R8, R8, R59, PT ;  /* 0x0000003b08087233 */ /* 0x000fe20003803000 */
[----:B------:R-:W-:Y:S02]  /*6680*/  IMAD.MOV.U32 R124, RZ, RZ, R41 ;  /* 0x000000ffff7c7224 */ /* 0x000fe400078e0029 */
[----:B------:R2:W-:Y:S01]  /*6690*/  MUFU.EX2 R58, R0 ;  /* 0x00000000003a7308 */ /* 0x0005e20000000800 */
[----:B------:R-:W-:-:S02]  /*66a0*/  PRMT R140, R2, 0x7610, R140 ;  /* 0x00007610028c7816 */ /* 0x000fc4000000008c */
[----:B------:R-:W-:Y:S02]  /*66b0*/  PRMT R139, R2, 0x7632, R139 ;  /* 0x00007632028b7816 */ /* 0x000fe4000000008b */
[----:B------:R-:W-:Y:S01]  /*66c0*/  F2FP.PACK_AB R2, R57, R98 ;  /* 0x000000623902723e */ /* 0x000fe200000000ff */
[----:B-1----:R-:W-:Y:S01]  /*66d0*/  IMAD.MOV.U32 R131, RZ, RZ, R24 ;  /* 0x000000ffff837224 */ /* 0x002fe200078e0018 */
[----:B------:R-:W-:Y:S02]  /*66e0*/  HSET2.LE.AND R6, R27, R59, PT ;  /* 0x0000003b1b067233 */ /* 0x000fe40003803000 */
[C---:B------:R-:W-:Y:S01]  /*66f0*/  PRMT R118, R2.reuse, 0x7610, R118 ;  /* 0x0000761002767816 */ /* 0x040fe20000000076 */
[----:B------:R-:W-:Y:S01]  /*6700*/  MUFU.EX2 R18, R18 ;  /* 0x0000001200127308 */ /* 0x000fe20000000800 */
[----:B------:R-:W-:Y:S01]  /*6710*/  PRMT R117, R2, 0x7632, R117 ;  /* 0x0000763202757816 */ /* 0x000fe20000000075 */
[----:B------:R-:W-:Y:S02]  /*6720*/  IMAD.MOV.U32 R59, RZ, RZ, R40 ;  /* 0x000000ffff3b7224 */ /* 0x000fe400078e0028 */
[----:B------:R-:W-:Y:S01]  /*6730*/  HMMA.16816.F32 R40, R12, R30, R88 ;  /* 0x0000001e0c28723c */ /* 0x000fe20000001858 */
[----:B--2---:R-:W-:-:S03]  /*6740*/  F2FP.PACK_AB R0, R56, R97 ;  /* 0x000000613800723e */ /* 0x004fc600000000ff */
[----:B------:R-:W1:Y:S01]  /*6750*/  MUFU.EX2 R130, R11 ;  /* 0x0000000b00827308 */ /* 0x000e620000000800 */
[C---:B------:R-:W-:Y:S02]  /*6760*/  PRMT R138, R0.reuse, 0x7632, R138 ;  /* 0x00007632008a7816 */ /* 0x040fe4000000008a */
[----:B------:R-:W-:Y:S01]  /*6770*/  PRMT R137, R0, 0x7610, R137 ;  /* 0x0000761000897816 */ /* 0x000fe20000000089 */
[----:B------:R-:W-:Y:S01]  /*6780*/  IMAD.MOV.U32 R91, RZ, RZ, R36 ;  /* 0x000000ffff5b7224 */ /* 0x000fe200078e0024 */
[----:B------:R-:W-:-:S04]  /*6790*/  PRMT R0, R140, 0x5410, R139 ;  /* 0x000054108c007816 */ /* 0x000fc8000000008b */
[----:B------:R-:W-:Y:S02]  /*67a0*/  LOP3.LUT R4, R4, R0, RZ, 0xc0, !PT ;  /* 0x0000000004047212 */ /* 0x000fe400078ec0ff */
[----:B------:R-:W-:-:S04]  /*67b0*/  PRMT R0, R137, 0x5410, R138 ;  /* 0x0000541089007816 */ /* 0x000fc8000000008a */
[----:B------:R-:W-:Y:S02]  /*67c0*/  LOP3.LUT R5, R5, R0, RZ, 0xc0, !PT ;  /* 0x0000000005057212 */ /* 0x000fe400078ec0ff */
[----:B------:R-:W-:Y:S02]  /*67d0*/  F2FP.PACK_AB R0, R181, R131 ;  /* 0x00000083b500723e */ /* 0x000fe400000000ff */
[----:B-1----:R-:W-:Y:S02]  /*67e0*/  F2FP.PACK_AB R2, R130, R128 ;  /* 0x000000808202723e */ /* 0x002fe400000000ff */
[C---:B------:R-:W-:Y:S02]  /*67f0*/  PRMT R136, R0.reuse, 0x7610, R136 ;  /* 0x0000761000887816 */ /* 0x040fe40000000088 */
[----:B------:R-:W-:Y:S02]  /*6800*/  PRMT R119, R0, 0x7632, R119 ;  /* 0x0000763200777816 */ /* 0x000fe40000000077 */
[----:B------:R-:W-:-:S02]  /*6810*/  F2FP.PACK_AB R0, R58, R95 ;  /* 0x0000005f3a00723e */ /* 0x000fc400000000ff */
[----:B------:R-:W-:Y:S02]  /*6820*/  PRMT R29, R2, 0x7610, R29 ;  /* 0x00007610021d7816 */ /* 0x000fe4000000001d */
[C---:B------:R-:W-:Y:S02]  /*6830*/  PRMT R35, R0.reuse, 0x7610, R35 ;  /* 0x0000761000237816 */ /* 0x040fe40000000023 */
[----:B------:R-:W-:Y:S02]  /*6840*/  PRMT R34, R0, 0x7632, R34 ;  /* 0x0000763200227816 */ /* 0x000fe40000000022 */
[----:B------:R-:W-:Y:S02]  /*6850*/  PRMT R0, R136, 0x5410, R119 ;  /* 0x0000541088007816 */ /* 0x000fe40000000077 */
[----:B------:R-:W-:Y:S02]  /*6860*/  PRMT R28, R2, 0x7632, R28 ;  /* 0x00007632021c7816 */ /* 0x000fe4000000001c */
[----:B------:R-:W-:-:S02]  /*6870*/  LOP3.LUT R6, R6, R0, RZ, 0xc0, !PT ;  /* 0x0000000006067212 */ /* 0x000fc400078ec0ff */
[----:B------:R-:W-:Y:S02]  /*6880*/  PRMT R0, R118, 0x5410, R117 ;  /* 0x0000541076007816 */ /* 0x000fe40000000075 */
[----:B------:R-:W-:Y:S02]  /*6890*/  LOP3.LUT R2, R101, 0xff, RZ, 0xc0, !PT ;  /* 0x000000ff65027812 */ /* 0x000fe400078ec0ff */
[----:B------:R-:W-:Y:S02]  /*68a0*/  LOP3.LUT R7, R9, R0, RZ, 0xc0, !PT ;  /* 0x0000000009077212 */ /* 0x000fe400078ec0ff */
[----:B------:R-:W-:-:S04]  /*68b0*/  PRMT R0, R35, 0x5410, R34 ;  /* 0x0000541023007816 */ /* 0x000fc80000000022 */
[----:B------:R-:W-:Y:S02]  /*68c0*/  LOP3.LUT R112, R10, R0, RZ, 0xc0, !PT ;  /* 0x000000000a707212 */ /* 0x000fe400078ec0ff */
[----:B------:R-:W-:-:S04]  /*68d0*/  F2FP.PACK_AB R0, R93, R176 ;  /* 0x000000b05d00723e */ /* 0x000fc800000000ff */
[C---:B------:R-:W-:Y:S02]  /*68e0*/  PRMT R31, R0.reuse, 0x7610, R31 ;  /* 0x00007610001f7816 */ /* 0x040fe4000000001f */
[----:B------:R-:W-:Y:S02]  /*68f0*/  PRMT R30, R0, 0x7632, R30 ;  /* 0x00007632001e7816 */ /* 0x000fe4000000001e */
[----:B------:R-:W-:-:S04]  /*6900*/  F2FP.PACK_AB R0, R18, R92 ;  /* 0x0000005c1200723e */ /* 0x000fc800000000ff */
        /* <DEDUP_REMOVED lines=8> */
[----:B------:R-:W-:Y:S02]  /*6990*/  LOP3.LUT R115, R16, R0, RZ, 0xc0, !PT ;  /* 0x0000000010737212 */ /* 0x000fe400078ec0ff */
[----:B------:R-:W-:-:S04]  /*69a0*/  SHF.R.U32.HI R0, RZ, 0x8, R86 ;  /* 0x00000008ff007819 */ /* 0x000fc80000011656 */
[----:B------:R-:W-:Y:S01]  /*69b0*/  LOP3.LUT R0, R0, 0xffff, RZ, 0xc0, !PT ;  /* 0x0000ffff00007812 */ /* 0x000fe200078ec0ff */
[C---:B-1----:R-:W-:Y:S08]  /*69c0*/  HMMA.16816.F32 R36, R12.reuse, R8, R76 ;  /* 0x000000080c24723c */ /* 0x042ff0000000184c */
[----:B------:R-:W-:Y:S01]  /*69d0*/  HMMA.16816.F32 R24, R12, R10, R72 ;  /* 0x0000000a0c18723c */ /* 0x000fe20000001848 */
[----:B------:R-:W1:Y:S04]  /*69e0*/  LDSM.16.MT88.4 R8, [R177+0xd000] ;  /* 0x00d00000b108783b */ /* 0x000e680000004200 */
[----:B------:R-:W2:Y:S03]  /*69f0*/  LDSM.16.MT88.4 R12, [R178+0xd000] ;  /* 0x00d00000b20c783b */ /* 0x000ea60000004200 */
[C---:B-1----:R-:W-:Y:S07]  /*6a00*/  HMMA.16816.F32 R120, R4.reuse, R8, R240 ;  /* 0x000000080478723c */ /* 0x042fee00000018f0 */
[----:B------:R-:W-:Y:S01]  /*6a10*/  IMAD.MOV.U32 R242, RZ, RZ, R18 ;  /* 0x000000fffff27224 */ /* 0x000fe200078e0012 */
[----:B--2---:R-:W-:Y:S01]  /*6a20*/  HMMA.16816.F32 R44, R4, R12, R244 ;  /* 0x0000000c042c723c */ /* 0x004fe200000018f4 */
[----:B------:R-:W-:-:S02]  /*6a30*/  IMAD.MOV.U32 R240, RZ, RZ, R92 ;  /* 0x000000fffff07224 */ /* 0x000fc400078e005c */
[----:B------:R-:W-:Y:S02]  /*6a40*/  IMAD.MOV.U32 R243, RZ, RZ, R130 ;  /* 0x000000fffff37224 */ /* 0x000fe400078e0082 */
[----:B------:R-:W-:Y:S02]  /*6a50*/  IMAD.MOV.U32 R241, RZ, RZ, R128 ;  /* 0x000000fffff17224 */ /* 0x000fe400078e0080 */
[----:B------:R-:W-:Y:S01]  /*6a60*/  IMAD.MOV.U32 R247, RZ, RZ, R108 ;  /* 0x000000fffff77224 */ /* 0x000fe200078e006c */
[----:B------:R-:W-:Y:S01]  /*6a70*/  HMMA.16816.F32 R16, R4, R10, R236 ;  /* 0x0000000a0410723c */ /* 0x000fe200000018ec */
[----:B------:R-:W1:Y:S01]  /*6a80*/  LDSM.16.MT88.4 R8, [R180+0xd000] ;  /* 0x00d00000b408783b */ /* 0x000e620000004200 */
[----:B------:R-:W-:Y:S02]  /*6a90*/  IMAD.MOV.U32 R244, RZ, RZ, R98 ;  /* 0x000000fffff47224 */ /* 0x000fe400078e0062 */
[----:B------:R-:W-:Y:S02]  /*6aa0*/  IMAD.MOV.U32 R245, RZ, RZ, R131 ;  /* 0x000000fffff57224 */ /* 0x000fe400078e0083 */
[----:B------:R-:W-:-:S02]  /*6ab0*/  IMAD.MOV.U32 R246, RZ, RZ, R57 ;  /* 0x000000fffff67224 */ /* 0x000fc400078e0039 */
[----:B------:R-:W-:Y:S01]  /*6ac0*/  HMMA.16816.F32 R52, R4, R14, R228 ;  /* 0x0000000e0434723c */ /* 0x000fe200000018e4 */
[----:B------:R-:W2:Y:S01]  /*6ad0*/  LDSM.16.MT88.4 R12, [R179+0xd000] ;  /* 0x00d00000b30c783b */ /* 0x000ea20000004200 */
[----:B------:R-:W-:Y:S02]  /*6ae0*/  IMAD.MOV.U32 R237, RZ, RZ, R95 ;  /* 0x000000ffffed7224 */ /* 0x000fe400078e005f */
[----:B------:R-:W-:Y:S02]  /*6af0*/  IMAD.MOV.U32 R236, RZ, RZ, R97 ;  /* 0x000000ffffec7224 */ /* 0x000fe400078e0061 */
[----:B------:R-:W-:Y:S02]  /*6b00*/  IMAD.MOV.U32 R238, RZ, RZ, R93 ;  /* 0x000000ffffee7224 */ /* 0x000fe400078e005d */
[----:B------:R-:W-:Y:S02]  /*6b10*/  IMAD.MOV.U32 R229, RZ, RZ, R94 ;  /* 0x000000ffffe57224 */ /* 0x000fe400078e005e */
[----:B------:R-:W-:-:S02]  /*6b20*/  IMAD.MOV.U32 R228, RZ, RZ, R96 ;  /* 0x000000ffffe47224 */ /* 0x000fc400078e0060 */
[----:B------:R-:W-:Y:S02]  /*6b30*/  IMAD.MOV.U32 R231, RZ, RZ, R129 ;  /* 0x000000ffffe77224 */ /* 0x000fe400078e0081 */
[----:B------:R-:W-:Y:S02]  /*6b40*/  IMAD.MOV.U32 R239, RZ, RZ, R58 ;  /* 0x000000ffffef7224 */ /* 0x000fe400078e003a */
[----:B------:R-:W-:Y:S01]  /*6b50*/  IMAD.MOV.U32 R230, RZ, RZ, R56 ;  /* 0x000000ffffe67224 */ /* 0x000fe200078e0038 */
[C---:B-1----:R-:W-:Y:S07]  /*6b60*/  HMMA.16816.F32 R60, R4.reuse, R8, R224 ;  /* 0x00000008043c723c */ /* 0x042fee00000018e0 */
[----:B------:R-:W-:Y:S01]  /*6b70*/  IMAD.MOV.U32 R224, RZ, RZ, R106 ;  /* 0x000000ffffe07224 */ /* 0x000fe200078e006a */
[----:B------:R-:W-:Y:S01]  /*6b80*/  HMMA.16816.F32 R64, R4, R10, R220 ;  /* 0x0000000a0440723c */ /* 0x000fe200000018dc */
[----:B------:R-:W1:Y:S01]  /*6b90*/  LDSM.16.MT88.4 R8, [R177+0xf000] ;  /* 0x00f00000b108783b */ /* 0x000e620000004200 */
[----:B------:R-:W-:-:S02]  /*6ba0*/  IMAD.MOV.U32 R225, RZ, RZ, R107 ;  /* 0x000000ffffe17224 */ /* 0x000fc400078e006b */
[----:B------:R-:W-:Y:S02]  /*6bb0*/  IMAD.MOV.U32 R226, RZ, RZ, R105 ;  /* 0x000000ffffe27224 */ /* 0x000fe400078e0069 */
[----:B------:R-:W-:Y:S02]  /*6bc0*/  IMAD.MOV.U32 R227, RZ, RZ, R126 ;  /* 0x000000ffffe37224 */ /* 0x000fe400078e007e */
[C---:B--2---:R-:W-:Y:S01]  /*6bd0*/  HMMA.16816.F32 R68, R4.reuse, R12, R232 ;  /* 0x0000000c0444723c */ /* 0x044fe200000018e8 */
[----:B------:R-:W-:Y:S02]  /*6be0*/  IMAD.MOV.U32 R220, RZ, RZ, R125 ;  /* 0x000000ffffdc7224 */ /* 0x000fe400078e007d */
[----:B------:R-:W-:Y:S02]  /*6bf0*/  IMAD.MOV.U32 R221, RZ, RZ, R127 ;  /* 0x000000ffffdd7224 */ /* 0x000fe400078e007f */
[----:B------:R-:W-:Y:S02]  /*6c00*/  IMAD.MOV.U32 R222, RZ, RZ, R124 ;  /* 0x000000ffffde7224 */ /* 0x000fe400078e007c */
[----:B------:R-:W-:Y:S01]  /*6c10*/  IMAD.MOV.U32 R234, RZ, RZ, R91 ;  /* 0x000000ffffea7224 */ /* 0x000fe200078e005b */
[----:B------:R-:W-:Y:S01]  /*6c20*/  HMMA.16816.F32 R72, R4, R14, R216 ;  /* 0x0000000e0448723c */ /* 0x000fe200000018d8 */
[----:B------:R-:W-:Y:S01]  /*6c30*/  IMAD.MOV.U32 R235, RZ, RZ, R110 ;  /* 0x000000ffffeb7224 */ /* 0x000fe200078e006e */
[----:B------:R-:W2:Y:S01]  /*6c40*/  LDSM.16.MT88.4 R12, [R178+0xf000] ;  /* 0x00f00000b20c783b */ /* 0x000ea20000004200 */
[----:B------:R-:W-:Y:S01]  /*6c50*/  IMAD.MOV.U32 R232, RZ, RZ, R109 ;  /* 0x000000ffffe87224 */ /* 0x000fe200078e006d */
[----:B------:R-:W3:Y:S01]  /*6c60*/  LDC.U8 R217, c[0x0][0x2d8] ;  /* 0x0000b600ffd97b82 */ /* 0x000ee20000000000 */
[----:B------:R-:W-:Y:S01]  /*6c70*/  IMAD.MOV.U32 R233, RZ, RZ, R104 ;  /* 0x000000ffffe97224 */ /* 0x000fe200078e0068 */
[----:B------:R-:W4:Y:S01]  /*6c80*/  LDSM.16.MT88.4 R124, [R177+0xd800] ;  /* 0x00d80000b17c783b */ /* 0x000f220000004200 */
[----:B------:R-:W-:-:S02]  /*6c90*/  IMAD.MOV.U32 R218, RZ, RZ, R111 ;  /* 0x000000ffffda7224 */ /* 0x000fc400078e006f */
[----:B------:R-:W-:Y:S02]  /*6ca0*/  IMAD.MOV.U32 R219, RZ, RZ, R99 ;  /* 0x000000ffffdb7224 */ /* 0x000fe400078e0063 */
[----:B------:R-:W-:Y:S02]  /*6cb0*/  IMAD.MOV.U32 R223, RZ, RZ, R59 ;  /* 0x000000ffffdf7224 */ /* 0x000fe400078e003b */
[----:B------:R-:W-:Y:S01]  /*6cc0*/  LDSM.16.MT88.4 R56, [R179+0xd800] ;  /* 0x00d80000b338783b */ /* 0x000fe20000004200 */
[----:B-1----:R-:W-:Y:S01]  /*6cd0*/  HMMA.16816.F32 R76, R4, R8, R212 ;  /* 0x00000008044c723c */ /* 0x002fe200000018d4 */
[C---:B---3--:R-:W-:Y:S02]  /*6ce0*/  ISETP.GE.U32.AND P1, PT, R217.reuse, R2, PT ;  /* 0x00000002d900720c */ /* 0x048fe40003f26070 */
[C---:B------:R-:W-:Y:S02]  /*6cf0*/  ISETP.GE.U32.AND P0, PT, R217.reuse, R0, PT ;  /* 0x00000000d900720c */ /* 0x040fe40003f06070 */
[----:B------:R-:W-:-:S03]  /*6d00*/  ISETP.GE.U32.AND P2, PT, R217, R87, PT ;  /* 0x00000057d900720c */ /* 0x000fc60003f46070 */
[C---:B------:R-:W-:Y:S01]  /*6d10*/  HMMA.16816.F32 R88, R4.reuse, R10, R204 ;  /* 0x0000000a0458723c */ /* 0x040fe200000018cc */
[----:B------:R-:W1:Y:S01]  /*6d20*/  LDSM.16.MT88.4 R8, [R180+0xf000] ;  /* 0x00f00000b408783b */ /* 0x000e620000004200 */
[----:B------:R-:W-:Y:S02]  /*6d30*/  SHF.R.U32.HI R0, RZ, 0x10, R84 ;  /* 0x00000010ff007819 */ /* 0x000fe40000011654 */
[C---:B------:R-:W-:Y:S02]  /*6d40*/  ISETP.GE.U32.AND P6, PT, R217.reuse, R85, PT ;  /* 0x00000055d900720c */ /* 0x040fe40003fc6070 */
[----:B------:R-:W-:Y:S02]  /*6d50*/  LOP3.LUT R0, R0, 0xff, RZ, 0xc0, !PT ;  /* 0x000000ff00007812 */ /* 0x000fe400078ec0ff */
[----:B--2---:R-:W-:Y:S01]  /*6d60*/  HMMA.16816.F32 R92, R4, R12, R208 ;  /* 0x0000000c045c723c */ /* 0x004fe200000018d0 */
[----:B------:R-:W-:Y:S01]  /*6d70*/  @!P0 HADD2 R251, -R143.H0_H0, -RZ.H0_H0 ;  /* 0xa00000ff8ffb8230 */ /* 0x000fe20000000900 */
[----:B------:R-:W-:Y:S01]  /*6d80*/  ISETP.GE.U32.AND P5, PT, R217, R0, PT ;  /* 0x00000000d900720c */ /* 0x000fe20003fa6070 */
[----:B------:R-:W-:-:S05]  /*6d90*/  @!P2 HADD2 R249, -R152.H0_H0, -RZ.H0_H0 ;  /* 0xa00000ff98f9a230 */ /* 0x000fca0000000900 */
[----:B------:R-:W-:Y:S01]  /*6da0*/  HMMA.16816.F32 R96, R4, R14, R200 ;  /* 0x0000000e0460723c */ /* 0x000fe200000018c8 */
[----:B------:R-:W2:Y:S07]  /*6db0*/  LDSM.16.MT88.4 R12, [R179+0xf000] ;  /* 0x00f00000b30c783b */ /* 0x000eae0000004200 */
[C---:B----4-:R-:W-:Y:S08]  /*6dc0*/  HMMA.16816.F32 R120, R112.reuse, R124, R120 ;  /* 0x0000007c7078723c */ /* 0x050ff00000001878 */
[----:B------:R-:W-:Y:S08]  /*6dd0*/  HMMA.16816.F32 R124, R112, R126, R16 ;  /* 0x0000007e707c723c */ /* 0x000ff00000001810 */
[C---:B-1----:R-:W-:Y:S08]  /*6de0*/  HMMA.16816.F32 R104, R4.reuse, R8, R144 ;  /* 0x000000080468723c */ /* 0x042ff00000001890 */
[----:B------:R-:W-:Y:S01]  /*6df0*/  HMMA.16816.F32 R108, R4, R10, R80 ;  /* 0x0000000a046c723c */ /* 0x000fe20000001850 */
[----:B------:R-:W1:Y:S01]  /*6e00*/  LDSM.16.MT88.4 R8, [R177+0x11000] ;  /* 0x01100000b108783b */ /* 0x000e620000004200 */
[----:B------:R-:W-:-:S02]  /*6e10*/  @!P0 PRMT R143, R251, 0x5410, RZ ;  /* 0x00005410fb8f8816 */ /* 0x000fc400000000ff */
[----:B------:R-:W-:Y:S01]  /*6e20*/  LOP3.LUT R0, R84, 0xff, RZ, 0xc0, !PT ;  /* 0x000000ff54007812 */ /* 0x000fe200078ec0ff */
[----:B------:R-:W-:Y:S01]  /*6e30*/  IMAD.MOV.U32 R217, RZ, RZ, R218 ;  /* 0x000000ffffd97224 */ /* 0x000fe200078e00da */
[----:B------:R-:W-:Y:S01]  /*6e40*/  @!P2 PRMT R152, R249, 0x5410, RZ ;  /* 0x00005410f998a816 */ /* 0x000fe200000000ff */
[----:B------:R-:W-:Y:S01]  /*6e50*/  @!P6 HADD2 R252, -R141.H0_H0, -RZ.H0_H0 ;  /* 0xa00000ff8dfce230 */ /* 0x000fe20000000900 */
[----:B------:R-:W-:Y:S01]  /*6e60*/  LDSM.16.MT88.4 R80, [R180+0xf800] ;  /* 0x00f80000b450783b */ /* 0x000fe20000004200 */
[C---:B--2---:R-:W-:Y:S08]  /*6e70*/  HMMA.16816.F32 R128, R4.reuse, R12, R192 ;  /* 0x0000000c0480723c */ /* 0x044ff000000018c0 */
[C---:B------:R-:W-:Y:S01]  /*6e80*/  HMMA.16816.F32 R132, R4.reuse, R14, R132 ;  /* 0x0000000e0484723c */ /* 0x040fe20000001884 */
[----:B------:R-:W2:Y:S07]  /*6e90*/  LDSM.16.MT88.4 R12, [R178+0x11000] ;  /* 0x01100000b20c783b */ /* 0x000eae0000004200 */
[C---:B-1----:R-:W-:Y:S08]  /*6ea0*/  HMMA.16816.F32 R144, R4.reuse, R8, R48 ;  /* 0x000000080490723c */ /* 0x042ff00000001830 */
[C---:B------:R-:W-:Y:S01]  /*6eb0*/  HMMA.16816.F32 R148, R4.reuse, R10, R148 ;  /* 0x0000000a0494723c */ /* 0x040fe20000001894 */
[----:B------:R-:W1:Y:S01]  /*6ec0*/  LDSM.16.MT88.4 R8, [R180+0x11000] ;  /* 0x01100000b408783b */ /* 0x000e620000004200 */
[----:B------:R-:W3:Y:S01]  /*6ed0*/  LDC.U8 R251, c[0x0][0x2d8] ;  /* 0x0000b600fffb7b82 */ /* 0x000ee20000000000 */
[----:B------:R-:W-:Y:S01]  /*6ee0*/  IMAD.MOV.U32 R218, RZ, RZ, R219 ;  /* 0x000000ffffda7224 */ /* 0x000fe200078e00db */
[----:B------:R-:W-:Y:S01]  /*6ef0*/  @!P6 PRMT R141, R252, 0x5410, RZ ;  /* 0x00005410fc8de816 */ /* 0x000fe200000000ff */
[----:B------:R-:W-:Y:S03]  /*6f00*/  LDSM.16.MT88.4 R48, [R180+0xd800] ;  /* 0x00d80000b430783b */ /* 0x000fe60000004200 */
[C---:B--2---:R-:W-:Y:S08]  /*6f10*/  HMMA.16816.F32 R160, R4.reuse, R12, R160 ;  /* 0x0000000c04a0723c */ /* 0x044ff000000018a0 */
[C---:B------:R-:W-:Y:S08]  /*6f20*/  HMMA.16816.F32 R172, R4.reuse, R14, R172 ;  /* 0x0000000e04ac723c */ /* 0x040ff000000018ac */
[C---:B-1----:R-:W-:Y:S08]  /*6f30*/  HMMA.16816.F32 R196, R4.reuse, R8, R196 ;  /* 0x0000000804c4723c */ /* 0x042ff000000018c4 */
[C---:B------:R-:W-:Y:S01]  /*6f40*/  HMMA.16816.F32 R192, R4.reuse, R10, R40 ;  /* 0x0000000a04c0723c */ /* 0x040fe20000001828 */
[----:B------:R-:W1:Y:S01]  /*6f50*/  LDSM.16.MT88.4 R8, [R179+0x11000] ;  /* 0x01100000b308783b */ /* 0x000e620000004200 */
[C---:B---3--:R-:W-:Y:S01]  /*6f60*/  ISETP.GE.U32.AND P0, PT, R251.reuse, R0, PT ;  /* 0x00000000fb00720c */ /* 0x048fe20003f06070 */
[----:B------:R-:W-:Y:S01]  /*6f70*/  IMAD.MOV.U32 R219, RZ, RZ, R232 ;  /* 0x000000ffffdb7224 */ /* 0x000fe200078e00e8 */
[----:B------:R-:W-:Y:S01]  /*6f80*/  ISETP.GE.U32.AND P6, PT, R251, R102, PT ;  /* 0x00000066fb00720c */ /* 0x000fe20003fc6070 */
[----:B------:R-:W-:Y:S01]  /*6f90*/  IMAD.MOV.U32 R216, RZ, RZ, R218 ;  /* 0x000000ffffd87224 */ /* 0x000fe200078e00da */
[----:B------:R-:W2:Y:S02]  /*6fa0*/  LDSM.16.MT88.4 R40, [R178+0xd800] ;  /* 0x00d80000b228783b */ /* 0x000ea40000004200 */
[C---:B-1----:R-:W-:Y:S08]  /*6fb0*/  HMMA.16816.F32 R200, R4.reuse, R8, R36 ;  /* 0x0000000804c8723c */ /* 0x042ff00000001824 */
[----:B------:R-:W-:Y:S01]  /*6fc0*/  HMMA.16816.F32 R24, R4, R10, R24 ;  /* 0x0000000a0418723c */ /* 0x000fe20000001818 */
[----:B------:R1:W3:Y:S01]  /*6fd0*/  LDL.LU.S16 R6, [R1] ;  /* 0x0000000001067983 */ /* 0x0002e20000300600 */
[----:B------:R-:W-:-:S04]  /*6fe0*/  SHF.R.U32.HI R0, RZ, 0x18, R84 ;  /* 0x00000018ff007819 */ /* 0x000fc80000011654 */
[----:B------:R-:W-:Y:S02]  /*6ff0*/  ISETP.GE.U32.AND P2, PT, R251, R0, PT ;  /* 0x00000000fb00720c */ /* 0x000fe40003f46070 */
[----:B------:R-:W-:Y:S01]  /*7000*/  LOP3.LUT R0, R84, 0xffff, RZ, 0xc0, !PT ;  /* 0x0000ffff54007812 */ /* 0x000fe200078ec0ff */
[----:B------:R-:W-:Y:S01]  /*7010*/  IMAD.MOV.U32 R232, RZ, RZ, R233 ;  /* 0x000000ffffe87224 */ /* 0x000fe200078e00e9 */
[----:B--2---:R-:W-:Y:S01]  /*7020*/  HMMA.16816.F32 R36, R112, R40, R44 ;  /* 0x000000287024723c */ /* 0x004fe2000000182c */
[----:B---3--:R-:W-:Y:S01]  /*7030*/  @!P1 HADD2 R6, -R142.H0_H0, -RZ.H0_H0 ;  /* 0xa00000ff8e069230 */ /* 0x008fe20000000900 */
[----:B------:R-:W-:Y:S01]  /*7040*/  SHF.R.U32.HI R0, RZ, 0x8, R0 ;  /* 0x00000008ff007819 */ /* 0x000fe20000011600 */
[----:B------:R-:W-:-:S05]  /*7050*/  IMAD.MOV.U32 R233, RZ, RZ, R234 ;  /* 0x000000ffffe97224 */ /* 0x000fca00078e00ea */
[----:B------:R-:W-:Y:S01]  /*7060*/  HMMA.16816.F32 R44, R112, R48, R60 ;  /* 0x00000030702c723c */ /* 0x000fe2000000183c */
[----:B------:R-:W-:-:S04]  /*7070*/  PRMT R5, R6, 0x7610, R5 ;  /* 0x0000761006057816 */ /* 0x000fc80000000005 */
[----:B------:R-:W-:Y:S02]  /*7080*/  @!P1 PRMT R142, R5, 0x5410, RZ ;  /* 0x00005410058e9816 */ /* 0x000fe400000000ff */
[----:B------:R1:W2:Y:S01]  /*7090*/  LDL.LU.S16 R5, [R1+0x4] ;  /* 0x0000040001057983 */ /* 0x0002a20000300600 */
[----:B------:R-:W-:Y:S01]  /*70a0*/  LOP3.LUT R0, R0, 0xffff, RZ, 0xc0, !PT ;  /* 0x0000ffff00007812 */ /* 0x000fe200078ec0ff */
[----:B------:R-:W-:Y:S01]  /*70b0*/  IMAD.MOV.U32 R234, RZ, RZ, R220 ;  /* 0x000000ffffea7224 */ /* 0x000fe200078e00dc */
[C---:B------:R-:W-:Y:S01]  /*70c0*/  HMMA.16816.F32 R48, R112.reuse, R50, R64 ;  /* 0x000000327030723c */ /* 0x040fe20000001840 */
[----:B------:R1:W3:Y:S01]  /*70d0*/  LDL.LU.S16 R16, [R1+0x10] ;  /* 0x0000100001107983 */ /* 0x0002e20000300600 */
[----:B------:R-:W-:Y:S01]  /*70e0*/  ISETP.GE.U32.AND P1, PT, R251, R0, PT ;  /* 0x00000000fb00720c */ /* 0x000fe20003f26070 */
[----:B------:R-:W-:Y:S02]  /*70f0*/  IMAD.MOV.U32 R215, RZ, RZ, R219 ;  /* 0x000000ffffd77224 */ /* 0x000fe400078e00db */
[----:B------:R-:W-:Y:S01]  /*7100*/  IMAD.MOV.U32 R214, RZ, RZ, R232 ;  /* 0x000000ffffd67224 */ /* 0x000fe200078e00e8 */
[----:B------:R-:W4:Y:S01]  /*7110*/  LDSM.16.MT88.4 R64, [R177+0xf800] ;  /* 0x00f80000b140783b */ /* 0x000f220000004200 */
[----:B------:R-:W-:Y:S01]  /*7120*/  LOP3.LUT R7, R32, 0xffff, RZ, 0xc0, !PT ;  /* 0x0000ffff20077812 */ /* 0x000fe200078ec0ff */
[----:B------:R-:W-:Y:S07]  /*7130*/  HMMA.16816.F32 R40, R112, R42, R52 ;  /* 0x0000002a7028723c */ /* 0x000fee0000001834 */
[----:B---3--:R-:W-:-:S02]  /*7140*/  @!P1 HADD2 R16, -R139.H0_H0, -RZ.H0_H0 ;  /* 0xa00000ff8b109230 */ /* 0x008fc40000000900 */
[----:B--2---:R-:W-:Y:S01]  /*7150*/  @!P0 HADD2 R5, -R140.H0_H0, -RZ.H0_H0 ;  /* 0xa00000ff8c058230 */ /* 0x004fe20000000900 */
[----:B------:R-:W-:Y:S01]  /*7160*/  LOP3.LUT R0, R103, 0xff, RZ, 0xc0, !PT ;  /* 0x000000ff67007812 */ /* 0x000fe200078ec0ff */
[----:B------:R-:W-:Y:S01]  /*7170*/  IMAD.MOV.U32 R220, RZ, RZ, R221 ;  /* 0x000000ffffdc7224 */ /* 0x000fe200078e00dd */
[----:B------:R-:W-:Y:S01]  /*7180*/  PRMT R15, R16, 0x7610, R15 ;  /* 0x00007610100f7816 */ /* 0x000fe2000000000f */
[----:B------:R-:W-:Y:S01]  /*7190*/  IMAD.MOV.U32 R218, RZ, RZ, R233 ;  /* 0x000000ffffda7224 */ /* 0x000fe200078e00e9 */
[----:B------:R1:W2:Y:S01]  /*71a0*/  LDL.LU.S16 R16, [R1+0x8] ;  /* 0x0000080001107983 */ /* 0x0002a20000300600 */
[----:B------:R-:W-:Y:S01]  /*71b0*/  PRMT R4, R5, 0x7610, R4 ;  /* 0x0000761005047816 */ /* 0x000fe20000000004 */
[----:B------:R-:W-:Y:S01]  /*71c0*/  IMAD.MOV.U32 R219, RZ, RZ, R234 ;  /* 0x000000ffffdb7224 */ /* 0x000fe200078e00ea */
[----:B------:R-:W-:Y:S01]  /*71d0*/  SHF.R.U32.HI R6, RZ, 0x10, R32 ;  /* 0x00000010ff067819 */ /* 0x000fe20000011620 */
[----:B------:R-:W-:Y:S01]  /*71e0*/  HMMA.16816.F32 R52, R112, R56, R68 ;  /* 0x000000387034723c */ /* 0x000fe20000001844 */
[----:B------:R-:W-:-:S02]  /*71f0*/  @!P0 PRMT R140, R4, 0x5410, RZ ;  /* 0x00005410048c8816 */ /* 0x000fc400000000ff */
[----:B------:R-:W-:Y:S02]  /*7200*/  ISETP.GE.U32.AND P0, PT, R251, R0, PT ;  /* 0x00000000fb00720c */ /* 0x000fe40003f06070 */
[----:B------:R-:W-:Y:S02]  /*7210*/  SHF.R.U32.HI R0, RZ, 0x8, R169 ;  /* 0x00000008ff007819 */ /* 0x000fe400000116a9 */
[----:B------:R-:W-:Y:S01]  /*7220*/  @!P1 PRMT R139, R15, 0x5410, RZ ;  /* 0x000054100f8b9816 */ /* 0x000fe200000000ff */
[----:B----4-:R-:W-:Y:S01]  /*7230*/  HMMA.16816.F32 R60, R112, R64, R76 ;  /* 0x00000040703c723c */ /* 0x010fe2000000184c */
[----:B------:R-:W-:-:S04]  /*7240*/  LOP3.LUT R0, R0, 0xffff, RZ, 0xc0, !PT ;  /* 0x0000ffff00007812 */ /* 0x000fc800078ec0ff */
[----:B------:R-:W-:Y:S01]  /*7250*/  ISETP.GE.U32.AND P1, PT, R251, R0, PT ;  /* 0x00000000fb00720c */ /* 0x000fe20003f26070 */
[----:B--2---:R-:W-:Y:S01]  /*7260*/  @!P2 HADD2 R16, -R138.H0_H0, -RZ.H0_H0 ;  /* 0xa00000ff8a10a230 */ /* 0x004fe20000000900 */
[----:B------:R-:W-:Y:S02]  /*7270*/  IMAD.MOV.U32 R221, RZ, RZ, R222 ;  /* 0x000000ffffdd7224 */ /* 0x000fe400078e00de */
[----:B------:R-:W-:Y:S01]  /*7280*/  IMAD.MOV.U32 R234, RZ, RZ, R220 ;  /* 0x000000ffffea7224 */ /* 0x000fe200078e00dc */
[----:B------:R-:W-:Y:S01]  /*7290*/  LOP3.LUT R4, R32, 0xff, RZ, 0xc0, !PT ;  /* 0x000000ff20047812 */ /* 0x000fe200078ec0ff */
[C---:B------:R-:W-:Y:S01]  /*72a0*/  HMMA.16816.F32 R56, R112.reuse, R58, R72 ;  /* 0x0000003a7038723c */ /* 0x040fe20000001848 */
[----:B------:R-:W-:Y:S01]  /*72b0*/  PRMT R11, R16, 0x7610, R11 ;  /* 0x00007610100b7816 */ /* 0x000fe2000000000b */
[----:B------:R-:W-:Y:S01]  /*72c0*/  IMAD.MOV.U32 R222, RZ, RZ, R223 ;  /* 0x000000ffffde7224 */ /* 0x000fe200078e00df */
[----:B------:R1:W2:Y:S04]  /*72d0*/  LDL.LU.S16 R16, [R1+0xc] ;  /* 0x00000c0001107983 */ /* 0x0002a80000300600 */
[----:B------:R1:W3:Y:S01]  /*72e0*/  LDL.LU.S16 R0, [R1+0x14] ;  /* 0x0000140001007983 */ /* 0x0002e20000300600 */
[----:B------:R-:W-:Y:S01]  /*72f0*/  @!P2 PRMT R138, R11, 0x5410, RZ ;  /* 0x000054100b8aa816 */ /* 0x000fe200000000ff */
[----:B------:R-:W-:Y:S02]  /*7300*/  HMMA.16816.F32 R64, R112, R66, R88 ;  /* 0x000000427040723c */ /* 0x000fe40000001858 */
[----:B------:R1:W4:Y:S01]  /*7310*/  LDL.LU.S16 R11, [R1+0x24] ;  /* 0x00002400010b7983 */ /* 0x0003220000300600 */
[----:B------:R-:W-:-:S02]  /*7320*/  IMAD.MOV.U32 R223, RZ, RZ, R224 ;  /* 0x000000ffffdf7224 */ /* 0x000fc400078e00e0 */
[----:B------:R-:W-:Y:S01]  /*7330*/  IMAD.MOV.U32 R224, RZ, RZ, R225 ;  /* 0x000000ffffe07224 */ /* 0x000fe200078e00e1 */
[----:B------:R-:W1:Y:S01]  /*7340*/  LDSM.16.MT88.4 R72, [R178+0xf800] ;  /* 0x00f80000b248783b */ /* 0x000e620000004200 */
[----:B------:R-:W-:Y:S01]  /*7350*/  IMAD.MOV.U32 R225, RZ, RZ, R226 ;  /* 0x000000ffffe17224 */ /* 0x000fe200078e00e2 */
[----:B------:R-:W-:Y:S01]  /*7360*/  SHF.R.U32.HI R5, RZ, 0x18, R32 ;  /* 0x00000018ff057819 */ /* 0x000fe20000011620 */
[----:B------:R-:W-:Y:S01]  /*7370*/  IMAD.MOV.U32 R226, RZ, RZ, R247 ;  /* 0x000000ffffe27224 */ /* 0x000fe200078e00f7 */
[----:B------:R-:W1:Y:S01]  /*7380*/  LDSM.16.MT88.4 R88, [R179+0xf800] ;  /* 0x00f80000b358783b */ /* 0x000e620000004200 */
[----:B------:R-:W-:Y:S01]  /*7390*/  IMAD.MOV.U32 R247, RZ, RZ, R181 ;  /* 0x000000fffff77224 */ /* 0x000fe200078e00b5 */
[----:B------:R-:W-:Y:S02]  /*73a0*/  HMMA.16816.F32 R76, R112, R80, R104 ;  /* 0x00000050704c723c */ /* 0x000fe40000001868 */
[----:B------:R1:W5:Y:S01]  /*73b0*/  LDL.LU R181, [R1+0xb8] ;  /* 0x0000b80001b57983 */ /* 0x0003620000300800 */
[----:B--2---:R-:W-:-:S02]  /*73c0*/  @!P5 HADD2 R16, -R137.H0_H0, -RZ.H0_H0 ;  /* 0xa00000ff8910d230 */ /* 0x004fc40000000900 */
[----:B---3--:R-:W-:-:S03]  /*73d0*/  @!P3 HADD2 R0, -R136.H0_H0, -RZ.H0_H0 ;  /* 0xa00000ff8800b230 */ /* 0x008fc60000000900 */
[----:B------:R-:W-:Y:S01]  /*73e0*/  PRMT R2, R16, 0x7610, R2 ;  /* 0x0000761010027816 */ /* 0x000fe20000000002 */
[----:B----4-:R-:W-:Y:S01]  /*73f0*/  @!P1 HADD2 R11, -R119.H0_H0, -RZ.H0_H0 ;  /* 0xa00000ff770b9230 */ /* 0x010fe20000000900 */
[----:B------:R-:W-:Y:S01]  /*7400*/  PRMT R10, R0, 0x7610, R10 ;  /* 0x00007610000a7816 */ /* 0x000fe2000000000a */
[----:B------:R-:W-:Y:S01]  /*7410*/  IMAD.MOV.U32 R233, RZ, RZ, R224 ;  /* 0x000000ffffe97224 */ /* 0x000fe200078e00e0 */
[----:B------:R-:W-:Y:S01]  /*7420*/  LOP3.LUT R0, R100, 0xffff, RZ, 0xc0, !PT ;  /* 0x0000ffff64007812 */ /* 0x000fe200078ec0ff */
[----:B------:R-:W-:Y:S01]  /*7430*/  IMAD.MOV.U32 R220, RZ, RZ, R221 ;  /* 0x000000ffffdc7224 */ /* 0x000fe200078e00dd */
[----:B------:R-:W-:Y:S01]  /*7440*/  @!P5 PRMT R137, R2, 0x5410, RZ ;  /* 0x000054100289d816 */ /* 0x000fe200000000ff */
[----:B------:R-:W-:Y:S01]  /*7450*/  IMAD.MOV.U32 R232, RZ, RZ, R223 ;  /* 0x000000ffffe87224 */ /* 0x000fe200078e00df */
[----:B------:R-:W-:Y:S01]  /*7460*/  SHF.R.U32.HI R0, RZ, 0x8, R0 ;  /* 0x00000008ff007819 */ /* 0x000fe20000011600 */
[----:B-1----:R-:W-:Y:S01]  /*7470*/  HMMA.16816.F32 R68, R112, R72, R92 ;  /* 0x000000487044723c */ /* 0x002fe2000000185c */
[----:B------:R-:W-:Y:S01]  /*7480*/  LOP3.LUT R2, R100, 0xff, RZ, 0xc0, !PT ;  /* 0x000000ff64027812 */ /* 0x000fe200078ec0ff */
[----:B------:R-:W-:Y:S01]  /*7490*/  LDSM.16.MT88.4 R104, [R178+0x11800] ;  /* 0x01180000b268783b */ /* 0x000fe20000004200 */
[----:B------:R-:W-:-:S02]  /*74a0*/  LOP3.LUT R0, R0, 0xffff, RZ, 0xc0, !PT ;  /* 0x0000ffff00007812 */ /* 0x000fc400078ec0ff */
[----:B------:R-:W-:Y:S02]  /*74b0*/  ISETP.GE.U32.AND P2, PT, R251, R2, PT ;  /* 0x00000002fb00720c */ /* 0x000fe40003f46070 */
[----:B------:R-:W-:Y:S01]  /*74c0*/  PRMT R2, R11, 0x7610, R2 ;  /* 0x000076100b027816 */ /* 0x000fe20000000002 */
[C---:B------:R-:W-:Y:S01]  /*74d0*/  HMMA.16816.F32 R84, R112.reuse, R88, R128 ;  /* 0x000000587054723c */ /* 0x040fe20000001880 */
[----:B------:R-:W-:Y:S02]  /*74e0*/  @!P3 PRMT R136, R10, 0x5410, RZ ;  /* 0x000054100a88b816 */ /* 0x000fe400000000ff */
[----:B------:R-:W-:Y:S02]  /*74f0*/  ISETP.GE.U32.AND P3, PT, R251, R0, PT ;  /* 0x00000000fb00720c */ /* 0x000fe40003f66070 */
[----:B------:R1:W2:Y:S01]  /*7500*/  LDL.LU.S16 R0, [R1+0x2c] ;  /* 0x00002c0001007983 */ /* 0x0002a20000300600 */
[----:B------:R-:W-:Y:S01]  /*7510*/  @!P1 PRMT R119, R2, 0x5410, RZ ;  /* 0x0000541002779816 */ /* 0x000fe200000000ff */
[----:B------:R-:W-:Y:S01]  /*7520*/  IMAD.MOV.U32 R224, RZ, RZ, R225 ;  /* 0x000000ffffe07224 */ /* 0x000fe200078e00e1 */
[----:B------:R-:W-:Y:S01]  /*7530*/  HMMA.16816.F32 R80, R112, R82, R108 ;  /* 0x000000527050723c */ /* 0x000fe2000000186c */
[----:B------:R1:W3:Y:S01]  /*7540*/  LDL.LU.S16 R2, [R1+0x34] ;  /* 0x0000340001027983 */ /* 0x0002e20000300600 */
[----:B------:R-:W-:-:S02]  /*7550*/  IMAD.MOV.U32 R225, RZ, RZ, R226 ;  /* 0x000000ffffe17224 */ /* 0x000fc400078e00e2 */
[----:B------:R-:W-:Y:S01]  /*7560*/  IMAD.MOV.U32 R226, RZ, RZ, R227 ;  /* 0x000000ffffe27224 */ /* 0x000fe200078e00e3 */
[----:B------:R1:W4:Y:S01]  /*7570*/  LDL.LU.S16 R10, [R1+0x30] ;  /* 0x00003000010a7983 */ /* 0x0003220000300600 */
[----:B------:R-:W-:Y:S02]  /*7580*/  IMAD.MOV.U32 R227, RZ, RZ, R228 ;  /* 0x000000ffffe37224 */ /* 0x000fe400078e00e4 */
[----:B------:R-:W-:Y:S02]  /*7590*/  IMAD.MOV.U32 R228, RZ, RZ, R236 ;  /* 0x000000ffffe47224 */ /* 0x000fe400078e00ec */
[----:B------:R-:W-:Y:S01]  /*75a0*/  IMAD.MOV.U32 R221, RZ, RZ, R222 ;  /* 0x000000ffffdd7224 */ /* 0x000fe200078e00de */
[----:B------:R-:W-:Y:S01]  /*75b0*/  ISETP.GE.U32.AND P5, PT, R251, R4, PT ;  /* 0x00000004fb00720c */ /* 0x000fe20003fa6070 */
[----:B------:R-:W-:Y:S01]  /*75c0*/  IMAD.MOV.U32 R236, RZ, RZ, R176 ;  /* 0x000000ffffec7224 */ /* 0x000fe200078e00b0 */
[----:B------:R-:W-:Y:S01]  /*75d0*/  HMMA.16816.F32 R72, R112, R74, R96 ;  /* 0x0000004a7048723c */ /* 0x000fe20000001860 */
[----:B------:R-:W-:-:S02]  /*75e0*/  IMAD.MOV.U32 R222, RZ, RZ, R21 ;  /* 0x000000ffffde7224 */ /* 0x000fc400078e0015 */
[----:B------:R-:W-:Y:S01]  /*75f0*/  IMAD.MOV.U32 R223, RZ, RZ, R20 ;  /* 0x000000ffffdf7224 */ /* 0x000fe200078e0014 */
[----:B--2---:R-:W-:Y:S01]  /*7600*/  @!P0 HADD2 R0, -R118.H0_H0, -RZ.H0_H0 ;  /* 0xa00000ff76008230 */ /* 0x004fe20000000900 */
[----:B------:R-:W-:-:S03]  /*7610*/  ISETP.GE.U32.AND P1, PT, R251, R5, PT ;  /* 0x00000005fb00720c */ /* 0x000fc60003f26070 */
[----:B------:R-:W-:Y:S01]  /*7620*/  HMMA.16816.F32 R88, R112, R90, R132 ;  /* 0x0000005a7058723c */ /* 0x000fe20000001884 */
[----:B------:R-:W2:Y:S01]  /*7630*/  LDSM.16.MT88.4 R96, [R177+0x11800] ;  /* 0x01180000b160783b */ /* 0x000ea20000004200 */
[----:B---3--:R-:W-:Y:S01]  /*7640*/  @!P6 HADD2 R2, -R117.H0_H0, -RZ.H0_H0 ;  /* 0xa00000ff7502e230 */ /* 0x008fe20000000900 */
[----:B------:R-:W-:Y:S02]  /*7650*/  PRMT R9, R0, 0x7610, R9 ;  /* 0x0000761000097816 */ /* 0x000fe40000000009 */
[----:B------:R-:W-:Y:S01]  /*7660*/  SHF.R.U32.HI R0, RZ, 0x10, R100 ;  /* 0x00000010ff007819 */ /* 0x000fe20000011664 */
[----:B----4-:R-:W-:Y:S01]  /*7670*/  @!P2 HADD2 R10, -R35.H0_H0, -RZ.H0_H0 ;  /* 0xa00000ff230aa230 */ /* 0x010fe20000000900 */
[----:B------:R-:W-:Y:S01]  /*7680*/  PRMT R8, R2, 0x7610, R8 ;  /* 0x0000761002087816 */ /* 0x000fe20000000008 */
[----:B------:R-:W3:Y:S01]  /*7690*/  LDSM.16.MT88.4 R132, [R180+0x11800] ;  /* 0x01180000b484783b */ /* 0x000ee20000004200 */
[----:B------:R-:W-:Y:S02]  /*76a0*/  LOP3.LUT R2, R0, 0xff, RZ, 0xc0, !PT ;  /* 0x000000ff00027812 */ /* 0x000fe400078ec0ff */
[----:B------:R-:W-:-:S02]  /*76b0*/  SHF.R.U32.HI R0, RZ, 0x18, R100 ;  /* 0x00000018ff007819 */ /* 0x000fc40000011664 */
[----:B------:R-:W-:Y:S02]  /*76c0*/  @!P6 PRMT R117, R8, 0x5410, RZ ;  /* 0x000054100875e816 */ /* 0x000fe400000000ff */
[----:B------:R-:W-:Y:S02]  /*76d0*/  ISETP.GE.U32.AND P6, PT, R251, R0, PT ;  /* 0x00000000fb00720c */ /* 0x000fe40003fc6070 */
[----:B------:R1:W4:Y:S04]  /*76e0*/  LDL.LU.S16 R0, [R1+0x5c] ;  /* 0x00005c0001007983 */ /* 0x0003280000300600 */
[----:B------:R1:W5:Y:S04]  /*76f0*/  LDL.LU R176, [R1+0xb4] ;  /* 0x0000b40001b07983 */ /* 0x0003680000300800 */
[----:B------:R1:W5:Y:S04]  /*7700*/  LDL.LU R21, [R1+0xb0] ;  /* 0x0000b00001157983 */ /* 0x0003680000300800 */
[----:B------:R1:W5:Y:S04]  /*7710*/  LDL.LU R20, [R1+0xac] ;  /* 0x0000ac0001147983 */ /* 0x0003680000300800 */
[----:B------:R1:W2:Y:S01]  /*7720*/  LDL.LU.S16 R15, [R1+0x60] ;  /* 0x00006000010f7983 */ /* 0x0002a20000300600 */
[----:B------:R-:W-:-:S02]  /*7730*/  @!P0 PRMT R118, R9, 0x5410, RZ ;  /* 0x0000541009768816 */ /* 0x000fc400000000ff */
[----:B------:R-:W-:Y:S01]  /*7740*/  ISETP.GE.U32.AND P0, PT, R251, R2, PT ;  /* 0x00000002fb00720c */ /* 0x000fe20003f06070 */
[----:B------:R1:W3:Y:S04]  /*7750*/  LDL.LU.S16 R19, [R1+0x74] ;  /* 0x0000740001137983 */ /* 0x0002e80000300600 */
[----:B------:R1:W3:Y:S04]  /*7760*/  LDL.LU.S16 R18, [R1+0x70] ;  /* 0x0000700001127983 */ /* 0x0002e80000300600 */
[----:B------:R1:W3:Y:S04]  /*7770*/  LDL.LU.S16 R17, [R1+0x6c] ;  /* 0x00006c0001117983 */ /* 0x0002e80000300600 */
[----:B------:R1:W3:Y:S01]  /*7780*/  LDL.LU.S16 R16, [R1+0x68] ;  /* 0x0000680001107983 */ /* 0x0002e20000300600 */
[----:B------:R-:W-:-:S02]  /*7790*/  PRMT R4, R10, 0x7610, R4 ;  /* 0x000076100a047816 */ /* 0x000fc40000000004 */
[----:B------:R-:W-:Y:S01]  /*77a0*/  SHF.R.U32.HI R2, RZ, 0x8, R7 ;  /* 0x00000008ff027819 */ /* 0x000fe20000011607 */
[----:B------:R-:W1:Y:S01]  /*77b0*/  LDSM.16.MT88.4 R8, [R179+0x11800] ;  /* 0x01180000b308783b */ /* 0x000e620000004200 */
[----:B------:R-:W-:Y:S01]  /*77c0*/  @!P2 PRMT R35, R4, 0x5410, RZ ;  /* 0x000054100423a816 */ /* 0x000fe200000000ff */
[----:B------:R-:W-:Y:S01]  /*77d0*/  FADD.FTZ R4, R217, R216 ;  /* 0x000000d8d9047221 */ /* 0x000fe20000010000 */
[----:B------:R-:W-:Y:S01]  /*77e0*/  LOP3.LUT R2, R2, 0xffff, RZ, 0xc0, !PT ;  /* 0x0000ffff02027812 */ /* 0x000fe200078ec0ff */
[----:B--2---:R-:W-:-:S05]  /*77f0*/  @!P0 HADD2 R15, -R31.H0_H0, -RZ.H0_H0 ;  /* 0xa00000ff1f0f8230 */ /* 0x004fca0000000900 */
[----:B------:R-:W-:Y:S02]  /*7800*/  PRMT R12, R15, 0x7610, R12 ;  /* 0x000076100f0c7816 */ /* 0x000fe4000000000c */
[----:B------:R2:W2:Y:S01]  /*7810*/  LDL.LU.S16 R15, [R1+0x64] ;  /* 0x00006400010f7983 */ /* 0x0004a20000300600 */
[----:B----4-:R-:W-:-:S05]  /*7820*/  @!P3 HADD2 R0, -R34.H0_H0, -RZ.H0_H0 ;  /* 0xa00000ff2200b230 */ /* 0x010fca0000000900 */
[----:B------:R-:W-:Y:S02]  /*7830*/  PRMT R13, R0, 0x7610, R13 ;  /* 0x00007610000d7816 */ /* 0x000fe4000000000d */
[----:B------:R-:W-:-:S04]  /*7840*/  LOP3.LUT R0, R6, 0xff, RZ, 0xc0, !PT ;  /* 0x000000ff06007812 */ /* 0x000fc800078ec0ff */
[----:B------:R-:W-:Y:S01]  /*7850*/  ISETP.GE.U32.AND P2, PT, R251, R0, PT ;  /* 0x00000000fb00720c */ /* 0x000fe20003f46070 */
[----:B------:R-:W-:Y:S01]  /*7860*/  FADD.FTZ R0, R215, R214 ;  /* 0x000000d6d7007221 */ /* 0x000fe20000010000 */
[----:B------:R-:W-:Y:S02]  /*7870*/  @!P3 PRMT R34, R13, 0x5410, RZ ;  /* 0x000054100d22b816 */ /* 0x000fe400000000ff */
[----:B------:R-:W-:Y:S01]  /*7880*/  ISETP.GE.U32.AND P3, PT, R251, R2, PT ;  /* 0x00000002fb00720c */ /* 0x000fe20003f66070 */
[----:B------:R-:W-:Y:S02]  /*7890*/  FADD.FTZ R0, R218, R0 ;  /* 0x00000000da007221 */ /* 0x000fe40000010000 */
[----:B------:R-:W-:Y:S02]  /*78a0*/  FADD.FTZ R2, R219, R4 ;  /* 0x00000004db027221 */ /* 0x000fe40000010000 */
[----:B------:R-:W-:Y:S02]  /*78b0*/  FADD.FTZ R0, R232, R0 ;  /* 0x00000000e8007221 */ /* 0x000fe40000010000 */
[----:B------:R-:W-:-:S02]  /*78c0*/  FADD.FTZ R2, R233, R2 ;  /* 0x00000002e9027221 */ /* 0x000fc40000010000 */
[----:B------:R-:W-:Y:S02]  /*78d0*/  FADD.FTZ R0, R220, R0 ;  /* 0x00000000dc007221 */ /* 0x000fe40000010000 */
[----:B------:R-:W-:Y:S02]  /*78e0*/  FADD.FTZ R2, R221, R2 ;  /* 0x00000002dd027221 */ /* 0x000fe40000010000 */
[----:B------:R-:W-:Y:S02]  /*78f0*/  FADD.FTZ R0, R222, R0 ;  /* 0x00000000de007221 */ /* 0x000fe40000010000 */
[----:B------:R-:W-:Y:S02]  /*7900*/  FADD.FTZ R2, R223, R2 ;  /* 0x00000002df027221 */ /* 0x000fe40000010000 */
[----:B------:R-:W-:Y:S02]  /*7910*/  FADD.FTZ R0, R224, R0 ;  /* 0x00000000e0007221 */ /* 0x000fe40000010000 */
[----:B------:R-:W-:Y:S01]  /*7920*/  FADD.FTZ R2, R225, R2 ;  /* 0x00000002e1027221 */ /* 0x000fe20000010000 */
[----:B---3--:R-:W-:Y:S01]  /*7930*/  @!P3 HADD2 R17, -R28.H0_H0, -RZ.H0_H0 ;  /* 0xa00000ff1c11b230 */ /* 0x008fe20000000900 */
[----:B------:R-:W-:-:S02]  /*7940*/  FADD.FTZ R0, R226, R0 ;  /* 0x00000000e2007221 */ /* 0x000fc40000010000 */
[----:B------:R-:W-:Y:S02]  /*7950*/  FADD.FTZ R2, R227, R2 ;  /* 0x00000002e3027221 */ /* 0x000fe40000010000 */
[----:B------:R-:W-:Y:S01]  /*7960*/  FADD.FTZ R0, R228, R0 ;  /* 0x00000000e4007221 */ /* 0x000fe20000010000 */
[----:B------:R-:W-:Y:S01]  /*7970*/  PRMT R4, R17, 0x7610, R4 ;  /* 0x0000761011047816 */ /* 0x000fe20000000004 */
[----:B------:R-:W-:Y:S01]  /*7980*/  FADD.FTZ R2, R229, R2 ;  /* 0x00000002e5027221 */ /* 0x000fe20000010000 */
[----:B------:R-:W-:Y:S01]  /*7990*/  @!P0 PRMT R31, R12, 0x5410, RZ ;  /* 0x000054100c1f8816 */ /* 0x000fe200000000ff */
[----:B------:R-:W-:Y:S01]  /*79a0*/  FADD.FTZ R0, R230, R0 ;  /* 0x00000000e6007221 */ /* 0x000fe20000010000 */
[----:B------:R-:W-:Y:S01]  /*79b0*/  LEA R12, P0, R235, c[0x0][0x1f8], 0x1 ;  /* 0x00007e00eb0c7a11 */ /* 0x000fe200078008ff */
[----:B------:R-:W-:Y:S01]  /*79c0*/  FADD.FTZ R2, R231, R2 ;  /* 0x00000002e7027221 */ /* 0x000fe20000010000 */
[----:B------:R-:W-:Y:S01]  /*79d0*/  @!P3 PRMT R28, R4, 0x5410, RZ ;  /* 0x00005410041cb816 */ /* 0x000fe200000000ff */
[----:B------:R-:W-:-:S02]  /*79e0*/  IMAD.MOV.U32 R4, RZ, RZ, c[0x0][0x228] ;  /* 0x00008a00ff047624 */ /* 0x000fc400078e00ff */
[----:B------:R-:W-:Y:S01]  /*79f0*/  FADD.FTZ R0, R244, R0 ;  /* 0x00000000f4007221 */ /* 0x000fe20000010000 */
[----:B------:R-:W-:Y:S01]  /*7a00*/  LEA.HI.X R13, R235, c[0x0][0x1fc], R234, 0x1, P0 ;  /* 0x00007f00eb0d7a11 */ /* 0x000fe200000f0cea */
[----:B------:R-:W-:Y:S02]  /*7a10*/  FADD.FTZ R2, R245, R2 ;  /* 0x00000002f5027221 */ /* 0x000fe40000010000 */
[----:B------:R-:W-:Y:S02]  /*7a20*/  IMAD.SHL.U32 R4, R4, 0x8, RZ ;  /* 0x0000000804047824 */ /* 0x000fe400078e00ff */
[----:B------:R-:W-:Y:S02]  /*7a30*/  FADD.FTZ R0, R246, R0 ;  /* 0x00000000f6007221 */ /* 0x000fe40000010000 */
[----:B------:R-:W-:Y:S02]  /*7a40*/  FADD.FTZ R2, R247, R2 ;  /* 0x00000002f7027221 */ /* 0x000fe40000010000 */
[----:B------:R-:W-:Y:S01]  /*7a50*/  FADD.FTZ R0, R236, R0 ;  /* 0x00000000ec007221 */ /* 0x000fe20000010000 */
[----:B------:R-:W-:Y:S01]  /*7a60*/  @!P6 HADD2 R19, -R30.H0_H0, -RZ.H0_H0 ;  /* 0xa00000ff1e13e230 */ /* 0x000fe20000000900 */
[----:B------:R-:W-:Y:S01]  /*7a70*/  FADD.FTZ R2, R237, R2 ;  /* 0x00000002ed027221 */ /* 0x000fe20000010000 */
[----:B------:R-:W-:Y:S01]  /*7a80*/  @!P5 HADD2 R18, -R29.H0_H0, -RZ.H0_H0 ;  /* 0xa00000ff1d12d230 */ /* 0x000fe20000000900 */
[----:B------:R-:W-:Y:S01]  /*7a90*/  STG.E.U16 [R12.64], R157 ;  /* 0x0000009d0c007986 */ /* 0x000fe2000c101508 */
[----:B------:R-:W-:Y:S01]  /*7aa0*/  @!P2 HADD2 R16, -R23.H0_H0, -RZ.H0_H0 ;  /* 0xa00000ff1710a230 */ /* 0x000fe20000000900 */
[----:B------:R-:W-:-:S02]  /*7ab0*/  FADD.FTZ R0, R238, R0 ;  /* 0x00000000ee007221 */ /* 0x000fc40000010000 */
[----:B------:R-:W-:Y:S01]  /*7ac0*/  STG.E.U16 [R12.64+0x2], R158 ;  /* 0x0000029e0c007986 */ /* 0x000fe2000c101508 */
[----:B------:R-:W-:Y:S01]  /*7ad0*/  FADD.FTZ R2, R239, R2 ;  /* 0x00000002ef027221 */ /* 0x000fe20000010000 */
[----:B------:R-:W-:Y:S01]  /*7ae0*/  PRMT R14, R19, 0x7610, R14 ;  /* 0x00007610130e7816 */ /* 0x000fe2000000000e */
[----:B------:R-:W-:Y:S01]  /*7af0*/  FADD.FTZ R0, R240, R0 ;  /* 0x00000000f0007221 */ /* 0x000fe20000010000 */
[----:B------:R-:W-:Y:S01]  /*7b00*/  PRMT R7, R18, 0x7610, R7 ;  /* 0x0000761012077816 */ /* 0x000fe20000000007 */
[----:B------:R-:W-:Y:S01]  /*7b10*/  FADD.FTZ R2, R241, R2 ;  /* 0x00000002f1027221 */ /* 0x000fe20000010000 */
[----:B------:R-:W-:Y:S01]  /*7b20*/  PRMT R6, R16, 0x7610, R6 ;  /* 0x0000761010067816 */ /* 0x000fe20000000006 */
[----:B------:R-:W-:Y:S01]  /*7b30*/  FADD.FTZ R236, R242, R0 ;  /* 0x00000000f2ec7221 */ /* 0x000fe20000010000 */
[----:B------:R-:W-:Y:S01]  /*7b40*/  @!P6 PRMT R30, R14, 0x5410, RZ ;  /* 0x000054100e1ee816 */ /* 0x000fe200000000ff */
[----:B------:R-:W-:Y:S01]  /*7b50*/  FADD.FTZ R240, R243, R2 ;  /* 0x00000002f3f07221 */ /* 0x000fe20000010000 */
[----:B------:R-:W-:-:S02]  /*7b60*/  @!P5 PRMT R29, R7, 0x5410, RZ ;  /* 0x00005410071dd816 */ /* 0x000fc400000000ff */
[----:B------:R-:W-:Y:S01]  /*7b70*/  @!P2 PRMT R23, R6, 0x5410, RZ ;  /* 0x000054100617a816 */ /* 0x000fe200000000ff */
[----:B------:R-:W-:Y:S04]  /*7b80*/  STL [R1+0x14], R236 ;  /* 0x000014ec01007387 */ /* 0x000fe80000100800 */
[----:B------:R-:W-:Y:S01]  /*7b90*/  STL [R1+0x10], R240 ;  /* 0x000010f001007387 */ /* 0x000fe20000100800 */
[C---:B------:R-:W-:Y:S08]  /*7ba0*/  HMMA.16816.F32 R92, R112.reuse, R96, R144 ;  /* 0x00000060705c723c */ /* 0x040ff00000001890 */
[C---:B------:R-:W-:Y:S08]  /*7bb0*/  HMMA.16816.F32 R100, R112.reuse, R104, R160 ;  /* 0x000000687064723c */ /* 0x040ff000000018a0 */
[C---:B------:R-:W-:Y:S08]  /*7bc0*/  HMMA.16816.F32 R128, R112.reuse, R132, R196 ;  /* 0x000000847080723c */ /* 0x040ff000000018c4 */
[C---:B------:R-:W-:Y:S08]  /*7bd0*/  HMMA.16816.F32 R96, R112.reuse, R98, R148 ;  /* 0x000000627060723c */ /* 0x040ff00000001894 */
[C---:B------:R-:W-:Y:S08]  /*7be0*/  HMMA.16816.F32 R104, R112.reuse, R106, R172 ;  /* 0x0000006a7068723c */ /* 0x040ff000000018ac */
[C---:B------:R-:W-:Y:S08]  /*7bf0*/  HMMA.16816.F32 R132, R112.reuse, R134, R192 ;  /* 0x000000867084723c */ /* 0x040ff000000018c0 */
[C---:B-1----:R-:W-:Y:S08]  /*7c00*/  HMMA.16816.F32 R108, R112.reuse, R8, R200 ;  /* 0x00000008706c723c */ /* 0x042ff000000018c8 */
[----:B------:R-:W-:Y:S01]  /*7c10*/  HMMA.16816.F32 R112, R112, R10, R24 ;  /* 0x0000000a7070723c */ /* 0x000fe20000001818 */
[----:B--2---:R-:W-:-:S05]  /*7c20*/  @!P1 HADD2 R15, -R22.H0_H0, -RZ.H0_H0 ;  /* 0xa00000ff160f9230 */ /* 0x004fca0000000900 */
[----:B------:R-:W-:-:S04]  /*7c30*/  PRMT R5, R15, 0x7610, R5 ;  /* 0x000076100f057816 */ /* 0x000fc80000000005 */
[----:B------:R-:W-:Y:S01]  /*7c40*/  @!P1 PRMT R22, R5, 0x5410, RZ ;  /* 0x0000541005169816 */ /* 0x000fe200000000ff */
[----:B------:R-:W-:-:S05]  /*7c50*/  IMAD.WIDE R4, R4, 0x2, R12 ;  /* 0x0000000204047825 */ /* 0x000fca00078e020c */
[----:B------:R-:W-:Y:S04]  /*7c60*/  STG.E.U16 [R4.64], R167 ;  /* 0x000000a704007986 */ /* 0x000fe8000c101508 */
        /* <DEDUP_REMOVED lines=32> */
[----:B------:R-:W2:Y:S01]  /*7e70*/  LDL R243, [R1+0x20] ;  /* 0x0000200001f37983 */ /* 0x000ea20000100800 */
[----:B------:R-:W-:-:S04]  /*7e80*/  DEPBAR.LE SB0, 0x0 ;  /* 0x000080000000791a */ /* 0x000fc80000000000 */
[----:B------:R-:W4:Y:S04]  /*7e90*/  LDL R241, [R1+0x4c] ;  /* 0x00004c0001f17983 */ /* 0x000f280000100800 */
[----:B---3--:R-:W3:Y:S04]  /*7ea0*/  LDL R237, [R1+0xa8] ;  /* 0x0000a80001ed7983 */ /* 0x008ee80000100800 */
[----:B------:R-:W3:Y:S04]  /*7eb0*/  LDL.64 R246, [R1+0x80] ;  /* 0x0000800001f67983 */ /* 0x000ee80000100a00 */
[----:B------:R-:W3:Y:S04]  /*7ec0*/  LDL.64 R238, [R1+0x90] ;  /* 0x0000900001ee7983 */ /* 0x000ee80000100a00 */
[----:B------:R-:W3:Y:S04]  /*7ed0*/  LDL.64 R230, [R1+0x38] ;  /* 0x0000380001e67983 */ /* 0x000ee80000100a00 */
[----:B------:R-:W3:Y:S04]  /*7ee0*/  LDL R245, [R1+0x48] ;  /* 0x0000480001f57983 */ /* 0x000ee80000100800 */
[----:B------:R-:W3:Y:S04]  /*7ef0*/  LDL R242, [R1+0x9c] ;  /* 0x00009c0001f27983 */ /* 0x000ee80000100800 */
[----:B------:R-:W-:Y:S01]  /*7f00*/  BAR.SYNC.DEFER_BLOCKING 0x0 ;  /* 0x0000000000007b1d */ /* 0x000fe20000010000 */
[----:B--2---:R-:W-:-:S02]  /*7f10*/  IADD3 R223, R243, -0x2, RZ ;  /* 0xfffffffef3df7810 */ /* 0x004fc40007ffe0ff */
[----:B----4-:R-:W-:Y:S01]  /*7f20*/  ISETP.GE.AND P1, PT, R241, c[0x0][0x220], PT ;  /* 0x00008800f1007a0c */ /* 0x010fe20003f26270 */
[----:B------:R-:W-:Y:S01]  /*7f30*/  IMAD.MOV.U32 R241, RZ, RZ, c[0x0][0x1a0] ;  /* 0x00006800fff17624 */ /* 0x000fe200078e00ff */
[----:B------:R-:W-:Y:S01]  /*7f40*/  SHF.R.S32.HI R2, RZ, 0x1f, R223 ;  /* 0x0000001fff027819 */ /* 0x000fe200000114df */
[----:B---3--:R-:W-:Y:S02]  /*7f50*/  IMAD R0, R237, R223, RZ ;  /* 0x000000dfed007224 */ /* 0x008fe400078e02ff */
[----:B------:R-:W-:Y:S02]  /*7f60*/  IMAD.SHL.U32 R241, R241, 0x40, RZ ;  /* 0x00000040f1f17824 */ /* 0x000fe400078e00ff */
[----:B------:R-:W-:Y:S02]  /*7f70*/  IMAD.MOV.U32 R5, RZ, RZ, R247 ;  /* 0x000000ffff057224 */ /* 0x000fe400078e00f7 */
[----:B------:R-:W-:Y:S01]  /*7f80*/  IMAD.MOV.U32 R4, RZ, RZ, R238 ;  /* 0x000000ffff047224 */ /* 0x000fe200078e00ee */
[----:B------:R-:W-:-:S03]  /*7f90*/  ISETP.GE.AND P3, PT, R230, c[0x0][0x220], PT ;  /* 0x00008800e6007a0c */ /* 0x000fc60003f66270 */
[----:B------:R-:W-:Y:S01]  /*7fa0*/  IMAD.WIDE.U32 R4, R223, R241, R4 ;  /* 0x000000f1df047225 */ /* 0x000fe200078e0004 */
[----:B------:R-:W-:-:S03]  /*7fb0*/  ISETP.GE.AND P2, PT, R245, c[0x0][0x220], PT ;  /* 0x00008800f5007a0c */ /* 0x000fc60003f46270 */
[----:B------:R-:W-:Y:S02]  /*7fc0*/  IMAD R0, R2, R241, R0 ;  /* 0x000000f102007224 */ /* 0x000fe400078e0200 */
[----:B------:R-:W-:-:S04]  /*7fd0*/  IMAD.MOV.U32 R241, RZ, RZ, c[0x0][0x1a0] ;  /* 0x00006800fff17624 */ /* 0x000fc800078e00ff */
[----:B------:R-:W-:Y:S01]  /*7fe0*/  IMAD.SHL.U32 R241, R241, 0x10, RZ ;  /* 0x00000010f1f17824 */ /* 0x000fe200078e00ff */
[C---:B------:R-:W-:Y:S01]  /*7ff0*/  @!P1 LEA R28, P4, R4.reuse, c[0x0][0x170], 0x1 ;  /* 0x00005c00041c9a11 */ /* 0x040fe200078808ff */
[----:B------:R-:W-:Y:S01]  /*8000*/  IMAD.IADD R0, R5, 0x1, R0 ;  /* 0x0000000105007824 */ /* 0x000fe200078e0200 */
[C---:B------:R-:W-:Y:S02]  /*8010*/  @!P3 LEA R32, P6, R4.reuse, c[0x0][0x170], 0x1 ;  /* 0x00005c000420ba11 */ /* 0x040fe400078c08ff */
[----:B------:R-:W-:Y:S02]  /*8020*/  IADD3 R2, P0, R241, R4, RZ ;  /* 0x00000004f1027210 */ /* 0x000fe40007f1e0ff */
[C---:B------:R-:W-:Y:S02]  /*8030*/  @!P2 LEA R30, P5, R4.reuse, c[0x0][0x170], 0x1 ;  /* 0x00005c00041eaa11 */ /* 0x040fe400078a08ff */
[C-C-:B------:R-:W-:Y:S02]  /*8040*/  @!P3 LEA.HI.X R33, R4.reuse, c[0x0][0x174], R0.reuse, 0x1, P6 ;  /* 0x00005d000421ba11 */ /* 0x140fe400030f0c00 */
[----:B------:R-:W-:-:S02]  /*8050*/  @!P2 LEA.HI.X R31, R4, c[0x0][0x174], R0, 0x1, P5 ;  /* 0x00005d00041faa11 */ /* 0x000fc400028f0c00 */
[--C-:B------:R-:W-:Y:S01]  /*8060*/  @!P1 LEA.HI.X R29, R4, c[0x0][0x174], R0.reuse, 0x1, P4 ;  /* 0x00005d00041d9a11 */ /* 0x100fe200020f0c00 */
[----:B------:R-:W-:Y:S01]  /*8070*/  IMAD.X R4, R242, 0x1, R0, P0 ;  /* 0x00000001f2047824 */ /* 0x000fe200000e0600 */
[C---:B------:R-:W-:Y:S02]  /*8080*/  @!P3 LEA R26, P5, R2.reuse, c[0x0][0x170], 0x1 ;  /* 0x00005c00021aba11 */ /* 0x040fe400078a08ff */
[----:B------:R-:W-:Y:S02]  /*8090*/  IADD3 R0, P6, R241, R2, RZ ;  /* 0x00000002f1007210 */ /* 0x000fe40007fde0ff */
[C---:B------:R-:W-:Y:S02]  /*80a0*/  @!P2 LEA R22, P0, R2.reuse, c[0x0][0x170], 0x1 ;  /* 0x00005c000216aa11 */ /* 0x040fe400078008ff */
[C---:B------:R-:W-:Y:S01]  /*80b0*/  @!P1 LEA R18, P4, R2.reuse, c[0x0][0x170], 0x1 ;  /* 0x00005c0002129a11 */ /* 0x040fe200078808ff */
[----:B------:R-:W-:Y:S01]  /*80c0*/  @P3 STS.128 [R188+0xc000], RZ ;  /* 0x00c000ffbc003388 */ /* 0x000fe20000000c00 */
[----:B------:R-:W-:-:S02]  /*80d0*/  @!P3 LEA.HI.X R27, R2, c[0x0][0x174], R4, 0x1, P5 ;  /* 0x00005d00021bba11 */ /* 0x000fc400028f0c04 */
[C-C-:B------:R-:W-:Y:S01]  /*80e0*/  @!P2 LEA.HI.X R23, R2.reuse, c[0x0][0x174], R4.reuse, 0x1, P0 ;  /* 0x00005d000217aa11 */ /* 0x140fe200000f0c04 */
[----:B------:R-:W-:Y:S01]  /*80f0*/  @!PT LDS RZ, [RZ] ;  /* 0x00000000fffff984 */ /* 0x000fe20000000800 */
[----:B------:R-:W-:Y:S01]  /*8100*/  @!PT LDS RZ, [RZ] ;  /* 0x00000000fffff984 */ /* 0x000fe20000000800 */
[----:B------:R-:W-:Y:S01]  /*8110*/  @!PT LDS RZ, [RZ] ;  /* 0x00000000fffff984 */ /* 0x000fe20000000800 */
[----:B------:R1:W-:Y:S01]  /*8120*/  @!P3 LDGSTS.E.BYPASS.LTC128B.128 [R188+0xc000], [R32.64] ;  /* 0x0c00000020bcbfae */ /* 0x0003e2000b901d48 */
[--C-:B------:R-:W-:Y:S01]  /*8130*/  @!P1 LEA.HI.X R19, R2, c[0x0][0x174], R4.reuse, 0x1, P4 ;  /* 0x00005d0002139a11 */ /* 0x100fe200020f0c04 */
[----:B------:R-:W-:Y:S02]  /*8140*/  IMAD.X R4, R242, 0x1, R4, P6 ;  /* 0x00000001f2047824 */ /* 0x000fe400030e0604 */
[----:B------:R-:W-:Y:S01]  /*8150*/  @P2 STS.128 [R188+0xe000], RZ ;  /* 0x00e000ffbc002388 */ /* 0x000fe20000000c00 */
[C---:B------:R-:W-:Y:S02]  /*8160*/  @!P3 LEA R24, P5, R0.reuse, c[0x0][0x170], 0x1 ;  /* 0x00005c000018ba11 */ /* 0x040fe400078a08ff */
[----:B------:R-:W-:Y:S01]  /*8170*/  @!P2 LEA R16, P0, R0, c[0x0][0x170], 0x1 ;  /* 0x00005c000010aa11 */ /* 0x000fe200078008ff */
[----:B------:R-:W-:Y:S01]  /*8180*/  @!PT LDS RZ, [RZ] ;  /* 0x00000000fffff984 */ /* 0x000fe20000000800 */
[----:B------:R-:W-:Y:S01]  /*8190*/  @!PT LDS RZ, [RZ] ;  /* 0x00000000fffff984 */ /* 0x000fe20000000800 */
[----:B------:R-:W-:Y:S01]  /*81a0*/  @!PT LDS RZ, [RZ] ;  /* 0x00000000fffff984 */ /* 0x000fe20000000800 */
[----:B------:R2:W-:Y:S01]  /*81b0*/  @!P2 LDGSTS.E.BYPASS.LTC128B.128 [R188+0xe000], [R30.64+0x80] ;  /* 0x0e0000801ebcafae */ /* 0x0005e2000b901d48 */
[----:B------:R-:W-:-:S02]  /*81c0*/  IADD3 R2, P6, R241, R0, RZ ;  /* 0x00000000f1027210 */ /* 0x000fc40007fde0ff */
[C---:B------:R-:W-:Y:S01]  /*81d0*/  @!P1 LEA R10, P4, R0.reuse, c[0x0][0x170], 0x1 ;  /* 0x00005c00000a9a11 */ /* 0x040fe200078808ff */
[----:B------:R-:W-:Y:S01]  /*81e0*/  @P1 STS.128 [R188+0x10000], RZ ;  /* 0x010000ffbc001388 */ /* 0x000fe20000000c00 */
[----:B------:R-:W-:-:S03]  /*81f0*/  @!P3 LEA.HI.X R25, R0, c[0x0][0x174], R4, 0x1, P5 ;  /* 0x00005d000019ba11 */ /* 0x000fc600028f0c04 */
[----:B------:R-:W-:Y:S01]  /*8200*/  @!PT LDS RZ, [RZ] ;  /* 0x00000000fffff984 */ /* 0x000fe20000000800 */
[----:B------:R-:W-:Y:S01]  /*8210*/  @!PT LDS RZ, [RZ] ;  /* 0x00000000fffff984 */ /* 0x000fe20000000800 */
[----:B------:R-:W-:Y:S01]  /*8220*/  @!PT LDS RZ, [RZ] ;  /* 0x00000000fffff984 */ /* 0x000fe20000000800 */
[----:B------:R2:W-:Y:S01]  /*8230*/  @!P1 LDGSTS.E.BYPASS.LTC128B.128 [R188+0x10000], [R28.64+0x100] ;  /* 0x100001001cbc9fae */ /* 0x0005e2000b901d48 */
[----:B------:R-:W-:-:S03]  /*8240*/  @!P2 LEA.HI.X R17, R0, c[0x0][0x174], R4, 0x1, P0 ;  /* 0x00005d000011aa11 */ /* 0x000fc600000f0c04 */
[----:B------:R-:W-:Y:S01]  /*8250*/  @P3 STS.128 [R188+0xc800], RZ ;  /* 0x00c800ffbc003388 */ /* 0x000fe20000000c00 */
[--C-:B------:R-:W-:Y:S01]  /*8260*/  @!P1 LEA.HI.X R11, R0, c[0x0][0x174], R4.reuse, 0x1, P4 ;  /* 0x00005d00000b9a11 */ /* 0x100fe200020f0c04 */
[----:B------:R-:W-:Y:S02]  /*8270*/  IMAD.X R4, R242, 0x1, R4, P6 ;  /* 0x00000001f2047824 */ /* 0x000fe400030e0604 */
[----:B------:R-:W-:Y:S01]  /*8280*/  @!PT LDS RZ, [RZ] ;  /* 0x00000000fffff984 */ /* 0x000fe20000000800 */
[----:B------:R-:W-:Y:S01]  /*8290*/  @!PT LDS RZ, [RZ] ;  /* 0x00000000fffff984 */ /* 0x000fe20000000800 */
[----:B------:R-:W-:Y:S01]  /*82a0*/  @!PT LDS RZ, [RZ] ;  /* 0x00000000fffff984 */ /* 0x000fe20000000800 */
[----:B------:R3:W-:Y:S01]  /*82b0*/  @!P3 LDGSTS.E.BYPASS.LTC128B.128 [R188+0xc800], [R26.64] ;  /* 0x0c8000001abcbfae */ /* 0x0007e2000b901d48 */
[----:B------:R-:W-:-:S03]  /*82c0*/  @!P3 LEA R14, P5, R2, c[0x0][0x170], 0x1 ;  /* 0x00005c00020eba11 */ /* 0x000fc600078a08ff */
[----:B------:R-:W-:Y:S01]  /*82d0*/  @P2 STS.128 [R188+0xe800], RZ ;  /* 0x00e800ffbc002388 */ /* 0x000fe20000000c00 */
[----:B------:R-:W-:-:S03]  /*82e0*/  @!P2 LEA R8, P4, R2, c[0x0][0x170], 0x1 ;  /* 0x00005c000208aa11 */ /* 0x000fc600078808ff */
[----:B------:R-:W-:Y:S01]  /*82f0*/  @!PT LDS RZ, [RZ] ;  /* 0x00000000fffff984 */ /* 0x000fe20000000800 */
[----:B------:R-:W-:Y:S01]  /*8300*/  @!PT LDS RZ, [RZ] ;  /* 0x00000000fffff984 */ /* 0x000fe20000000800 */
[----:B------:R-:W-:Y:S01]  /*8310*/  @!PT LDS RZ, [RZ] ;  /* 0x00000000fffff984 */ /* 0x000fe20000000800 */
[----:B------:R4:W-:Y:S04]  /*8320*/  @!P2 LDGSTS.E.BYPASS.LTC128B.128 [R188+0xe800], [R22.64+0x80] ;  /* 0x0e80008016bcafae */ /* 0x0009e8000b901d48 */
[----:B------:R-:W-:Y:S01]  /*8330*/  @P1 STS.128 [R188+0x10800], RZ ;  /* 0x010800ffbc001388 */ /* 0x000fe20000000c00 */
[----:B------:R-:W-:-:S03]  /*8340*/  @!P1 LEA R6, P0, R2, c[0x0][0x170], 0x1 ;  /* 0x00005c0002069a11 */ /* 0x000fc600078008ff */
[----:B------:R-:W-:Y:S01]  /*8350*/  @!PT LDS RZ, [RZ] ;  /* 0x00000000fffff984 */ /* 0x000fe20000000800 */
[----:B------:R-:W-:Y:S01]  /*8360*/  @!PT LDS RZ, [RZ] ;  /* 0x00000000fffff984 */ /* 0x000fe20000000800 */
[----:B------:R-:W-:Y:S01]  /*8370*/  @!PT LDS RZ, [RZ] ;  /* 0x00000000fffff984 */ /* 0x000fe20000000800 */
[----:B------:R1:W-:Y:S01]  /*8380*/  @!P1 LDGSTS.E.BYPASS.LTC128B.128 [R188+0x10800], [R18.64+0x100] ;  /* 0x1080010012bc9fae */ /* 0x0003e2000b901d48 */
[----:B------:R-:W-:-:S03]  /*8390*/  @!P3 LEA.HI.X R15, R2, c[0x0][0x174], R4, 0x1, P5 ;  /* 0x00005d00020fba11 */ /* 0x000fc600028f0c04 */
[----:B------:R-:W-:Y:S01]  /*83a0*/  @P3 STS.128 [R188+0xd000], RZ ;  /* 0x00d000ffbc003388 */ /* 0x000fe20000000c00 */
[----:B------:R-:W-:-:S03]  /*83b0*/  @!P2 LEA.HI.X R9, R2, c[0x0][0x174], R4, 0x1, P4 ;  /* 0x00005d000209aa11 */ /* 0x000fc600020f0c04 */
[----:B------:R-:W-:Y:S01]  /*83c0*/  @!PT LDS RZ, [RZ] ;  /* 0x00000000fffff984 */ /* 0x000fe20000000800 */
[----:B------:R-:W-:Y:S01]  /*83d0*/  @!PT LDS RZ, [RZ] ;  /* 0x00000000fffff984 */ /* 0x000fe20000000800 */
[----:B------:R-:W-:Y:S01]  /*83e0*/  @!PT LDS RZ, [RZ] ;  /* 0x00000000fffff984 */ /* 0x000fe20000000800 */
[----:B------:R3:W-:Y:S04]  /*83f0*/  @!P3 LDGSTS.E.BYPASS.LTC128B.128 [R188+0xd000], [R24.64] ;  /* 0x0d00000018bcbfae */ /* 0x0007e8000b901d48 */
        /* <DEDUP_REMOVED lines=26> */
[----:B-----5:R-:W-:Y:S04]  /*85a0*/  LDSM.16.M88.4 R136, [R176+0x6800] ;  /* 0x00680000b088783b */ /* 0x020fe80000000200 */
[----:B-1----:R-:W-:Y:S04]  /*85b0*/  LDSM.16.M88.4 R16, [R176+0x6000] ;  /* 0x00600000b010783b */ /* 0x002fe80000000200 */
[----:B------:R-:W-:Y:S04]  /*85c0*/  LDSM.16.M88.4 R32, [R176+0x7000] ;  /* 0x00700000b020783b */ /* 0x000fe80000000200 */
[----:B--2---:R-:W-:Y:S04]  /*85d0*/  LDSM.16.M88.4 R28, [R176+0x7800] ;  /* 0x00780000b01c783b */ /* 0x004fe80000000200 */
[----:B---3--:R-:W1:Y:S04]  /*85e0*/  LDSM.16.M88.4 R8, [R184] ;  /* 0x00000000b808783b */ /* 0x008e680000000200 */
[----:B------:R-:W-:Y:S04]  /*85f0*/  LDSM.16.M88.4 R172, [R183+0x800] ;  /* 0x00080000b7ac783b */ /* 0x000fe80000000200 */
[----:B----4-:R-:W2:Y:S04]  /*8600*/  LDSM.16.M88.4 R4, [R185] ;  /* 0x00000000b904783b */ /* 0x010ea80000000200 */
[----:B------:R-:W3:Y:S04]  /*8610*/  LDSM.16.M88.4 R152, [R183] ;  /* 0x00000000b798783b */ /* 0x000ee80000000200 */
[----:B------:R-:W4:Y:S04]  /*8620*/  LDSM.16.M88.4 R192, [R183+0x1000] ;  /* 0x00100000b7c0783b */ /* 0x000f280000000200 */
[----:B------:R-:W2:Y:S04]  /*8630*/  LDSM.16.M88.4 R196, [R183+0x1800] ;  /* 0x00180000b7c4783b */ /* 0x000ea80000000200 */
[----:B------:R-:W-:Y:S04]  /*8640*/  LDSM.16.M88.4 R24, [R187] ;  /* 0x00000000bb18783b */ /* 0x000fe80000000200 */
[----:B------:R-:W2:Y:S04]  /*8650*/  LDSM.16.M88.4 R200, [R182+0x6800] ;  /* 0x00680000b6c8783b */ /* 0x000ea80000000200 */
[----:B------:R-:W2:Y:S04]  /*8660*/  LDSM.16.M88.4 R204, [R182+0x6000] ;  /* 0x00600000b6cc783b */ /* 0x000ea80000000200 */
[----:B------:R-:W2:Y:S01]  /*8670*/  LDSM.16.M88.4 R208, [R182+0x7000] ;  /* 0x00700000b6d0783b */ /* 0x000ea20000000200 */
[C---:B-1----:R-:W-:Y:S03]  /*8680*/  HMMA.16816.F32 R148, R8.reuse, R136, RZ ;  /* 0x000000880894723c */ /* 0x042fe600000018ff */
[----:B------:R-:W-:Y:S04]  /*8690*/  LDSM.16.M88.4 R212, [R183+0x5800] ;  /* 0x00580000b7d4783b */ /* 0x000fe80000000200 */
[----:B------:R-:W1:Y:S01]  /*86a0*/  S2R R242, SR_TID.X ;  /* 0x0000000000f27919 */ /* 0x000e620000002100 */
[C---:B------:R-:W-:Y:S03]  /*86b0*/  HMMA.16816.F32 R140, R8.reuse, R16, RZ ;  /* 0x00000010088c723c */ /* 0x040fe600000018ff */
[----:B------:R-:W0:Y:S05]  /*86c0*/  LDGDEPBAR ;  /* 0x00000000000079af */ /* 0x000e2a0000000000 */
[C---:B------:R-:W-:Y:S08]  /*86d0*/  HMMA.16816.F32 R156, R8.reuse, R138, RZ ;  /* 0x0000008a089c723c */ /* 0x040ff000000018ff */
[C---:B------:R-:W-:Y:S08]  /*86e0*/  HMMA.16816.F32 R144, R8.reuse, R18, RZ ;  /* 0x000000120890723c */ /* 0x040ff000000018ff */
[C---:B------:R-:W-:Y:S08]  /*86f0*/  HMMA.16816.F32 R164, R8.reuse, R32, RZ ;  /* 0x0000002008a4723c */ /* 0x040ff000000018ff */
[C---:B------:R-:W-:Y:S08]  /*8700*/  HMMA.16816.F32 R168, R8.reuse, R34, RZ ;  /* 0x0000002208a8723c */ /* 0x040ff000000018ff */
[C---:B------:R-:W-:Y:S08]  /*8710*/  HMMA.16816.F32 R160, R8.reuse, R28, RZ ;  /* 0x0000001c08a0723c */ /* 0x040ff000000018ff */
[----:B------:R-:W-:Y:S08]  /*8720*/  HMMA.16816.F32 R28, R8, R30, RZ ;  /* 0x0000001e081c723c */ /* 0x000ff000000018ff */
[C---:B--2---:R-:W-:Y:S08]  /*8730*/  HMMA.16816.F32 R136, R4.reuse, R172, R148 ;  /* 0x000000ac0488723c */ /* 0x044ff00000001894 */
[C---:B---3--:R-:W-:Y:S08]  /*8740*/  HMMA.16816.F32 R16, R4.reuse, R152, R140 ;  /* 0x000000980410723c */ /* 0x048ff0000000188c */
[C---:B------:R-:W-:Y:S08]  /*8750*/  HMMA.16816.F32 R32, R4.reuse, R174, R156 ;  /* 0x000000ae0420723c */ /* 0x040ff0000000189c */
[C---:B------:R-:W-:Y:S01]  /*8760*/  HMMA.16816.F32 R8, R4.reuse, R154, R144 ;  /* 0x0000009a0408723c */ /* 0x040fe20000001890 */
[----:B------:R-:W2:Y:S04]  /*8770*/  LDSM.16.M88.4 R152, [R182+0x7800] ;  /* 0x00780000b698783b */ /* 0x000ea80000000200 */
[----:B------:R-:W-:Y:S03]  /*8780*/  LDSM.16.M88.4 R144, [R181+0x800] ;  /* 0x00080000b590783b */ /* 0x000fe60000000200 */
[C---:B----4-:R-:W-:Y:S08]  /*8790*/  HMMA.16816.F32 R140, R4.reuse, R192, R164 ;  /* 0x000000c0048c723c */ /* 0x050ff000000018a4 */
[C---:B------:R-:W-:Y:S08]  /*87a0*/  HMMA.16816.F32 R172, R4.reuse, R194, R168 ;  /* 0x000000c204ac723c */ /* 0x040ff000000018a8 */
[C---:B------:R-:W-:Y:S01]  /*87b0*/  HMMA.16816.F32 R192, R4.reuse, R196, R160 ;  /* 0x000000c404c0723c */ /* 0x040fe200000018a0 */
[----:B------:R-:W-:Y:S07]  /*87c0*/  LDSM.16.M88.4 R160, [R181] ;  /* 0x00000000b5a0783b */ /* 0x000fee0000000200 */
[----:B------:R-:W-:Y:S01]  /*87d0*/  HMMA.16816.F32 R168, R4, R198, R28 ;  /* 0x000000c604a8723c */ /* 0x000fe2000000181c */
[----:B------:R-:W3:Y:S04]  /*87e0*/  LDSM.16.M88.4 R4, [R186] ;  /* 0x00000000ba04783b */ /* 0x000ee80000000200 */
[----:B------:R-:W-:Y:S03]  /*87f0*/  LDSM.16.M88.4 R196, [R181+0x1800] ;  /* 0x00180000b5c4783b */ /* 0x000fe60000000200 */
[C---:B------:R-:W-:Y:S08]  /*8800*/  HMMA.16816.F32 R148, R24.reuse, R200, R136 ;  /* 0x000000c81894723c */ /* 0x040ff00000001888 */
[C---:B------:R-:W-:Y:S01]  /*8810*/  HMMA.16816.F32 R136, R24.reuse, R202, R32 ;  /* 0x000000ca1888723c */ /* 0x040fe20000001820 */
[----:B------:R-:W-:Y:S07]  /*8820*/  LDSM.16.M88.4 R200, [R176+0x8800] ;  /* 0x00880000b0c8783b */ /* 0x000fee0000000200 */
[C---:B------:R-:W-:Y:S08]  /*8830*/  HMMA.16816.F32 R156, R24.reuse, R206, R8 ;  /* 0x000000ce189c723c */ /* 0x040ff00000001808 */
[C---:B------:R-:W-:Y:S01]  /*8840*/  HMMA.16816.F32 R32, R24.reuse, R208, R140 ;  /* 0x000000d01820723c */ /* 0x040fe2000000188c */
[----:B------:R-:W4:Y:S07]  /*8850*/  LDSM.16.M88.4 R140, [R181+0x1000] ;  /* 0x00100000b58c783b */ /* 0x000f2e0000000200 */
[C---:B------:R-:W-:Y:S01]  /*8860*/  HMMA.16816.F32 R164, R24.reuse, R204, R16 ;  /* 0x000000cc18a4723c */ /* 0x040fe20000001810 */
[----:B------:R-:W-:Y:S04]  /*8870*/  LDSM.16.M88.4 R16, [R184+0x2000] ;  /* 0x00200000b810783b */ /* 0x000fe80000000200 */
[----:B------:R-:W-:Y:S03]  /*8880*/  LDSM.16.M88.4 R204, [R176+0x9000] ;  /* 0x00900000b0cc783b */ /* 0x000fe60000000200 */
[C---:B------:R-:W-:Y:S01]  /*8890*/  HMMA.16816.F32 R28, R24.reuse, R210, R172 ;  /* 0x000000d2181c723c */ /* 0x040fe200000018ac */
[----:B------:R-:W1:Y:S07]  /*88a0*/  LDSM.16.M88.4 R208, [R176+0x8000] ;  /* 0x00800000b0d0783b */ /* 0x000e6e0000000200 */
[----:B--2---:R-:W-:Y:S08]  /*88b0*/  HMMA.16816.F32 R8, R24, R152, R192 ;  /* 0x000000981808723c */ /* 0x004ff000000018c0 */
[----:B---3--:R-:W-:Y:S08]  /*88c0*/  HMMA.16816.F32 R192, R4, R162, R156 ;  /* 0x000000a204c0723c */ /* 0x008ff0000000189c */
[----:B------:R-:W-:Y:S08]  /*88d0*/  HMMA.16816.F32 R24, R24, R154, R168 ;  /* 0x0000009a1818723c */ /* 0x000ff000000018a8 */
[C---:B------:R-:W-:Y:S08]  /*88e0*/  HMMA.16816.F32 R172, R4.reuse, R160, R164 ;  /* 0x000000a004ac723c */ /* 0x040ff000000018a4 */
[C---:B------:R-:W-:Y:S01]  /*88f0*/  HMMA.16816.F32 R168, R4.reuse, R144, R148 ;  /* 0x0000009004a8723c */ /* 0x040fe20000001894 */
[----:B------:R-:W-:Y:S07]  /*8900*/  LDSM.16.M88.4 R148, [R183+0x2800] ;  /* 0x00280000b794783b */ /* 0x000fee0000000200 */
[C---:B------:R-:W-:Y:S01]  /*8910*/  HMMA.16816.F32 R156, R4.reuse, R146, R136 ;  /* 0x00000092049c723c */ /* 0x040fe20000001888 */
[----:B------:R-:W2:Y:S04]  /*8920*/  LDSM.16.M88.4 R144, [R176+0x9800] ;  /* 0x00980000b090783b */ /* 0x000ea80000000200 */
[----:B------:R-:W-:Y:S03]  /*8930*/  LDSM.16.M88.4 R136, [R183+0x2000] ;  /* 0x00200000b788783b */ /* 0x000fe60000000200 */
[C---:B----4-:R-:W-:Y:S08]  /*8940*/  HMMA.16816.F32 R164, R4.reuse, R140, R32 ;  /* 0x0000008c04a4723c */ /* 0x050ff00000001820 */
[C---:B------:R-:W-:Y:S08]  /*8950*/  HMMA.16816.F32 R160, R4.reuse, R142, R28 ;  /* 0x0000008e04a0723c */ /* 0x040ff0000000181c */
[----:B------:R-:W-:Y:S01]  /*8960*/  HMMA.16816.F32 R152, R4, R196, R8 ;  /* 0x000000c40498723c */ /* 0x000fe20000001808 */
[----:B------:R-:W3:Y:S07]  /*8970*/  LDSM.16.M88.4 R8, [R185+0x2000] ;  /* 0x00200000b908783b */ /* 0x000eee0000000200 */
[----:B-1----:R-:W-:Y:S01]  /*8980*/  HMMA.16816.F32 R28, R16, R210, R192 ;  /* 0x000000d2101c723c */ /* 0x002fe200000018c0 */
[----:B------:R-:W1:Y:S07]  /*8990*/  LDSM.16.M88.4 R192, [R183+0x3000] ;  /* 0x00300000b7c0783b */ /* 0x000e6e0000000200 */
[----:B------:R-:W-:Y:S01]  /*89a0*/  HMMA.16816.F32 R140, R4, R198, R24 ;  /* 0x000000c6048c723c */ /* 0x000fe20000001818 */
[----:B------:R-:W-:Y:S07]  /*89b0*/  LDSM.16.M88.4 R4, [R187+0x2000] ;  /* 0x00200000bb04783b */ /* 0x000fee0000000200 */
[C---:B------:R-:W-:Y:S08]  /*89c0*/  HMMA.16816.F32 R24, R16.reuse, R200, R168 ;  /* 0x000000c81018723c */ /* 0x040ff000000018a8 */
[C---:B------:R-:W-:Y:S01]  /*89d0*/  HMMA.16816.F32 R156, R16.reuse, R202, R156 ;  /* 0x000000ca109c723c */ /* 0x040fe2000000189c */
[----:B------:R-:W4:Y:S07]  /*89e0*/  LDSM.16.M88.4 R200, [R183+0x3800] ;  /* 0x00380000b7c8783b */ /* 0x000f2e0000000200 */
[C---:B------:R-:W-:Y:S08]  /*89f0*/  HMMA.16816.F32 R168, R16.reuse, R204, R164 ;  /* 0x000000cc10a8723c */ /* 0x040ff000000018a4 */
[C---:B------:R-:W-:Y:S01]  /*8a00*/  HMMA.16816.F32 R32, R16.reuse, R208, R172 ;  /* 0x000000d01020723c */ /* 0x040fe200000018ac */
[----:B------:R-:W4:Y:S07]  /*8a10*/  LDSM.16.M88.4 R208, [R182+0x8000] ;  /* 0x00800000b6d0783b */ /* 0x000f2e0000000200 */
[C---:B------:R-:W-:Y:S01]  /*8a20*/  HMMA.16816.F32 R172, R16.reuse, R206, R160 ;  /* 0x000000ce10ac723c */ /* 0x040fe200000018a0 */
[----:B------:R-:W-:Y:S07]  /*8a30*/  LDSM.16.M88.4 R204, [R181+0x3800] ;  /* 0x00380000b5cc783b */ /* 0x000fee0000000200 */
[C---:B--2---:R-:W-:Y:S08]  /*8a40*/  HMMA.16816.F32 R196, R16.reuse, R144, R152 ;  /* 0x0000009010c4723c */ /* 0x044ff00000001898 */
[----:B------:R-:W-:Y:S01]  /*8a50*/  HMMA.16816.F32 R164, R16, R146, R140 ;  /* 0x0000009210a4723c */ /* 0x000fe2000000188c */
[----:B------:R-:W2:Y:S04]  /*8a60*/  LDSM.16.M88.4 R144, [R182+0x8800] ;  /* 0x00880000b690783b */ /* 0x000ea80000000200 */
[----:B------:R-:W2:Y:S03]  /*8a70*/  LDSM.16.M88.4 R140, [R182+0x9000] ;  /* 0x00900000b68c783b */ /* 0x000ea60000000200 */
[C---:B---3--:R-:W-:Y:S08]  /*8a80*/  HMMA.16816.F32 R152, R8.reuse, R138, R28 ;  /* 0x0000008a0898723c */ /* 0x048ff0000000181c */
[C---:B-1----:R-:W-:Y:S01]  /*8a90*/  HMMA.16816.F32 R28, R8.reuse, R192, R168 ;  /* 0x000000c0081c723c */ /* 0x042fe200000018a8 */
[----:B------:R-:W1:Y:S07]  /*8aa0*/  LDSM.16.M88.4 R168, [R182+0x9800] ;  /* 0x00980000b6a8783b */ /* 0x000e6e0000000200 */
[C---:B------:R-:W-:Y:S08]  /*8ab0*/  HMMA.16816.F32 R160, R8.reuse, R136, R32 ;  /* 0x0000008808a0723c */ /* 0x040ff00000001820 */
[C---:B------:R-:W-:Y:S01]  /*8ac0*/  HMMA.16816.F32 R136, R8.reuse, R148, R24 ;  /* 0x000000940888723c */ /* 0x040fe20000001818 */
[----:B------:R-:W-:Y:S07]  /*8ad0*/  LDSM.16.M88.4 R24, [R186+0x2000] ;  /* 0x00200000ba18783b */ /* 0x000fee0000000200 */
[C---:B------:R-:W-:Y:S01]  /*8ae0*/  HMMA.16816.F32 R16, R8.reuse, R194, R172 ;  /* 0x000000c20810723c */ /* 0x040fe200000018ac */
[----:B------:R-:W3:Y:S04]  /*8af0*/  LDSM.16.M88.4 R172, [R181+0x2000] ;  /* 0x00200000b5ac783b */ /* 0x000ee80000000200 */
[----:B------:R-:W-:Y:S03]  /*8b00*/  LDSM.16.M88.4 R192, [R176+0xa800] ;  /* 0x00a80000b0c0783b */ /* 0x000fe60000000200 */
[C---:B------:R-:W-:Y:S08]  /*8b10*/  HMMA.16816.F32 R32, R8.reuse, R150, R156 ;  /* 0x000000960820723c */ /* 0x040ff0000000189c */
[C---:B----4-:R-:W-:Y:S01]  /*8b20*/  HMMA.16816.F32 R156, R8.reuse, R200, R196 ;  /* 0x000000c8089c723c */ /* 0x050fe200000018c4 */
[----:B------:R-:W4:Y:S07]  /*8b30*/  LDSM.16.M88.4 R196, [R181+0x2800] ;  /* 0x00280000b5c4783b */ /* 0x000f2e0000000200 */
[----:B------:R-:W-:Y:S01]  /*8b40*/  HMMA.16816.F32 R8, R8, R202, R164 ;  /* 0x000000ca0808723c */ /* 0x000fe200000018a4 */
[----:B------:R-:W1:Y:S07]  /*8b50*/  LDSM.16.M88.4 R200, [R181+0x3000] ;  /* 0x00300000b5c8783b */ /* 0x000e6e0000000200 */
[C---:B------:R-:W-:Y:S08]  /*8b60*/  HMMA.16816.F32 R160, R4.reuse, R208, R160 ;  /* 0x000000d004a0723c */ /* 0x040ff000000018a0 */
[C---:B------:R-:W-:Y:S01]  /*8b70*/  HMMA.16816.F32 R152, R4.reuse, R210, R152 ;  /* 0x000000d20498723c */ /* 0x040fe20000001898 */
[----:B------:R-:W-:Y:S07]  /*8b80*/  LDSM.16.M88.4 R208, [R182+0xa000] ;  /* 0x00a00000b6d0783b */ /* 0x000fee0000000200 */
[C---:B--2---:R-:W-:Y:S01]  /*8b90*/  HMMA.16816.F32 R164, R4.reuse, R144, R136 ;  /* 0x0000009004a4723c */ /* 0x044fe20000001888 */
[----:B------:R-:W-:Y:S07]  /*8ba0*/  LDSM.16.M88.4 R136, [R176+0xa000] ;  /* 0x00a00000b088783b */ /* 0x000fee0000000200 */
[C---:B------:R-:W-:Y:S08]  /*8bb0*/  HMMA.16816.F32 R148, R4.reuse, R146, R32 ;  /* 0x000000920494723c */ /* 0x040ff00000001820 */
[C---:B------:R-:W-:Y:S08]  /*8bc0*/  HMMA.16816.F32 R144, R4.reuse, R140, R28 ;  /* 0x0000008c0490723c */ /* 0x040ff0000000181c */
[C---:B------:R-:W-:Y:S08]  /*8bd0*/  HMMA.16816.F32 R28, R4.reuse, R142, R16 ;  /* 0x0000008e041c723c */ /* 0x040ff00000001810 */
[C---:B-1----:R-:W-:Y:S01]  /*8be0*/  HMMA.16816.F32 R16, R4.reuse, R168, R156 ;  /* 0x000000a80410723c */ /* 0x042fe2000000189c */
[----:B------:R-:W-:Y:S07]  /*8bf0*/  LDSM.16.M88.4 R156, [R176+0xb000] ;  /* 0x00b00000b09c783b */ /* 0x000fee0000000200 */
[----:B------:R-:W-:Y:S01]  /*8c00*/  HMMA.16816.F32 R8, R4, R170, R8 ;  /* 0x000000aa0408723c */ /* 0x000fe20000001808 */
[----:B------:R-:W1:Y:S07]  /*8c10*/  LDSM.16.M88.4 R4, [R184+0x4000] ;  /* 0x00400000b804783b */ /* 0x000e6e0000000200 */
[C---:B---3--:R-:W-:Y:S08]  /*8c20*/  HMMA.16816.F32 R32, R24.reuse, R172, R160 ;  /* 0x000000ac1820723c */ /* 0x048ff000000018a0 */
[C---:B------:R-:W-:Y:S01]  /*8c30*/  HMMA.16816.F32 R140, R24.reuse, R174, R152 ;  /* 0x000000ae188c723c */ /* 0x040fe20000001898 */
[----:B------:R-:W2:Y:S07]  /*8c40*/  LDSM.16.M88.4 R172, [R176+0xb800] ;  /* 0x00b80000b0ac783b */ /* 0x000eae0000000200 */
[C---:B----4-:R-:W-:Y:S08]  /*8c50*/  HMMA.16816.F32 R168, R24.reuse, R196, R164 ;  /* 0x000000c418a8723c */ /* 0x050ff000000018a4 */
[C---:B------:R-:W-:Y:S01]  /*8c60*/  HMMA.16816.F32 R164, R24.reuse, R198, R148 ;  /* 0x000000c618a4723c */ /* 0x040fe20000001894 */
[----:B------:R-:W-:Y:S07]  /*8c70*/  LDSM.16.M88.4 R196, [R183+0x4000] ;  /* 0x00400000b7c4783b */ /* 0x000fee0000000200 */
[C---:B------:R-:W-:Y:S01]  /*8c80*/  HMMA.16816.F32 R148, R24.reuse, R204, R16 ;  /* 0x000000cc1894723c */ /* 0x040fe20000001810 */
[----:B------:R-:W3:Y:S07]  /*8c90*/  LDSM.16.M88.4 R16, [R185+0x4000] ;  /* 0x00400000b910783b */ /* 0x000eee0000000200 */
[C---:B------:R-:W-:Y:S08]  /*8ca0*/  HMMA.16816.F32 R152, R24.reuse, R202, R28 ;  /* 0x000000ca1898723c */ /* 0x040ff0000000181c */
[C---:B------:R-:W-:Y:S01]  /*8cb0*/  HMMA.16816.F32 R160, R24.reuse, R200, R144 ;  /* 0x000000c818a0723c */ /* 0x040fe20000001890 */
[----:B------:R-:W4:Y:S07]  /*8cc0*/  LDSM.16.M88.4 R200, [R183+0x4800] ;  /* 0x00480000b7c8783b */ /* 0x000f2e0000000200 */
[----:B------:R-:W-:Y:S01]  /*8cd0*/  HMMA.16816.F32 R28, R24, R206, R8 ;  /* 0x000000ce181c723c */ /* 0x000fe20000001808 */
[----:B------:R-:W3:Y:S04]  /*8ce0*/  LDSM.16.M88.4 R8, [R187+0x4000] ;  /* 0x00400000bb08783b */ /* 0x000ee80000000200 */
[----:B------:R-:W3:Y:S03]  /*8cf0*/  LDSM.16.M88.4 R204, [R183+0x5000] ;  /* 0x00500000b7cc783b */ /* 0x000ee60000000200 */
[C---:B-1----:R-:W-:Y:S08]  /*8d00*/  HMMA.16816.F32 R24, R4.reuse, R136, R32 ;  /* 0x000000880418723c */ /* 0x042ff00000001820 */
[C---:B------:R-:W-:Y:S08]  /*8d10*/  HMMA.16816.F32 R32, R4.reuse, R138, R140 ;  /* 0x0000008a0420723c */ /* 0x040ff0000000188c */
[C---:B--2---:R-:W-:Y:S08]  /*8d20*/  HMMA.16816.F32 R148, R4.reuse, R172, R148 ;  /* 0x000000ac0494723c */ /* 0x044ff00000001894 */
[C---:B------:R-:W-:Y:S01]  /*8d30*/  HMMA.16816.F32 R136, R4.reuse, R192, R168 ;  /* 0x000000c00488723c */ /* 0x040fe200000018a8 */
[----:B------:R-:W1:Y:S07]  /*8d40*/  LDSM.16.M88.4 R168, [R182+0xa800] ;  /* 0x00a80000b6a8783b */ /* 0x000e6e0000000200 */
[C---:B------:R-:W-:Y:S01]  /*8d50*/  HMMA.16816.F32 R144, R4.reuse, R194, R164 ;  /* 0x000000c20490723c */ /* 0x040fe200000018a4 */
[----:B------:R-:W-:Y:S07]  /*8d60*/  LDSM.16.M88.4 R192, [R181+0x4000] ;  /* 0x00400000b5c0783b */ /* 0x000fee0000000200 */
[----:B------:R-:W-:Y:S01]  /*8d70*/  HMMA.16816.F32 R164, R4, R174, R28 ;  /* 0x000000ae04a4723c */ /* 0x000fe2000000181c */
[----:B------:R-:W-:Y:S07]  /*8d80*/  LDSM.16.M88.4 R172, [R182+0xb000] ;  /* 0x00b00000b6ac783b */ /* 0x000fee0000000200 */
[C---:B---3--:R-:W-:Y:S08]  /*8d90*/  HMMA.16816.F32 R28, R16.reuse, R198, R32 ;  /* 0x000000c6101c723c */ /* 0x048ff00000001820 */
[----:B------:R-:W-:Y:S08]  /*8da0*/  HMMA.16816.F32 R24, R16, R196, R24 ;  /* 0x000000c41018723c */ /* 0x000ff00000001818 */
[C---:B------:R-:W-:Y:S08]  /*8db0*/  HMMA.16816.F32 R160, R4.reuse, R156, R160 ;  /* 0x0000009c04a0723c */ /* 0x040ff000000018a0 */
[----:B------:R-:W-:Y:S01]  /*8dc0*/  HMMA.16816.F32 R140, R4, R158, R152 ;  /* 0x0000009e048c723c */ /* 0x000fe20000001898 */
[----:B------:R-:W2:Y:S07]  /*8dd0*/  LDSM.16.M88.4 R4, [R186+0x4000] ;  /* 0x00400000ba04783b */ /* 0x000eae0000000200 */
[C---:B------:R-:W-:Y:S01]  /*8de0*/  HMMA.16816.F32 R152, R16.reuse, R212, R148 ;  /* 0x000000d41098723c */ /* 0x040fe20000001894 */
[----:B------:R-:W3:Y:S07]  /*8df0*/  LDSM.16.M88.4 R148, [R182+0xb800] ;  /* 0x00b80000b694783b */ /* 0x000eee0000000200 */
[----:B----4-:R-:W-:Y:S08]  /*8e00*/  HMMA.16816.F32 R32, R16, R200, R136 ;  /* 0x000000c81020723c */ /* 0x010ff00000001888 */
[----:B------:R-:W-:Y:S08]  /*8e10*/  HMMA.16816.F32 R28, R8, R210, R28 ;  /* 0x000000d2081c723c */ /* 0x000ff0000000181c */
[----:B------:R-:W-:Y:S08]  /*8e20*/  HMMA.16816.F32 R144, R16, R202, R144 ;  /* 0x000000ca1090723c */ /* 0x000ff00000001890 */
[----:B------:R-:W-:Y:S08]  /*8e30*/  HMMA.16816.F32 R24, R8, R208, R24 ;  /* 0x000000d00818723c */ /* 0x000ff00000001818 */
[----:B------:R-:W-:Y:S01]  /*8e40*/  HMMA.16816.F32 R156, R16, R204, R160 ;  /* 0x000000cc109c723c */ /* 0x000fe200000018a0 */
[----:B------:R-:W4:Y:S01]  /*8e50*/  LDSM.16.M88.4 R160, [R181+0x4800] ;  /* 0x00480000b5a0783b */ /* 0x000f220000000200 */
[----:B------:R-:W-:-:S05]  /*8e60*/  IMAD.SHL.U32 R242, R242, 0x2, RZ ;  /* 0x00000002f2f27824 */ /* 0x000fca00078e00ff */
[----:B------:R-:W-:Y:S01]  /*8e70*/  LOP3.LUT R242, R242, 0x6, RZ, 0xc0, !PT ;  /* 0x00000006f2f27812 */ /* 0x000fe200078ec0ff */
[----:B-1----:R-:W-:Y:S04]  /*8e80*/  HMMA.16816.F32 R32, R8, R168, R32 ;  /* 0x000000a80820723c */ /* 0x002fe80000001820 */
[----:B------:R-:W-:-:S04]  /*8e90*/  IMAD R0, R223, 0x40, R242 ;  /* 0x00000040df007824 */ /* 0x000fc800078e02f2 */
[----:B------:R-:W-:Y:S01]  /*8ea0*/  HMMA.16816.F32 R140, R16, R206, R140 ;  /* 0x000000ce108c723c */ /* 0x000fe2000000188c */
[----:B------:R-:W-:-:S07]  /*8eb0*/  IADD3 R2, R0, 0x8, RZ ;  /* 0x0000000800027810 */ /* 0x000fce0007ffe0ff */
[----:B------:R-:W-:Y:S01]  /*8ec0*/  HMMA.16816.F32 R136, R16, R214, R164 ;  /* 0x000000d61088723c */ /* 0x000fe200000018a4 */
[----:B------:R-:W-:-:S07]  /*8ed0*/  IADD3 R14, R0, 0x1, RZ ;  /* 0x00000001000e7810 */ /* 0x000fce0007ffe0ff */
[----:B--2---:R-:W-:Y:S01]  /*8ee0*/  HMMA.16816.F32 R28, R4, R194, R28 ;  /* 0x000000c2041c723c */ /* 0x004fe2000000181c */
[----:B------:R1:W-:Y:S07]  /*8ef0*/  I2F R17, R2 ;  /* 0x0000000200117306 */ /* 0x0003ee0000201400 */
[----:B------:R-:W-:Y:S08]  /*8f00*/  HMMA.16816.F32 R144, R8, R170, R144 ;  /* 0x000000aa0890723c */ /* 0x000ff00000001890 */
[----:B------:R-:W-:Y:S01]  /*8f10*/  HMMA.16816.F32 R168, R4, R192, R24 ;  /* 0x000000c004a8723c */ /* 0x000fe20000001818 */
[----:B------:R-:W2:Y:S07]  /*8f20*/  I2F R16, R14 ;  /* 0x0000000e00107306 */ /* 0x000eae0000201400 */
[----:B---3--:R-:W-:Y:S01]  /*8f30*/  HMMA.16816.F32 R164, R8, R148, R152 ;  /* 0x0000009408a4723c */ /* 0x008fe20000001898 */
[----:B------:R-:W3:Y:S01]  /*8f40*/  LDSM.16.M88.4 R152, [R181+0x5000] ;  /* 0x00500000b598783b */ /* 0x000ee20000000200 */
[----:B------:R-:W-:-:S02]  /*8f50*/  IADD3 R15, R0, 0x9, RZ ;  /* 0x00000009000f7810 */ /* 0x000fc40007ffe0ff */
[C---:B------:R-:W-:Y:S02]  /*8f60*/  ISETP.GE.AND P6, PT, R2.reuse, R21, PT ;  /* 0x000000150200720c */ /* 0x040fe40003fc6270 */
[----:B------:R-:W3:Y:S02]  /*8f70*/  I2F R22, R15 ;  /* 0x0000000f00167306 */ /* 0x000ee40000201400 */
[----:B------:R-:W-:Y:S01]  /*8f80*/  HMMA.16816.F32 R156, R8, R172, R156 ;  /* 0x000000ac089c723c */ /* 0x000fe2000000189c */
[----:B------:R-:W-:Y:S02]  /*8f90*/  ISETP.GE.AND P4, PT, R2, R20, PT ;  /* 0x000000140200720c */ /* 0x000fe40003f86270 */
[----:B-1----:R-:W-:-:S05]  /*8fa0*/  IADD3 R2, R0, 0x10, RZ ;  /* 0x0000001000027810 */ /* 0x002fca0007ffe0ff */
[----:B----4-:R-:W-:Y:S01]  /*8fb0*/  HMMA.16816.F32 R32, R4, R160, R32 ;  /* 0x000000a00420723c */ /* 0x010fe20000001820 */
[C---:B------:R-:W-:Y:S02]  /*8fc0*/  ISETP.GE.AND P5, PT, R14.reuse, R21, PT ;  /* 0x000000150e00720c */ /* 0x040fe40003fa6270 */
[----:B------:R-:W-:Y:S01]  /*8fd0*/  ISETP.GE.AND P0, PT, R14, R20, PT ;  /* 0x000000140e00720c */ /* 0x000fe20003f06270 */
[----:B--2---:R-:W-:-:S04]  /*8fe0*/  FFMA.FTZ R14, R16, R189, R169 ;  /* 0x000000bd100e7223 */ /* 0x004fc800000100a9 */
[C---:B------:R-:W-:Y:S01]  /*8ff0*/  HMMA.16816.F32 R172, R8.reuse, R174, R140 ;  /* 0x000000ae08ac723c */ /* 0x040fe2000000188c */
[----:B------:R-:W1:Y:S01]  /*9000*/  LDSM.16.M88.4 R140, [R181+0x5800] ;  /* 0x00580000b58c783b */ /* 0x000e620000000200 */
[----:B------:R2:W4:Y:S06]  /*9010*/  I2F R24, R2 ;  /* 0x0000000200187306 */ /* 0x00052c0000201400 */
[----:B------:R-:W-:Y:S01]  /*9020*/  HMMA.16816.F32 R148, R8, R150, R136 ;  /* 0x000000960894723c */ /* 0x000fe20000001888 */
[----:B------:R-:W-:Y:S01]  /*9030*/  FSEL R192, R14, -INF , !P5 ;  /* 0xff8000000ec07808 */ /* 0x000fe20006800000 */
[----:B------:R-:W-:Y:S01]  /*9040*/  IMAD.MOV.U32 R195, RZ, RZ, R243 ;  /* 0x000000ffffc37224 */ /* 0x000fe200078e00f3 */
[----:B------:R-:W-:-:S04]  /*9050*/  DEPBAR.LE SB0, 0x0 ;  /* 0x000080000000791a */ /* 0x000fc80000000000 */
[CC--:B------:R-:W-:Y:S02]  /*9060*/  FFMA.FTZ R11, R17.reuse, R189.reuse, R28 ;  /* 0x000000bd110b7223 */ /* 0x0c0fe4000001001c */
[-C--:B------:R-:W-:Y:S02]  /*9070*/  FFMA.FTZ R9, R17, R189.reuse, R30 ;  /* 0x000000bd11097223 */ /* 0x080fe4000001001e */
[----:B------:R-:W-:Y:S02]  /*9080*/  FFMA.FTZ R10, R16, R189, R171 ;  /* 0x000000bd100a7223 */ /* 0x000fe400000100ab */
[----:B------:R-:W-:Y:S01]  /*9090*/  HMMA.16816.F32 R16, R4, R162, R144 ;  /* 0x000000a20410723c */ /* 0x000fe20000001890 */
[----:B------:R-:W-:Y:S02]  /*90a0*/  FSEL R169, R11, -INF , !P6 ;  /* 0xff8000000ba97808 */ /* 0x000fe40007000000 */
[----:B------:R-:W-:Y:S02]  /*90b0*/  FSEL R171, R9, -INF , !P4 ;  /* 0xff80000009ab7808 */ /* 0x000fe40006000000 */
[C---:B------:R-:W-:Y:S01]  /*90c0*/  ISETP.GE.AND P6, PT, R2.reuse, R21, PT ;  /* 0x000000150200720c */ /* 0x040fe20003fc6270 */
[----:B------:R-:W-:Y:S01]  /*90d0*/  BAR.SYNC.DEFER_BLOCKING 0x0 ;  /* 0x0000000000007b1d */ /* 0x000fe20000010000 */
[----:B------:R-:W-:-:S02]  /*90e0*/  ISETP.GE.AND P4, PT, R2, R20, PT ;  /* 0x000000140200720c */ /* 0x000fc40003f86270 */
[C---:B------:R-:W-:Y:S02]  /*90f0*/  IADD3 R8, R0.reuse, 0x11, RZ ;  /* 0x0000001100087810 */ /* 0x040fe40007ffe0ff */
[----:B--2---:R-:W-:Y:S02]  /*9100*/  IADD3 R2, R0, 0x18, RZ ;  /* 0x0000001800027810 */ /* 0x004fe40007ffe0ff */
[----:B------:R2:W1:Y:S01]  /*9110*/  I2F R14, R8 ;  /* 0x00000008000e7306 */ /* 0x0004620000201400 */
[----:B------:R-:W-:Y:S01]  /*9120*/  FSEL R193, R10, -INF , !P0 ;  /* 0xff8000000ac17808 */ /* 0x000fe20004000000 */
[C---:B---3--:R-:W-:Y:S01]  /*9130*/  FFMA.FTZ R11, R22.reuse, R189, R29 ;  /* 0x000000bd160b7223 */ /* 0x048fe2000001001d */
[----:B------:R-:W-:Y:S01]  /*9140*/  ISETP.GE.AND P5, PT, R15, R21, PT ;  /* 0x000000150f00720c */ /* 0x000fe20003fa6270 */
[----:B------:R-:W-:-:S04]  /*9150*/  FFMA.FTZ R10, R22, R189, R31 ;  /* 0x000000bd160a7223 */ /* 0x000fc8000001001f */
[----:B------:R-:W3:Y:S01]  /*9160*/  I2F R23, R2 ;  /* 0x0000000200177306 */ /* 0x000ee20000201400 */
[----:B------:R-:W-:Y:S02]  /*9170*/  ISETP.GE.AND P0, PT, R15, R20, PT ;  /* 0x000000140f00720c */ /* 0x000fe40003f06270 */
[----:B------:R-:W-:Y:S01]  /*9180*/  IADD3 R9, R0, 0x19, RZ ;  /* 0x0000001900097810 */ /* 0x000fe20007ffe0ff */
[----:B------:R-:W-:Y:S01]  /*9190*/  HMMA.16816.F32 R136, R4, R152, R156 ;  /* 0x000000980488723c */ /* 0x000fe2000000189c */
[----:B------:R-:W-:Y:S01]  /*91a0*/  FSEL R160, R11, -INF , !P5 ;  /* 0xff8000000ba07808 */ /* 0x000fe20006800000 */
[-C--:B----4-:R-:W-:Y:S01]  /*91b0*/  FFMA.FTZ R11, R24, R189.reuse, R32 ;  /* 0x000000bd180b7223 */ /* 0x090fe20000010020 */
[----:B------:R-:W-:Y:S01]  /*91c0*/  FSEL R161, R10, -INF , !P0 ;  /* 0xff8000000aa17808 */ /* 0x000fe20004000000 */
[----:B------:R-:W4:Y:S01]  /*91d0*/  I2F R22, R9 ;  /* 0x0000000900167306 */ /* 0x000f220000201400 */
[----:B------:R-:W-:Y:S01]  /*91e0*/  FFMA.FTZ R10, R24, R189, R34 ;  /* 0x000000bd180a7223 */ /* 0x000fe20000010022 */
[----:B------:R-:W-:-:S02]  /*91f0*/  ISETP.GE.AND P5, PT, R8, R21, PT ;  /* 0x000000150800720c */ /* 0x000fc40003fa6270 */
[-C--:B------:R-:W-:Y:S02]  /*9200*/  ISETP.GE.AND P0, PT, R8, R20.reuse, PT ;  /* 0x000000140800720c */ /* 0x080fe40003f06270 */
[----:B--2---:R-:W-:Y:S02]  /*9210*/  IADD3 R8, R0, 0x20, RZ ;  /* 0x0000002000087810 */ /* 0x004fe40007ffe0ff */
[----:B------:R-:W-:Y:S02]  /*9220*/  FSEL R146, R11, -INF , !P6 ;  /* 0xff8000000b927808 */ /* 0x000fe40007000000 */
[----:B------:R-:W-:Y:S01]  /*9230*/  FSEL R157, R10, -INF , !P4 ;  /* 0xff8000000a9d7808 */ /* 0x000fe20006000000 */
[----:B-1----:R-:W-:Y:S01]  /*9240*/  FFMA.FTZ R15, R14, R189, R33 ;  /* 0x000000bd0e0f7223 */ /* 0x002fe20000010021 */
[C---:B------:R-:W-:Y:S01]  /*9250*/  ISETP.GE.AND P6, PT, R2.reuse, R21, PT ;  /* 0x000000150200720c */ /* 0x040fe20003fc6270 */
[-C--:B---3--:R-:W-:Y:S01]  /*9260*/  FFMA.FTZ R10, R23, R189.reuse, R16 ;  /* 0x000000bd170a7223 */ /* 0x088fe20000010010 */
[----:B------:R-:W-:Y:S01]  /*9270*/  ISETP.GE.AND P4, PT, R2, R20, PT ;  /* 0x000000140200720c */ /* 0x000fe20003f86270 */
[----:B------:R-:W-:Y:S01]  /*9280*/  FFMA.FTZ R14, R14, R189, R35 ;  /* 0x000000bd0e0e7223 */ /* 0x000fe20000010023 */
[----:B------:R-:W-:Y:S01]  /*9290*/  IADD3 R2, R0, 0x21, RZ ;  /* 0x0000002100027810 */ /* 0x000fe20007ffe0ff */
[----:B------:R-:W1:Y:S01]  /*92a0*/  I2F R30, R8 ;  /* 0x00000008001e7306 */ /* 0x000e620000201400 */
[----:B------:R-:W-:Y:S01]  /*92b0*/  HMMA.16816.F32 R32, R4, R154, R172 ;  /* 0x0000009a0420723c */ /* 0x000fe200000018ac */
[----:B------:R-:W-:-:S02]  /*92c0*/  FSEL R144, R10, -INF , !P6 ;  /* 0xff8000000a907808 */ /* 0x000fc40007000000 */
[----:B------:R-:W-:-:S04]  /*92d0*/  IADD3 R10, R0, 0x29, RZ ;  /* 0x00000029000a7810 */ /* 0x000fc80007ffe0ff */
[----:B------:R-:W2:Y:S01]  /*92e0*/  I2F R28, R2 ;  /* 0x00000002001c7306 */ /* 0x000ea20000201400 */
[----:B------:R-:W-:Y:S01]  /*92f0*/  FSEL R145, R15, -INF , !P5 ;  /* 0xff8000000f917808 */ /* 0x000fe20006800000 */
[-C--:B----4-:R-:W-:Y:S01]  /*9300*/  FFMA.FTZ R15, R22, R189.reuse, R17 ;  /* 0x000000bd160f7223 */ /* 0x090fe20000010011 */
[----:B------:R-:W-:Y:S01]  /*9310*/  FSEL R156, R14, -INF , !P0 ;  /* 0xff8000000e9c7808 */ /* 0x000fe20004000000 */
[----:B------:R-:W-:Y:S01]  /*9320*/  FFMA.FTZ R14, R22, R189, R19 ;  /* 0x000000bd160e7223 */ /* 0x000fe20000010013 */
[C---:B------:R-:W-:Y:S02]  /*9330*/  ISETP.GE.AND P5, PT, R9.reuse, R21, PT ;  /* 0x000000150900720c */ /* 0x040fe40003fa6270 */
[----:B------:R-:W-:Y:S01]  /*9340*/  ISETP.GE.AND P0, PT, R9, R20, PT ;  /* 0x000000140900720c */ /* 0x000fe20003f06270 */
[----:B------:R-:W-:Y:S01]  /*9350*/  FFMA.FTZ R9, R23, R189, R18 ;  /* 0x000000bd17097223 */ /* 0x000fe20000010012 */
[----:B------:R-:W3:Y:S01]  /*9360*/  I2F R22, R10 ;  /* 0x0000000a00167306 */ /* 0x000ee20000201400 */
[----:B------:R-:W-:Y:S01]  /*9370*/  IADD3 R11, R0, 0x28, RZ ;  /* 0x00000028000b7810 */ /* 0x000fe20007ffe0ff */
[----:B------:R-:W-:Y:S01]  /*9380*/  HMMA.16816.F32 R24, R4, R140, R164 ;  /* 0x0000008c0418723c */ /* 0x000fe200000018a4 */
[----:B------:R-:W-:-:S02]  /*9390*/  ISETP.GE.AND P6, PT, R8, R21, PT ;  /* 0x000000150800720c */ /* 0x000fc40003fc6270 */
[----:B------:R-:W-:Y:S02]  /*93a0*/  FSEL R152, R9, -INF , !P4 ;  /* 0xff80000009987808 */ /* 0x000fe40006000000 */
[-C--:B------:R-:W-:Y:S01]  /*93b0*/  ISETP.GE.AND P4, PT, R8, R20.reuse, PT ;  /* 0x000000140800720c */ /* 0x080fe20003f86270 */
[----:B------:R-:W4:Y:S01]  /*93c0*/  I2F R29, R11 ;  /* 0x0000000b001d7306 */ /* 0x000f220000201400 */
[-C--:B-1----:R-:W-:Y:S01]  /*93d0*/  FFMA.FTZ R8, R30, R189.reuse, R136 ;  /* 0x000000bd1e087223 */ /* 0x082fe20000010088 */
[----:B------:R-:W-:Y:S02]  /*93e0*/  IADD3 R9, R0, 0x30, RZ ;  /* 0x0000003000097810 */ /* 0x000fe40007ffe0ff */
[----:B------:R-:W-:Y:S01]  /*93f0*/  FSEL R117, R15, -INF , !P5 ;  /* 0xff8000000f757808 */ /* 0x000fe20006800000 */
[-C--:B--2---:R-:W-:Y:S01]  /*9400*/  FFMA.FTZ R15, R28, R189.reuse, R137 ;  /* 0x000000bd1c0f7223 */ /* 0x084fe20000010089 */
[----:B------:R-:W-:Y:S01]  /*9410*/  FSEL R147, R14, -INF , !P0 ;  /* 0xff8000000e937808 */ /* 0x000fe20004000000 */
[----:B------:R-:W-:Y:S01]  /*9420*/  FFMA.FTZ R14, R28, R189, R139 ;  /* 0x000000bd1c0e7223 */ /* 0x000fe2000001008b */
[C---:B------:R-:W-:Y:S01]  /*9430*/  ISETP.GE.AND P5, PT, R2.reuse, R21, PT ;  /* 0x000000150200720c */ /* 0x040fe20003fa6270 */
[----:B------:R-:W1:Y:S01]  /*9440*/  I2F R23, R9 ;  /* 0x0000000900177306 */ /* 0x000e620000201400 */
[----:B------:R-:W-:-:S02]  /*9450*/  ISETP.GE.AND P0, PT, R2, R20, PT ;  /* 0x000000140200720c */ /* 0x000fc40003f06270 */
[----:B------:R-:W-:Y:S02]  /*9460*/  FSEL R153, R8, -INF , !P6 ;  /* 0xff80000008997808 */ /* 0x000fe40007000000 */
[----:B------:R-:W-:Y:S01]  /*9470*/  IADD3 R8, R0, 0x31, RZ ;  /* 0x0000003100087810 */ /* 0x000fe20007ffe0ff */
[----:B------:R-:W-:Y:S01]  /*9480*/  HMMA.16816.F32 R16, R4, R142, R148 ;  /* 0x0000008e0410723c */ /* 0x000fe20000001894 */
[----:B------:R-:W-:Y:S02]  /*9490*/  FSEL R140, R15, -INF , !P5 ;  /* 0xff8000000f8c7808 */ /* 0x000fe40006800000 */
[----:B------:R-:W-:Y:S01]  /*94a0*/  FSEL R154, R14, -INF , !P0 ;  /* 0xff8000000e9a7808 */ /* 0x000fe20004000000 */
[----:B------:R-:W-:Y:S01]  /*94b0*/  FFMA.FTZ R2, R30, R189, R138 ;  /* 0x000000bd1e027223 */ /* 0x000fe2000001008a */
[C---:B------:R-:W-:Y:S02]  /*94c0*/  ISETP.GE.AND P5, PT, R10.reuse, R21, PT ;  /* 0x000000150a00720c */ /* 0x040fe40003fa6270 */
[----:B------:R-:W-:Y:S01]  /*94d0*/  ISETP.GE.AND P0, PT, R10, R20, PT ;  /* 0x000000140a00720c */ /* 0x000fe20003f06270 */
[CC--:B---3--:R-:W-:Y:S01]  /*94e0*/  FFMA.FTZ R5, R22.reuse, R189.reuse, R33 ;  /* 0x000000bd16057223 */ /* 0x0c8fe20000010021 */
[----:B------:R-:W2:Y:S01]  /*94f0*/  I2F R10, R8 ;  /* 0x00000008000a7306 */ /* 0x000ea20000201400 */
[-C--:B------:R-:W-:Y:S01]  /*9500*/  FFMA.FTZ R7, R22, R189.reuse, R35 ;  /* 0x000000bd16077223 */ /* 0x080fe20000010023 */
[----:B------:R-:W-:Y:S01]  /*9510*/  FSEL R155, R2, -INF , !P4 ;  /* 0xff800000029b7808 */ /* 0x000fe20006000000 */
[----:B----4-:R-:W-:Y:S01]  /*9520*/  FFMA.FTZ R4, R29, R189, R34 ;  /* 0x000000bd1d047223 */ /* 0x010fe20000010022 */
[----:B------:R-:W-:-:S02]  /*9530*/  FSEL R136, R5, -INF , !P5 ;  /* 0xff80000005887808 */ /* 0x000fc40006800000 */
[----:B------:R-:W-:Y:S01]  /*9540*/  FSEL R139, R7, -INF , !P0 ;  /* 0xff800000078b7808 */ /* 0x000fe20004000000 */
[----:B------:R-:W-:Y:S01]  /*9550*/  FFMA.FTZ R6, R29, R189, R32 ;  /* 0x000000bd1d067223 */ /* 0x000fe20000010020 */
[CC--:B------:R-:W-:Y:S02]  /*9560*/  ISETP.GE.AND P5, PT, R8.reuse, R21.reuse, PT ;  /* 0x000000150800720c */ /* 0x0c0fe40003fa6270 */
[-C--:B------:R-:W-:Y:S02]  /*9570*/  ISETP.GE.AND P0, PT, R8, R20.reuse, PT ;  /* 0x000000140800720c */ /* 0x080fe40003f06270 */
[C---:B------:R-:W-:Y:S01]  /*9580*/  ISETP.GE.AND P4, PT, R11.reuse, R20, PT ;  /* 0x000000140b00720c */ /* 0x040fe20003f86270 */
[----:B------:R3:W4:Y:S01]  /*9590*/  I2F R8, R0 ;  /* 0x0000000000087306 */ /* 0x0007220000201400 */
[----:B------:R-:W-:Y:S01]  /*95a0*/  ISETP.GE.AND P6, PT, R11, R21, PT ;  /* 0x000000150b00720c */ /* 0x000fe20003fc6270 */
[CC--:B-1----:R-:W-:Y:S01]  /*95b0*/  FFMA.FTZ R5, R23.reuse, R189.reuse, R24 ;  /* 0x000000bd17057223 */ /* 0x0c2fe20000010018 */
[----:B------:R-:W-:Y:S01]  /*95c0*/  FSEL R142, R4, -INF , !P4 ;  /* 0xff800000048e7808 */ /* 0x000fe20006000000 */
[----:B------:R-:W-:Y:S01]  /*95d0*/  FFMA.FTZ R4, R23, R189, R26 ;  /* 0x000000bd17047223 */ /* 0x000fe2000001001a */
[----:B------:R-:W-:-:S02]  /*95e0*/  IADD3 R2, R0, 0x38, RZ ;  /* 0x0000003800027810 */ /* 0x000fc40007ffe0ff */
[----:B------:R-:W-:Y:S02]  /*95f0*/  FSEL R137, R6, -INF , !P6 ;  /* 0xff80000006897808 */ /* 0x000fe40007000000 */
[C---:B------:R-:W-:Y:S02]  /*9600*/  ISETP.GE.AND P6, PT, R9.reuse, R21, PT ;  /* 0x000000150900720c */ /* 0x040fe40003fc6270 */
[----:B------:R-:W-:Y:S01]  /*9610*/  ISETP.GE.AND P4, PT, R9, R20, PT ;  /* 0x000000140900720c */ /* 0x000fe20003f86270 */
[----:B------:R-:W1:Y:S01]  /*9620*/  I2F R11, R2 ;  /* 0x00000002000b7306 */ /* 0x000e620000201400 */
[CC--:B--2---:R-:W-:Y:S01]  /*9630*/  FFMA.FTZ R7, R10.reuse, R189.reuse, R25 ;  /* 0x000000bd0a077223 */ /* 0x0c4fe20000010019 */
[----:B------:R-:W-:Y:S01]  /*9640*/  FSEL R35, R5, -INF , !P6 ;  /* 0xff80000005237808 */ /* 0x000fe20007000000 */
[----:B------:R-:W-:Y:S01]  /*9650*/  FFMA.FTZ R6, R10, R189, R27 ;  /* 0x000000bd0a067223 */ /* 0x000fe2000001001b */
[----:B------:R-:W-:Y:S02]  /*9660*/  FSEL R143, R4, -INF , !P4 ;  /* 0xff800000048f7808 */ /* 0x000fe40006000000 */
[----:B------:R-:W-:-:S02]  /*9670*/  ISETP.GE.AND P6, PT, R0, R21, PT ;  /* 0x000000150000720c */ /* 0x000fc40003fc6270 */
[C---:B------:R-:W-:Y:S02]  /*9680*/  ISETP.GE.AND P4, PT, R0.reuse, R20, PT ;  /* 0x000000140000720c */ /* 0x040fe40003f86270 */
[----:B---3--:R-:W-:Y:S02]  /*9690*/  IADD3 R0, R0, 0x39, RZ ;  /* 0x0000003900007810 */ /* 0x008fe40007ffe0ff */
[----:B------:R-:W-:Y:S02]  /*96a0*/  FSEL R34, R7, -INF , !P5 ;  /* 0xff80000007227808 */ /* 0x000fe40006800000 */
[----:B------:R-:W-:Y:S01]  /*96b0*/  FSEL R141, R6, -INF , !P0 ;  /* 0xff800000068d7808 */ /* 0x000fe20004000000 */
[----:B------:R-:W2:Y:S01]  /*96c0*/  I2F R7, R0 ;  /* 0x0000000000077306 */ /* 0x000ea20000201400 */
[----:B----4-:R-:W-:-:S05]  /*96d0*/  FFMA.FTZ R6, R8, R189, R168 ;  /* 0x000000bd08067223 */ /* 0x010fca00000100a8 */
[----:B------:R-:W-:Y:S02]  /*96e0*/  FSEL R27, R6, -INF , !P6 ;  /* 0xff800000061b7808 */ /* 0x000fe40007000000 */
[----:B------:R-:W-:Y:S01]  /*96f0*/  ISETP.GE.AND P6, PT, R195, 0x3, PT ;  /* 0x00000003c300780c */ /* 0x000fe20003fc6270 */
[C---:B-1----:R-:W-:Y:S01]  /*9700*/  FFMA.FTZ R5, R11.reuse, R189, R16 ;  /* 0x000000bd0b057223 */ /* 0x042fe20000010010 */
[C---:B------:R-:W-:Y:S01]  /*9710*/  ISETP.GE.AND P5, PT, R2.reuse, R21, PT ;  /* 0x000000150200720c */ /* 0x040fe20003fa6270 */
[-C--:B------:R-:W-:Y:S01]  /*9720*/  FFMA.FTZ R4, R11, R189.reuse, R18 ;  /* 0x000000bd0b047223 */ /* 0x080fe20000010012 */
[-C--:B------:R-:W-:Y:S02]  /*9730*/  ISETP.GE.AND P0, PT, R2, R20.reuse, PT ;  /* 0x000000140200720c */ /* 0x080fe40003f06270 */
[----:B------:R-:W-:Y:S02]  /*9740*/  FSEL R32, R5, -INF , !P5 ;  /* 0xff80000005207808 */ /* 0x000fe40006800000 */
[----:B------:R-:W-:Y:S01]  /*9750*/  FSEL R138, R4, -INF , !P0 ;  /* 0xff800000048a7808 */ /* 0x000fe20004000000 */
[----:B------:R-:W-:Y:S01]  /*9760*/  FFMA.FTZ R2, R8, R189, R170 ;  /* 0x000000bd08027223 */ /* 0x000fe200000100aa */
[C---:B------:R-:W-:Y:S01]  /*9770*/  ISETP.GE.AND P5, PT, R0.reuse, R21, PT ;  /* 0x000000150000720c */ /* 0x040fe20003fa6270 */
[CC--:B--2---:R-:W-:Y:S01]  /*9780*/  FFMA.FTZ R4, R7.reuse, R189.reuse, R17 ;  /* 0x000000bd07047223 */ /* 0x0c4fe20000010011 */
[----:B------:R-:W-:Y:S01]  /*9790*/  ISETP.GE.AND P0, PT, R0, R20, PT ;  /* 0x000000140000720c */ /* 0x000fe20003f06270 */
[----:B------:R-:W-:Y:S01]  /*97a0*/  FFMA.FTZ R0, R7, R189, R19 ;  /* 0x000000bd07007223 */ /* 0x000fe20000010013 */
[----:B------:R-:W-:-:S02]  /*97b0*/  FSEL R31, R2, -INF , !P4 ;  /* 0xff800000021f7808 */ /* 0x000fc40006000000 */
[----:B------:R-:W-:Y:S02]  /*97c0*/  FSEL R30, R4, -INF , !P5 ;  /* 0xff800000041e7808 */ /* 0x000fe40006800000 */
[----:B------:R-:W-:Y:S01]  /*97d0*/  FSEL R33, R0, -INF , !P0 ;  /* 0xff80000000217808 */ /* 0x000fe20004000000 */
[----:B------:R-:W-:Y:S05]  /*97e0*/  @!P6 BRA `(.L_x_599) ;  /* 0x000006f00000e947 */ /* 0x000fea0003800000 */
[----:B------:R-:W2:Y:S04]  /*97f0*/  LDL.64 R246, [R1+0x40] ;  /* 0x0000400001f67983 */ /* 0x000ea80000100a00 */
[----:B------:R-:W3:Y:S04]  /*9800*/  LDL.64 R238, [R1+0x50] ;  /* 0x0000500001ee7983 */ /* 0x000ee80000100a00 */
[----:B------:R-:W4:Y:S01]  /*9810*/  LDL R243, [R1+0x98] ;  /* 0x0000980001f37983 */ /* 0x000f220000100800 */
[----:B------:R-:W-:Y:S01]  /*9820*/  UMOV UR6, 0x6 ;  /* 0x0000000600067882 */ /* 0x000fe20000000000 */
[----:B------:R-:W-:Y:S01]  /*9830*/  IADD3 R4, R195, -0x3, RZ ;  /* 0xfffffffdc3047810 */ /* 0x000fe20007ffe0ff */
[----:B------:R-:W-:Y:S01]  /*9840*/  ULDC.64 UR4, c[0x0][0x198] ;  /* 0x0000660000047ab9 */ /* 0x000fe20000000a00 */
[----:B------:R-:W-:Y:S01]  /*9850*/  IMAD.MOV.U32 R242, RZ, RZ, c[0x0][0x198] ;  /* 0x00006600fff27624 */ /* 0x000fe200078e00ff */
[----:B------:R-:W-:Y:S01]  /*9860*/  USHF.L.U64.HI UR5, UR4, UR6, UR5 ;  /* 0x0000000604057299 */ /* 0x000fe20008010205 */
[----:B------:R-:W-:Y:S01]  /*9870*/  SHF.R.S32.HI R2, RZ, 0x1f, R4 ;  /* 0x0000001fff027819 */ /* 0x000fe20000011404 */
[----:B------:R-:W-:Y:S01]  /*9880*/  USHF.L.U32 UR4, UR4, 0x6, URZ ;  /* 0x0000000604047899 */ /* 0x000fe2000800063f */
[----:B------:R-:W-:Y:S01]  /*9890*/  IMAD.SHL.U32 R242, R242, 0x10, RZ ;  /* 0x00000010f2f27824 */ /* 0x000fe200078e00ff */
[----:B------:R1:W-:Y:S01]  /*98a0*/  @P3 STS.128 [R188+0x6000], RZ ;  /* 0x006000ffbc003388 */ /* 0x0003e20000000c00 */
[----:B------:R-:W-:Y:S01]  /*98b0*/  BSSY B0, `(.L_x_600) ;  /* 0x0000061000007945 */ /* 0x000fe20003800000 */
[----:B------:R-:W-:-:S04]  /*98c0*/  IMAD R0, R4, UR5, RZ ;  /* 0x0000000504007c24 */ /* 0x000fc8000f8e02ff */
[----:B------:R-:W-:Y:S02]  /*98d0*/  IMAD R0, R2, UR4, R0 ;  /* 0x0000000402007c24 */ /* 0x000fe4000f8e0200 */
[----:B--2---:R-:W-:Y:S02]  /*98e0*/  IMAD.MOV.U32 R7, RZ, RZ, R247 ;  /* 0x000000ffff077224 */ /* 0x004fe400078e00f7 */
[----:B---3--:R-:W-:-:S04]  /*98f0*/  IMAD.MOV.U32 R6, RZ, RZ, R238 ;  /* 0x000000ffff067224 */ /* 0x008fc800078e00ee */
[----:B------:R-:W-:-:S04]  /*9900*/  IMAD.WIDE.U32 R4, R4, UR4, R6 ;  /* 0x0000000404047c25 */ /* 0x000fc8000f8e0006 */
[----:B------:R-:W-:Y:S01]  /*9910*/  IMAD.IADD R0, R5, 0x1, R0 ;  /* 0x0000000105007824 */ /* 0x000fe200078e0200 */
[C---:B------:R-:W-:Y:S02]  /*9920*/  @!P3 LEA R6, P5, R4.reuse, c[0x0][0x168], 0x1 ;  /* 0x00005a000406ba11 */ /* 0x040fe400078a08ff */
        /* <DEDUP_REMOVED lines=10> */
[----:B----4-:R-:W-:Y:S01]  /*99d0*/  IMAD.X R4, R243, 0x1, R0, P5 ;  /* 0x00000001f3047824 */ /* 0x010fe200028e0600 */
[----:B------:R-:W-:Y:S01]  /*99e0*/  @!P3 LEA R10, P0, R2, c[0x0][0x168], 0x1 ;  /* 0x00005a00020aba11 */ /* 0x000fe200078008ff */
        /* <DEDUP_REMOVED lines=77> */
.L_x_601:
[----:B------:R-:W-:Y:S05]  /*9ec0*/  BSYNC B0 ;  /* 0x0000000000007941 */ /* 0x000fea0003800000 */
.L_x_600:
[----:B------:R-:W0:Y:S02]  /*9ed0*/  LDGDEPBAR ;  /* 0x00000000000079af */ /* 0x000e240000000000 */
.L_x_599:
[----:B------:R-:W2:Y:S04]  /*9ee0*/  LDL R0, [R1+0x18] ;  /* 0x0000180001007983 */ /* 0x000ea80000100800 */
[----:B------:R-:W3:Y:S04]  /*9ef0*/  LDL R2, [R1+0x28] ;  /* 0x0000280001027983 */ /* 0x000ee80000100800 */
[----:B------:R-:W4:Y:S04]  /*9f00*/  LDL R5, [R1+0x7c] ;  /* 0x00007c0001057983 */ /* 0x000f280000100800 */
[----:B-1----:R-:W5:Y:S04]  /*9f10*/  LDL R6, [R1+0x8c] ;  /* 0x00008c0001067983 */ /* 0x002f680000100800 */
[----:B------:R-:W5:Y:S01]  /*9f20*/  LDL R4, [R1+0xa0] ;  /* 0x0000a00001047983 */ /* 0x000f620000100800 */
[----:B------:R-:W-:-:S02]  /*9f30*/  FMNMX.FTZ R7, R3, R31, !PT ;  /* 0x0000001f03077209 */ /* 0x000fc40007810000 */
[C---:B------:R-:W-:Y:S02]  /*9f40*/  IADD3 R14, R191.reuse, -0x4498517b, RZ ;  /* 0xbb67ae85bf0e7810 */ /* 0x040fe40007ffe0ff */
[C---:B------:R-:W-:Y:S02]  /*9f50*/  IADD3 R228, R190.reuse, -0x61c88647, RZ ;  /* 0x9e3779b9bee47810 */ /* 0x040fe40007ffe0ff */
[C---:B------:R-:W-:Y:S02]  /*9f60*/  IADD3 R226, R190.reuse, 0x3c6ef372, RZ ;  /* 0x3c6ef372bee27810 */ /* 0x040fe40007ffe0ff */
[C---:B------:R-:W-:Y:S02]  /*9f70*/  IADD3 R230, R191.reuse, 0x76cf5d0a, RZ ;  /* 0x76cf5d0abfe67810 */ /* 0x040fe40007ffe0ff */
[----:B------:R-:W-:Y:S02]  /*9f80*/  IADD3 R232, R191, 0x32370b8f, RZ ;  /* 0x32370b8fbfe87810 */ /* 0x000fe40007ffe0ff */
[----:B------:R-:W-:-:S02]  /*9f90*/  IADD3 R225, R190, -0x255992d5, RZ ;  /* 0xdaa66d2bbee17810 */ /* 0x000fc40007ffe0ff */
[C---:B------:R-:W-:Y:S02]  /*9fa0*/  IADD3 R231, R190.reuse, 0x78dde6e4, RZ ;  /* 0x78dde6e4bee77810 */ /* 0x040fe40007ffe0ff */
[C---:B------:R-:W-:Y:S02]  /*9fb0*/  IADD3 R229, R191.reuse, -0x126145ec, RZ ;  /* 0xed9eba14bfe57810 */ /* 0x040fe40007ffe0ff */
[----:B------:R-:W-:Y:S02]  /*9fc0*/  IADD3 R227, R190, -0x4ab325aa, RZ ;  /* 0xb54cda56bee37810 */ /* 0x000fe40007ffe0ff */
[----:B------:R-:W-:Y:S01]  /*9fd0*/  IADD3 R238, R191, 0x646e171e, RZ ;  /* 0x646e171ebfee7810 */ /* 0x000fe20007ffe0ff */
[----:B--2---:R-:W-:Y:S01]  /*9fe0*/  IMAD.MOV.U32 R8, RZ, RZ, R0 ;  /* 0x000000ffff087224 */ /* 0x004fe200078e0000 */
[----:B------:R-:W-:-:S04]  /*9ff0*/  FMNMX.FTZ R0, R116, R27, !PT ;  /* 0x0000001b74007209 */ /* 0x000fc80007810000 */
[----:B------:R-:W-:Y:S01]  /*a000*/  FMNMX.FTZ R0, R192, R0, !PT ;  /* 0x00000000c0007209 */ /* 0x000fe20007810000 */
[----:B---3--:R-:W-:-:S03]  /*a010*/  IMAD.MOV.U32 R9, RZ, RZ, R2 ;  /* 0x000000ffff097224 */ /* 0x008fc600078e0002 */
[----:B------:R-:W-:Y:S01]  /*a020*/  FMNMX.FTZ R2, R169, R0, !PT ;  /* 0x00000000a9027209 */ /* 0x000fe20007810000 */
[----:B------:R-:W-:-:S03]  /*a030*/  IMAD.SHL.U32 R0, R223, 0x2, RZ ;  /* 0x00000002df007824 */ /* 0x000fc600078e00ff */
[----:B------:R-:W-:Y:S01]  /*a040*/  FMNMX.FTZ R2, R160, R2, !PT ;  /* 0x00000002a0027209 */ /* 0x000fe20007810000 */
[----:B----4-:R-:W-:-:S03]  /*a050*/  IMAD.WIDE.U32 R234, R5, -0x326172a9, RZ ;  /* 0xcd9e8d5705ea7825 */ /* 0x010fc600078e00ff */
[----:B------:R-:W-:Y:S01]  /*a060*/  FMNMX.FTZ R2, R146, R2, !PT ;  /* 0x0000000292027209 */ /* 0x000fe20007810000 */
[----:B------:R-:W-:Y:S01]  /*a070*/  IMAD.MOV.U32 R170, RZ, RZ, R8 ;  /* 0x000000ffffaa7224 */ /* 0x000fe200078e0008 */
[----:B------:R-:W-:Y:S02]  /*a080*/  FMNMX.FTZ R8, R193, R7, !PT ;  /* 0x00000007c1087209 */ /* 0x000fe40007810000 */
[C---:B------:R-:W-:Y:S02]  /*a090*/  LOP3.LUT R7, R0.reuse, R191, RZ, 0x3c, !PT ;  /* 0x000000bf00077212 */ /* 0x040fe400078e3cff */
[----:B------:R-:W-:Y:S02]  /*a0a0*/  IADD3 R0, R0, 0x1, RZ ;  /* 0x0000000100007810 */ /* 0x000fe40007ffe0ff */
[----:B------:R-:W-:Y:S01]  /*a0b0*/  FMNMX.FTZ R2, R145, R2, !PT ;  /* 0x0000000291027209 */ /* 0x000fe20007810000 */
[----:B-----5:R-:W-:Y:S01]  /*a0c0*/  IMAD.WIDE.U32 R4, R4, -0x2daee0ad, RZ ;  /* 0xd2511f5304047825 */ /* 0x020fe200078e00ff */
[----:B------:R-:W-:-:S02]  /*a0d0*/  LOP3.LUT R6, R235, R6, RZ, 0x3c, !PT ;  /* 0x00000006eb067212 */ /* 0x000fc400078e3cff */
[----:B------:R-:W-:Y:S02]  /*a0e0*/  LOP3.LUT R0, R0, R191, RZ, 0x3c, !PT ;  /* 0x000000bf00007212 */ /* 0x000fe400078e3cff */
[----:B------:R-:W-:Y:S01]  /*a0f0*/  FMNMX.FTZ R2, R144, R2, !PT ;  /* 0x0000000290027209 */ /* 0x000fe20007810000 */
[----:B------:R-:W-:Y:S01]  /*a100*/  IMAD.WIDE.U32 R148, R6, -0x2daee0ad, RZ ;  /* 0xd2511f5306947825 */ /* 0x000fe200078e00ff */
[----:B------:R-:W-:Y:S02]  /*a110*/  FMNMX.FTZ R8, R171, R8, !PT ;  /* 0x00000008ab087209 */ /* 0x000fe40007810000 */
[C---:B------:R-:W-:Y:S02]  /*a120*/  LOP3.LUT R6, R5.reuse, R7, RZ, 0x3c, !PT ;  /* 0x0000000705067212 */ /* 0x040fe400078e3cff */
[----:B------:R-:W-:Y:S02]  /*a130*/  LOP3.LUT R7, R5, R0, RZ, 0x3c, !PT ;  /* 0x0000000005077212 */ /* 0x000fe400078e3cff */
[----:B------:R-:W-:-:S02]  /*a140*/  FMNMX.FTZ R2, R117, R2, !PT ;  /* 0x0000000275027209 */ /* 0x000fc40007810000 */
[----:B------:R-:W-:Y:S02]  /*a150*/  FMNMX.FTZ R0, R161, R8, !PT ;  /* 0x00000008a1007209 */ /* 0x000fe40007810000 */
[----:B------:R-:W-:Y:S02]  /*a160*/  FMNMX.FTZ R2, R153, R2, !PT ;  /* 0x0000000299027209 */ /* 0x000fe40007810000 */
[----:B------:R-:W-:Y:S02]  /*a170*/  FMNMX.FTZ R0, R157, R0, !PT ;  /* 0x000000009d007209 */ /* 0x000fe40007810000 */
[----:B------:R-:W-:Y:S02]  /*a180*/  FMNMX.FTZ R2, R140, R2, !PT ;  /* 0x000000028c027209 */ /* 0x000fe40007810000 */
[----:B------:R-:W-:Y:S02]  /*a190*/  FMNMX.FTZ R0, R156, R0, !PT ;  /* 0x000000009c007209 */ /* 0x000fe40007810000 */
[----:B------:R-:W-:Y:S01]  /*a1a0*/  LOP3.LUT R14, R149, R4, R14, 0x96, !PT ;  /* 0x00000004950e7212 */ /* 0x000fe200078e960e */
[----:B------:R-:W-:Y:S01]  /*a1b0*/  IMAD.WIDE.U32 R4, R6, -0x326172a9, RZ ;  /* 0xcd9e8d5706047825 */ /* 0x000fe200078e00ff */
[----:B------:R-:W-:-:S02]  /*a1c0*/  FMNMX.FTZ R2, R137, R2, !PT ;  /* 0x0000000289027209 */ /* 0x000fc40007810000 */
[----:B------:R-:W-:Y:S02]  /*a1d0*/  FMNMX.FTZ R0, R152, R0, !PT ;  /* 0x0000000098007209 */ /* 0x000fe40007810000 */
[----:B------:R-:W-:Y:S02]  /*a1e0*/  FMNMX.FTZ R2, R136, R2, !PT ;  /* 0x0000000288027209 */ /* 0x000fe40007810000 */
[----:B------:R-:W-:Y:S02]  /*a1f0*/  LOP3.LUT R6, R5, R234, R228, 0x96, !PT ;  /* 0x000000ea05067212 */ /* 0x000fe400078e96e4 */
[----:B------:R-:W-:Y:S01]  /*a200*/  FMNMX.FTZ R0, R147, R0, !PT ;  /* 0x0000000093007209 */ /* 0x000fe20007810000 */
[----:B------:R-:W-:Y:S01]  /*a210*/  IMAD.WIDE.U32 R14, R14, -0x326172a9, RZ ;  /* 0xcd9e8d570e0e7825 */ /* 0x000fe200078e00ff */
[----:B------:R-:W-:Y:S02]  /*a220*/  FMNMX.FTZ R2, R35, R2, !PT ;  /* 0x0000000223027209 */ /* 0x000fe40007810000 */
[----:B------:R-:W-:Y:S01]  /*a230*/  FMNMX.FTZ R0, R155, R0, !PT ;  /* 0x000000009b007209 */ /* 0x000fe20007810000 */
[----:B------:R-:W-:Y:S01]  /*a240*/  IMAD.WIDE.U32 R118, R7, -0x326172a9, RZ ;  /* 0xcd9e8d5707767825 */ /* 0x000fe200078e00ff */
[----:B------:R-:W-:-:S03]  /*a250*/  FMNMX.FTZ R2, R34, R2, !PT ;  /* 0x0000000222027209 */ /* 0x000fc60007810000 */
[----:B------:R-:W-:Y:S01]  /*a260*/  IMAD.WIDE.U32 R6, R6, -0x2daee0ad, RZ ;  /* 0xd2511f5306067825 */ /* 0x000fe200078e00ff */
[----:B------:R-:W-:Y:S02]  /*a270*/  FMNMX.FTZ R0, R154, R0, !PT ;  /* 0x000000009a007209 */ /* 0x000fe40007810000 */
[----:B------:R-:W-:Y:S01]  /*a280*/  LOP3.LUT R10, R15, R4, R226, 0x96, !PT ;  /* 0x000000040f0a7212 */ /* 0x000fe200078e96e2 */
[----:B------:R-:W-:Y:S01]  /*a290*/  IMAD.MOV.U32 R167, RZ, RZ, R9 ;  /* 0x000000ffffa77224 */ /* 0x000fe200078e0009 */
[----:B------:R-:W-:Y:S02]  /*a2a0*/  LOP3.LUT R4, R119, R234, R228, 0x96, !PT ;  /* 0x000000ea77047212 */ /* 0x000fe400078e96e4 */
[----:B------:R-:W-:Y:S02]  /*a2b0*/  LOP3.LUT R16, R15, R118, R226, 0x96, !PT ;  /* 0x000000760f107212 */ /* 0x000fe400078e96e2 */
[----:B------:R-:W-:Y:S02]  /*a2c0*/  LOP3.LUT R9, R7, R148, R230, 0x96, !PT ;  /* 0x0000009407097212 */ /* 0x000fe400078e96e6 */
[----:B------:R-:W-:-:S02]  /*a2d0*/  FMNMX.FTZ R7, R32, R2, !PT ;  /* 0x0000000220077209 */ /* 0x000fc40007810000 */
[----:B------:R-:W-:Y:S01]  /*a2e0*/  FMNMX.FTZ R2, R142, R0, !PT ;  /* 0x000000008e027209 */ /* 0x000fe20007810000 */
[----:B------:R-:W-:Y:S01]  /*a2f0*/  IMAD.WIDE.U32 R4, R4, -0x2daee0ad, RZ ;  /* 0xd2511f5304047825 */ /* 0x000fe200078e00ff */
[----:B------:R-:W-:Y:S02]  /*a300*/  FMNMX.FTZ R0, R30, R7, !PT ;  /* 0x000000071e007209 */ /* 0x000fe40007810000 */
[----:B------:R-:W-:Y:S01]  /*a310*/  FMNMX.FTZ R2, R139, R2, !PT ;  /* 0x000000028b027209 */ /* 0x000fe20007810000 */
[----:B------:R-:W-:Y:S01]  /*a320*/  IMAD.WIDE.U32 R16, R16, -0x2daee0ad, RZ ;  /* 0xd2511f5310107825 */ /* 0x000fe200078e00ff */
[----:B------:R-:W-:Y:S02]  /*a330*/  LOP3.LUT R8, R5, R148, R230, 0x96, !PT ;  /* 0x0000009405087212 */ /* 0x000fe400078e96e6 */
[----:B------:R-:W-:Y:S01]  /*a340*/  FMNMX.FTZ R2, R143, R2, !PT ;  /* 0x000000028f027209 */ /* 0x000fe20007810000 */
[----:B------:R-:W-:Y:S01]  /*a350*/  IMAD.WIDE.U32 R10, R10, -0x2daee0ad, RZ ;  /* 0xd2511f530a0a7825 */ /* 0x000fe200078e00ff */
[----:B------:R-:W-:Y:S01]  /*a360*/  LOP3.LUT R18, R17, R4, R232, 0x96, !PT ;  /* 0x0000000411127212 */ /* 0x000fe200078e96e8 */
[----:B------:R-:W1:Y:S02]  /*a370*/  SHFL.BFLY PT, R24, R0, 0x2, 0x1f ;  /* 0x0c401f0000187f89 */ /* 0x000e6400000e0000 */
[----:B------:R-:W-:Y:S01]  /*a380*/  IMAD.WIDE.U32 R4, R9, -0x326172a9, RZ ;  /* 0xcd9e8d5709047825 */ /* 0x000fe200078e00ff */
[----:B------:R-:W-:-:S02]  /*a390*/  FMNMX.FTZ R17, R141, R2, !PT ;  /* 0x000000028d117209 */ /* 0x000fc40007810000 */
[----:B------:R-:W-:Y:S01]  /*a3a0*/  LOP3.LUT R6, R11, R6, R232, 0x96, !PT ;  /* 0x000000060b067212 */ /* 0x000fe200078e96e8 */
[----:B------:R-:W-:Y:S01]  /*a3b0*/  IMAD.WIDE.U32 R8, R8, -0x326172a9, RZ ;  /* 0xcd9e8d5708087825 */ /* 0x000fe200078e00ff */
[----:B------:R-:W-:-:S03]  /*a3c0*/  LOP3.LUT R11, R5, R14, R225, 0x96, !PT ;  /* 0x0000000e050b7212 */ /* 0x000fc600078e96e1 */
[----:B------:R-:W-:Y:S01]  /*a3d0*/  IMAD.WIDE.U32 R18, R18, -0x326172a9, RZ ;  /* 0xcd9e8d5712127825 */ /* 0x000fe200078e00ff */
[----:B------:R-:W-:Y:S02]  /*a3e0*/  FMNMX.FTZ R17, R138, R17, !PT ;  /* 0x000000118a117209 */ /* 0x000fe40007810000 */
[----:B------:R-:W-:Y:S02]  /*a3f0*/  LOP3.LUT R2, R9, R14, R225, 0x96, !PT ;  /* 0x0000000e09027212 */ /* 0x000fe400078e96e1 */
[----:B------:R-:W-:Y:S01]  /*a400*/  LOP3.LUT R22, R19, R8, R231, 0x96, !PT ;  /* 0x0000000813167212 */ /* 0x000fe200078e96e7 */
[----:B------:R-:W-:Y:S01]  /*a410*/  IMAD.WIDE.U32 R8, R11, -0x2daee0ad, RZ ;  /* 0xd2511f530b087825 */ /* 0x000fe200078e00ff */
[----:B------:R-:W-:-:S03]  /*a420*/  FMNMX.FTZ R17, R33, R17, !PT ;  /* 0x0000001121117209 */ /* 0x000fc60007810000 */
[----:B------:R-:W-:Y:S01]  /*a430*/  IMAD.WIDE.U32 R6, R6, -0x326172a9, RZ ;  /* 0xcd9e8d5706067825 */ /* 0x000fe200078e00ff */
[----:B------:R-:W-:Y:S02]  /*a440*/  LOP3.LUT R10, R9, R10, R229, 0x96, !PT ;  /* 0x0000000a090a7212 */ /* 0x000fe400078e96e5 */
[----:B------:R-:W2:Y:S02]  /*a450*/  SHFL.BFLY PT, R9, R17, 0x2, 0x1f ;  /* 0x0c401f0011097f89 */ /* 0x000ea400000e0000 */
[----:B------:R-:W-:Y:S01]  /*a460*/  LOP3.LUT R20, R7, R4, R231, 0x96, !PT ;  /* 0x0000000407147212 */ /* 0x000fe200078e96e7 */
[----:B------:R-:W-:Y:S01]  /*a470*/  IMAD.WIDE.U32 R22, R22, -0x2daee0ad, RZ ;  /* 0xd2511f5316167825 */ /* 0x000fe200078e00ff */
[----:B------:R-:W-:Y:S02]  /*a480*/  LOP3.LUT R162, R5, R14, R225, 0x96, !PT ;  /* 0x0000000e05a27212 */ /* 0x000fe400078e96e1 */
[----:B------:R-:W-:Y:S01]  /*a490*/  LOP3.LUT R149, R7, R4, R231, 0x96, !PT ;  /* 0x0000000407957212 */ /* 0x000fe200078e96e7 */
[----:B------:R-:W-:-:S04]  /*a4a0*/  IMAD.WIDE.U32 R20, R20, -0x2daee0ad, RZ ;  /* 0xd2511f5314147825 */ /* 0x000fc800078e00ff */
[----:B------:R-:W-:Y:S01]  /*a4b0*/  IMAD.WIDE.U32 R4, R2, -0x2daee0ad, RZ ;  /* 0xd2511f5302047825 */ /* 0x000fe200078e00ff */
[----:B-1----:R-:W-:Y:S02]  /*a4c0*/  FMNMX.FTZ R2, R0, R24, !PT ;  /* 0x0000001800027209 */ /* 0x002fe40007810000 */
[--C-:B------:R-:W-:Y:S02]  /*a4d0*/  LOP3.LUT R8, R21, R8, R167.reuse, 0x96, !PT ;  /* 0x0000000815087212 */ /* 0x100fe400078e96a7 */
[----:B------:R-:W-:Y:S01]  /*a4e0*/  LOP3.LUT R0, R23, R4, R167, 0x96, !PT ;  /* 0x0000000417007212 */ /* 0x000fe200078e96a7 */
[----:B------:R-:W-:Y:S01]  /*a4f0*/  IMAD.WIDE.U32 R10, R10, -0x326172a9, RZ ;  /* 0xcd9e8d570a0a7825 */ /* 0x000fe200078e00ff */
[----:B------:R-:W1:Y:S01]  /*a500*/  SHFL.BFLY PT, R23, R2, 0x1, 0x1f ;  /* 0x0c201f0002177f89 */ /* 0x000e6200000e0000 */
[----:B------:R-:W-:Y:S02]  /*a510*/  LOP3.LUT R7, R5, R16, R229, 0x96, !PT ;  /* 0x0000001005077212 */ /* 0x000fe400078e96e5 */
[----:B------:R-:W-:Y:S01]  /*a520*/  IMAD.WIDE.U32 R4, R8, -0x326172a9, RZ ;  /* 0xcd9e8d5708047825 */ /* 0x000fe200078e00ff */
[----:B------:R-:W-:-:S02]  /*a530*/  LOP3.LUT R21, R11, R6, R170, 0x96, !PT ;  /* 0x000000060b157212 */ /* 0x000fc400078e96aa */
[----:B------:R-:W-:Y:S02]  /*a540*/  LOP3.LUT R163, R11, R6, R170, 0x96, !PT ;  /* 0x000000060ba37212 */ /* 0x000fe400078e96aa */
[C---:B------:R-:W-:Y:S02]  /*a550*/  LOP3.LUT R19, R4.reuse, 0xff, RZ, 0xc0, !PT ;  /* 0x000000ff04137812 */ /* 0x040fe400078ec0ff */
[----:B------:R-:W-:Y:S02]  /*a560*/  LOP3.LUT R24, R4, 0xffff, RZ, 0xc0, !PT ;  /* 0x0000ffff04187812 */ /* 0x000fe400078ec0ff */
[--C-:B------:R-:W-:Y:S02]  /*a570*/  SHF.R.U32.HI R25, RZ, 0x10, R4.reuse ;  /* 0x00000010ff197819 */ /* 0x100fe40000011604 */
[----:B------:R-:W-:Y:S02]  /*a580*/  SHF.R.U32.HI R16, RZ, 0x18, R4 ;  /* 0x00000018ff107819 */ /* 0x000fe40000011604 */
[----:B------:R-:W-:Y:S01]  /*a590*/  LOP3.LUT R11, R5, R10, R227, 0x96, !PT ;  /* 0x0000000a050b7212 */ /* 0x000fe200078e96e3 */
[----:B------:R-:W-:Y:S01]  /*a5a0*/  IMAD.WIDE.U32 R4, R0, -0x326172a9, RZ ;  /* 0xcd9e8d5700047825 */ /* 0x000fe200078e00ff */
[----:B--2---:R-:W-:-:S05]  /*a5b0*/  FMNMX.FTZ R0, R17, R9, !PT ;  /* 0x0000000911007209 */ /* 0x004fca0007810000 */
[----:B------:R-:W2:Y:S01]  /*a5c0*/  SHFL.BFLY PT, R8, R0, 0x1, 0x1f ;  /* 0x0c201f0000087f89 */ /* 0x000ea200000e0000 */
[----:B-1----:R-:W-:-:S04]  /*a5d0*/  FMNMX.FTZ R197, R2, R23, !PT ;  /* 0x0000001702c57209 */ /* 0x002fc80007810000 */
[C---:B------:R-:W-:Y:S01]  /*a5e0*/  FSETP.NEU.FTZ.AND P0, PT, R197.reuse, -INF , PT ;  /* 0xff800000c500780b */ /* 0x040fe20003f1d000 */
[----:B------:R-:W-:-:S05]  /*a5f0*/  FMUL.FTZ R2, R197, c[0x0][0x23c] ;  /* 0x00008f00c5027a20 */ /* 0x000fca0000410000 */
[----:B------:R-:W-:Y:S01]  /*a600*/  FSEL R2, R2, RZ, P0 ;  /* 0x000000ff02027208 */ /* 0x000fe20000000000 */
[----:B------:R-:W-:Y:S01]  /*a610*/  IMAD.WIDE.U32 R6, R7, -0x326172a9, RZ ;  /* 0xcd9e8d5707067825 */ /* 0x000fe200078e00ff */
[C---:B------:R-:W-:Y:S02]  /*a620*/  LOP3.LUT R9, R4.reuse, 0xff, RZ, 0xc0, !PT ;  /* 0x000000ff04097812 */ /* 0x040fe400078ec0ff */
[----:B------:R-:W-:Y:S02]  /*a630*/  LOP3.LUT R29, R4, 0xffff, RZ, 0xc0, !PT ;  /* 0x0000ffff041d7812 */ /* 0x000fe400078ec0ff */
[----:B--2---:R-:W-:Y:S01]  /*a640*/  FMNMX.FTZ R174, R0, R8, !PT ;  /* 0x0000000800ae7209 */ /* 0x004fe20007810000 */
[----:B------:R-:W-:Y:S01]  /*a650*/  FFMA.FTZ R0, R160, c[0x0][0x23c], -R2 ;  /* 0x00008f00a0007a23 */ /* 0x000fe20000010802 */
[----:B------:R-:W-:-:S03]  /*a660*/  LOP3.LUT R28, R7, R18, R170, 0x96, !PT ;  /* 0x00000012071c7212 */ /* 0x000fc600078e96aa */
[----:B------:R1:W-:Y:S01]  /*a670*/  MUFU.EX2 R164, R0 ;  /* 0x0000000000a47308 */ /* 0x0003e20000000800 */
[----:B------:R-:W-:Y:S02]  /*a680*/  FSETP.NEU.FTZ.AND P1, PT, R174, -INF , PT ;  /* 0xff800000ae00780b */ /* 0x000fe40003f3d000 */
[----:B------:R-:W-:Y:S02]  /*a690*/  LOP3.LUT R7, R5, R6, R227, 0x96, !PT ;  /* 0x0000000605077212 */ /* 0x000fe400078e96e3 */
[--C-:B------:R-:W-:Y:S02]  /*a6a0*/  SHF.R.U32.HI R26, RZ, 0x10, R4.reuse ;  /* 0x00000010ff1a7819 */ /* 0x100fe40000011604 */
[----:B------:R-:W-:Y:S01]  /*a6b0*/  SHF.R.U32.HI R17, RZ, 0x18, R4 ;  /* 0x00000018ff117819 */ /* 0x000fe20000011604 */
[----:B------:R-:W-:-:S04]  /*a6c0*/  IMAD.WIDE.U32 R4, R21, -0x2daee0ad, RZ ;  /* 0xd2511f5315047825 */ /* 0x000fc800078e00ff */
[----:B-1----:R-:W-:Y:S01]  /*a6d0*/  FMUL.FTZ R0, R174, c[0x0][0x23c] ;  /* 0x00008f00ae007a20 */ /* 0x002fe20000410000 */
[----:B------:R-:W-:-:S04]  /*a6e0*/  ISETP.GE.U32.AND P4, PT, R251, R19, PT ;  /* 0x00000013fb00720c */ /* 0x000fc80003f86070 */
[----:B------:R-:W-:Y:S02]  /*a6f0*/  FSEL R0, R0, RZ, P1 ;  /* 0x000000ff00007208 */ /* 0x000fe40000800000 */
[----:B------:R-:W-:Y:S02]  /*a700*/  ISETP.GE.U32.AND P5, PT, R251, R16, PT ;  /* 0x00000010fb00720c */ /* 0x000fe40003fa6070 */
[----:B------:R-:W-:Y:S02]  /*a710*/  LOP3.LUT R6, R5, R20, R238, 0x96, !PT ;  /* 0x0000001405067212 */ /* 0x000fe400078e96ee */
[C---:B------:R-:W-:Y:S01]  /*a720*/  LOP3.LUT R19, R4.reuse, 0xffff, RZ, 0xc0, !PT ;  /* 0x0000ffff04137812 */ /* 0x040fe200078ec0ff */
[----:B------:R-:W-:Y:S01]  /*a730*/  FFMA.FTZ R5, R171, c[0x0][0x23c], -R0 ;  /* 0x00008f00ab057a23 */ /* 0x000fe20000010800 */
[----:B------:R-:W-:Y:S02]  /*a740*/  LOP3.LUT R16, R4, 0xff, RZ, 0xc0, !PT ;  /* 0x000000ff04107812 */ /* 0x000fe400078ec0ff */
[----:B------:R-:W-:-:S02]  /*a750*/  SHF.R.U32.HI R20, RZ, 0x10, R4 ;  /* 0x00000010ff147819 */ /* 0x000fc40000011604 */
[----:B------:R-:W-:Y:S01]  /*a760*/  SHF.R.U32.HI R18, RZ, 0x18, R4 ;  /* 0x00000018ff127819 */ /* 0x000fe20000011604 */
[----:B------:R-:W-:Y:S01]  /*a770*/  FFMA.FTZ R4, R169, c[0x0][0x23c], -R2 ;  /* 0x00008f00a9047a23 */ /* 0x000fe20000010802 */
[----:B------:R1:W2:Y:S08]  /*a780*/  MUFU.EX2 R165, R5 ;  /* 0x0000000500a57308 */ /* 0x0002b00000000800 */
[----:B------:R3:W4:Y:S01]  /*a790*/  MUFU.EX2 R233, R4 ;  /* 0x0000000400e97308 */ /* 0x0007220000000800 */
[----:B-1----:R-:W-:Y:S01]  /*a7a0*/  FFMA.FTZ R5, R161, c[0x0][0x23c], -R0 ;  /* 0x00008f00a1057a23 */ /* 0x002fe20000010800 */
[----:B---3--:R-:W-:-:S04]  /*a7b0*/  SHF.R.U32.HI R4, RZ, 0x8, R24 ;  /* 0x00000008ff047819 */ /* 0x008fc80000011618 */
[----:B------:R-:W-:Y:S01]  /*a7c0*/  LOP3.LUT R4, R4, 0xffff, RZ, 0xc0, !PT ;  /* 0x0000ffff04047812 */ /* 0x000fe200078ec0ff */
[----:B--2---:R-:W-:Y:S02]  /*a7d0*/  IMAD.MOV.U32 R161, RZ, RZ, R165 ;  /* 0x000000ffffa17224 */ /* 0x004fe400078e00a5 */
[----:B------:R-:W1:Y:S01]  /*a7e0*/  MUFU.EX2 R165, R5 ;  /* 0x0000000500a57308 */ /* 0x000e620000000800 */
[----:B------:R-:W-:Y:S02]  /*a7f0*/  ISETP.GE.U32.AND P2, PT, R251, R4, PT ;  /* 0x00000004fb00720c */ /* 0x000fe40003f46070 */
[----:B----4-:R-:W-:-:S04]  /*a800*/  F2FP.PACK_AB R4, R164, R233 ;  /* 0x000000e9a404723e */ /* 0x010fc800000000ff */
[C---:B------:R-:W-:Y:S02]  /*a810*/  PRMT R222, R4.reuse, 0x7610, R222 ;  /* 0x0000761004de7816 */ /* 0x040fe400000000de */
[----:B------:R-:W-:-:S03]  /*a820*/  PRMT R221, R4, 0x7632, R221 ;  /* 0x0000763204dd7816 */ /* 0x000fc600000000dd */
[----:B------:R-:W-:Y:S01]  /*a830*/  @!P4 HADD2 R151, -R222.H0_H0, -RZ.H0_H0 ;  /* 0xa00000ffde97c230 */ /* 0x000fe20000000900 */
[----:B------:R-:W-:Y:S02]  /*a840*/  LOP3.LUT R4, R25, 0xff, RZ, 0xc0, !PT ;  /* 0x000000ff19047812 */ /* 0x000fe400078ec0ff */
[----:B------:R-:W-:Y:S02]  /*a850*/  PRMT R160, R222, 0x5410, R221 ;  /* 0x00005410dea07816 */ /* 0x000fe400000000dd */
[----:B------:R-:W-:Y:S02]  /*a860*/  @!P4 PRMT R222, R151, 0x5410, RZ ;  /* 0x0000541097dec816 */ /* 0x000fe400000000ff */
[----:B------:R-:W-:Y:S02]  /*a870*/  ISETP.GE.U32.AND P4, PT, R251, R4, PT ;  /* 0x00000004fb00720c */ /* 0x000fe40003f86070 */
[----:B-1----:R-:W-:Y:S01]  /*a880*/  F2FP.PACK_AB R4, R165, R161 ;  /* 0x000000a1a504723e */ /* 0x002fe200000000ff */
[----:B------:R-:W-:-:S03]  /*a890*/  FFMA.FTZ R5, R146, c[0x0][0x23c], -R2 ;  /* 0x00008f0092057a23 */ /* 0x000fc60000010802 */
[C---:B------:R-:W-:Y:S02]  /*a8a0*/  PRMT R220, R4.reuse, 0x7610, R220 ;  /* 0x0000761004dc7816 */ /* 0x040fe400000000dc */
[----:B------:R-:W-:Y:S01]  /*a8b0*/  PRMT R219, R4, 0x7632, R219 ;  /* 0x0000763204db7816 */ /* 0x000fe200000000db */
[----:B------:R-:W-:Y:S01]  /*a8c0*/  FFMA.FTZ R4, R145, c[0x0][0x23c], -R2 ;  /* 0x00008f0091047a23 */ /* 0x000fe20000010802 */
[----:B------:R1:W-:Y:S01]  /*a8d0*/  MUFU.EX2 R247, R5 ;  /* 0x0000000500f77308 */ /* 0x0003e20000000800 */
[----:B------:R-:W-:-:S07]  /*a8e0*/  @!P2 HADD2 R150, -R221.H0_H0, -RZ.H0_H0 ;  /* 0xa00000ffdd96a230 */ /* 0x000fce0000000900 */
[----:B------:R2:W3:Y:S01]  /*a8f0*/  MUFU.EX2 R168, R4 ;  /* 0x0000000400a87308 */ /* 0x0004e20000000800 */
[----:B------:R-:W-:Y:S01]  /*a900*/  @!P4 HADD2 R145, -R220.H0_H0, -RZ.H0_H0 ;  /* 0xa00000ffdc91c230 */ /* 0x000fe20000000900 */
[----:B------:R-:W-:Y:S01]  /*a910*/  @!P2 PRMT R221, R150, 0x5410, RZ ;  /* 0x0000541096dda816 */ /* 0x000fe200000000ff */
[----:B------:R-:W-:Y:S01]  /*a920*/  @!P5 HADD2 R146, -R219.H0_H0, -RZ.H0_H0 ;  /* 0xa00000ffdb92d230 */ /* 0x000fe20000000900 */
[----:B------:R-:W-:Y:S02]  /*a930*/  PRMT R150, R220, 0x5410, R219 ;  /* 0x00005410dc967816 */ /* 0x000fe400000000db */
[C---:B-1----:R-:W-:Y:S02]  /*a940*/  LOP3.LUT R5, R6.reuse, 0xff, RZ, 0xc0, !PT ;  /* 0x000000ff06057812 */ /* 0x042fe400078ec0ff */
[----:B--2---:R-:W-:-:S04]  /*a950*/  LOP3.LUT R4, R6, 0xffff, RZ, 0xc0, !PT ;  /* 0x0000ffff06047812 */ /* 0x004fc800078ec0ff */
[----:B------:R-:W-:Y:S02]  /*a960*/  SHF.R.U32.HI R4, RZ, 0x8, R4 ;  /* 0x00000008ff047819 */ /* 0x000fe40000011604 */
[----:B------:R-:W-:Y:S02]  /*a970*/  @!P4 PRMT R220, R145, 0x5410, RZ ;  /* 0x0000541091dcc816 */ /* 0x000fe400000000ff */
[----:B------:R-:W-:Y:S02]  /*a980*/  LOP3.LUT R4, R4, 0xffff, RZ, 0xc0, !PT ;  /* 0x0000ffff04047812 */ /* 0x000fe400078ec0ff */
[C---:B------:R-:W-:Y:S02]  /*a990*/  ISETP.GE.U32.AND P4, PT, R251.reuse, R5, PT ;  /* 0x00000005fb00720c */ /* 0x040fe40003f86070 */
[----:B------:R-:W-:Y:S02]  /*a9a0*/  @!P5 PRMT R219, R146, 0x5410, RZ ;  /* 0x0000541092dbd816 */ /* 0x000fe400000000ff */
[----:B------:R-:W-:Y:S01]  /*a9b0*/  ISETP.GE.U32.AND P5, PT, R251, R4, PT ;  /* 0x00000004fb00720c */ /* 0x000fe20003fa6070 */
[--C-:B------:R-:W-:Y:S01]  /*a9c0*/  FFMA.FTZ R4, R157, c[0x0][0x23c], -R0.reuse ;  /* 0x00008f009d047a23 */ /* 0x100fe20000010800 */
[----:B---3--:R-:W-:Y:S01]  /*a9d0*/  F2FP.PACK_AB R8, R168, R247 ;  /* 0x000000f7a808723e */ /* 0x008fe200000000ff */
[----:B------:R-:W-:-:S02]  /*a9e0*/  FFMA.FTZ R5, R156, c[0x0][0x23c], -R0 ;  /* 0x00008f009c057a23 */ /* 0x000fc40000010800 */
[----:B------:R1:W-:Y:S01]  /*a9f0*/  MUFU.EX2 R171, R4 ;  /* 0x0000000400ab7308 */ /* 0x0003e20000000800 */
[C---:B------:R-:W-:Y:S02]  /*aa00*/  PRMT R218, R8.reuse, 0x7610, R218 ;  /* 0x0000761008da7816 */ /* 0x040fe400000000da */
[----:B------:R-:W-:-:S05]  /*aa10*/  PRMT R217, R8, 0x7632, R217 ;  /* 0x0000763208d97816 */ /* 0x000fca00000000d9 */
[----:B------:R-:W2:Y:S01]  /*aa20*/  MUFU.EX2 R194, R5 ;  /* 0x0000000500c27308 */ /* 0x000ea20000000800 */
[----:B------:R-:W-:Y:S02]  /*aa30*/  @!P4 HADD2 R158, -R218.H0_H0, -RZ.H0_H0 ;  /* 0xa00000ffda9ec230 */ /* 0x000fe40000000900 */
[----:B------:R-:W-:Y:S01]  /*aa40*/  @!P5 HADD2 R156, -R217.H0_H0, -RZ.H0_H0 ;  /* 0xa00000ffd99cd230 */ /* 0x000fe20000000900 */
[--C-:B-1----:R-:W-:Y:S02]  /*aa50*/  SHF.R.U32.HI R4, RZ, 0x10, R6.reuse ;  /* 0x00000010ff047819 */ /* 0x102fe40000011606 */
[----:B------:R-:W-:Y:S02]  /*aa60*/  PRMT R151, R218, 0x5410, R217 ;  /* 0x00005410da977816 */ /* 0x000fe400000000d9 */
[----:B------:R-:W-:Y:S02]  /*aa70*/  LOP3.LUT R4, R4, 0xff, RZ, 0xc0, !PT ;  /* 0x000000ff04047812 */ /* 0x000fe400078ec0ff */
[----:B------:R-:W-:-:S02]  /*aa80*/  SHF.R.U32.HI R6, RZ, 0x18, R6 ;  /* 0x00000018ff067819 */ /* 0x000fc40000011606 */
[----:B------:R-:W-:Y:S02]  /*aa90*/  @!P4 PRMT R218, R158, 0x5410, RZ ;  /* 0x000054109edac816 */ /* 0x000fe400000000ff */
[C---:B------:R-:W-:Y:S01]  /*aaa0*/  ISETP.GE.U32.AND P4, PT, R251.reuse, R4, PT ;  /* 0x00000004fb00720c */ /* 0x040fe20003f86070 */
[----:B------:R-:W-:Y:S01]  /*aab0*/  FFMA.FTZ R4, R144, c[0x0][0x23c], -R2 ;  /* 0x00008f0090047a23 */ /* 0x000fe20000010802 */
[----:B------:R-:W-:Y:S02]  /*aac0*/  @!P5 PRMT R217, R156, 0x5410, RZ ;  /* 0x000054109cd9d816 */ /* 0x000fe400000000ff */
[----:B------:R-:W-:Y:S01]  /*aad0*/  ISETP.GE.U32.AND P5, PT, R251, R6, PT ;  /* 0x00000006fb00720c */ /* 0x000fe20003fa6070 */
[----:B------:R1:W-:Y:S01]  /*aae0*/  MUFU.EX2 R239, R4 ;  /* 0x0000000400ef7308 */ /* 0x0003e20000000800 */
[----:B--2---:R-:W-:-:S04]  /*aaf0*/  F2FP.PACK_AB R5, R194, R171 ;  /* 0x000000abc205723e */ /* 0x004fc800000000ff */
[C---:B------:R-:W-:Y:S02]  /*ab00*/  PRMT R215, R5.reuse, 0x7632, R215 ;  /* 0x0000763205d77816 */ /* 0x040fe400000000d7 */
[----:B------:R-:W-:Y:S01]  /*ab10*/  PRMT R216, R5, 0x7610, R216 ;  /* 0x0000761005d87816 */ /* 0x000fe200000000d8 */
[----:B-1----:R-:W-:-:S04]  /*ab20*/  FFMA.FTZ R4, R117, c[0x0][0x23c], -R2 ;  /* 0x00008f0075047a23 */ /* 0x002fc80000010802 */
[----:B------:R1:W2:Y:S01]  /*ab30*/  MUFU.EX2 R166, R4 ;  /* 0x0000000400a67308 */ /* 0x0002a20000000800 */
[----:B------:R-:W-:Y:S01]  /*ab40*/  @!P5 HADD2 R144, -R215.H0_H0, -RZ.H0_H0 ;  /* 0xa00000ffd790d230 */ /* 0x000fe20000000900 */
[----:B------:R-:W-:Y:S02]  /*ab50*/  PRMT R146, R216, 0x5410, R215 ;  /* 0x00005410d8927816 */ /* 0x000fe400000000d7 */
[----:B------:R-:W-:Y:S02]  /*ab60*/  ISETP.GE.U32.AND P2, PT, R251, R16, PT ;  /* 0x00000010fb00720c */ /* 0x000fe40003f46070 */
[----:B------:R-:W-:Y:S02]  /*ab70*/  @!P5 PRMT R215, R144, 0x5410, RZ ;  /* 0x0000541090d7d816 */ /* 0x000fe400000000ff */
[----:B-1----:R-:W-:-:S04]  /*ab80*/  SHF.R.U32.HI R4, RZ, 0x8, R19 ;  /* 0x00000008ff047819 */ /* 0x002fc80000011613 */
[----:B------:R-:W-:-:S04]  /*ab90*/  LOP3.LUT R4, R4, 0xffff, RZ, 0xc0, !PT ;  /* 0x0000ffff04047812 */ /* 0x000fc800078ec0ff */
[----:B------:R-:W-:Y:S01]  /*aba0*/  ISETP.GE.U32.AND P5, PT, R251, R4, PT ;  /* 0x00000004fb00720c */ /* 0x000fe20003fa6070 */
[----:B------:R-:W-:Y:S01]  /*abb0*/  FFMA.FTZ R4, R152, c[0x0][0x23c], -R0 ;  /* 0x00008f0098047a23 */ /* 0x000fe20000010800 */
[----:B--2---:R-:W-:-:S03]  /*abc0*/  F2FP.PACK_AB R5, R166, R239 ;  /* 0x000000efa605723e */ /* 0x004fc600000000ff */
[----:B------:R1:W2:Y:S01]  /*abd0*/  MUFU.EX2 R6, R4 ;  /* 0x0000000400067308 */ /* 0x0002a20000000800 */
[C---:B------:R-:W-:Y:S02]  /*abe0*/  PRMT R214, R5.reuse, 0x7610, R214 ;  /* 0x0000761005d67816 */ /* 0x040fe400000000d6 */
[----:B------:R-:W-:Y:S01]  /*abf0*/  PRMT R213, R5, 0x7632, R213 ;  /* 0x0000763205d57816 */ /* 0x000fe200000000d5 */
[----:B-1----:R-:W-:-:S04]  /*ac00*/  FFMA.FTZ R4, R147, c[0x0][0x23c], -R0 ;  /* 0x00008f0093047a23 */ /* 0x002fc80000010800 */
[----:B------:R1:W3:Y:S01]  /*ac10*/  MUFU.EX2 R8, R4 ;  /* 0x0000000400087308 */ /* 0x0002e20000000800 */
[----:B------:R-:W-:Y:S02]  /*ac20*/  @!P2 HADD2 R147, -R214.H0_H0, -RZ.H0_H0 ;  /* 0xa00000ffd693a230 */ /* 0x000fe40000000900 */
[----:B------:R-:W-:Y:S01]  /*ac30*/  @!P5 HADD2 R117, -R213.H0_H0, -RZ.H0_H0 ;  /* 0xa00000ffd575d230 */ /* 0x000fe20000000900 */
[----:B------:R-:W-:Y:S02]  /*ac40*/  PRMT R145, R214, 0x5410, R213 ;  /* 0x00005410d6917816 */ /* 0x000fe400000000d5 */
[----:B------:R-:W-:Y:S02]  /*ac50*/  @!P2 PRMT R214, R147, 0x5410, RZ ;  /* 0x0000541093d6a816 */ /* 0x000fe400000000ff */
[----:B------:R-:W-:Y:S01]  /*ac60*/  @!P5 PRMT R213, R117, 0x5410, RZ ;  /* 0x0000541075d5d816 */ /* 0x000fe200000000ff */
[----:B--2---:R-:W-:Y:S01]  /*ac70*/  IMAD.MOV.U32 R117, RZ, RZ, R6 ;  /* 0x000000ffff757224 */ /* 0x004fe200078e0006 */
[----:B-1----:R-:W-:-:S04]  /*ac80*/  LOP3.LUT R4, R20, 0xff, RZ, 0xc0, !PT ;  /* 0x000000ff14047812 */ /* 0x002fc800078ec0ff */
[----:B------:R-:W-:Y:S02]  /*ac90*/  ISETP.GE.U32.AND P2, PT, R251, R4, PT ;  /* 0x00000004fb00720c */ /* 0x000fe40003f46070 */
[----:B------:R-:W-:Y:S01]  /*aca0*/  LOP3.LUT R4, R26, 0xff, RZ, 0xc0, !PT ;  /* 0x000000ff1a047812 */ /* 0x000fe200078ec0ff */
[----:B------:R-:W-:-:S03]  /*acb0*/  @!P4 HADD2 R157, -R216.H0_H0, -RZ.H0_H0 ;  /* 0xa00000ffd89dc230 */ /* 0x000fc60000000900 */
[----:B------:R-:W-:Y:S02]  /*acc0*/  ISETP.GE.U32.AND P5, PT, R251, R4, PT ;  /* 0x00000004fb00720c */ /* 0x000fe40003fa6070 */
[----:B---3--:R-:W-:Y:S01]  /*acd0*/  F2FP.PACK_AB R4, R8, R117 ;  /* 0x000000750804723e */ /* 0x008fe200000000ff */
[----:B------:R-:W-:-:S03]  /*ace0*/  FFMA.FTZ R5, R27, c[0x0][0x23c], -R2 ;  /* 0x00008f001b057a23 */ /* 0x000fc60000010802 */
[C---:B------:R-:W-:Y:S02]  /*acf0*/  PRMT R212, R4.reuse, 0x7610, R212 ;  /* 0x0000761004d47816 */ /* 0x040fe400000000d4 */
[----:B------:R-:W-:Y:S01]  /*ad00*/  PRMT R211, R4, 0x7632, R211 ;  /* 0x0000763204d37816 */ /* 0x000fe200000000d3 */
[----:B------:R-:W-:Y:S01]  /*ad10*/  FFMA.FTZ R4, R192, c[0x0][0x23c], -R2 ;  /* 0x00008f00c0047a23 */ /* 0x000fe20000010802 */
[----:B------:R-:W-:Y:S01]  /*ad20*/  @!P4 PRMT R216, R157, 0x5410, RZ ;  /* 0x000054109dd8c816 */ /* 0x000fe200000000ff */
[----:B------:R1:W-:Y:S01]  /*ad30*/  MUFU.EX2 R24, R5 ;  /* 0x0000000500187308 */ /* 0x0003e20000000800 */
[----:B------:R-:W-:Y:S01]  /*ad40*/  ISETP.GE.U32.AND P4, PT, R251, R18, PT ;  /* 0x00000012fb00720c */ /* 0x000fe20003f86070 */
[----:B------:R-:W-:-:S06]  /*ad50*/  @!P2 HADD2 R27, -R212.H0_H0, -RZ.H0_H0 ;  /* 0xa00000ffd41ba230 */ /* 0x000fcc0000000900 */
[----:B------:R2:W3:Y:S01]  /*ad60*/  MUFU.EX2 R158, R4 ;  /* 0x00000004009e7308 */ /* 0x0004e20000000800 */
[----:B------:R-:W-:Y:S02]  /*ad70*/  PRMT R144, R212, 0x5410, R211 ;  /* 0x00005410d4907816 */ /* 0x000fe400000000d3 */
[----:B------:R-:W-:Y:S02]  /*ad80*/  @!P2 PRMT R212, R27, 0x5410, RZ ;  /* 0x000054101bd4a816 */ /* 0x000fe400000000ff */
[C---:B-1----:R-:W-:Y:S01]  /*ad90*/  LOP3.LUT R5, R11.reuse, 0xff, RZ, 0xc0, !PT ;  /* 0x000000ff0b057812 */ /* 0x042fe200078ec0ff */
[----:B------:R-:W-:Y:S01]  /*ada0*/  @!P4 HADD2 R152, -R211.H0_H0, -RZ.H0_H0 ;  /* 0xa00000ffd398c230 */ /* 0x000fe20000000900 */
[----:B--2---:R-:W-:Y:S02]  /*adb0*/  LOP3.LUT R4, R11, 0xffff, RZ, 0xc0, !PT ;  /* 0x0000ffff0b047812 */ /* 0x004fe400078ec0ff */
[----:B------:R-:W-:Y:S02]  /*adc0*/  ISETP.GE.U32.AND P2, PT, R251, R5, PT ;  /* 0x00000005fb00720c */ /* 0x000fe40003f46070 */
[----:B------:R-:W-:-:S02]  /*add0*/  SHF.R.U32.HI R4, RZ, 0x8, R4 ;  /* 0x00000008ff047819 */ /* 0x000fc40000011604 */
[----:B---3--:R-:W-:Y:S02]  /*ade0*/  F2FP.PACK_AB R5, R158, R24 ;  /* 0x000000189e05723e */ /* 0x008fe400000000ff */
[----:B------:R-:W-:Y:S02]  /*adf0*/  LOP3.LUT R4, R4, 0xffff, RZ, 0xc0, !PT ;  /* 0x0000ffff04047812 */ /* 0x000fe400078ec0ff */
[----:B------:R-:W-:Y:S02]  /*ae00*/  @!P4 PRMT R211, R152, 0x5410, RZ ;  /* 0x0000541098d3c816 */ /* 0x000fe400000000ff */
[----:B------:R-:W-:Y:S02]  /*ae10*/  ISETP.GE.U32.AND P4, PT, R251, R4, PT ;  /* 0x00000004fb00720c */ /* 0x000fe40003f86070 */
[----:B------:R-:W-:Y:S02]  /*ae20*/  LOP3.LUT R4, R7, 0xffff, RZ, 0xc0, !PT ;  /* 0x0000ffff07047812 */ /* 0x000fe400078ec0ff */
[----:B------:R-:W-:-:S02]  /*ae30*/  PRMT R210, R5, 0x7610, R210 ;  /* 0x0000761005d27816 */ /* 0x000fc400000000d2 */
[----:B------:R-:W-:Y:S02]  /*ae40*/  SHF.R.U32.HI R4, RZ, 0x8, R4 ;  /* 0x00000008ff047819 */ /* 0x000fe40000011604 */
[----:B------:R-:W-:Y:S01]  /*ae50*/  PRMT R209, R5, 0x7632, R209 ;  /* 0x0000763205d17816 */ /* 0x000fe200000000d1 */
[----:B------:R-:W-:Y:S01]  /*ae60*/  @!P2 HADD2 R159, -R210.H0_H0, -RZ.H0_H0 ;  /* 0xa00000ffd29fa230 */ /* 0x000fe20000000900 */
[----:B------:R-:W-:Y:S02]  /*ae70*/  LOP3.LUT R4, R4, 0xffff, RZ, 0xc0, !PT ;  /* 0x0000ffff04047812 */ /* 0x000fe400078ec0ff */
[----:B------:R-:W-:Y:S02]  /*ae80*/  PRMT R23, R210, 0x5410, R209 ;  /* 0x00005410d2177816 */ /* 0x000fe400000000d1 */
[----:B------:R-:W-:Y:S01]  /*ae90*/  @!P2 PRMT R210, R159, 0x5410, RZ ;  /* 0x000054109fd2a816 */ /* 0x000fe200000000ff */
[--C-:B------:R-:W-:Y:S01]  /*aea0*/  FFMA.FTZ R5, R153, c[0x0][0x23c], -R2.reuse ;  /* 0x00008f0099057a23 */ /* 0x100fe20000010802 */
[----:B------:R-:W-:Y:S01]  /*aeb0*/  ISETP.GE.U32.AND P2, PT, R251, R4, PT ;  /* 0x00000004fb00720c */ /* 0x000fe20003f46070 */
[----:B------:R-:W-:-:S02]  /*aec0*/  FFMA.FTZ R4, R140, c[0x0][0x23c], -R2 ;  /* 0x00008f008c047a23 */ /* 0x000fc40000010802 */
[----:B------:R-:W-:Y:S01]  /*aed0*/  IMAD.MOV.U32 R26, RZ, RZ, R164 ;  /* 0x000000ffff1a7224 */ /* 0x000fe200078e00a4 */
[----:B------:R-:W-:Y:S01]  /*aee0*/  MUFU.EX2 R25, R5 ;  /* 0x0000000500197308 */ /* 0x000fe20000000800 */
[----:B------:R-:W-:-:S07]  /*aef0*/  @!P4 HADD2 R140, -R209.H0_H0, -RZ.H0_H0 ;  /* 0xa00000ffd18cc230 */ /* 0x000fce0000000900 */
[----:B------:R1:W2:Y:S01]  /*af00*/  MUFU.EX2 R164, R4 ;  /* 0x0000000400a47308 */ /* 0x0002a20000000800 */
[----:B------:R-:W-:Y:S02]  /*af10*/  LOP3.LUT R6, R7, 0xff, RZ, 0xc0, !PT ;  /* 0x000000ff07067812 */ /* 0x000fe400078ec0ff */
[----:B------:R-:W-:Y:S02]  /*af20*/  @!P4 PRMT R209, R140, 0x5410, RZ ;  /* 0x000054108cd1c816 */ /* 0x000fe400000000ff */
[C---:B------:R-:W-:Y:S02]  /*af30*/  ISETP.GE.U32.AND P4, PT, R251.reuse, R6, PT ;  /* 0x00000006fb00720c */ /* 0x040fe40003f86070 */
[----:B------:R-:W-:Y:S01]  /*af40*/  ISETP.GE.U32.AND P3, PT, R251, R9, PT ;  /* 0x00000009fb00720c */ /* 0x000fe20003f66070 */
[----:B-1----:R-:W-:-:S04]  /*af50*/  IMAD.WIDE.U32 R4, R28, -0x2daee0ad, RZ ;  /* 0xd2511f531c047825 */ /* 0x002fc800078e00ff */
[----:B------:R-:W-:Y:S01]  /*af60*/  IMAD.MOV.U32 R28, RZ, RZ, R8 ;  /* 0x000000ffff1c7224 */ /* 0x000fe200078e0008 */
[----:B------:R-:W-:Y:S02]  /*af70*/  LOP3.LUT R6, R5, R22, R238, 0x96, !PT ;  /* 0x0000001605067212 */ /* 0x000fe400078e96ee */
[C---:B------:R-:W-:Y:S02]  /*af80*/  LOP3.LUT R8, R4.reuse, 0xff, RZ, 0xc0, !PT ;  /* 0x000000ff04087812 */ /* 0x040fe400078ec0ff */
[----:B------:R-:W-:Y:S02]  /*af90*/  LOP3.LUT R250, R4, 0xffff, RZ, 0xc0, !PT ;  /* 0x0000ffff04fa7812 */ /* 0x000fe400078ec0ff */
[--C-:B------:R-:W-:Y:S02]  /*afa0*/  SHF.R.U32.HI R22, RZ, 0x10, R4.reuse ;  /* 0x00000010ff167819 */ /* 0x100fe40000011604 */
[----:B------:R-:W-:Y:S02]  /*afb0*/  SHF.R.U32.HI R9, RZ, 0x18, R4 ;  /* 0x00000018ff097819 */ /* 0x000fe40000011604 */
[----:B--2---:R-:W-:Y:S01]  /*afc0*/  F2FP.PACK_AB R4, R164, R25 ;  /* 0x00000019a404723e */ /* 0x004fe200000000ff */
[----:B------:R-:W-:-:S03]  /*afd0*/  FFMA.FTZ R5, R155, c[0x0][0x23c], -R0 ;  /* 0x00008f009b057a23 */ /* 0x000fc60000010800 */
[C---:B------:R-:W-:Y:S02]  /*afe0*/  PRMT R208, R4.reuse, 0x7610, R208 ;  /* 0x0000761004d07816 */ /* 0x040fe400000000d0 */
[----:B------:R-:W-:Y:S01]  /*aff0*/  PRMT R207, R4, 0x7632, R207 ;  /* 0x0000763204cf7816 */ /* 0x000fe200000000cf */
[----:B------:R-:W-:Y:S01]  /*b000*/  FFMA.FTZ R4, R154, c[0x0][0x23c], -R0 ;  /* 0x00008f009a047a23 */ /* 0x000fe20000010800 */
[----:B------:R-:W-:Y:S01]  /*b010*/  MUFU.EX2 R152, R5 ;  /* 0x0000000500987308 */ /* 0x000fe20000000800 */
[----:B------:R-:W-:Y:S01]  /*b020*/  @!P4 HADD2 R153, -R208.H0_H0, -RZ.H0_H0 ;  /* 0xa00000ffd099c230 */ /* 0x000fe20000000900 */
[----:B------:R-:W-:-:S06]  /*b030*/  PRMT R237, R208, 0x5410, R207 ;  /* 0x00005410d0ed7816 */ /* 0x000fcc00000000cf */
[----:B------:R1:W2:Y:S01]  /*b040*/  MUFU.EX2 R159, R4 ;  /* 0x00000004009f7308 */ /* 0x0002a20000000800 */
[----:B------:R-:W-:Y:S01]  /*b050*/  @!P4 PRMT R208, R153, 0x5410, RZ ;  /* 0x0000541099d0c816 */ /* 0x000fe200000000ff */
[----:B------:R-:W-:Y:S01]  /*b060*/  @!P2 HADD2 R154, -R207.H0_H0, -RZ.H0_H0 ;  /* 0xa00000ffcf9aa230 */ /* 0x000fe20000000900 */
[----:B-1----:R-:W-:-:S04]  /*b070*/  SHF.R.U32.HI R4, RZ, 0x18, R7 ;  /* 0x00000018ff047819 */ /* 0x002fc80000011607 */
[----:B------:R-:W-:Y:S02]  /*b080*/  ISETP.GE.U32.AND P4, PT, R251, R4, PT ;  /* 0x00000004fb00720c */ /* 0x000fe40003f86070 */
[----:B------:R-:W-:-:S04]  /*b090*/  SHF.R.U32.HI R4, RZ, 0x10, R7 ;  /* 0x00000010ff047819 */ /* 0x000fc80000011607 */
[----:B------:R-:W-:Y:S01]  /*b0a0*/  LOP3.LUT R4, R4, 0xff, RZ, 0xc0, !PT ;  /* 0x000000ff04047812 */ /* 0x000fe200078ec0ff */
[----:B------:R-:W-:Y:S01]  /*b0b0*/  FFMA.FTZ R5, R137, c[0x0][0x23c], -R2 ;  /* 0x00008f0089057a23 */ /* 0x000fe20000010802 */
[----:B------:R-:W-:Y:S02]  /*b0c0*/  @!P2 PRMT R207, R154, 0x5410, RZ ;  /* 0x000054109acfa816 */ /* 0x000fe400000000ff */
[----:B------:R-:W-:Y:S02]  /*b0d0*/  ISETP.GE.U32.AND P2, PT, R251, R4, PT ;  /* 0x00000004fb00720c */ /* 0x000fe40003f46070 */
[----:B--2---:R-:W-:Y:S01]  /*b0e0*/  F2FP.PACK_AB R4, R159, R152 ;  /* 0x000000989f04723e */ /* 0x004fe200000000ff */
[----:B------:R-:W-:Y:S02]  /*b0f0*/  IMAD.MOV.U32 R140, RZ, RZ, R170 ;  /* 0x000000ffff8c7224 */ /* 0x000fe400078e00aa */
[----:B------:R1:W-:Y:S01]  /*b100*/  MUFU.EX2 R170, R5 ;  /* 0x0000000500aa7308 */ /* 0x0003e20000000800 */
[----:B------:R-:W-:-:S02]  /*b110*/  PRMT R205, R4, 0x7632, R205 ;  /* 0x0000763204cd7816 */ /* 0x000fc400000000cd */
[----:B------:R-:W-:Y:S02]  /*b120*/  PRMT R204, R4, 0x7610, R204 ;  /* 0x0000761004cc7816 */ /* 0x000fe400000000cc */
[----:B------:R-:W-:Y:S01]  /*b130*/  SHF.R.U32.HI R4, RZ, 0x8, R29 ;  /* 0x00000008ff047819 */ /* 0x000fe2000001161d */
[----:B------:R-:W-:Y:S01]  /*b140*/  @!P4 HADD2 R137, -R205.H0_H0, -RZ.H0_H0 ;  /* 0xa00000ffcd89c230 */ /* 0x000fe20000000900 */
[----:B------:R-:W-:Y:S02]  /*b150*/  MOV R157, R235 ;  /* 0x000000eb009d7202 */ /* 0x000fe40000000f00 */
[----:B------:R-:W-:Y:S01]  /*b160*/  LOP3.LUT R4, R4, 0xffff, RZ, 0xc0, !PT ;  /* 0x0000ffff04047812 */ /* 0x000fe200078ec0ff */
[----:B-1----:R-:W-:-:S04]  /*b170*/  FFMA.FTZ R5, R136, c[0x0][0x23c], -R2 ;  /* 0x00008f0088057a23 */ /* 0x002fc80000010802 */
[----:B------:R-:W1:Y:S01]  /*b180*/  MUFU.EX2 R192, R5 ;  /* 0x0000000500c07308 */ /* 0x000e620000000800 */
[----:B------:R-:W-:Y:S02]  /*b190*/  PRMT R235, R204, 0x5410, R205 ;  /* 0x00005410cceb7816 */ /* 0x000fe400000000cd */
[----:B------:R-:W-:Y:S02]  /*b1a0*/  @!P4 PRMT R205, R137, 0x5410, RZ ;  /* 0x0000541089cdc816 */ /* 0x000fe400000000ff */
[----:B------:R-:W-:Y:S01]  /*b1b0*/  ISETP.GE.U32.AND P4, PT, R251, R4, PT ;  /* 0x00000004fb00720c */ /* 0x000fe20003f86070 */
[----:B------:R-:W-:Y:S02]  /*b1c0*/  FFMA.FTZ R4, R142, c[0x0][0x23c], -R0 ;  /* 0x00008f008e047a23 */ /* 0x000fe40000010800 */
[----:B------:R-:W-:Y:S02]  /*b1d0*/  IMAD.MOV.U32 R155, RZ, RZ, R166 ;  /* 0x000000ffff9b7224 */ /* 0x000fe400078e00a6 */
[----:B------:R2:W-:Y:S01]  /*b1e0*/  MUFU.EX2 R166, R4 ;  /* 0x0000000400a67308 */ /* 0x0005e20000000800 */
[----:B------:R-:W-:-:S02]  /*b1f0*/  FFMA.FTZ R7, R34, c[0x0][0x23c], -R2 ;  /* 0x00008f0022077a23 */ /* 0x000fc40000010802 */
[--C-:B------:R-:W-:Y:S01]  /*b200*/  FFMA.FTZ R241, R32, c[0x0][0x23c], -R2.reuse ;  /* 0x00008f0020f17a23 */ /* 0x100fe20000010802 */
[----:B-1----:R-:W-:Y:S01]  /*b210*/  F2FP.PACK_AB R5, R192, R170 ;  /* 0x000000aac005723e */ /* 0x002fe200000000ff */
[----:B------:R-:W-:Y:S02]  /*b220*/  FFMA.FTZ R242, R30, c[0x0][0x23c], -R2 ;  /* 0x00008f001ef27a23 */ /* 0x000fe40000010802 */
[----:B--2---:R-:W-:Y:S01]  /*b230*/  FFMA.FTZ R4, R139, c[0x0][0x23c], -R0 ;  /* 0x00008f008b047a23 */ /* 0x004fe20000010800 */
[----:B------:R-:W-:-:S03]  /*b240*/  PRMT R203, R5, 0x7610, R203 ;  /* 0x0000761005cb7816 */ /* 0x000fc600000000cb */
[----:B------:R1:W2:Y:S01]  /*b250*/  MUFU.EX2 R252, R4 ;  /* 0x0000000400fc7308 */ /* 0x0002a20000000800 */
[----:B------:R-:W-:Y:S01]  /*b260*/  PRMT R202, R5, 0x7632, R202 ;  /* 0x0000763205ca7816 */ /* 0x000fe200000000ca */
[----:B------:R-:W-:Y:S01]  /*b270*/  @!P3 HADD2 R139, -R203.H0_H0, -RZ.H0_H0 ;  /* 0xa00000ffcb8bb230 */ /* 0x000fe20000000900 */
[----:B------:R-:W-:-:S05]  /*b280*/  IMAD.MOV.U32 R27, RZ, RZ, R233 ;  /* 0x000000ffff1b7224 */ /* 0x000fca00078e00e9 */
[----:B------:R-:W-:Y:S01]  /*b290*/  MUFU.EX2 R169, R7 ;  /* 0x0000000700a97308 */ /* 0x000fe20000000800 */
[----:B-1----:R-:W-:Y:S01]  /*b2a0*/  FFMA.FTZ R4, R35, c[0x0][0x23c], -R2 ;  /* 0x00008f0023047a23 */ /* 0x002fe20000010802 */
[----:B------:R-:W-:-:S06]  /*b2b0*/  LOP3.LUT R2, R6, 0xffff, RZ, 0xc0, !PT ;  /* 0x0000ffff06027812 */ /* 0x000fcc00078ec0ff */
[----:B------:R1:W3:Y:S01]  /*b2c0*/  MUFU.EX2 R147, R4 ;  /* 0x0000000400937308 */ /* 0x0002e20000000800 */
[----:B------:R-:W-:Y:S01]  /*b2d0*/  SHF.R.U32.HI R2, RZ, 0x8, R2 ;  /* 0x00000008ff027819 */ /* 0x000fe20000011602 */
[----:B------:R-:W-:Y:S01]  /*b2e0*/  @!P4 HADD2 R30, -R202.H0_H0, -RZ.H0_H0 ;  /* 0xa00000ffca1ec230 */ /* 0x000fe20000000900 */
[----:B------:R-:W-:Y:S02]  /*b2f0*/  PRMT R233, R203, 0x5410, R202 ;  /* 0x00005410cbe97816 */ /* 0x000fe400000000ca */
[----:B------:R-:W-:Y:S02]  /*b300*/  FSEL R21, R197, RZ, P0 ;  /* 0x000000ffc5157208 */ /* 0x000fe40000000000 */
[----:B------:R-:W-:Y:S01]  /*b310*/  @!P3 PRMT R203, R139, 0x5410, RZ ;  /* 0x000054108bcbb816 */ /* 0x000fe200000000ff */
[----:B------:R-:W-:Y:S01]  /*b320*/  @!P2 HADD2 R136, -R204.H0_H0, -RZ.H0_H0 ;  /* 0xa00000ffcc88a230 */ /* 0x000fe20000000900 */
[----:B-1----:R-:W-:-:S04]  /*b330*/  LOP3.LUT R4, R2, 0xffff, RZ, 0xc0, !PT ;  /* 0x0000ffff02047812 */ /* 0x002fc800078ec0ff */
[C---:B------:R-:W-:Y:S02]  /*b340*/  ISETP.GE.U32.AND P3, PT, R251.reuse, R4, PT ;  /* 0x00000004fb00720c */ /* 0x040fe40003f66070 */
[----:B------:R-:W-:Y:S01]  /*b350*/  LOP3.LUT R4, R6, 0xff, RZ, 0xc0, !PT ;  /* 0x000000ff06047812 */ /* 0x000fe200078ec0ff */
[----:B------:R-:W-:Y:S01]  /*b360*/  FADD.FTZ R5, R116, -R21 ;  /* 0x8000001574057221 */ /* 0x000fe20000010000 */
[----:B------:R-:W-:Y:S02]  /*b370*/  @!P4 PRMT R202, R30, 0x5410, RZ ;  /* 0x000054101ecac816 */ /* 0x000fe400000000ff */
[C---:B------:R-:W-:Y:S02]  /*b380*/  ISETP.GE.U32.AND P0, PT, R251.reuse, R17, PT ;  /* 0x00000011fb00720c */ /* 0x040fe40003f06070 */
[----:B------:R-:W-:Y:S02]  /*b390*/  ISETP.GE.U32.AND P4, PT, R251, R4, PT ;  /* 0x00000004fb00720c */ /* 0x000fe40003f86070 */
[----:B------:R-:W-:Y:S01]  /*b3a0*/  @!P2 PRMT R204, R136, 0x5410, RZ ;  /* 0x0000541088cca816 */ /* 0x000fe200000000ff */
[--C-:B------:R-:W-:Y:S01]  /*b3b0*/  FFMA.FTZ R16, R31, c[0x0][0x23c], -R0.reuse ;  /* 0x00008f001f107a23 */ /* 0x100fe20000010800 */
[----:B------:R-:W-:Y:S01]  /*b3c0*/  ISETP.GE.U32.AND P2, PT, R251, R8, PT ;  /* 0x00000008fb00720c */ /* 0x000fe20003f46070 */
[----:B------:R-:W-:Y:S01]  /*b3d0*/  FMUL.FTZ R8, R5, c[0x0][0x23c] ;  /* 0x00008f0005087a20 */ /* 0x000fe20000410000 */
[----:B--2---:R-:W-:Y:S01]  /*b3e0*/  F2FP.PACK_AB R5, R252, R166 ;  /* 0x000000a6fc05723e */ /* 0x004fe200000000ff */
[----:B------:R-:W-:-:S02]  /*b3f0*/  FFMA.FTZ R21, R193, c[0x0][0x23c], -R0 ;  /* 0x00008f00c1157a23 */ /* 0x000fc40000010800 */
[--C-:B------:R-:W-:Y:S02]  /*b400*/  FFMA.FTZ R17, R143, c[0x0][0x23c], -R0.reuse ;  /* 0x00008f008f117a23 */ /* 0x100fe40000010800 */
[--C-:B------:R-:W-:Y:S02]  /*b410*/  FFMA.FTZ R18, R141, c[0x0][0x23c], -R0.reuse ;  /* 0x00008f008d127a23 */ /* 0x100fe40000010800 */
[--C-:B------:R-:W-:Y:S02]  /*b420*/  FFMA.FTZ R20, R138, c[0x0][0x23c], -R0.reuse ;  /* 0x00008f008a147a23 */ /* 0x100fe40000010800 */
[----:B------:R-:W-:Y:S01]  /*b430*/  FFMA.FTZ R19, R33, c[0x0][0x23c], -R0 ;  /* 0x00008f0021137a23 */ /* 0x000fe20000010800 */
[----:B---3--:R-:W-:Y:S01]  /*b440*/  F2FP.PACK_AB R0, R169, R147 ;  /* 0x00000093a900723e */ /* 0x008fe200000000ff */
[----:B------:R1:W2:Y:S01]  /*b450*/  MUFU.EX2 R2, R8 ;  /* 0x0000000800027308 */ /* 0x0002a20000000800 */
[----:B------:R-:W-:Y:S01]  /*b460*/  PRMT R201, R5, 0x7632, R201 ;  /* 0x0000763205c97816 */ /* 0x000fe200000000c9 */
[----:B------:R-:W-:Y:S01]  /*b470*/  IMAD.MOV.U32 R154, RZ, RZ, R117 ;  /* 0x000000ffff9a7224 */ /* 0x000fe200078e0075 */
[C---:B------:R-:W-:Y:S01]  /*b480*/  PRMT R199, R0.reuse, 0x7610, R199 ;  /* 0x0000761000c77816 */ /* 0x040fe200000000c7 */
[----:B------:R-:W-:Y:S01]  /*b490*/  IMAD.WIDE.U32 R116, R149, -0x2daee0ad, RZ ;  /* 0xd2511f5395747825 */ /* 0x000fe200078e00ff */
[----:B------:R-:W-:Y:S01]  /*b4a0*/  PRMT R200, R5, 0x7610, R200 ;  /* 0x0000761005c87816 */ /* 0x000fe200000000c8 */
[----:B------:R-:W-:Y:S01]  /*b4b0*/  @!P0 HADD2 R32, -R201.H0_H0, -RZ.H0_H0 ;  /* 0xa00000ffc9208230 */ /* 0x000fe20000000900 */
[----:B------:R-:W-:Y:S01]  /*b4c0*/  PRMT R198, R0, 0x7632, R198 ;  /* 0x0000763200c67816 */ /* 0x000fe200000000c6 */
[----:B------:R-:W-:Y:S01]  /*b4d0*/  @!P4 HADD2 R34, -R199.H0_H0, -RZ.H0_H0 ;  /* 0xa00000ffc722c230 */ /* 0x000fe20000000900 */
[----:B------:R-:W-:Y:S01]  /*b4e0*/  SHF.R.U32.HI R4, RZ, 0x18, R11 ;  /* 0x00000018ff047819 */ /* 0x000fe2000001160b */
[----:B------:R-:W-:-:S02]  /*b4f0*/  IMAD.MOV.U32 R156, RZ, RZ, R234 ;  /* 0x000000ffff9c7224 */ /* 0x000fc400078e00ea */
[----:B-1----:R-:W-:Y:S01]  /*b500*/  IMAD R8, R162, -0x2daee0ad, RZ ;  /* 0xd2511f53a2087824 */ /* 0x002fe200078e02ff */
[----:B------:R-:W-:Y:S01]  /*b510*/  MOV R162, R155 ;  /* 0x0000009b00a27202 */ /* 0x000fe20000000f00 */
[----:B------:R-:W-:Y:S01]  /*b520*/  IMAD.MOV.U32 R155, RZ, RZ, R247 ;  /* 0x000000ffff9b7224 */ /* 0x000fe200078e00f7 */
[----:B------:R-:W-:Y:S02]  /*b530*/  PRMT R234, R200, 0x5410, R201 ;  /* 0x00005410c8ea7816 */ /* 0x000fe400000000c9 */
[----:B------:R-:W-:Y:S02]  /*b540*/  LOP3.LUT R8, R117, R8, R167, 0x96, !PT ;  /* 0x0000000875087212 */ /* 0x000fe400078e96a7 */
[----:B------:R-:W-:Y:S02]  /*b550*/  PRMT R247, R199, 0x5410, R198 ;  /* 0x00005410c7f77816 */ /* 0x000fe400000000c6 */
[----:B------:R-:W-:Y:S02]  /*b560*/  @!P0 PRMT R201, R32, 0x5410, RZ ;  /* 0x0000541020c98816 */ /* 0x000fe400000000ff */
[----:B------:R-:W-:-:S02]  /*b570*/  @!P4 PRMT R199, R34, 0x5410, RZ ;  /* 0x0000541022c7c816 */ /* 0x000fc400000000ff */
[C---:B------:R-:W-:Y:S01]  /*b580*/  ISETP.GE.U32.AND P0, PT, R251.reuse, R9, PT ;  /* 0x00000009fb00720c */ /* 0x040fe20003f06070 */
[----:B------:R-:W-:Y:S01]  /*b590*/  IMAD.WIDE.U32 R8, R8, -0x326172a9, RZ ;  /* 0xcd9e8d5708087825 */ /* 0x000fe200078e00ff */
[----:B------:R-:W-:Y:S02]  /*b5a0*/  ISETP.GE.U32.AND P4, PT, R251, R4, PT ;  /* 0x00000004fb00720c */ /* 0x000fe40003f86070 */
[----:B------:R-:W-:Y:S01]  /*b5b0*/  SHF.R.U32.HI R4, RZ, 0x10, R11 ;  /* 0x00000010ff047819 */ /* 0x000fe2000001160b */
[----:B------:R-:W-:Y:S01]  /*b5c0*/  @!P5 HADD2 R31, -R200.H0_H0, -RZ.H0_H0 ;  /* 0xa00000ffc81fd230 */ /* 0x000fe20000000900 */
[----:B------:R-:W-:Y:S02]  /*b5d0*/  LOP3.LUT R0, R9, R10, R227, 0x96, !PT ;  /* 0x0000000a09007212 */ /* 0x000fe400078e96e3 */
[----:B------:R-:W-:Y:S01]  /*b5e0*/  LOP3.LUT R4, R4, 0xff, RZ, 0xc0, !PT ;  /* 0x000000ff04047812 */ /* 0x000fe200078ec0ff */
[----:B------:R-:W-:Y:S01]  /*b5f0*/  @!P3 HADD2 R33, -R198.H0_H0, -RZ.H0_H0 ;  /* 0xa00000ffc621b230 */ /* 0x000fe20000000900 */
[----:B------:R-:W-:-:S02]  /*b600*/  @!P5 PRMT R200, R31, 0x5410, RZ ;  /* 0x000054101fc8d816 */ /* 0x000fc400000000ff */
[----:B------:R-:W-:Y:S02]  /*b610*/  SHF.R.U32.HI R5, RZ, 0x18, R6 ;  /* 0x00000018ff057819 */ /* 0x000fe40000011606 */
[----:B------:R-:W-:Y:S02]  /*b620*/  ISETP.GE.U32.AND P5, PT, R251, R4, PT ;  /* 0x00000004fb00720c */ /* 0x000fe40003fa6070 */
[----:B------:R-:W-:Y:S02]  /*b630*/  LOP3.LUT R4, R0, 0xffff, RZ, 0xc0, !PT ;  /* 0x0000ffff00047812 */ /* 0x000fe400078ec0ff */
[----:B------:R-:W-:Y:S02]  /*b640*/  @!P3 PRMT R198, R33, 0x5410, RZ ;  /* 0x0000541021c6b816 */ /* 0x000fe400000000ff */
[----:B------:R-:W-:Y:S02]  /*b650*/  ISETP.GE.U32.AND P3, PT, R251, R5, PT ;  /* 0x00000005fb00720c */ /* 0x000fe40003f66070 */
[----:B------:R-:W-:-:S02]  /*b660*/  SHF.R.U32.HI R5, RZ, 0x8, R4 ;  /* 0x00000008ff057819 */ /* 0x000fc40000011604 */
[----:B------:R-:W-:Y:S01]  /*b670*/  LOP3.LUT R4, R0, 0xff, RZ, 0xc0, !PT ;  /* 0x000000ff00047812 */ /* 0x000fe200078ec0ff */
[----:B------:R-:W-:Y:S03]  /*b680*/  MUFU.EX2 R153, R17 ;  /* 0x0000001100997308 */ /* 0x000fe60000000800 */
[----:B------:R-:W-:Y:S02]  /*b690*/  PRMT R10, R4, 0x5410, R5 ;  /* 0x00005410040a7816 */ /* 0x000fe40000000005 */
[----:B------:R-:W-:-:S03]  /*b6a0*/  SHF.R.U32.HI R5, RZ, 0x10, R0 ;  /* 0x00000010ff057819 */ /* 0x000fc60000011600 */
[----:B------:R-:W1:Y:S01]  /*b6b0*/  MUFU.EX2 R136, R18 ;  /* 0x0000001200887308 */ /* 0x000e620000000800 */
[----:B------:R-:W-:Y:S02]  /*b6c0*/  SHF.R.U32.HI R4, RZ, 0x18, R0 ;  /* 0x00000018ff047819 */ /* 0x000fe40000011600 */
[----:B------:R-:W-:Y:S02]  /*b6d0*/  FSEL R7, R174, RZ, P1 ;  /* 0x000000ffae077208 */ /* 0x000fe40000800000 */
[----:B------:R-:W-:Y:S02]  /*b6e0*/  SHF.R.U32.HI R6, RZ, 0x10, R6 ;  /* 0x00000010ff067819 */ /* 0x000fe40000011606 */
[----:B------:R-:W-:Y:S02]  /*b6f0*/  LOP3.LUT R0, R5, 0xff, RZ, 0xc0, !PT ;  /* 0x000000ff05007812 */ /* 0x000fe400078ec0ff */
[----:B------:R-:W-:Y:S02]  /*b700*/  LOP3.LUT R5, R6, 0xff, RZ, 0xc0, !PT ;  /* 0x000000ff06057812 */ /* 0x000fe400078ec0ff */
[----:B------:R-:W-:Y:S01]  /*b710*/  PRMT R4, R0, 0x5410, R4 ;  /* 0x0000541000047816 */ /* 0x000fe20000000004 */
[----:B------:R-:W-:Y:S01]  /*b720*/  FADD.FTZ R0, R3, -R7 ;  /* 0x8000000703007221 */ /* 0x000fe20000010000 */
[----:B------:R-:W-:Y:S01]  /*b730*/  ISETP.GE.U32.AND P1, PT, R251, R5, PT ;  /* 0x00000005fb00720c */ /* 0x000fe20003f26070 */
[----:B--2---:R-:W-:-:S02]  /*b740*/  FFMA.FTZ R240, R240, R2, R24 ;  /* 0x00000002f0f07223 */ /* 0x004fc40000010018 */
[----:B------:R-:W-:Y:S02]  /*b750*/  IMAD.MOV.U32 R138, RZ, RZ, R28 ;  /* 0x000000ffff8a7224 */ /* 0x000fe400078e001c */
[----:B------:R-:W-:Y:S02]  /*b760*/  IMAD.MOV.U32 R139, RZ, RZ, R140 ;  /* 0x000000ffff8b7224 */ /* 0x000fe400078e008c */
[----:B------:R-:W-:Y:S02]  /*b770*/  IMAD.MOV.U32 R6, RZ, RZ, R25 ;  /* 0x000000ffff067224 */ /* 0x000fe400078e0019 */
[----:B------:R-:W-:Y:S02]  /*b780*/  FMUL.FTZ R0, R0, c[0x0][0x23c] ;  /* 0x00008f0000007a20 */ /* 0x000fe40000410000 */
[-C--:B------:R-:W-:Y:S02]  /*b790*/  FMUL.FTZ R24, R52, R2.reuse ;  /* 0x0000000234187220 */ /* 0x080fe40000410000 */
[----:B------:R-:W-:-:S02]  /*b7a0*/  FMUL.FTZ R25, R53, R2 ;  /* 0x0000000235197220 */ /* 0x000fc40000410000 */
[-C--:B------:R-:W-:Y:S02]  /*b7b0*/  FMUL.FTZ R32, R64, R2.reuse ;  /* 0x0000000240207220 */ /* 0x080fe40000410000 */
[-C--:B------:R-:W-:Y:S02]  /*b7c0*/  FMUL.FTZ R33, R65, R2.reuse ;  /* 0x0000000241217220 */ /* 0x080fe40000410000 */
[-C--:B------:R-:W-:Y:S02]  /*b7d0*/  FMUL.FTZ R28, R80, R2.reuse ;  /* 0x00000002501c7220 */ /* 0x080fe40000410000 */
[-C--:B------:R-:W-:Y:S02]  /*b7e0*/  FMUL.FTZ R29, R81, R2.reuse ;  /* 0x00000002511d7220 */ /* 0x080fe40000410000 */
        /* <DEDUP_REMOVED lines=41> */
[----:B------:R-:W-:Y:S01]  /*ba80*/  FMUL.FTZ R109, R113, R2 ;  /* 0x00000002716d7220 */ /* 0x000fe20000410000 */
[----:B-1----:R-:W-:Y:S01]  /*ba90*/  F2FP.PACK_AB R2, R136, R153 ;  /* 0x000000998802723e */ /* 0x002fe200000000ff */
[----:B------:R-:W-:Y:S01]  /*baa0*/  IMAD.MOV.U32 R5, RZ, RZ, R252 ;  /* 0x000000ffff057224 */ /* 0x000fe200078e00fc */
[----:B------:R-:W-:Y:S02]  /*bab0*/  MUFU.EX2 R16, R16 ;  /* 0x0000001000107308 */ /* 0x000fe40000000800 */
[----:B------:R-:W-:Y:S01]  /*bac0*/  PRMT R196, R2, 0x7610, R196 ;  /* 0x0000761002c47816 */ /* 0x000fe200000000c4 */
[----:B------:R-:W-:-:S05]  /*bad0*/  IMAD.MOV.U32 R137, RZ, RZ, R152 ;  /* 0x000000ffff897224 */ /* 0x000fca00078e0098 */
[----:B------:R-:W1:Y:S01]  /*bae0*/  MUFU.EX2 R0, R0 ;  /* 0x0000000000007308 */ /* 0x000e620000000800 */
[----:B------:R-:W-:Y:S01]  /*baf0*/  @!P1 HADD2 R35, -R196.H0_H0, -RZ.H0_H0 ;  /* 0xa00000ffc4239230 */ /* 0x000fe20000000900 */
[----:B------:R-:W-:-:S06]  /*bb00*/  PRMT R175, R2, 0x7632, R175 ;  /* 0x0000763202af7816 */ /* 0x000fcc00000000af */
[----:B------:R-:W2:Y:S01]  /*bb10*/  MUFU.EX2 R252, R21 ;  /* 0x0000001500fc7308 */ /* 0x000ea20000000800 */
[----:B------:R-:W-:Y:S01]  /*bb20*/  LOP3.LUT R2, R22, 0xff, RZ, 0xc0, !PT ;  /* 0x000000ff16027812 */ /* 0x000fe200078ec0ff */
[----:B------:R-:W-:Y:S01]  /*bb30*/  IMAD.MOV.U32 R7, RZ, RZ, R239 ;  /* 0x000000ffff077224 */ /* 0x000fe200078e00ef */
[----:B------:R-:W-:-:S05]  /*bb40*/  PRMT R239, R196, 0x5410, R175 ;  /* 0x00005410c4ef7816 */ /* 0x000fca00000000af */
[----:B------:R-:W-:Y:S01]  /*bb50*/  MUFU.EX2 R152, R20 ;  /* 0x0000001400987308 */ /* 0x000fe20000000800 */
[----:B------:R-:W-:-:S07]  /*bb60*/  @!P1 PRMT R196, R35, 0x5410, RZ ;  /* 0x0000541023c49816 */ /* 0x000fce00000000ff */
[----:B------:R-:W3:Y:S01]  /*bb70*/  MUFU.EX2 R193, R19 ;  /* 0x0000001300c17308 */ /* 0x000ee20000000800 */
[C---:B------:R-:W-:Y:S02]  /*bb80*/  ISETP.GE.U32.AND P1, PT, R251.reuse, R2, PT ;  /* 0x00000002fb00720c */ /* 0x040fe40003f26070 */
[----:B------:R-:W-:Y:S01]  /*bb90*/  PRMT R251, R251, 0x7054, R251 ;  /* 0x00007054fbfb7816 */ /* 0x000fe200000000fb */
[----:B------:R-:W-:Y:S01]  /*bba0*/  IMAD.MOV.U32 R11, RZ, RZ, R27 ;  /* 0x000000ffff0b7224 */ /* 0x000fe200078e001b */
[----:B------:R-:W-:Y:S01]  /*bbb0*/  MOV R17, R26 ;  /* 0x0000001a00117202 */ /* 0x000fe20000000f00 */
[----:B-1----:R-:W-:Y:S01]  /*bbc0*/  FMUL.FTZ R26, R54, R0 ;  /* 0x00000000361a7220 */ /* 0x002fe20000410000 */
[----:B--2---:R-:W-:Y:S01]  /*bbd0*/  F2FP.PACK_AB R2, R252, R16 ;  /* 0x00000010fc02723e */ /* 0x004fe200000000ff */
        /* <DEDUP_REMOVED lines=47> */
[----:B------:R-:W-:Y:S01]  /*bed0*/  FFMA.FTZ R236, R236, R0, R16 ;  /* 0x00000000ecec7223 */ /* 0x000fe20000010010 */
[--C-:B------:R-:W-:Y:S01]  /*bee0*/  HSET2.LE.AND R0, R10, R251.reuse, PT ;  /* 0x000000fb0a007233 */ /* 0x100fe20003803000 */
[C---:B------:R-:W-:Y:S02]  /*bef0*/  PRMT R173, R2.reuse, 0x7610, R173 ;  /* 0x0000761002ad7816 */ /* 0x040fe400000000ad */
[----:B------:R-:W-:Y:S01]  /*bf00*/  PRMT R172, R2, 0x7632, R172 ;  /* 0x0000763202ac7816 */ /* 0x000fe200000000ac */
[----:B------:R-:W-:Y:S01]  /*bf10*/  HSET2.LE.AND R2, R4, R251, PT ;  /* 0x000000fb04027233 */ /* 0x000fe20003803000 */
[----:B---3--:R-:W-:-:S02]  /*bf20*/  F2FP.PACK_AB R206, R193, R152 ;  /* 0x00000098c1ce723e */ /* 0x008fc400000000ff */
[----:B------:R-:W-:Y:S02]  /*bf30*/  LOP3.LUT R4, R0, R23, RZ, 0xc0, !PT ;  /* 0x0000001700047212 */ /* 0x000fe400078ec0ff */
[----:B------:R-:W-:Y:S01]  /*bf40*/  PRMT R0, R173, 0x5410, R172 ;  /* 0x00005410ad007816 */ /* 0x000fe200000000ac */
[----:B------:R-:W-:Y:S01]  /*bf50*/  @!P1 HADD2 R3, -R206.H0_H0, -RZ.H0_H0 ;  /* 0xa00000ffce039230 */ /* 0x000fe20000000900 */
[----:B------:R-:W-:Y:S02]  /*bf60*/  IMAD.MOV.U32 R76, RZ, RZ, R5 ;  /* 0x000000ffff4c7224 */ /* 0x000fe400078e0005 */
[----:B------:R-:W-:Y:S02]  /*bf70*/  LOP3.LUT R5, R2, R0, RZ, 0xc0, !PT ;  /* 0x0000000002057212 */ /* 0x000fe400078ec0ff */
[----:B------:R-:W-:Y:S02]  /*bf80*/  LOP3.LUT R0, R8, 0xffff, RZ, 0xc0, !PT ;  /* 0x0000ffff08007812 */ /* 0x000fe400078ec0ff */
[----:B------:R-:W-:-:S02]  /*bf90*/  SHF.R.U32.HI R2, RZ, 0x10, R8 ;  /* 0x00000010ff027819 */ /* 0x000fc40000011608 */
[----:B------:R-:W-:Y:S01]  /*bfa0*/  @P1 PRMT R224, R206, 0x7610, R224 ;  /* 0x00007610cee01816 */ /* 0x000fe200000000e0 */
[----:B------:R-:W-:Y:S01]  /*bfb0*/  IMAD.MOV.U32 R77, RZ, RZ, R7 ;  /* 0x000000ffff4d7224 */ /* 0x000fe200078e0007 */
[----:B------:R-:W-:Y:S02]  /*bfc0*/  @!P1 PRMT R224, R3, 0x5410, RZ ;  /* 0x0000541003e09816 */ /* 0x000fe400000000ff */
[----:B------:R-:W-:Y:S02]  /*bfd0*/  SHF.R.U32.HI R3, RZ, 0x8, R0 ;  /* 0x00000008ff037819 */ /* 0x000fe40000011600 */
[----:B------:R-:W-:Y:S02]  /*bfe0*/  SHF.R.U32.HI R7, RZ, 0x18, R8 ;  /* 0x00000018ff077819 */ /* 0x000fe40000011608 */
[----:B------:R-:W-:-:S04]  /*bff0*/  LOP3.LUT R0, R2, 0xff, RZ, 0xc0, !PT ;  /* 0x000000ff02007812 */ /* 0x000fc800078ec0ff */
[----:B------:R-:W-:-:S05]  /*c000*/  PRMT R2, R0, 0x5410, R7 ;  /* 0x0000541000027816 */ /* 0x000fca0000000007 */
[----:B------:R-:W-:Y:S01]  /*c010*/  HSET2.LE.AND R2, R2, R251, PT ;  /* 0x000000fb02027233 */ /* 0x000fe20003803000 */
[----:B------:R-:W-:Y:S01]  /*c020*/  IMAD.MOV.U32 R18, RZ, RZ, R6 ;  /* 0x000000ffff127224 */ /* 0x000fe200078e0006 */
[----:B------:R-:W-:-:S03]  /*c030*/  LOP3.LUT R6, R8, 0xff, RZ, 0xc0, !PT ;  /* 0x000000ff08067812 */ /* 0x000fc600078ec0ff */
[----:B------:R-:W-:Y:S01]  /*c040*/  LOP3.LUT R7, R2, R150, RZ, 0xc0, !PT ;  /* 0x0000009602077212 */ /* 0x000fe200078ec0ff */
[----:B------:R-:W-:Y:S02]  /*c050*/  IMAD.MOV.U32 R150, RZ, RZ, R11 ;  /* 0x000000ffff967224 */ /* 0x000fe400078e000b */
[----:B------:R-:W1:Y:S01]  /*c060*/  LDSM.16.MT88.4 R8, [R177+0xc000] ;  /* 0x00c00000b108783b */ /* 0x000e620000004200 */
[----:B------:R-:W-:-:S05]  /*c070*/  PRMT R3, R6, 0x5410, R3 ;  /* 0x0000541006037816 */ /* 0x000fca0000000003 */
[----:B------:R-:W-:-:S05]  /*c080*/  HSET2.LE.AND R0, R3, R251, PT ;  /* 0x000000fb03007233 */ /* 0x000fca0003803000 */
[----:B------:R-:W-:-:S07]  /*c090*/  LOP3.LUT R6, R0, R160, RZ, 0xc0, !PT ;  /* 0x000000a000067212 */ /* 0x000fce00078ec0ff */
[C---:B-1----:R-:W-:Y:S08]  /*c0a0*/  HMMA.16816.F32 R120, R4.reuse, R8, R120 ;  /* 0x000000080478723c */ /* 0x042ff00000001878 */
[----:B------:R-:W-:Y:S01]  /*c0b0*/  HMMA.16816.F32 R124, R4, R10, R124 ;  /* 0x0000000a047c723c */ /* 0x000fe2000000187c */
[----:B------:R-:W1:Y:S01]  /*c0c0*/  LDSM.16.MT88.4 R8, [R178+0xc000] ;  /* 0x00c00000b208783b */ /* 0x000e620000004200 */
[----:B------:R-:W-:-:S02]  /*c0d0*/  IMAD.MOV.U32 R20, RZ, RZ, R18 ;  /* 0x000000ffff147224 */ /* 0x000fc400078e0012 */
[----:B------:R-:W-:-:S04]  /*c0e0*/  IMAD.MOV.U32 R113, RZ, RZ, R17 ;  /* 0x000000ffff717224 */ /* 0x000fc800078e0011 */
[C---:B-1----:R-:W-:Y:S08]  /*c0f0*/  HMMA.16816.F32 R16, R4.reuse, R8, R36 ;  /* 0x000000080410723c */ /* 0x042ff00000001824 */
[----:B------:R-:W-:Y:S01]  /*c100*/  HMMA.16816.F32 R92, R4, R10, R40 ;  /* 0x0000000a045c723c */ /* 0x000fe20000001828 */
[----:B------:R-:W1:Y:S01]  /*c110*/  LDSM.16.MT88.4 R8, [R180+0xc000] ;  /* 0x00c00000b408783b */ /* 0x000e620000004200 */
[----:B------:R-:W-:Y:S01]  /*c120*/  MOV R160, R77 ;  /* 0x0000004d00a07202 */ /* 0x000fe20000000f00 */
[----:B------:R-:W-:-:S05]  /*c130*/  IMAD.MOV.U32 R112, RZ, RZ, R76 ;  /* 0x000000ffff707224 */ /* 0x000fca00078e004c */
[C---:B-1----:R-:W-:Y:S08]  /*c140*/  HMMA.16816.F32 R84, R4.reuse, R8, R44 ;  /* 0x000000080454723c */ /* 0x042ff0000000182c */
[C---:B------:R-:W-:Y:S01]  /*c150*/  HMMA.16816.F32 R76, R4.reuse, R10, R48 ;  /* 0x0000000a044c723c */ /* 0x040fe20000001830 */
[----:B------:R-:W1:Y:S07]  /*c160*/  LDSM.16.MT88.4 R8, [R179+0xc000] ;  /* 0x00c00000b308783b */ /* 0x000e6e0000004200 */
        /* <DEDUP_REMOVED lines=19> */
[----:B------:R-:W-:Y:S01]  /*c2a0*/  HMMA.16816.F32 R80, R4, R10, R104 ;  /* 0x0000000a0450723c */ /* 0x000fe20000001868 */
[----:B------:R-:W1:Y:S01]  /*c2b0*/  LDSM.16.MT88.4 R8, [R180+0x10000] ;  /* 0x01000000b408783b */ /* 0x000e620000004200 */
[----:B------:R-:W-:Y:S01]  /*c2c0*/  IMAD.MOV.U32 R98, RZ, RZ, R113 ;  /* 0x000000ffff627224 */ /* 0x000fe200078e0071 */
[----:B------:R-:W-:Y:S01]  /*c2d0*/  MOV R97, R112 ;  /* 0x0000007000617202 */ /* 0x000fe20000000f00 */
[----:B------:R-:W-:-:S04]  /*c2e0*/  IMAD.WIDE.U32 R2, R163, -0x2daee0ad, RZ ;  /* 0xd2511f53a3027825 */ /* 0x000fc800078e00ff */
[C---:B-1----:R-:W-:Y:S08]  /*c2f0*/  HMMA.16816.F32 R88, R4.reuse, R8, R128 ;  /* 0x000000080458723c */ /* 0x042ff00000001880 */
[----:B------:R-:W-:Y:S01]  /*c300*/  HMMA.16816.F32 R112, R4, R10, R132 ;  /* 0x0000000a0470723c */ /* 0x000fe20000001884 */
[----:B------:R-:W1:Y:S01]  /*c310*/  LDSM.16.MT88.4 R8, [R179+0x10000] ;  /* 0x01000000b308783b */ /* 0x000e620000004200 */
[----:B------:R-:W-:-:S02]  /*c320*/  LOP3.LUT R0, R3, R116, R238, 0x96, !PT ;  /* 0x0000007403007212 */ /* 0x000fc400078e96ee */
[----:B------:R-:W-:Y:S01]  /*c330*/  LOP3.LUT R3, R2, 0xffff, RZ, 0xc0, !PT ;  /* 0x0000ffff02037812 */ /* 0x000fe200078ec0ff */
[----:B------:R-:W-:Y:S02]  /*c340*/  IMAD.MOV.U32 R96, RZ, RZ, R193 ;  /* 0x000000ffff607224 */ /* 0x000fe400078e00c1 */
[----:B------:R-:W-:Y:S02]  /*c350*/  IMAD.MOV.U32 R103, RZ, RZ, R192 ;  /* 0x000000ffff677224 */ /* 0x000fe400078e00c0 */
[----:B------:R-:W-:Y:S02]  /*c360*/  IMAD.MOV.U32 R102, RZ, RZ, R195 ;  /* 0x000000ffff667224 */ /* 0x000fe400078e00c3 */
[----:B------:R-:W-:Y:S01]  /*c370*/  IMAD.MOV.U32 R101, RZ, RZ, R194 ;  /* 0x000000ffff657224 */ /* 0x000fe200078e00c2 */
[C---:B-1----:R-:W-:Y:S08]  /*c380*/  HMMA.16816.F32 R140, R4.reuse, R8, R140 ;  /* 0x00000008048c723c */ /* 0x042ff0000000188c */
[----:B------:R-:W-:Y:S07]  /*c390*/  HMMA.16816.F32 R192, R4, R10, R108 ;  /* 0x0000000a04c0723c */ /* 0x000fee000000186c */
[----:B------:R-:W-:-:S02]  /*c3a0*/  SHF.R.U32.HI R4, RZ, 0x8, R3 ;  /* 0x00000008ff047819 */ /* 0x000fc40000011603 */
[----:B------:R-:W-:Y:S02]  /*c3b0*/  LOP3.LUT R3, R2, 0xff, RZ, 0xc0, !PT ;  /* 0x000000ff02037812 */ /* 0x000fe400078ec0ff */
[--C-:B------:R-:W-:Y:S02]  /*c3c0*/  SHF.R.U32.HI R6, RZ, 0x10, R2.reuse ;  /* 0x00000010ff067819 */ /* 0x100fe40000011602 */
[----:B------:R-:W-:Y:S02]  /*c3d0*/  SHF.R.U32.HI R7, RZ, 0x18, R2 ;  /* 0x00000018ff077819 */ /* 0x000fe40000011602 */
[----:B------:R-:W-:Y:S02]  /*c3e0*/  LOP3.LUT R2, R0, 0xffff, RZ, 0xc0, !PT ;  /* 0x0000ffff00027812 */ /* 0x000fe400078ec0ff */
[----:B------:R-:W-:Y:S02]  /*c3f0*/  PRMT R9, R3, 0x5410, R4 ;  /* 0x0000541003097816 */ /* 0x000fe40000000004 */
[----:B------:R-:W-:-:S02]  /*c400*/  SHF.R.U32.HI R3, RZ, 0x8, R2 ;  /* 0x00000008ff037819 */ /* 0x000fc40000011602 */
[----:B------:R-:W-:-:S04]  /*c410*/  LOP3.LUT R2, R0, 0xff, RZ, 0xc0, !PT ;  /* 0x000000ff00027812 */ /* 0x000fc800078ec0ff */
[----:B------:R-:W-:Y:S02]  /*c420*/  PRMT R3, R2, 0x5410, R3 ;  /* 0x0000541002037816 */ /* 0x000fe40000000003 */
[--C-:B------:R-:W-:Y:S02]  /*c430*/  SHF.R.U32.HI R2, RZ, 0x10, R0.reuse ;  /* 0x00000010ff027819 */ /* 0x100fe40000011600 */
[----:B------:R-:W-:Y:S02]  /*c440*/  SHF.R.U32.HI R5, RZ, 0x18, R0 ;  /* 0x00000018ff057819 */ /* 0x000fe40000011600 */
[----:B------:R-:W-:Y:S02]  /*c450*/  LOP3.LUT R4, R6, 0xff, RZ, 0xc0, !PT ;  /* 0x000000ff06047812 */ /* 0x000fe400078ec0ff */
[----:B------:R-:W-:Y:S01]  /*c460*/  LOP3.LUT R2, R2, 0xff, RZ, 0xc0, !PT ;  /* 0x000000ff02027812 */ /* 0x000fe200078ec0ff */
[----:B------:R-:W-:Y:S01]  /*c470*/  HSET2.LE.AND R0, R3, R251, PT ;  /* 0x000000fb03007233 */ /* 0x000fe20003803000 */
[----:B------:R-:W-:-:S02]  /*c480*/  PRMT R3, R4, 0x5410, R7 ;  /* 0x0000541004037816 */ /* 0x000fc40000000007 */
[----:B------:R-:W-:Y:S02]  /*c490*/  PRMT R2, R2, 0x5410, R5 ;  /* 0x0000541002027816 */ /* 0x000fe40000000005 */
[----:B------:R-:W1:Y:S01]  /*c4a0*/  LDSM.16.MT88.4 R4, [R177+0xc800] ;  /* 0x00c80000b104783b */ /* 0x000e620000004200 */
[----:B------:R-:W-:Y:S01]  /*c4b0*/  LOP3.LUT R8, R0, R151, RZ, 0xc0, !PT ;  /* 0x0000009700087212 */ /* 0x000fe200078ec0ff */
[--C-:B------:R-:W-:Y:S02]  /*c4c0*/  HSET2.LE.AND R3, R3, R251.reuse, PT ;  /* 0x000000fb03037233 */ /* 0x100fe40003803000 */
[--C-:B------:R-:W-:Y:S02]  /*c4d0*/  HSET2.LE.AND R0, R2, R251.reuse, PT ;  /* 0x000000fb02007233 */ /* 0x100fe40003803000 */
[----:B------:R-:W-:Y:S01]  /*c4e0*/  HSET2.LE.AND R2, R9, R251, PT ;  /* 0x000000fb09027233 */ /* 0x000fe20003803000 */
[----:B------:R-:W-:Y:S02]  /*c4f0*/  LOP3.LUT R11, R3, R144, RZ, 0xc0, !PT ;  /* 0x00000090030b7212 */ /* 0x000fe400078ec0ff */
[----:B------:R-:W-:-:S02]  /*c500*/  LOP3.LUT R9, R0, R146, RZ, 0xc0, !PT ;  /* 0x0000009200097212 */ /* 0x000fc400078ec0ff */
[----:B------:R-:W-:Y:S01]  /*c510*/  LOP3.LUT R10, R2, R145, RZ, 0xc0, !PT ;  /* 0x00000091020a7212 */ /* 0x000fe200078ec0ff */
[----:B------:R-:W-:Y:S02]  /*c520*/  IMAD.MOV.U32 R99, RZ, RZ, R20 ;  /* 0x000000ffff637224 */ /* 0x000fe400078e0014 */
[----:B------:R-:W2:Y:S01]  /*c530*/  LDSM.16.MT88.4 R20, [R178+0xc800] ;  /* 0x00c80000b214783b */ /* 0x000ea20000004200 */
[----:B------:R-:W-:Y:S01]  /*c540*/  IMAD.MOV.U32 R131, RZ, RZ, R171 ;  /* 0x000000ffff837224 */ /* 0x000fe200078e00ab */
[----:B------:R-:W-:Y:S01]  /*c550*/  MOV R129, R170 ;  /* 0x000000aa00817202 */ /* 0x000fe20000000f00 */
[----:B------:R-:W-:Y:S02]  /*c560*/  IMAD.MOV.U32 R130, RZ, RZ, R169 ;  /* 0x000000ffff827224 */ /* 0x000fe400078e00a9 */
[----:B------:R-:W-:Y:S01]  /*c570*/  IMAD.MOV.U32 R128, RZ, RZ, R168 ;  /* 0x000000ffff807224 */ /* 0x000fe200078e00a8 */
[C---:B-1----:R-:W-:Y:S08]  /*c580*/  HMMA.16816.F32 R120, R8.reuse, R4, R120 ;  /* 0x000000040878723c */ /* 0x042ff00000001878 */
[----:B------:R-:W-:Y:S01]  /*c590*/  HMMA.16816.F32 R168, R8, R6, R124 ;  /* 0x0000000608a8723c */ /* 0x000fe2000000187c */
[----:B------:R-:W1:Y:S01]  /*c5a0*/  LDSM.16.MT88.4 R4, [R180+0xc800] ;  /* 0x00c80000b404783b */ /* 0x000e620000004200 */
[----:B------:R-:W-:Y:S01]  /*c5b0*/  IMAD.MOV.U32 R106, RZ, RZ, R150 ;  /* 0x000000ffff6a7224 */ /* 0x000fe200078e0096 */
[----:B------:R-:W-:Y:S01]  /*c5c0*/  MOV R135, R164 ;  /* 0x000000a400877202 */ /* 0x000fe20000000f00 */
[----:B------:R-:W-:-:S02]  /*c5d0*/  IMAD.MOV.U32 R132, RZ, RZ, R167 ;  /* 0x000000ffff847224 */ /* 0x000fc400078e00a7 */
[----:B------:R-:W-:Y:S02]  /*c5e0*/  IMAD.MOV.U32 R134, RZ, RZ, R166 ;  /* 0x000000ffff867224 */ /* 0x000fe400078e00a6 */
[----:B------:R-:W-:Y:S01]  /*c5f0*/  IMAD.MOV.U32 R150, RZ, RZ, R165 ;  /* 0x000000ffff967224 */ /* 0x000fe200078e00a5 */
[----:B------:R-:W-:Y:S01]  /*c600*/  MOV R151, R103 ;  /* 0x0000006700977202 */ /* 0x000fe20000000f00 */
[----:B--2---:R-:W-:Y:S01]  /*c610*/  HMMA.16816.F32 R164, R8, R20, R16 ;  /* 0x0000001408a4723c */ /* 0x004fe20000001810 */
[----:B------:R-:W-:Y:S01]  /*c620*/  IMAD.MOV.U32 R0, RZ, RZ, R101 ;  /* 0x000000ffff007224 */ /* 0x000fe200078e0065 */
[----:B------:R-:W2:Y:S01]  /*c630*/  LDSM.16.MT88.4 R16, [R179+0xc800] ;  /* 0x00c80000b310783b */ /* 0x000ea20000004200 */
[----:B------:R-:W-:Y:S02]  /*c640*/  IMAD.MOV.U32 R3, RZ, RZ, R102 ;  /* 0x000000ffff037224 */ /* 0x000fe400078e0066 */
[----:B------:R-:W-:Y:S02]  /*c650*/  IMAD.MOV.U32 R116, RZ, RZ, R96 ;  /* 0x000000ffff747224 */ /* 0x000fe400078e0060 */
[----:B------:R-:W-:-:S02]  /*c660*/  IMAD.MOV.U32 R117, RZ, RZ, R97 ;  /* 0x000000ffff757224 */ /* 0x000fc400078e0061 */
[----:B------:R-:W-:Y:S02]  /*c670*/  IMAD.MOV.U32 R105, RZ, RZ, R98 ;  /* 0x000000ffff697224 */ /* 0x000fe400078e0062 */
        /* <DEDUP_REMOVED lines=10> */
[----:B------:R-:W-:Y:S01]  /*c720*/  IMAD.MOV.U32 R133, RZ, RZ, R152 ;  /* 0x000000ffff857224 */ /* 0x000fe200078e0098 */
[C---:B-1----:R-:W-:Y:S08]  /*c730*/  HMMA.16816.F32 R156, R8.reuse, R4, R84 ;  /* 0x00000004089c723c */ /* 0x042ff00000001854 */
[----:B------:R-:W-:Y:S01]  /*c740*/  HMMA.16816.F32 R152, R8, R6, R76 ;  /* 0x000000060898723c */ /* 0x000fe2000000184c */
[----:B------:R-:W1:Y:S01]  /*c750*/  LDSM.16.MT88.4 R4, [R177+0xe800] ;  /* 0x00e80000b104783b */ /* 0x000e620000004200 */
[----:B------:R-:W-:Y:S01]  /*c760*/  IMAD.MOV.U32 R107, RZ, RZ, R160 ;  /* 0x000000ffff6b7224 */ /* 0x000fe200078e00a0 */
[----:B------:R-:W-:Y:S01]  /*c770*/  MOV R100, R162 ;  /* 0x000000a200647202 */ /* 0x000fe20000000f00 */
        /* <DEDUP_REMOVED lines=11> */
[----:B------:R-:W-:Y:S01]  /*c830*/  IMAD.MOV.U32 R102, RZ, RZ, R97 ;  /* 0x000000ffff667224 */ /* 0x000fe200078e0061 */
[C---:B--2---:R-:W-:Y:S01]  /*c840*/  HMMA.16816.F32 R144, R8.reuse, R16, R24 ;  /* 0x000000100890723c */ /* 0x044fe20000001818 */
[----:B------:R-:W-:Y:S02]  /*c850*/  IMAD.MOV.U32 R103, RZ, RZ, R98 ;  /* 0x000000ffff677224 */ /* 0x000fe400078e0062 */
[----:B------:R-:W-:Y:S01]  /*c860*/  IMAD.MOV.U32 R96, RZ, RZ, R99 ;  /* 0x000000ffff607224 */ /* 0x000fe200078e0063 */
[----:B------:R-:W-:Y:S01]  /*c870*/  MOV R99, R139 ;  /* 0x0000008b00637202 */ /* 0x000fe20000000f00 */
[----:B------:R-:W-:Y:S02]  /*c880*/  IMAD.MOV.U32 R97, RZ, RZ, R137 ;  /* 0x000000ffff617224 */ /* 0x000fe400078e0089 */
[----:B------:R-:W-:Y:S01]  /*c890*/  IMAD.MOV.U32 R98, RZ, RZ, R138 ;  /* 0x000000ffff627224 */ /* 0x000fe200078e008a */
[----:B------:R-:W-:Y:S01]  /*c8a0*/  HMMA.16816.F32 R160, R8, R22, R92 ;  /* 0x0000001608a0723c */ /* 0x000fe2000000185c */
[----:B------:R-:W-:Y:S01]  /*c8b0*/  IMAD.MOV.U32 R27, RZ, RZ, R136 ;  /* 0x000000ffff1b7224 */ /* 0x000fe200078e0088 */
[----:B------:R-:W2:Y:S01]  /*c8c0*/  LDSM.16.MT88.4 R20, [R178+0xe800] ;  /* 0x00e80000b214783b */ /* 0x000ea20000004200 */
[----:B------:R-:W-:-:S02]  /*c8d0*/  IMAD.MOV.U32 R26, RZ, RZ, R133 ;  /* 0x000000ffff1a7224 */ /* 0x000fc400078e0085 */
[----:B------:R-:W-:-:S03]  /*c8e0*/  IMAD.MOV.U32 R25, RZ, RZ, R134 ;  /* 0x000000ffff197224 */ /* 0x000fc600078e0086 */
[C---:B------:R-:W-:Y:S01]  /*c8f0*/  HMMA.16816.F32 R136, R8.reuse, R18, R36 ;  /* 0x000000120888723c */ /* 0x040fe20000001824 */
[----:B------:R-:W-:Y:S06]  /*c900*/  LDSM.16.MT88.4 R16, [R179+0xe800] ;  /* 0x00e80000b310783b */ /* 0x000fec0000004200 */
[----:B------:R-:W-:Y:S02]  /*c910*/  IMAD.MOV.U32 R39, RZ, RZ, R111 ;  /* 0x000000ffff277224 */ /* 0x000fe400078e006f */
[----:B------:R-:W-:Y:S01]  /*c920*/  IMAD.MOV.U32 R38, RZ, RZ, R132 ;  /* 0x000000ffff267224 */ /* 0x000fe200078e0084 */
[----:B-1----:R-:W-:Y:S01]  /*c930*/  HMMA.16816.F32 R108, R8, R6, R32 ;  /* 0x00000006086c723c */ /* 0x002fe20000001820 */
[----:B------:R-:W-:-:S07]  /*c940*/  IMAD.MOV.U32 R36, RZ, RZ, R135 ;  /* 0x000000ffff247224 */ /* 0x000fce00078e0087 */
[----:B------:R-:W-:Y:S01]  /*c950*/  HMMA.16816.F32 R132, R8, R4, R60 ;  /* 0x000000040884723c */ /* 0x000fe2000000183c */
[----:B------:R-:W1:Y:S01]  /*c960*/  LDSM.16.MT88.4 R4, [R180+0xe800] ;  /* 0x00e80000b404783b */ /* 0x000e620000004200 */
[----:B------:R-:W-:Y:S01]  /*c970*/  IMAD.MOV.U32 R32, RZ, RZ, R106 ;  /* 0x000000ffff207224 */ /* 0x000fe200078e006a */
[----:B------:R-:W-:Y:S01]  /*c980*/  MOV R33, R107 ;  /* 0x0000006b00217202 */ /* 0x000fe20000000f00 */
[----:B------:R-:W-:Y:S01]  /*c990*/  IMAD.MOV.U32 R24, RZ, RZ, R129 ;  /* 0x000000ffff187224 */ /* 0x000fe200078e0081 */
[----:B------:R-:W-:Y:S02]  /*c9a0*/  MOV R37, R128 ;  /* 0x0000008000257202 */ /* 0x000fe40000000f00 */
[----:B------:R-:W-:Y:S02]  /*c9b0*/  IMAD.MOV.U32 R62, RZ, RZ, R104 ;  /* 0x000000ffff3e7224 */ /* 0x000fe400078e0068 */
[----:B------:R-:W-:Y:S02]  /*c9c0*/  IMAD.MOV.U32 R63, RZ, RZ, R105 ;  /* 0x000000ffff3f7224 */ /* 0x000fe400078e0069 */
[----:B------:R-:W-:-:S02]  /*c9d0*/  IMAD.MOV.U32 R60, RZ, RZ, R130 ;  /* 0x000000ffff3c7224 */ /* 0x000fc400078e0082 */
[----:B------:R-:W-:Y:S02]  /*c9e0*/  IMAD.MOV.U32 R61, RZ, RZ, R131 ;  /* 0x000000ffff3d7224 */ /* 0x000fe400078e0083 */
[----:B------:R-:W-:Y:S01]  /*c9f0*/  IMAD.MOV.U32 R34, RZ, RZ, R100 ;  /* 0x000000ffff227224 */ /* 0x000fe200078e0064 */
[----:B--2---:R-:W-:Y:S01]  /*ca00*/  HMMA.16816.F32 R104, R8, R20, R56 ;  /* 0x000000140868723c */ /* 0x004fe20000001838 */
[----:B------:R-:W-:-:S06]  /*ca10*/  IMAD.MOV.U32 R35, RZ, RZ, R101 ;  /* 0x000000ffff237224 */ /* 0x000fcc00078e0065 */
[----:B------:R-:W-:Y:S01]  /*ca20*/  IMAD.MOV.U32 R56, RZ, RZ, R102 ;  /* 0x000000ffff387224 */ /* 0x000fe200078e0066 */
[C---:B------:R-:W-:Y:S01]  /*ca30*/  HMMA.16816.F32 R128, R8.reuse, R22, R68 ;  /* 0x000000160880723c */ /* 0x040fe20000001844 */
[----:B------:R-:W-:Y:S01]  /*ca40*/  IMAD.MOV.U32 R57, RZ, RZ, R103 ;  /* 0x000000ffff397224 */ /* 0x000fe200078e0067 */
[----:B------:R-:W2:Y:S06]  /*ca50*/  LDSM.16.MT88.4 R20, [R178+0x10800] ;  /* 0x01080000b214783b */ /* 0x000eac0000004200 */
[C---:B-1----:R-:W-:Y:S08]  /*ca60*/  HMMA.16816.F32 R124, R8.reuse, R4, R52 ;  /* 0x00000004087c723c */ /* 0x042ff00000001834 */
[----:B------:R-:W-:Y:S01]  /*ca70*/  HMMA.16816.F32 R100, R8, R6, R28 ;  /* 0x000000060864723c */ /* 0x000fe2000000181c */
[----:B------:R-:W1:Y:S01]  /*ca80*/  LDSM.16.MT88.4 R4, [R177+0x10800] ;  /* 0x01080000b104783b */ /* 0x000e620000004200 */
[----:B------:R-:W-:Y:S01]  /*ca90*/  MOV R70, R98 ;  /* 0x0000006200467202 */ /* 0x000fe20000000f00 */
[----:B------:R-:W-:-:S02]  /*caa0*/  IMAD.MOV.U32 R58, RZ, RZ, R96 ;  /* 0x000000ffff3a7224 */ /* 0x000fc400078e0060 */
[----:B------:R-:W-:-:S03]  /*cab0*/  IMAD.MOV.U32 R59, RZ, RZ, R97 ;  /* 0x000000ffff3b7224 */ /* 0x000fc600078e0061 */
[----:B------:R-:W-:Y:S01]  /*cac0*/  HMMA.16816.F32 R92, R8, R18, R64 ;  /* 0x00000012085c723c */ /* 0x000fe20000001840 */
[----:B------:R-:W-:Y:S01]  /*cad0*/  LOP3.LUT R2, R119, R70, R228, 0x96, !PT ;  /* 0x0000004677027212 */ /* 0x000fe200078e96e4 */
[----:B------:R-:W-:-:S05]  /*cae0*/  IMAD.MOV.U32 R29, RZ, RZ, R56 ;  /* 0x000000ffff1d7224 */ /* 0x000fca00078e0038 */
[----:B------:R-:W-:Y:S02]  /*caf0*/  IMAD.MOV.U32 R65, RZ, RZ, R76 ;  /* 0x000000ffff417224 */ /* 0x000fe400078e004c */
[----:B------:R-:W-:Y:S01]  /*cb00*/  IMAD.MOV.U32 R76, RZ, RZ, R0 ;  /* 0x000000ffff4c7224 */ /* 0x000fe200078e0000 */
[----:B------:R-:W-:Y:S01]  /*cb10*/  LOP3.LUT R0, R15, R118, R226, 0x96, !PT ;  /* 0x000000760f007212 */ /* 0x000fe200078e96e2 */
[----:B------:R-:W-:Y:S01]  /*cb20*/  IMAD.MOV.U32 R64, RZ, RZ, R27 ;  /* 0x000000ffff407224 */ /* 0x000fe200078e001b */
[----:B--2---:R-:W-:Y:S01]  /*cb30*/  HMMA.16816.F32 R52, R8, R22, R80 ;  /* 0x000000160834723c */ /* 0x004fe20000001850 */
[----:B------:R-:W-:Y:S02]  /*cb40*/  IMAD.MOV.U32 R28, RZ, RZ, R57 ;  /* 0x000000ffff1c7224 */ /* 0x000fe400078e0039 */
[----:B------:R-:W-:Y:S02]  /*cb50*/  IMAD.MOV.U32 R67, RZ, RZ, R58 ;  /* 0x000000ffff437224 */ /* 0x000fe400078e003a */
[----:B------:R-:W-:-:S02]  /*cb60*/  IMAD.MOV.U32 R66, RZ, RZ, R59 ;  /* 0x000000ffff427224 */ /* 0x000fc400078e003b */
[----:B------:R-:W-:Y:S01]  /*cb70*/  IMAD.MOV.U32 R27, RZ, RZ, R77 ;  /* 0x000000ffff1b7224 */ /* 0x000fe200078e004d */
[----:B------:R-:W-:Y:S01]  /*cb80*/  MOV R77, R3 ;  /* 0x00000003004d7202 */ /* 0x000fe20000000f00 */
[C---:B------:R-:W-:Y:S01]  /*cb90*/  HMMA.16816.F32 R56, R8.reuse, R20, R72 ;  /* 0x000000140838723c */ /* 0x040fe20000001848 */
[----:B------:R-:W-:Y:S01]  /*cba0*/  IMAD.WIDE.U32 R2, R2, -0x2daee0ad, RZ ;  /* 0xd2511f5302027825 */ /* 0x000fe200078e00ff */
[----:B------:R-:W2:Y:S04]  /*cbb0*/  LDSM.16.MT88.4 R20, [R179+0x10800] ;  /* 0x01080000b314783b */ /* 0x000ea80000004200 */
[----:B------:R-:W-:Y:S02]  /*cbc0*/  LOP3.LUT R3, R3, R148, R230, 0x96, !PT ;  /* 0x0000009403037212 */ /* 0x000fe400078e96e6 */
[----:B-1----:R-:W-:Y:S07]  /*cbd0*/  HMMA.16816.F32 R84, R8, R4, R44 ;  /* 0x000000040854723c */ /* 0x002fee000000182c */
[----:B------:R-:W-:-:S05]  /*cbe0*/  IMAD.WIDE.U32 R4, R0, -0x2daee0ad, RZ ;  /* 0xd2511f5300047825 */ /* 0x000fca00078e00ff */
[----:B------:R-:W-:Y:S01]  /*cbf0*/  LOP3.LUT R0, R5, R2, R232, 0x96, !PT ;  /* 0x0000000205007212 */ /* 0x000fe200078e96e8 */
[----:B------:R-:W-:Y:S02]  /*cc00*/  IMAD.MOV.U32 R46, RZ, RZ, R38 ;  /* 0x000000ffff2e7224 */ /* 0x000fe400078e0026 */
[----:B------:R-:W-:Y:S02]  /*cc10*/  IMAD.MOV.U32 R47, RZ, RZ, R39 ;  /* 0x000000ffff2f7224 */ /* 0x000fe400078e0027 */
[----:B------:R-:W-:-:S04]  /*cc20*/  IMAD.WIDE.U32 R2, R3, -0x326172a9, RZ ;  /* 0xcd9e8d5703027825 */ /* 0x000fc800078e00ff */
[----:B------:R-:W-:Y:S01]  /*cc30*/  IMAD.WIDE.U32 R38, R0, -0x326172a9, RZ ;  /* 0xcd9e8d5700267825 */ /* 0x000fe200078e00ff */
[----:B------:R-:W-:-:S04]  /*cc40*/  LOP3.LUT R3, R3, R14, R225, 0x96, !PT ;  /* 0x0000000e03037212 */ /* 0x000fc800078e96e1 */
[----:B------:R-:W-:Y:S01]  /*cc50*/  LOP3.LUT R0, R39, R2, R231, 0x96, !PT ;  /* 0x0000000227007212 */ /* 0x000fe200078e96e7 */
[----:B------:R-:W-:Y:S01]  /*cc60*/  IMAD.MOV.U32 R68, RZ, RZ, R34 ;  /* 0x000000ffff447224 */ /* 0x000fe200078e0022 */
[----:B------:R-:W-:Y:S01]  /*cc70*/  MOV R34, R36 ;  /* 0x0000002400227202 */ /* 0x000fe20000000f00 */
[----:B------:R-:W-:Y:S02]  /*cc80*/  IMAD.MOV.U32 R69, RZ, RZ, R35 ;  /* 0x000000ffff457224 */ /* 0x000fe400078e0023 */
[----:B------:R-:W-:Y:S02]  /*cc90*/  IMAD.MOV.U32 R71, RZ, RZ, R99 ;  /* 0x000000ffff477224 */ /* 0x000fe400078e0063 */
[----:B------:R-:W-:Y:S01]  /*cca0*/  IMAD.MOV.U32 R35, RZ, RZ, R37 ;  /* 0x000000ffff237224 */ /* 0x000fe200078e0025 */
[----:B------:R-:W-:Y:S01]  /*ccb0*/  HMMA.16816.F32 R96, R8, R16, R48 ;  /* 0x000000100860723c */ /* 0x000fe20000001830 */
[----:B------:R-:W-:Y:S01]  /*ccc0*/  IMAD.WIDE.U32 R2, R3, -0x2daee0ad, RZ ;  /* 0xd2511f5303027825 */ /* 0x000fe200078e00ff */
[----:B------:R-:W1:Y:S03]  /*ccd0*/  LDSM.16.MT88.4 R16, [R180+0x10800] ;  /* 0x01080000b410783b */ /* 0x000e660000004200 */
[----:B------:R-:W-:Y:S01]  /*cce0*/  IMAD.WIDE.U32 R36, R0, -0x2daee0ad, RZ ;  /* 0xd2511f5300247825 */ /* 0x000fe200078e00ff */
[----:B------:R-:W-:-:S04]  /*ccf0*/  LOP3.LUT R4, R3, R4, R229, 0x96, !PT ;  /* 0x0000000403047212 */ /* 0x000fc800078e96e5 */
[----:B------:R-:W-:-:S05]  /*cd00*/  LOP3.LUT R2, R37, R2, R46, 0x96, !PT ;  /* 0x0000000225027212 */ /* 0x000fca00078e962e */
[----:B------:R-:W-:-:S04]  /*cd10*/  IMAD.WIDE.U32 R2, R2, -0x326172a9, RZ ;  /* 0xcd9e8d5702027825 */ /* 0x000fc800078e00ff */
[----:B------:R-:W-:Y:S01]  /*cd20*/  IMAD.WIDE.U32 R14, R4, -0x326172a9, RZ ;  /* 0xcd9e8d57040e7825 */ /* 0x000fe200078e00ff */
[----:B------:R-:W-:Y:S02]  /*cd30*/  LOP3.LUT R0, R2, 0xffff, RZ, 0xc0, !PT ;  /* 0x0000ffff02007812 */ /* 0x000fe400078ec0ff */
[----:B------:R-:W-:Y:S01]  /*cd40*/  MOV R31, R33 ;  /* 0x00000021001f7202 */ /* 0x000fe20000000f00 */
[----:B------:R-:W-:Y:S01]  /*cd50*/  IMAD.MOV.U32 R73, RZ, RZ, R47 ;  /* 0x000000ffff497224 */ /* 0x000fe200078e002f */
[----:B------:R-:W-:Y:S01]  /*cd60*/  SHF.R.U32.HI R5, RZ, 0x8, R0 ;  /* 0x00000008ff057819 */ /* 0x000fe20000011600 */
[----:B------:R-:W-:Y:S01]  /*cd70*/  IMAD.MOV.U32 R74, RZ, RZ, R64 ;  /* 0x000000ffff4a7224 */ /* 0x000fe200078e0040 */
[----:B------:R-:W-:Y:S01]  /*cd80*/  LOP3.LUT R0, R3, R14, R227, 0x96, !PT ;  /* 0x0000000e03007212 */ /* 0x000fe200078e96e3 */
[----:B------:R-:W-:Y:S01]  /*cd90*/  IMAD.MOV.U32 R75, RZ, RZ, R65 ;  /* 0x000000ffff4b7224 */ /* 0x000fe200078e0041 */
[----:B--2---:R-:W-:Y:S01]  /*cda0*/  HMMA.16816.F32 R44, R8, R22, R192 ;  /* 0x00000016082c723c */ /* 0x004fe200000018c0 */
[----:B------:R-:W-:-:S02]  /*cdb0*/  IMAD.MOV.U32 R226, RZ, RZ, R66 ;  /* 0x000000ffffe27224 */ /* 0x000fc400078e0042 */
[----:B------:R-:W-:Y:S02]  /*cdc0*/  IMAD.MOV.U32 R228, RZ, RZ, R67 ;  /* 0x000000ffffe47224 */ /* 0x000fe400078e0043 */
[----:B------:R-:W-:Y:S01]  /*cdd0*/  IMAD.MOV.U32 R30, RZ, RZ, R32 ;  /* 0x000000ffff1e7224 */ /* 0x000fe200078e0020 */
[----:B------:R-:W-:Y:S01]  /*cde0*/  LOP3.LUT R4, R2, 0xff, RZ, 0xc0, !PT ;  /* 0x000000ff02047812 */ /* 0x000fe200078ec0ff */
[----:B------:R-:W-:Y:S01]  /*cdf0*/  IMAD.MOV.U32 R70, RZ, RZ, R60 ;  /* 0x000000ffff467224 */ /* 0x000fe200078e003c */
[----:B------:R-:W-:Y:S01]  /*ce00*/  HMMA.16816.F32 R64, R8, R20, R140 ;  /* 0x000000140840723c */ /* 0x000fe2000000188c */
[----:B------:R-:W-:Y:S01]  /*ce10*/  IMAD.MOV.U32 R71, RZ, RZ, R61 ;  /* 0x000000ffff477224 */ /* 0x000fe200078e003d */
[----:B------:R-:W2:Y:S01]  /*ce20*/  LDSM.16.MT88.4 R20, [R180+0xd000] ;  /* 0x00d00000b414783b */ /* 0x000ea20000004200 */
[----:B------:R-:W-:Y:S02]  /*ce30*/  IMAD.MOV.U32 R32, RZ, RZ, R62 ;  /* 0x000000ffff207224 */ /* 0x000fe400078e003e */
[----:B------:R-:W-:Y:S01]  /*ce40*/  IMAD.MOV.U32 R33, RZ, RZ, R63 ;  /* 0x000000ffff217224 */ /* 0x000fe200078e003f */
[----:B------:R-:W-:-:S02]  /*ce50*/  SHF.R.U32.HI R3, RZ, 0x10, R2 ;  /* 0x00000010ff037819 */ /* 0x000fc40000011602 */
[----:B------:R-:W-:Y:S01]  /*ce60*/  HMMA.16816.F32 R60, R8, R6, R40 ;  /* 0x00000006083c723c */ /* 0x000fe20000001828 */
[----:B------:R-:W-:Y:S02]  /*ce70*/  PRMT R14, R4, 0x5410, R5 ;  /* 0x00005410040e7816 */ /* 0x000fe40000000005 */
[----:B------:R-:W-:-:S04]  /*ce80*/  SHF.R.U32.HI R4, RZ, 0x10, R0 ;  /* 0x00000010ff047819 */ /* 0x000fc80000011600 */
[----:B------:R-:W-:Y:S02]  /*ce90*/  SHF.R.U32.HI R7, RZ, 0x18, R2 ;  /* 0x00000018ff077819 */ /* 0x000fe40000011602 */
[C---:B------:R-:W-:Y:S02]  /*cea0*/  LOP3.LUT R2, R0.reuse, 0xffff, RZ, 0xc0, !PT ;  /* 0x0000ffff00027812 */ /* 0x040fe400078ec0ff */
[----:B------:R-:W-:Y:S02]  /*ceb0*/  LOP3.LUT R6, R0, 0xff, RZ, 0xc0, !PT ;  /* 0x000000ff00067812 */ /* 0x000fe400078ec0ff */
[----:B------:R-:W-:Y:S02]  /*cec0*/  SHF.R.U32.HI R5, RZ, 0x18, R0 ;  /* 0x00000018ff057819 */ /* 0x000fe40000011600 */
[----:B------:R-:W-:-:S04]  /*ced0*/  SHF.R.U32.HI R0, RZ, 0x8, R2 ;  /* 0x00000008ff007819 */ /* 0x000fc80000011602 */
[----:B------:R-:W-:Y:S01]  /*cee0*/  PRMT R0, R6, 0x5410, R0 ;  /* 0x0000541006007816 */ /* 0x000fe20000000000 */
[----:B------:R-:W-:Y:S01]  /*cef0*/  IMAD.MOV.U32 R230, RZ, RZ, R70 ;  /* 0x000000ffffe67224 */ /* 0x000fe200078e0046 */
[----:B------:R-:W-:Y:S01]  /*cf00*/  MOV R149, R69 ;  /* 0x0000004500957202 */ /* 0x000fe20000000f00 */
[----:B------:R-:W-:Y:S02]  /*cf10*/  IMAD.MOV.U32 R118, RZ, RZ, R71 ;  /* 0x000000ffff767224 */ /* 0x000fe400078e0047 */
[--C-:B------:R-:W-:Y:S01]  /*cf20*/  HSET2.LE.AND R0, R0, R251.reuse, PT ;  /* 0x000000fb00007233 */ /* 0x100fe20003803000 */
[----:B------:R-:W-:Y:S01]  /*cf30*/  LOP3.LUT R3, R3, 0xff, RZ, 0xc0, !PT ;  /* 0x000000ff03037812 */ /* 0x000fe200078ec0ff */
[----:B------:R-:W-:Y:S01]  /*cf40*/  IMAD.MOV.U32 R70, RZ, RZ, R25 ;  /* 0x000000ffff467224 */ /* 0x000fe200078e0019 */
[----:B------:R-:W-:Y:S01]  /*cf50*/  LOP3.LUT R2, R4, 0xff, RZ, 0xc0, !PT ;  /* 0x000000ff04027812 */ /* 0x000fe200078ec0ff */
[----:B------:R-:W-:Y:S01]  /*cf60*/  IMAD.MOV.U32 R71, RZ, RZ, R26 ;  /* 0x000000ffff477224 */ /* 0x000fe200078e001a */
[----:B------:R-:W-:Y:S01]  /*cf70*/  MOV R69, R24 ;  /* 0x0000001800457202 */ /* 0x000fe20000000f00 */
[----:B------:R-:W-:Y:S01]  /*cf80*/  IMAD.MOV.U32 R192, RZ, RZ, R27 ;  /* 0x000000ffffc07224 */ /* 0x000fe200078e001b */
[----:B-1----:R-:W-:Y:S01]  /*cf90*/  HMMA.16816.F32 R48, R8, R16, R88 ;  /* 0x000000100830723c */ /* 0x002fe20000001858 */
[----:B------:R-:W-:Y:S01]  /*cfa0*/  LDSM.16.MT88.4 R24, [R178+0xd000] ;  /* 0x00d00000b218783b */ /* 0x000fe20000004200 */
[----:B------:R-:W-:Y:S01]  /*cfb0*/  LOP3.LUT R4, R0, R237, RZ, 0xc0, !PT ;  /* 0x000000ed00047212 */ /* 0x000fe200078ec0ff */
[----:B------:R-:W-:Y:S01]  /*cfc0*/  HSET2.LE.AND R0, R14, R251, PT ;  /* 0x000000fb0e007233 */ /* 0x000fe20003803000 */
[----:B------:R-:W-:-:S04]  /*cfd0*/  PRMT R3, R3, 0x5410, R7 ;  /* 0x0000541003037816 */ /* 0x000fc80000000007 */
[----:B------:R-:W-:Y:S01]  /*cfe0*/  HMMA.16816.F32 R40, R8, R18, R112 ;  /* 0x000000120828723c */ /* 0x000fe20000001870 */
[----:B------:R-:W1:Y:S01]  /*cff0*/  LDSM.16.MT88.4 R8, [R177+0xf000] ;  /* 0x00f00000b108783b */ /* 0x000e620000004200 */
[----:B------:R-:W-:-:S03]  /*d000*/  PRMT R2, R2, 0x5410, R5 ;  /* 0x0000541002027816 */ /* 0x000fc60000000005 */
[----:B------:R-:W3:Y:S01]  /*d010*/  LDSM.16.MT88.4 R16, [R179+0xd000] ;  /* 0x00d00000b310783b */ /* 0x000ee20000004200 */
[----:B------:R-:W-:Y:S01]  /*d020*/  LOP3.LUT R6, R0, R233, RZ, 0xc0, !PT ;  /* 0x000000e900067212 */ /* 0x000fe200078ec0ff */
[--C-:B------:R-:W-:Y:S02]  /*d030*/  HSET2.LE.AND R2, R2, R251.reuse, PT ;  /* 0x000000fb02027233 */ /* 0x100fe40003803000 */
[----:B------:R-:W-:Y:S01]  /*d040*/  HSET2.LE.AND R0, R3, R251, PT ;  /* 0x000000fb03007233 */ /* 0x000fe20003803000 */
[----:B------:R-:W-:Y:S02]  /*d050*/  IMAD.MOV.U32 R82, RZ, RZ, R29 ;  /* 0x000000ffff527224 */ /* 0x000fe400078e001d */
[----:B------:R-:W-:Y:S02]  /*d060*/  LOP3.LUT R5, R2, R235, RZ, 0xc0, !PT ;  /* 0x000000eb02057212 */ /* 0x000fe400078ec0ff */
[----:B------:R-:W-:Y:S01]  /*d070*/  LOP3.LUT R7, R0, R234, RZ, 0xc0, !PT ;  /* 0x000000ea00077212 */ /* 0x000fe200078ec0ff */
[----:B------:R-:W-:-:S02]  /*d080*/  IMAD.MOV.U32 R83, RZ, RZ, R30 ;  /* 0x000000ffff537224 */ /* 0x000fc400078e001e */
[----:B------:R-:W-:Y:S02]  /*d090*/  IMAD.MOV.U32 R3, RZ, RZ, R82 ;  /* 0x000000ffff037224 */ /* 0x000fe400078e0052 */
[----:B------:R-:W-:Y:S02]  /*d0a0*/  IMAD.MOV.U32 R143, RZ, RZ, R83 ;  /* 0x000000ffff8f7224 */ /* 0x000fe400078e0053 */
[----:B------:R-:W-:Y:S01]  /*d0b0*/  IMAD.MOV.U32 R232, RZ, RZ, R28 ;  /* 0x000000ffffe87224 */ /* 0x000fe200078e001c */
[C---:B--2---:R-:W-:Y:S01]  /*d0c0*/  HMMA.16816.F32 R80, R4.reuse, R20, R156 ;  /* 0x000000140450723c */ /* 0x044fe2000000189c */
[----:B------:R-:W-:Y:S02]  /*d0d0*/  IMAD.MOV.U32 R225, RZ, RZ, R31 ;  /* 0x000000ffffe17224 */ /* 0x000fe400078e001f */
[----:B------:R-:W2:Y:S05]  /*d0e0*/  LDSM.16.MT88.4 R28, [R177+0xd000] ;  /* 0x00d00000b11c783b */ /* 0x000eaa0000004200 */
[----:B------:R-:W-:Y:S01]  /*d0f0*/  HMMA.16816.F32 R88, R4, R22, R152 ;  /* 0x000000160458723c */ /* 0x000fe20000001898 */
[----:B------:R-:W4:Y:S01]  /*d100*/  LDSM.16.MT88.4 R20, [R180+0xf000] ;  /* 0x00f00000b414783b */ /* 0x000f220000004200 */
[----:B------:R-:W-:Y:S01]  /*d110*/  MOV R193, R226 ;  /* 0x000000e200c17202 */ /* 0x000fe20000000f00 */
[----:B------:R-:W-:-:S02]  /*d120*/  IMAD.MOV.U32 R72, RZ, RZ, R228 ;  /* 0x000000ffff487224 */ /* 0x000fc400078e00e4 */
[----:B------:R-:W-:Y:S02]  /*d130*/  IMAD.MOV.U32 R148, RZ, RZ, R68 ;  /* 0x000000ffff947224 */ /* 0x000fe400078e0044 */
[----:B------:R-:W-:Y:S02]  /*d140*/  IMAD.MOV.U32 R119, RZ, RZ, R32 ;  /* 0x000000ffff777224 */ /* 0x000fe400078e0020 */
[----:B------:R-:W-:Y:S02]  /*d150*/  IMAD.MOV.U32 R226, RZ, RZ, R33 ;  /* 0x000000ffffe27224 */ /* 0x000fe400078e0021 */
[----:B------:R-:W-:Y:S02]  /*d160*/  IMAD.MOV.U32 R228, RZ, RZ, R34 ;  /* 0x000000ffffe47224 */ /* 0x000fe400078e0022 */
[----:B------:R-:W-:Y:S02]  /*d170*/  IMAD.MOV.U32 R68, RZ, RZ, R35 ;  /* 0x000000ffff447224 */ /* 0x000fe400078e0023 */
[----:B------:R-:W5:Y:S01]  /*d180*/  LDSM.16.MT88.4 R32, [R178+0xf000] ;  /* 0x00f00000b220783b */ /* 0x000f620000004200 */
[----:B------:R-:W-:-:S02]  /*d190*/  IMAD.MOV.U32 R112, RZ, RZ, R225 ;  /* 0x000000ffff707224 */ /* 0x000fc400078e00e1 */
[----:B------:R-:W-:Y:S01]  /*d1a0*/  IMAD.MOV.U32 R114, RZ, RZ, R149 ;  /* 0x000000ffff727224 */ /* 0x000fe200078e0095 */
[----:B------:R-:W-:Y:S01]  /*d1b0*/  MOV R149, R68 ;  /* 0x0000004400957202 */ /* 0x000fe20000000f00 */
[----:B------:R-:W-:Y:S02]  /*d1c0*/  IMAD.MOV.U32 R225, RZ, RZ, R230 ;  /* 0x000000ffffe17224 */ /* 0x000fe400078e00e6 */
[----:B------:R-:W-:Y:S02]  /*d1d0*/  IMAD.MOV.U32 R229, RZ, RZ, R118 ;  /* 0x000000ffffe57224 */ /* 0x000fe400078e0076 */
[----:B------:R-:W-:Y:S02]  /*d1e0*/  IMAD.MOV.U32 R115, RZ, RZ, R119 ;  /* 0x000000ffff737224 */ /* 0x000fe400078e0077 */
[----:B------:R-:W-:Y:S02]  /*d1f0*/  IMAD.MOV.U32 R230, RZ, RZ, R69 ;  /* 0x000000ffffe67224 */ /* 0x000fe400078e0045 */
[----:B------:R-:W-:-:S02]  /*d200*/  IMAD.MOV.U32 R118, RZ, RZ, R70 ;  /* 0x000000ffff767224 */ /* 0x000fc400078e0046 */
[----:B------:R-:W-:Y:S01]  /*d210*/  IMAD.MOV.U32 R119, RZ, RZ, R71 ;  /* 0x000000ffff777224 */ /* 0x000fe200078e0047 */
[C---:B-1----:R-:W-:Y:S08]  /*d220*/  HMMA.16816.F32 R152, R4.reuse, R8, R132 ;  /* 0x000000080498723c */ /* 0x042ff00000001884 */
[C---:B------:R-:W-:Y:S08]  /*d230*/  HMMA.16816.F32 R68, R4.reuse, R24, R164 ;  /* 0x000000180444723c */ /* 0x040ff000000018a4 */
[C---:B------:R-:W-:Y:S01]  /*d240*/  HMMA.16816.F32 R164, R4.reuse, R10, R108 ;  /* 0x0000000a04a4723c */ /* 0x040fe2000000186c */
[----:B------:R-:W1:Y:S07]  /*d250*/  LDSM.16.MT88.4 R8, [R177+0x11000] ;  /* 0x01100000b108783b */ /* 0x000e6e0000004200 */
[C---:B---3--:R-:W-:Y:S08]  /*d260*/  HMMA.16816.F32 R156, R4.reuse, R16, R144 ;  /* 0x00000010049c723c */ /* 0x048ff00000001890 */
[----:B------:R-:W-:Y:S01]  /*d270*/  HMMA.16816.F32 R144, R4, R18, R136 ;  /* 0x000000120490723c */ /* 0x000fe20000001888 */
[----:B------:R-:W3:Y:S01]  /*d280*/  LDSM.16.MT88.4 R16, [R179+0xf000] ;  /* 0x00f00000b310783b */ /* 0x000ee20000004200 */
[----:B------:R-:W-:Y:S01]  /*d290*/  MOV R113, R148 ;  /* 0x0000009400717202 */ /* 0x000fe20000000f00 */
[----:B------:R-:W-:-:S02]  /*d2a0*/  IMAD.MOV.U32 R231, RZ, RZ, R226 ;  /* 0x000000ffffe77224 */ /* 0x000fc400078e00e2 */
[----:B------:R-:W-:Y:S02]  /*d2b0*/  IMAD.MOV.U32 R148, RZ, RZ, R228 ;  /* 0x000000ffff947224 */ /* 0x000fe400078e00e4 */
[----:B------:R-:W-:Y:S01]  /*d2c0*/  IMAD.MOV.U32 R2, RZ, RZ, R114 ;  /* 0x000000ffff027224 */ /* 0x000fe200078e0072 */
[----:B------:R-:W-:Y:S01]  /*d2d0*/  MOV R0, R79 ;  /* 0x0000004f00007202 */ /* 0x000fe20000000f00 */
[----:B------:R-:W-:Y:S01]  /*d2e0*/  IMAD.MOV.U32 R233, RZ, RZ, R113 ;  /* 0x000000ffffe97224 */ /* 0x000fe200078e0071 */
[----:B------:R-:W-:Y:S01]  /*d2f0*/  MOV R113, R149 ;  /* 0x0000009500717202 */ /* 0x000fe20000000f00 */
[----:B------:R-:W-:Y:S01]  /*d300*/  IMAD.MOV.U32 R114, RZ, RZ, R231 ;  /* 0x000000ffff727224 */ /* 0x000fe200078e00e7 */
[----:B--2---:R-:W-:Y:S01]  /*d310*/  HMMA.16816.F32 R120, R4, R28, R120 ;  /* 0x0000001c0478723c */ /* 0x004fe20000001878 */
[----:B------:R-:W-:Y:S02]  /*d320*/  IMAD.MOV.U32 R226, RZ, RZ, R76 ;  /* 0x000000ffffe27224 */ /* 0x000fe400078e004c */
[----:B------:R-:W-:-:S02]  /*d330*/  IMAD.MOV.U32 R228, RZ, RZ, R77 ;  /* 0x000000ffffe47224 */ /* 0x000fc400078e004d */
[----:B------:R-:W-:Y:S02]  /*d340*/  IMAD.MOV.U32 R234, RZ, RZ, R78 ;  /* 0x000000ffffea7224 */ /* 0x000fe400078e004e */
[----:B------:R-:W-:Y:S01]  /*d350*/  IMAD.MOV.U32 R110, RZ, RZ, R143 ;  /* 0x000000ffff6e7224 */ /* 0x000fe200078e008f */
[----:B------:R-:W-:Y:S01]  /*d360*/  HMMA.16816.F32 R168, R4, R30, R168 ;  /* 0x0000001e04a8723c */ /* 0x000fe200000018a8 */
[----:B------:R-:W-:Y:S01]  /*d370*/  IMAD.MOV.U32 R231, RZ, RZ, R148 ;  /* 0x000000ffffe77224 */ /* 0x000fe200078e0094 */
[----:B------:R-:W-:Y:S01]  /*d380*/  LDSM.16.MT88.4 R28, [R180+0x11000] ;  /* 0x01100000b41c783b */ /* 0x000fe20000004200 */
[----:B------:R-:W-:Y:S02]  /*d390*/  IMAD.MOV.U32 R237, RZ, RZ, R151 ;  /* 0x000000ffffed7224 */ /* 0x000fe400078e0097 */
[----:B------:R-:W-:-:S03]  /*d3a0*/  IMAD.MOV.U32 R194, RZ, RZ, R150 ;  /* 0x000000ffffc27224 */ /* 0x000fc600078e0096 */
[C---:B------:R-:W-:Y:S01]  /*d3b0*/  HMMA.16816.F32 R76, R4.reuse, R26, R160 ;  /* 0x0000001a044c723c */ /* 0x040fe200000018a0 */
[----:B------:R-:W2:Y:S07]  /*d3c0*/  LDSM.16.MT88.4 R24, [R178+0x11000] ;  /* 0x01100000b218783b */ /* 0x000eae0000004200 */
[----:B----4-:R-:W-:Y:S01]  /*d3d0*/  HMMA.16816.F32 R148, R4, R20, R124 ;  /* 0x000000140494723c */ /* 0x010fe2000000187c */
[----:B------:R-:W-:Y:S01]  /*d3e0*/  LOP3.LUT R2, R15, R38, R2, 0x96, !PT ;  /* 0x000000260f027212 */ /* 0x000fe200078e9602 */
[----:B------:R-:W-:Y:S01]  /*d3f0*/  IMAD.MOV.U32 R108, RZ, RZ, R3 ;  /* 0x000000ffff6c7224 */ /* 0x000fe200078e0003 */
[----:B------:R-:W-:-:S05]  /*d400*/  MOV R227, R117 ;  /* 0x0000007500e37202 */ /* 0x000fca0000000f00 */
[C---:B-----5:R-:W-:Y:S08]  /*d410*/  HMMA.16816.F32 R132, R4.reuse, R32, R104 ;  /* 0x000000200484723c */ /* 0x060ff00000001868 */
[----:B------:R-:W-:Y:S01]  /*d420*/  HMMA.16816.F32 R140, R4, R22, R100 ;  /* 0x00000016048c723c */ /* 0x000fe20000001864 */
[----:B------:R-:W4:Y:S01]  /*d430*/  LDSM.16.MT88.4 R20, [R179+0x11000] ;  /* 0x01100000b314783b */ /* 0x000f220000004200 */
[----:B------:R-:W5:Y:S01]  /*d440*/  LDC.U8 R105, c[0x0][0x2d8] ;  /* 0x0000b600ff697b82 */ /* 0x000f620000000000 */
[----:B------:R-:W-:Y:S01]  /*d450*/  IMAD.WIDE.U32 R2, R2, -0x2daee0ad, RZ ;  /* 0xd2511f5302027825 */ /* 0x000fe200078e00ff */
[----:B------:R-:W-:Y:S01]  /*d460*/  @!P5 HADD2 R249, -R173.H0_H0, -RZ.H0_H0 ;  /* 0xa00000ffadf9d230 */ /* 0x000fe20000000900 */
[----:B------:R-:W-:Y:S02]  /*d470*/  LDSM.16.MT88.4 R124, [R177+0xd800] ;  /* 0x00d80000b17c783b */ /* 0x000fe40000004200 */
[----:B------:R-:W-:-:S02]  /*d480*/  IMAD.MOV.U32 R111, RZ, RZ, R112 ;  /* 0x000000ffff6f7224 */ /* 0x000fc400078e0070 */
[----:B------:R-:W-:Y:S02]  /*d490*/  IMAD.MOV.U32 R112, RZ, RZ, R230 ;  /* 0x000000ffff707224 */ /* 0x000fe400078e00e6 */
[----:B------:R-:W-:Y:S02]  /*d4a0*/  IMAD.MOV.U32 R195, RZ, RZ, R226 ;  /* 0x000000ffffc37224 */ /* 0x000fe400078e00e2 */
[----:B------:R-:W-:Y:S01]  /*d4b0*/  IMAD.MOV.U32 R109, RZ, RZ, R0 ;  /* 0x000000ffff6d7224 */ /* 0x000fe200078e0000 */
[----:B------:R-:W-:Y:S01]  /*d4c0*/  LOP3.LUT R0, R3, R36, R238, 0x96, !PT ;  /* 0x0000002403007212 */ /* 0x000fe200078e96ee */
[----:B------:R-:W-:Y:S01]  /*d4d0*/  IMAD.MOV.U32 R235, RZ, RZ, R118 ;  /* 0x000000ffffeb7224 */ /* 0x000fe200078e0076 */
[----:B------:R-:W-:Y:S01]  /*d4e0*/  HMMA.16816.F32 R160, R4, R34, R128 ;  /* 0x0000002204a0723c */ /* 0x000fe20000001880 */
[----:B------:R-:W-:Y:S02]  /*d4f0*/  IMAD.MOV.U32 R230, RZ, RZ, R119 ;  /* 0x000000ffffe67224 */ /* 0x000fe400078e0077 */
[----:B------:R-:W-:Y:S01]  /*d500*/  IMAD.MOV.U32 R226, RZ, RZ, R116 ;  /* 0x000000ffffe27224 */ /* 0x000fe200078e0074 */
[----:B------:R-:W-:Y:S01]  /*d510*/  LOP3.LUT R14, R2, 0xff, RZ, 0xc0, !PT ;  /* 0x000000ff020e7812 */ /* 0x000fe200078ec0ff */
[----:B------:R-:W-:-:S02]  /*d520*/  IMAD.MOV.U32 R107, RZ, RZ, R192 ;  /* 0x000000ffff6b7224 */ /* 0x000fc400078e00c0 */
[----:B------:R-:W-:Y:S01]  /*d530*/  IMAD.MOV.U32 R106, RZ, RZ, R193 ;  /* 0x000000ffff6a7224 */ /* 0x000fe200078e00c1 */
[----:B-1----:R-:W-:Y:S01]  /*d540*/  HMMA.16816.F32 R116, R4, R8, R84 ;  /* 0x000000080474723c */ /* 0x002fe20000001854 */
[----:B------:R-:W-:Y:S01]  /*d550*/  MUFU.EX2 R193, R241 ;  /* 0x000000f100c17308 */ /* 0x000fe20000000800 */
[----:B------:R-:W-:-:S05]  /*d560*/  SHF.R.U32.HI R15, RZ, 0x18, R0 ;  /* 0x00000018ff0f7819 */ /* 0x000fca0000011600 */
[----:B------:R-:W-:Y:S01]  /*d570*/  LOP3.LUT R8, R2, 0xffff, RZ, 0xc0, !PT ;  /* 0x0000ffff02087812 */ /* 0x000fe200078ec0ff */
[----:B------:R-:W-:Y:S01]  /*d580*/  HMMA.16816.F32 R32, R4, R10, R60 ;  /* 0x0000000a0420723c */ /* 0x000fe2000000183c */
[----:B------:R-:W-:Y:S01]  /*d590*/  SHF.R.U32.HI R9, RZ, 0x10, R2 ;  /* 0x00000010ff097819 */ /* 0x000fe20000011602 */
[----:B------:R-:W1:Y:S01]  /*d5a0*/  MUFU.EX2 R192, R242 ;  /* 0x000000f200c07308 */ /* 0x000e620000000800 */
[----:B------:R-:W-:-:S04]  /*d5b0*/  SHF.R.U32.HI R3, RZ, 0x8, R250 ;  /* 0x00000008ff037819 */ /* 0x000fc800000116fa */
[----:B------:R-:W-:Y:S01]  /*d5c0*/  SHF.R.U32.HI R11, RZ, 0x18, R2 ;  /* 0x00000018ff0b7819 */ /* 0x000fe20000011602 */
[----:B---3--:R-:W-:Y:S01]  /*d5d0*/  HMMA.16816.F32 R136, R4, R16, R96 ;  /* 0x000000100488723c */ /* 0x008fe20000001860 */
[C---:B------:R-:W-:Y:S02]  /*d5e0*/  LOP3.LUT R2, R0.reuse, 0xffff, RZ, 0xc0, !PT ;  /* 0x0000ffff00027812 */ /* 0x040fe400078ec0ff */
[----:B------:R-:W-:Y:S02]  /*d5f0*/  SHF.R.U32.HI R10, RZ, 0x10, R0 ;  /* 0x00000010ff0a7819 */ /* 0x000fe40000011600 */
[----:B------:R-:W-:Y:S02]  /*d600*/  LOP3.LUT R9, R9, 0xff, RZ, 0xc0, !PT ;  /* 0x000000ff09097812 */ /* 0x000fe400078ec0ff */
[----:B------:R-:W-:Y:S02]  /*d610*/  LOP3.LUT R16, R0, 0xff, RZ, 0xc0, !PT ;  /* 0x000000ff00107812 */ /* 0x000fe400078ec0ff */
[----:B------:R-:W-:-:S02]  /*d620*/  SHF.R.U32.HI R0, RZ, 0x8, R8 ;  /* 0x00000008ff007819 */ /* 0x000fc40000011608 */
[----:B------:R-:W-:Y:S02]  /*d630*/  LOP3.LUT R8, R3, 0xffff, RZ, 0xc0, !PT ;  /* 0x0000ffff03087812 */ /* 0x000fe400078ec0ff */
[----:B------:R-:W-:Y:S02]  /*d640*/  SHF.R.U32.HI R3, RZ, 0x8, R2 ;  /* 0x00000008ff037819 */ /* 0x000fe40000011602 */
[----:B------:R-:W-:Y:S02]  /*d650*/  LOP3.LUT R10, R10, 0xff, RZ, 0xc0, !PT ;  /* 0x000000ff0a0a7812 */ /* 0x000fe400078ec0ff */
[----:B------:R-:W-:Y:S02]  /*d660*/  PRMT R0, R14, 0x5410, R0 ;  /* 0x000054100e007816 */ /* 0x000fe40000000000 */
[----:B------:R-:W-:Y:S02]  /*d670*/  PRMT R2, R9, 0x5410, R11 ;  /* 0x0000541009027816 */ /* 0x000fe4000000000b */
[----:B------:R-:W-:-:S02]  /*d680*/  PRMT R3, R16, 0x5410, R3 ;  /* 0x0000541010037816 */ /* 0x000fc40000000003 */
[----:B------:R-:W-:Y:S02]  /*d690*/  PRMT R9, R10, 0x5410, R15 ;  /* 0x000054100a097816 */ /* 0x000fe4000000000f */
[----:B-----5:R-:W-:Y:S01]  /*d6a0*/  ISETP.GE.U32.AND P1, PT, R105, R8, PT ;  /* 0x000000086900720c */ /* 0x020fe20003f26070 */
[--C-:B------:R-:W-:Y:S02]  /*d6b0*/  HSET2.LE.AND R8, R0, R251.reuse, PT ;  /* 0x000000fb00087233 */ /* 0x100fe40003803000 */
[--C-:B------:R-:W-:Y:S02]  /*d6c0*/  HSET2.LE.AND R0, R2, R251.reuse, PT ;  /* 0x000000fb02007233 */ /* 0x100fe40003803000 */
[--C-:B------:R-:W-:Y:S01]  /*d6d0*/  HSET2.LE.AND R2, R3, R251.reuse, PT ;  /* 0x000000fb03027233 */ /* 0x100fe20003803000 */
[----:B------:R-:W-:Y:S01]  /*d6e0*/  FADD.FTZ R10, R106, R240 ;  /* 0x000000f06a0a7221 */ /* 0x000fe20000010000 */
[----:B------:R-:W-:Y:S01]  /*d6f0*/  HSET2.LE.AND R3, R9, R251, PT ;  /* 0x000000fb09037233 */ /* 0x000fe20003803000 */
[----:B------:R-:W-:Y:S01]  /*d700*/  IMAD.MOV.U32 R99, RZ, RZ, R107 ;  /* 0x000000ffff637224 */ /* 0x000fe200078e006b */
[----:B-1----:R-:W-:Y:S01]  /*d710*/  F2FP.PACK_AB R9, R192, R193 ;  /* 0x000000c1c009723e */ /* 0x002fe200000000ff */
[----:B------:R-:W-:Y:S01]  /*d720*/  IMAD.MOV.U32 R105, RZ, RZ, R109 ;  /* 0x000000ffff697224 */ /* 0x000fe200078e006d */
[----:B------:R-:W-:Y:S01]  /*d730*/  MOV R104, R108 ;  /* 0x0000006c00687202 */ /* 0x000fe20000000f00 */
[----:B------:R-:W-:Y:S01]  /*d740*/  IMAD.MOV.U32 R106, RZ, RZ, R110 ;  /* 0x000000ffff6a7224 */ /* 0x000fe200078e006e */
[----:B--2---:R-:W-:Y:S01]  /*d750*/  HMMA.16816.F32 R100, R4, R24, R56 ;  /* 0x000000180464723c */ /* 0x004fe20000001838 */
[----:B------:R-:W-:-:S07]  /*d760*/  IMAD.MOV.U32 R107, RZ, RZ, R111 ;  /* 0x000000ffff6b7224 */ /* 0x000fce00078e006f */
[C---:B------:R-:W-:Y:S01]  /*d770*/  HMMA.16816.F32 R92, R4.reuse, R18, R92 ;  /* 0x00000012045c723c */ /* 0x040fe2000000185c */
[----:B------:R-:W-:Y:S01]  /*d780*/  FADD.FTZ R11, R252, R236 ;  /* 0x000000ecfc0b7221 */ /* 0x000fe20000010000 */
[----:B------:R-:W-:Y:S01]  /*d790*/  MOV R238, R115 ;  /* 0x0000007300ee7202 */ /* 0x000fe20000000f00 */
[----:B------:R-:W-:Y:S01]  /*d7a0*/  IMAD.MOV.U32 R250, RZ, RZ, R233 ;  /* 0x000000fffffa7224 */ /* 0x000fe200078e00e9 */
[----:B------:R-:W-:Y:S01]  /*d7b0*/  @!P4 HADD2 R244, -R172.H0_H0, -RZ.H0_H0 ;  /* 0xa00000ffacf4c230 */ /* 0x000fe20000000900 */
[----:B------:R-:W-:Y:S01]  /*d7c0*/  IMAD.MOV.U32 R252, RZ, RZ, R194 ;  /* 0x000000fffffc7224 */ /* 0x000fe200078e00c2 */
[----:B------:R-:W-:Y:S02]  /*d7d0*/  @!P5 PRMT R173, R249, 0x5410, RZ ;  /* 0x00005410f9add816 */ /* 0x000fe400000000ff */
[----:B------:R-:W-:Y:S01]  /*d7e0*/  HMMA.16816.F32 R128, R4, R28, R48 ;  /* 0x0000001c0480723c */ /* 0x000fe20000001830 */
[----:B------:R-:W1:Y:S01]  /*d7f0*/  LDSM.16.MT88.4 R48, [R180+0xd800] ;  /* 0x00d80000b430783b */ /* 0x000e620000004200 */
[----:B------:R-:W-:-:S02]  /*d800*/  IMAD.MOV.U32 R251, RZ, RZ, R229 ;  /* 0x000000fffffb7224 */ /* 0x000fc400078e00e5 */
[----:B------:R-:W-:Y:S01]  /*d810*/  IMAD.MOV.U32 R233, RZ, RZ, R231 ;  /* 0x000000ffffe97224 */ /* 0x000fe200078e00e7 */
[----:B------:R-:W-:Y:S01]  /*d820*/  @!P3 HADD2 R248, -R175.H0_H0, -RZ.H0_H0 ;  /* 0xa00000ffaff8b230 */ /* 0x000fe20000000900 */
[----:B------:R-:W-:Y:S01]  /*d830*/  IMAD.MOV.U32 R194, RZ, RZ, R232 ;  /* 0x000000ffffc27224 */ /* 0x000fe200078e00e8 */
[----:B------:R-:W-:Y:S01]  /*d840*/  @!P0 HADD2 R243, -R206.H1_H1, -RZ.H0_H0 ;  /* 0xa00000ffcef38230 */ /* 0x000fe20000000d00 */
[----:B----4-:R-:W-:Y:S01]  /*d850*/  HMMA.16816.F32 R108, R4, R20, R64 ;  /* 0x00000014046c723c */ /* 0x010fe20000001840 */
[----:B------:R-:W-:Y:S01]  /*d860*/  IMAD.MOV.U32 R229, RZ, RZ, R72 ;  /* 0x000000ffffe57224 */ /* 0x000fe200078e0048 */
[----:B------:R-:W-:Y:S01]  /*d870*/  MOV R232, R74 ;  /* 0x0000004a00e87202 */ /* 0x000fe20000000f00 */
[----:B------:R-:W-:-:S05]  /*d880*/  IMAD.MOV.U32 R231, RZ, RZ, R73 ;  /* 0x000000ffffe77224 */ /* 0x000fca00078e0049 */
[C---:B------:R-:W-:Y:S01]  /*d890*/  HMMA.16816.F32 R24, R4.reuse, R26, R52 ;  /* 0x0000001a0418723c */ /* 0x040fe20000001834 */
[----:B------:R-:W-:Y:S02]  /*d8a0*/  IMAD.MOV.U32 R15, RZ, RZ, R195 ;  /* 0x000000ffff0f7224 */ /* 0x000fe400078e00c3 */
[----:B------:R-:W-:Y:S02]  /*d8b0*/  FADD.FTZ R10, R99, R10 ;  /* 0x0000000a630a7221 */ /* 0x000fe40000010000 */
[----:B------:R-:W-:Y:S02]  /*d8c0*/  IMAD.MOV.U32 R240, RZ, RZ, R113 ;  /* 0x000000fffff07224 */ /* 0x000fe400078e0071 */
[----:B------:R-:W-:Y:S01]  /*d8d0*/  IMAD.MOV.U32 R14, RZ, RZ, R106 ;  /* 0x000000ffff0e7224 */ /* 0x000fe200078e006a */
[----:B------:R-:W-:Y:S01]  /*d8e0*/  HMMA.16816.F32 R28, R4, R30, R40 ;  /* 0x0000001e041c723c */ /* 0x000fe20000001828 */
[----:B------:R-:W2:Y:S01]  /*d8f0*/  LDSM.16.MT88.4 R40, [R178+0xd800] ;  /* 0x00d80000b228783b */ /* 0x000ea20000004200 */
[----:B------:R-:W-:Y:S01]  /*d900*/  IMAD.MOV.U32 R242, RZ, RZ, R105 ;  /* 0x000000fffff27224 */ /* 0x000fe200078e0069 */
[----:B------:R-:W-:-:S02]  /*d910*/  MOV R241, R107 ;  /* 0x0000006b00f17202 */ /* 0x000fc40000000f00 */
[----:B------:R-:W-:Y:S03]  /*d920*/  LDSM.16.MT88.4 R56, [R179+0xd800] ;  /* 0x00d80000b338783b */ /* 0x000fe60000004200 */
[----:B------:R-:W-:Y:S01]  /*d930*/  HMMA.16816.F32 R20, R4, R22, R44 ;  /* 0x000000160414723c */ /* 0x000fe2000000182c */
[----:B------:R-:W-:Y:S01]  /*d940*/  IMAD.MOV.U32 R195, RZ, RZ, R112 ;  /* 0x000000ffffc37224 */ /* 0x000fe200078e0070 */
[----:B------:R-:W-:Y:S01]  /*d950*/  LDSM.16.MT88.4 R16, [R179+0x11800] ;  /* 0x01180000b310783b */ /* 0x000fe20000004200 */
[----:B------:R-:W-:Y:S01]  /*d960*/  IMAD.MOV.U32 R236, RZ, RZ, R104 ;  /* 0x000000ffffec7224 */ /* 0x000fe200078e0068 */
[----:B------:R-:W-:Y:S02]  /*d970*/  @!P4 PRMT R172, R244, 0x5410, RZ ;  /* 0x00005410f4acc816 */ /* 0x000fe400000000ff */
[----:B------:R-:W-:Y:S01]  /*d980*/  @!P3 PRMT R175, R248, 0x5410, RZ ;  /* 0x00005410f8afb816 */ /* 0x000fe200000000ff */
[----:B------:R-:W-:Y:S01]  /*d990*/  LDSM.16.MT88.4 R64, [R177+0xf800] ;  /* 0x00f80000b140783b */ /* 0x000fe20000004200 */
[----:B------:R-:W-:-:S02]  /*d9a0*/  PRMT R6, R9, 0x7610, R6 ;  /* 0x0000761009067816 */ /* 0x000fc40000000006 */
[----:B------:R-:W-:Y:S01]  /*d9b0*/  PRMT R5, R9, 0x7632, R5 ;  /* 0x0000763209057816 */ /* 0x000fe20000000005 */
[----:B------:R-:W-:Y:S01]  /*d9c0*/  IMAD.MOV.U32 R9, RZ, RZ, R75 ;  /* 0x000000ffff097224 */ /* 0x000fe200078e004b */
[----:B------:R-:W-:Y:S01]  /*d9d0*/  LOP3.LUT R112, R2, R247, RZ, 0xc0, !PT ;  /* 0x000000f702707212 */ /* 0x000fe200078ec0ff */
[----:B------:R-:W3:Y:S01]  /*d9e0*/  LDSM.16.MT88.4 R72, [R178+0xf800] ;  /* 0x00f80000b248783b */ /* 0x000ee20000004200 */
[----:B------:R-:W-:Y:S02]  /*d9f0*/  IMAD.MOV.U32 R7, RZ, RZ, R114 ;  /* 0x000000ffff077224 */ /* 0x000fe400078e0072 */
[----:B------:R-:W-:Y:S01]  /*da00*/  IMAD.MOV.U32 R4, RZ, RZ, R206 ;  /* 0x000000ffff047224 */ /* 0x000fe200078e00ce */
[----:B------:R-:W-:Y:S01]  /*da10*/  LOP3.LUT R113, R3, R239, RZ, 0xc0, !PT ;  /* 0x000000ef03717212 */ /* 0x000fe200078ec0ff */
[----:B------:R-:W-:Y:S01]  /*da20*/  FADD.FTZ R2, R9, R11 ;  /* 0x0000000b09027221 */ /* 0x000fe20000010000 */
[----:B------:R-:W-:Y:S01]  /*da30*/  LDSM.16.MT88.4 R96, [R177+0x11800] ;  /* 0x01180000b160783b */ /* 0x000fe20000004200 */
[----:B------:R-:W-:Y:S01]  /*da40*/  FADD.FTZ R7, R7, R10 ;  /* 0x0000000a07077221 */ /* 0x000fe20000010000 */
[----:B------:R-:W-:Y:S01]  /*da50*/  LOP3.LUT R115, R0, R4, RZ, 0xc0, !PT ;  /* 0x0000000400737212 */ /* 0x000fe200078ec0ff */
[----:B------:R-:W-:Y:S01]  /*da60*/  FADD.FTZ R4, R252, R2 ;  /* 0x00000002fc047221 */ /* 0x000fe20000010000 */
[----:B------:R-:W-:Y:S01]  /*da70*/  LDSM.16.MT88.4 R104, [R178+0x11800] ;  /* 0x01180000b268783b */ /* 0x000fe20000004200 */
[----:B------:R-:W-:Y:S01]  /*da80*/  FADD.FTZ R7, R236, R7 ;  /* 0x00000007ec077221 */ /* 0x000fe20000010000 */
[----:B------:R-:W-:Y:S01]  /*da90*/  PRMT R0, R6, 0x5410, R5 ;  /* 0x0000541006007816 */ /* 0x000fe20000000005 */
[----:B------:R-:W-:-:S02]  /*daa0*/  FADD.FTZ R4, R251, R4 ;  /* 0x00000004fb047221 */ /* 0x000fc40000010000 */
[----:B------:R-:W-:Y:S02]  /*dab0*/  IMAD.MOV.U32 R3, RZ, RZ, c[0x0][0x228] ;  /* 0x00008a00ff037624 */ /* 0x000fe400078e00ff */
[----:B------:R-:W-:Y:S01]  /*dac0*/  FADD.FTZ R7, R240, R7 ;  /* 0x00000007f0077221 */ /* 0x000fe20000010000 */
[----:B------:R-:W-:Y:S01]  /*dad0*/  LOP3.LUT R114, R8, R0, RZ, 0xc0, !PT ;  /* 0x0000000008727212 */ /* 0x000fe200078ec0ff */
[----:B------:R-:W-:Y:S01]  /*dae0*/  FADD.FTZ R4, R15, R4 ;  /* 0x000000040f047221 */ /* 0x000fe20000010000 */
[----:B------:R-:W-:Y:S01]  /*daf0*/  MOV R9, R13 ;  /* 0x0000000d00097202 */ /* 0x000fe20000000f00 */
[----:B------:R-:W-:Y:S02]  /*db00*/  IMAD.SHL.U32 R3, R3, 0x8, RZ ;  /* 0x0000000803037824 */ /* 0x000fe400078e00ff */
[----:B------:R-:W-:Y:S02]  /*db10*/  IMAD.MOV.U32 R8, RZ, RZ, R12 ;  /* 0x000000ffff087224 */ /* 0x000fe400078e000c */
[----:B------:R-:W-:-:S02]  /*db20*/  FADD.FTZ R7, R14, R7 ;  /* 0x000000070e077221 */ /* 0x000fc40000010000 */
[----:B------:R-:W-:Y:S02]  /*db30*/  FADD.FTZ R4, R242, R4 ;  /* 0x00000004f2047221 */ /* 0x000fe40000010000 */
[----:B------:R-:W-:-:S04]  /*db40*/  IMAD.WIDE R2, R3, 0x2, R8 ;  /* 0x0000000203027825 */ /* 0x000fc800078e0208 */
[----:B------:R-:W-:Y:S02]  /*db50*/  FADD.FTZ R7, R241, R7 ;  /* 0x00000007f1077221 */ /* 0x000fe40000010000 */
[----:B------:R-:W-:Y:S01]  /*db60*/  FADD.FTZ R4, R250, R4 ;  /* 0x00000004fa047221 */ /* 0x000fe20000010000 */
[----:B------:R-:W-:Y:S01]  /*db70*/  STG.E.U16 [R8.64+-0x80], R210 ;  /* 0xffff80d208007986 */ /* 0x000fe2000c101508 */
[----:B------:R-:W-:-:S03]  /*db80*/  FADD.FTZ R7, R238, R7 ;  /* 0x00000007ee077221 */ /* 0x000fc60000010000 */
[----:B------:R-:W-:Y:S01]  /*db90*/  STG.E.U16 [R8.64+-0x7e], R209 ;  /* 0xffff82d108007986 */ /* 0x000fe2000c101508 */
[----:B------:R-:W-:-:S03]  /*dba0*/  FADD.FTZ R4, R234, R4 ;  /* 0x00000004ea047221 */ /* 0x000fc60000010000 */
[----:B------:R-:W-:Y:S01]  /*dbb0*/  STG.E.U16 [R2.64+-0x80], R173 ;  /* 0xffff80ad02007986 */ /* 0x000fe2000c101508 */
[----:B------:R-:W-:-:S03]  /*dbc0*/  @!P2 HADD2 R246, -R6.H0_H0, -RZ.H0_H0 ;  /* 0xa00000ff06f6a230 */ /* 0x000fc60000000900 */
[----:B------:R-:W-:Y:S01]  /*dbd0*/  STG.E.U16 [R2.64+-0x7e], R172 ;  /* 0xffff82ac02007986 */ /* 0x000fe2000c101508 */
[----:B------:R-:W-:Y:S01]  /*dbe0*/  @!P1 HADD2 R245, -R5.H0_H0, -RZ.H0_H0 ;  /* 0xa00000ff05f59230 */ /* 0x000fe20000000900 */
[----:B------:R-:W-:Y:S02]  /*dbf0*/  FADD.FTZ R7, R233, R7 ;  /* 0x00000007e9077221 */ /* 0x000fe40000010000 */
[----:B------:R-:W-:Y:S04]  /*dc00*/  STG.E.U16 [R8.64+-0x70], R222 ;  /* 0xffff90de08007986 */ /* 0x000fe8000c101508 */
[----:B------:R-:W-:Y:S01]  /*dc10*/  STG.E.U16 [R8.64+-0x6e], R221 ;  /* 0xffff92dd08007986 */ /* 0x000fe2000c101508 */
[----:B-1----:R-:W-:Y:S03]  /*dc20*/  HMMA.16816.F32 R44, R112, R48, R80 ;  /* 0x00000030702c723c */ /* 0x002fe60000001850 */
[----:B------:R-:W-:Y:S01]  /*dc30*/  STG.E.U16 [R2.64+-0x70], R220 ;  /* 0xffff90dc02007986 */ /* 0x000fe2000c101508 */
[----:B------:R-:W-:-:S03]  /*dc40*/  FADD.FTZ R4, R194, R4 ;  /* 0x00000004c2047221 */ /* 0x000fc60000010000 */
[----:B------:R-:W-:Y:S01]  /*dc50*/  STG.E.U16 [R2.64+-0x6e], R219 ;  /* 0xffff92db02007986 */ /* 0x000fe2000c101508 */
[C---:B------:R-:W-:Y:S03]  /*dc60*/  HMMA.16816.F32 R48, R112.reuse, R50, R88 ;  /* 0x000000327030723c */ /* 0x040fe60000001858 */
[----:B------:R-:W-:Y:S04]  /*dc70*/  STG.E.U16 [R8.64+-0x60], R218 ;  /* 0xffffa0da08007986 */ /* 0x000fe8000c101508 */
[----:B------:R-:W-:Y:S01]  /*dc80*/  STG.E.U16 [R8.64+-0x5e], R217 ;  /* 0xffffa2d908007986 */ /* 0x000fe2000c101508 */
[----:B--2---:R-:W-:Y:S03]  /*dc90*/  HMMA.16816.F32 R36, R112, R40, R68 ;  /* 0x000000287024723c */ /* 0x004fe60000001844 */
[----:B------:R-:W-:Y:S01]  /*dca0*/  STG.E.U16 [R2.64+-0x60], R216 ;  /* 0xffffa0d802007986 */ /* 0x000fe2000c101508 */
[----:B------:R-:W-:-:S03]  /*dcb0*/  FADD.FTZ R7, R195, R7 ;  /* 0x00000007c3077221 */ /* 0x000fc60000010000 */
[----:B------:R-:W-:Y:S01]  /*dcc0*/  STG.E.U16 [R2.64+-0x5e], R215 ;  /* 0xffffa2d702007986 */ /* 0x000fe2000c101508 */
[----:B---3--:R-:W-:Y:S03]  /*dcd0*/  HMMA.16816.F32 R68, R112, R72, R132 ;  /* 0x000000487044723c */ /* 0x008fe60000001884 */
[----:B------:R-:W-:Y:S01]  /*dce0*/  STG.E.U16 [R8.64+-0x50], R214 ;  /* 0xffffb0d608007986 */ /* 0x000fe2000c101508 */
[----:B------:R-:W-:-:S03]  /*dcf0*/  @P0 PRMT R0, R206, 0x7632, R0 ;  /* 0x00007632ce000816 */ /* 0x000fc60000000000 */
[----:B------:R-:W-:Y:S01]  /*dd00*/  STG.E.U16 [R8.64+-0x4e], R213 ;  /* 0xffffb2d508007986 */ /* 0x000fe2000c101508 */
[----:B------:R-:W-:-:S03]  /*dd10*/  @!P2 PRMT R6, R246, 0x5410, RZ ;  /* 0x00005410f606a816 */ /* 0x000fc600000000ff */
[----:B------:R-:W-:Y:S01]  /*dd20*/  STG.E.U16 [R2.64+-0x50], R212 ;  /* 0xffffb0d402007986 */ /* 0x000fe2000c101508 */
[----:B------:R-:W-:-:S03]  /*dd30*/  @!P1 PRMT R5, R245, 0x5410, RZ ;  /* 0x00005410f5059816 */ /* 0x000fc600000000ff */
[----:B------:R-:W-:Y:S01]  /*dd40*/  STG.E.U16 [R2.64+-0x4e], R211 ;  /* 0xffffb2d302007986 */ /* 0x000fe2000c101508 */
[----:B------:R-:W-:Y:S01]  /*dd50*/  @!P0 PRMT R0, R243, 0x5410, RZ ;  /* 0x00005410f3008816 */ /* 0x000fe200000000ff */
[----:B------:R-:W-:Y:S02]  /*dd60*/  FADD.FTZ R4, R235, R4 ;  /* 0x00000004eb047221 */ /* 0x000fe40000010000 */
[----:B------:R-:W1:Y:S04]  /*dd70*/  LDSM.16.MT88.4 R88, [R179+0xf800] ;  /* 0x00f80000b358783b */ /* 0x000e680000004200 */
[----:B------:R-:W-:Y:S04]  /*dd80*/  STG.E.U16 [R8.64+-0x40], R208 ;  /* 0xffffc0d008007986 */ /* 0x000fe8000c101508 */
[----:B------:R-:W-:Y:S01]  /*dd90*/  STG.E.U16 [R8.64+-0x3e], R207 ;  /* 0xffffc2cf08007986 */ /* 0x000fe2000c101508 */
[----:B------:R-:W-:-:S03]  /*dda0*/  FADD.FTZ R7, R237, R7 ;  /* 0x00000007ed077221 */ /* 0x000fc60000010000 */
[----:B------:R-:W-:Y:S04]  /*ddb0*/  STG.E.U16 [R2.64+-0x40], R204 ;  /* 0xffffc0cc02007986 */ /* 0x000fe8000c101508 */
[----:B------:R-:W-:Y:S04]  /*ddc0*/  STG.E.U16 [R2.64+-0x3e], R205 ;  /* 0xffffc2cd02007986 */ /* 0x000fe8000c101508 */
[----:B------:R-:W2:Y:S04]  /*ddd0*/  LDSM.16.MT88.4 R80, [R180+0xf800] ;  /* 0x00f80000b450783b */ /* 0x000ea80000004200 */
[----:B------:R-:W3:Y:S04]  /*dde0*/  LDSM.16.MT88.4 R132, [R180+0x11800] ;  /* 0x01180000b484783b */ /* 0x000ee80000004200 */
        /* <DEDUP_REMOVED lines=13> */
[----:B----4-:R-:W-:-:S02]  /*dec0*/  FADD.FTZ R2, R229, R7 ;  /* 0x00000007e5027221 */ /* 0x010fc40000010000 */
[----:B------:R-:W-:Y:S02]  /*ded0*/  FADD.FTZ R0, R231, R4 ;  /* 0x00000004e7007221 */ /* 0x000fe40000010000 */
[----:B------:R-:W-:Y:S02]  /*dee0*/  FADD.FTZ R2, R225, R2 ;  /* 0x00000002e1027221 */ /* 0x000fe40000010000 */
[----:B------:R-:W-:Y:S02]  /*def0*/  FADD.FTZ R0, R232, R0 ;  /* 0x00000000e8007221 */ /* 0x000fe40000010000 */
[----:B------:R-:W-:Y:S02]  /*df00*/  FADD.FTZ R2, R193, R2 ;  /* 0x00000002c1027221 */ /* 0x000fe40000010000 */
[----:B------:R-:W-:Y:S02]  /*df10*/  FADD.FTZ R0, R230, R0 ;  /* 0x00000000e6007221 */ /* 0x000fe40000010000 */
[----:B------:R-:W-:-:S02]  /*df20*/  FADD.FTZ R2, R192, R2 ;  /* 0x00000002c0027221 */ /* 0x000fc40000010000 */
[----:B------:R-:W-:-:S03]  /*df30*/  FADD.FTZ R0, R226, R0 ;  /* 0x00000000e2007221 */ /* 0x000fc60000010000 */
[----:B------:R4:W-:Y:S04]  /*df40*/  STL [R1+0x10], R2 ;  /* 0x0000100201007387 */ /* 0x0009e80000100800 */
[----:B------:R4:W-:Y:S04]  /*df50*/  STL [R1+0x78], R223 ;  /* 0x000078df01007387 */ /* 0x0009e80000100800 */
[----:B------:R4:W-:Y:S01]  /*df60*/  STL [R1+0x14], R0 ;  /* 0x0000140001007387 */ /* 0x0009e20000100800 */
[----:B-1----:R-:W-:Y:S01]  /*df70*/  HMMA.16816.F32 R84, R112, R88, R136 ;  /* 0x000000587054723c */ /* 0x002fe20000001888 */
[----:B------:R-:W-:Y:S01]  /*df80*/  IMAD.MOV.U32 R3, RZ, RZ, R174 ;  /* 0x000000ffff037224 */ /* 0x000fe200078e00ae */
[----:B------:R-:W-:-:S06]  /*df90*/  @P6 IADD3 R196, R228, -0x3, RZ ;  /* 0xfffffffde4c46810 */ /* 0x000fcc0007ffe0ff */
[----:B------:R-:W-:Y:S01]  /*dfa0*/  HMMA.16816.F32 R40, R112, R42, R76 ;  /* 0x0000002a7028723c */ /* 0x000fe2000000184c */
[----:B------:R-:W-:-:S07]  /*dfb0*/  @P6 IMAD.MOV.U32 R3, RZ, RZ, R174 ;  /* 0x000000ffff036224 */ /* 0x000fce00078e00ae */
[C---:B------:R-:W-:Y:S08]  /*dfc0*/  HMMA.16816.F32 R88, R112.reuse, R90, R92 ;  /* 0x0000005a7058723c */ /* 0x040ff0000000185c */
[C---:B------:R-:W-:Y:S08]  /*dfd0*/  HMMA.16816.F32 R120, R112.reuse, R124, R120 ;  /* 0x0000007c7078723c */ /* 0x040ff00000001878 */
[C---:B------:R-:W-:Y:S08]  /*dfe0*/  HMMA.16816.F32 R52, R112.reuse, R56, R156 ;  /* 0x000000387034723c */ /* 0x040ff0000000189c */
[C---:B------:R-:W-:Y:S08]  /*dff0*/  HMMA.16816.F32 R60, R112.reuse, R64, R152 ;  /* 0x00000040703c723c */ /* 0x040ff00000001898 */
[C---:B--2---:R-:W-:Y:S08]  /*e000*/  HMMA.16816.F32 R76, R112.reuse, R80, R148 ;  /* 0x00000050704c723c */ /* 0x044ff00000001894 */
[C---:B------:R-:W-:Y:S07]  /*e010*/  HMMA.16816.F32 R92, R112.reuse, R96, R116 ;  /* 0x00000060705c723c */ /* 0x040fee0000001874 */
[----:B------:R-:W-:Y:S01]  /*e020*/  IADD3 R119, P0, R12, -0x100, RZ ;  /* 0xffffff000c777810 */ /* 0x000fe20007f1e0ff */
[----:B------:R-:W-:Y:S01]  /*e030*/  HMMA.16816.F32 R100, R112, R104, R100 ;  /* 0x000000687064723c */ /* 0x000fe20000001864 */
[----:B------:R-:W-:-:S02]  /*e040*/  IMAD.MOV.U32 R116, RZ, RZ, R197 ;  /* 0x000000ffff747224 */ /* 0x000fc400078e00c5 */
[----:B------:R-:W-:-:S05]  /*e050*/  @P6 IMAD.MOV.U32 R116, RZ, RZ, R197 ;  /* 0x000000ffff746224 */ /* 0x000fca00078e00c5 */
[----:B---3--:R-:W-:Y:S01]  /*e060*/  HMMA.16816.F32 R128, R112, R132, R128 ;  /* 0x000000847080723c */ /* 0x008fe20000001880 */
[----:B------:R-:W-:-:S07]  /*e070*/  IADD3.X R118, R13, -0x1, RZ, P0, !PT ;  /* 0xffffffff0d767810 */ /* 0x000fce00007fe4ff */
        /* <DEDUP_REMOVED lines=9> */
[----:B------:R-:W-:Y:S01]  /*e110*/  HMMA.16816.F32 R112, R112, R18, R20 ;  /* 0x000000127070723c */ /* 0x000fe20000001814 */
[----:B------:R-:W-:Y:S03]  /*e120*/  @!UPT UIADD3 URZ, URZ, URZ, URZ ;  /* 0x0000003f3f3ff290 */ /* 0x000fe6000fffe03f */
[----:B------:R-:W-:Y:S11]  /*e130*/  @P6 BRA `(.L_x_602) ;  /* 0x0000002000006947 */ /* 0x000ff60003800000 */
.L_x_598:
[----:B----4-:R-:W2:Y:S02]  /*e140*/  LDL.LU R0, [R1+0x78] ;  /* 0x0000780001007983 */ /* 0x010ea40000300800 */
[----:B--2---:R-:W-:-:S07]  /*e150*/  IADD3 R196, R0, -0x1, RZ ;  /* 0xffffffff00c47810 */ /* 0x004fce0007ffe0ff */
.L_x_602:
[----:B----4-:R-:W-:-:S13]  /*e160*/  ISETP.GE.AND P0, PT, R196, RZ, PT ;  /* 0x000000ffc400720c */ /* 0x010fda0003f06270 */
[----:B------:R-:W-:Y:S05]  /*e170*/  @!P0 BRA `(.L_x_603) ;  /* 0x000050d000008947 */ /* 0x000fea0003800000 */
[----:B---3--:R-:W2:Y:S01]  /*e180*/  LDL.64 R12, [R1+0x38] ;  /* 0x00003800010c7983 */ /* 0x008ea20000100a00 */
[----:B------:R-:W-:Y:S01]  /*e190*/  IMAD.MOV.U32 R117, RZ, RZ, R3 ;  /* 0x000000ffff757224 */ /* 0x000fe200078e0003 */
[----:B------:R-:W-:Y:S01]  /*e1a0*/  ULDC UR4, c[0x0][0x228] ;  /* 0x00008a0000047ab9 */ /* 0x000fe20000000800 */
[----:B------:R-:W-:Y:S01]  /*e1b0*/  IMAD.MOV.U32 R0, RZ, RZ, R116 ;  /* 0x000000ffff007224 */ /* 0x000fe200078e0074 */
[----:B------:R-:W3:Y:S01]  /*e1c0*/  LDL R11, [R1+0x48] ;  /* 0x00004800010b7983 */ /* 0x000ee20000100800 */
[----:B------:R-:W-:-:S03]  /*e1d0*/  USHF.L.U32 UR4, UR4, 0x3, URZ ;  /* 0x0000000304047899 */ /* 0x000fc6000800063f */
[----:B------:R-:W4:Y:S01]  /*e1e0*/  LDL R10, [R1+0x4c] ;  /* 0x00004c00010a7983 */ /* 0x000f220000100800 */
[----:B------:R-:W-:Y:S02]  /*e1f0*/  USHF.R.S32.HI UR6, URZ, 0x1f, UR4 ;  /* 0x0000001f3f067899 */ /* 0x000fe40008011404 */
[----:B------:R-:W-:Y:S01]  /*e200*/  USHF.L.U32 UR5, UR4, 0x1, URZ ;  /* 0x0000000104057899 */ /* 0x000fe2000800063f */
[----:B------:R-:W4:Y:S01]  /*e210*/  LDL.LU R9, [R1+0x8c] ;  /* 0x00008c0001097983 */ /* 0x000f220000300800 */
[----:B------:R-:W-:-:S03]  /*e220*/  USHF.L.U64.HI UR6, UR4, 0x1, UR6 ;  /* 0x0000000104067899 */ /* 0x000fc60008010206 */
[----:B------:R-:W4:Y:S04]  /*e230*/  LDL.LU R2, [R1+0xa0] ;  /* 0x0000a00001027983 */ /* 0x000f280000300800 */
[----:B------:R-:W4:Y:S04]  /*e240*/  LDL.LU.64 R6, [R1+0x80] ;  /* 0x0000800001067983 */ /* 0x000f280000300a00 */
[----:B------:R-:W4:Y:S04]  /*e250*/  LDL.LU.64 R4, [R1+0x90] ;  /* 0x0000900001047983 */ /* 0x000f280000300a00 */
[----:B------:R-:W4:Y:S01]  /*e260*/  LDL.LU R8, [R1+0x7c] ;  /* 0x00007c0001087983 */ /* 0x000f220000300800 */
[----:B--2---:R-:W-:Y:S01]  /*e270*/  MOV R14, R12 ;  /* 0x0000000c000e7202 */ /* 0x004fe20000000f00 */
[----:B------:R-:W-:Y:S01]  /*e280*/  IMAD.MOV.U32 R15, RZ, RZ, R13 ;  /* 0x000000ffff0f7224 */ /* 0x000fe200078e000d */
[----:B---3--:R-:W-:Y:S01]  /*e290*/  MOV R13, R11 ;  /* 0x0000000b000d7202 */ /* 0x008fe20000000f00 */
[----:B----4-:R-:W-:-:S02]  /*e2a0*/  IMAD.MOV.U32 R12, RZ, RZ, R10 ;  /* 0x000000ffff0c7224 */ /* 0x010fc400078e000a */
[----:B------:R-:W-:Y:S02]  /*e2b0*/  IMAD.WIDE.U32 R10, R8, -0x326172a9, RZ ;  /* 0xcd9e8d57080a7825 */ /* 0x000fe400078e00ff */
[----:B------:R-:W1:Y:S02]  /*e2c0*/  LDC.U8 R8, c[0x0][0x2d8] ;  /* 0x0000b600ff087b82 */ /* 0x000e640000000000 */
[----:B------:R-:W-:Y:S01]  /*e2d0*/  IMAD.WIDE.U32 R224, R2, -0x2daee0ad, RZ ;  /* 0xd2511f5302e07825 */ /* 0x000fe200078e00ff */
[----:B------:R-:W-:Y:S01]  /*e2e0*/  MOV R2, R4 ;  /* 0x0000000400027202 */ /* 0x000fe20000000f00 */
[----:B------:R2:W-:Y:S01]  /*e2f0*/  STL.64 [R1+0x20], R10 ;  /* 0x0000200a01007387 */ /* 0x0005e20000100a00 */
[----:B-1----:R-:W-:Y:S01]  /*e300*/  PRMT R3, R8, 0x7054, R8 ;  /* 0x0000705408037816 */ /* 0x002fe20000000008 */
[----:B------:R-:W-:-:S05]  /*e310*/  IMAD.MOV.U32 R3, RZ, RZ, R7 ;  /* 0x000000ffff037224 */ /* 0x000fca00078e0007 */
[----:B------:R2:W-:Y:S01]  /*e320*/  STL.64 [R1+0x30], R2 ;  /* 0x0000300201007387 */ /* 0x0005e20000100a00 */
[----:B------:R-:W-:Y:S02]  /*e330*/  LOP3.LUT R222, R11, R9, RZ, 0x3c, !PT ;  /* 0x000000090bde7212 */ /* 0x000fe400078e3cff */
[----:B------:R-:W-:Y:S02]  /*e340*/  ISETP.GE.AND P5, PT, R14, c[0x0][0x220], PT ;  /* 0x000088000e007a0c */ /* 0x000fe40003fa6270 */
[----:B------:R-:W-:Y:S01]  /*e350*/  ISETP.GE.AND P4, PT, R13, c[0x0][0x220], PT ;  /* 0x000088000d007a0c */ /* 0x000fe20003f86270 */
[----:B------:R-:W-:Y:S01]  /*e360*/  IMAD.WIDE.U32 R222, R222, -0x2daee0ad, RZ ;  /* 0xd2511f53dede7825 */ /* 0x000fe200078e00ff */
[----:B------:R-:W-:Y:S01]  /*e370*/  ISETP.GE.AND P3, PT, R12, c[0x0][0x220], PT ;  /* 0x000088000c007a0c */ /* 0x000fe20003f66270 */
[----:B------:R-:W-:Y:S05]  /*e380*/  BRA `(.L_x_604) ;  /* 0x000006b000007947 */ /* 0x000fea0003800000 */
.L_x_606:
[----:B------:R-:W2:Y:S01]  /*e390*/  LDL.64 R194, [R1+0x50] ;  /* 0x0000500001c27983 */ /* 0x000ea20000100a00 */
[----:B------:R-:W-:Y:S03]  /*e3a0*/  IADD3 R2, R196, -0x1, RZ ;  /* 0xffffffffc4027810 */ /* 0x000fe60007ffe0ff */
[----:B------:R-:W3:Y:S01]  /*e3b0*/  LDL.64 R192, [R1+0x40] ;  /* 0x0000400001c07983 */ /* 0x000ee20000100a00 */
[----:B------:R-:W-:Y:S01]  /*e3c0*/  SHF.R.S32.HI R3, RZ, 0x1f, R2 ;  /* 0x0000001fff037819 */ /* 0x000fe20000011402 */
[C---:B------:R-:W-:Y:S02]  /*e3d0*/  IMAD.WIDE.U32 R136, R2.reuse, c[0x0][0x198], RZ ;  /* 0x0000660002887a25 */ /* 0x040fe400078e00ff */
[----:B------:R1:W-:Y:S02]  /*e3e0*/  @P5 STS.128 [R188+0x6000], RZ ;  /* 0x006000ffbc005388 */ /* 0x0003e40000000c00 */
[----:B------:R-:W-:Y:S04]  /*e3f0*/  IMAD R3, R3, c[0x0][0x198], RZ ;  /* 0x0000660003037a24 */ /* 0x000fe800078e02ff */
[----:B------:R-:W-:Y:S04]  /*e400*/  IMAD R3, R2, c[0x0][0x19c], R3 ;  /* 0x0000670002037a24 */ /* 0x000fe800078e0203 */
[----:B------:R-:W-:Y:S02]  /*e410*/  IMAD.IADD R3, R137, 0x1, R3 ;  /* 0x0000000189037824 */ /* 0x000fe400078e0203 */
[----:B---3--:R-:W-:Y:S01]  /*e420*/  IMAD.MOV.U32 R192, RZ, RZ, c[0x0][0x198] ;  /* 0x00006600ffc07624 */ /* 0x008fe200078e00ff */
[----:B--2---:R-:W-:Y:S01]  /*e430*/  LEA R2, P1, R136, R194, 0x6 ;  /* 0x000000c288027211 */ /* 0x004fe200078230ff */
[----:B------:R-:W-:Y:S03]  /*e440*/  IMAD.MOV.U32 R194, RZ, RZ, c[0x0][0x198] ;  /* 0x00006600ffc27624 */ /* 0x000fe600078e00ff */
[----:B------:R-:W-:Y:S01]  /*e450*/  @!P5 LEA R118, P0, R2, c[0x0][0x168], 0x1 ;  /* 0x00005a000276da11 */ /* 0x000fe200078008ff */
[----:B------:R-:W-:Y:S01]  /*e460*/  IMAD.SHL.U32 R194, R194, 0x10, RZ ;  /* 0x00000010c2c27824 */ /* 0x000fe200078e00ff */
[----:B------:R-:W-:Y:S01]  /*e470*/  LEA.HI.X R116, R136, R193, R3, 0x6, P1 ;  /* 0x000000c188747211 */ /* 0x000fe200008f3403 */
[----:B------:R-:W-:Y:S01]  /*e480*/  IMAD.MOV.U32 R193, RZ, RZ, 0x4 ;  /* 0x00000004ffc17424 */ /* 0x000fe200078e00ff */
[C---:B------:R-:W-:Y:S02]  /*e490*/  @!P4 LEA R156, P1, R2.reuse, c[0x0][0x168], 0x1 ;  /* 0x00005a00029cca11 */ /* 0x040fe400078208ff */
[C-C-:B------:R-:W-:Y:S02]  /*e4a0*/  @!P5 LEA.HI.X R119, R2.reuse, c[0x0][0x16c], R116.reuse, 0x1, P0 ;  /* 0x00005b000277da11 */ /* 0x140fe400000f0c74 */
[C-C-:B------:R-:W-:Y:S02]  /*e4b0*/  @!P4 LEA.HI.X R157, R2.reuse, c[0x0][0x16c], R116.reuse, 0x1, P1 ;  /* 0x00005b00029dca11 */ /* 0x140fe400008f0c74 */
[----:B------:R-:W-:Y:S01]  /*e4c0*/  @!P3 LEA R154, P0, R2, c[0x0][0x168], 0x1 ;  /* 0x00005a00029aba11 */ /* 0x000fe200078008ff */
[----:B------:R-:W-:Y:S01]  /*e4d0*/  @!PT LDS RZ, [RZ] ;  /* 0x00000000fffff984 */ /* 0x000fe20000000800 */
[----:B------:R-:W-:Y:S01]  /*e4e0*/  @!PT LDS RZ, [RZ] ;  /* 0x00000000fffff984 */ /* 0x000fe20000000800 */
[----:B------:R-:W-:Y:S01]  /*e4f0*/  @!PT LDS RZ, [RZ] ;  /* 0x00000000fffff984 */ /* 0x000fe20000000800 */
[----:B------:R2:W-:Y:S01]  /*e500*/  @!P5 LDGSTS.E.BYPASS.LTC128B.128 [R188+0x6000], [R118.64] ;  /* 0x0600000076bcdfae */ /* 0x0005e2000b901d48 */
[----:B------:R-:W-:Y:S02]  /*e510*/  IADD3 R3, P2, R194, R2, RZ ;  /* 0x00000002c2037210 */ /* 0x000fe40007f5e0ff */
[--C-:B------:R-:W-:Y:S01]  /*e520*/  @!P3 LEA.HI.X R155, R2, c[0x0][0x16c], R116.reuse, 0x1, P0 ;  /* 0x00005b00029bba11 */ /* 0x100fe200000f0c74 */
[----:B------:R1:W-:Y:S01]  /*e530*/  @P4 STS.128 [R188+0x8000], RZ ;  /* 0x008000ffbc004388 */ /* 0x0003e20000000c00 */
[C---:B------:R-:W-:Y:S02]  /*e540*/  @!P5 LEA R152, P6, R3.reuse, c[0x0][0x168], 0x1 ;  /* 0x00005a000398da11 */ /* 0x040fe400078c08ff */
[C---:B------:R-:W-:Y:S01]  /*e550*/  @!P4 LEA R150, P1, R3.reuse, c[0x0][0x168], 0x1 ;  /* 0x00005a000396ca11 */ /* 0x040fe200078208ff */
[----:B------:R-:W-:Y:S01]  /*e560*/  @!PT LDS RZ, [RZ] ;  /* 0x00000000fffff984 */ /* 0x000fe20000000800 */
[----:B------:R-:W-:Y:S01]  /*e570*/  @!PT LDS RZ, [RZ] ;  /* 0x00000000fffff984 */ /* 0x000fe20000000800 */
[----:B------:R-:W-:Y:S01]  /*e580*/  @!PT LDS RZ, [RZ] ;  /* 0x00000000fffff984 */ /* 0x000fe20000000800 */
[----:B------:R1:W-:Y:S01]  /*e590*/  @!P4 LDGSTS.E.BYPASS.LTC128B.128 [R188+0x8000], [R156.64+0x80] ;  /* 0x080000809cbccfae */ /* 0x0003e2000b901d48 */
[----:B------:R-:W-:Y:S02]  /*e5a0*/  SHF.L.U64.HI R192, R192, R193, c[0x0][0x19c] ;  /* 0x00006700c0c07619 */ /* 0x000fe400000102c1 */
[C---:B------:R-:W-:Y:S01]  /*e5b0*/  @!P3 LEA R148, P0, R3.reuse, c[0x0][0x168], 0x1 ;  /* 0x00005a000394ba11 */ /* 0x040fe200078008ff */
[----:B------:R1:W-:Y:S04]  /*e5c0*/  @P3 STS.128 [R188+0xa000], RZ ;  /* 0x00a000ffbc003388 */ /* 0x0003e80000000c00 */
[----:B------:R-:W-:Y:S01]  /*e5d0*/  @!PT LDS RZ, [RZ] ;  /* 0x00000000fffff984 */ /* 0x000fe20000000800 */
[----:B------:R-:W-:Y:S01]  /*e5e0*/  @!PT LDS RZ, [RZ] ;  /* 0x00000000fffff984 */ /* 0x000fe20000000800 */
[----:B------:R-:W-:Y:S01]  /*e5f0*/  @!PT LDS RZ, [RZ] ;  /* 0x00000000fffff984 */ /* 0x000fe20000000800 */
[----:B------:R1:W-:Y:S04]  /*e600*/  @!P3 LDGSTS.E.BYPASS.LTC128B.128 [R188+0xa000], [R154.64+0x100] ;  /* 0x0a0001009abcbfae */ /* 0x0003e8000b901d48 */
[----:B------:R1:W-:Y:S01]  /*e610*/  @P5 STS.128 [R188+0x6800], RZ ;  /* 0x006800ffbc005388 */ /* 0x0003e20000000c00 */
[----:B--2---:R-:W-:Y:S01]  /*e620*/  IMAD.X R118, R192, 0x1, R116, P2 ;  /* 0x00000001c0767824 */ /* 0x004fe200010e0674 */
[----:B------:R-:W-:Y:S04]  /*e630*/  IADD3 R2, P2, R194, R3, RZ ;  /* 0x00000003c2027210 */ /* 0x000fe80007f5e0ff */
[C-C-:B------:R-:W-:Y:S02]  /*e640*/  @!P5 LEA.HI.X R153, R3.reuse, c[0x0][0x16c], R118.reuse, 0x1, P6 ;  /* 0x00005b000399da11 */ /* 0x140fe400030f0c76 */
[C-C-:B------:R-:W-:Y:S02]  /*e650*/  @!P4 LEA.HI.X R151, R3.reuse, c[0x0][0x16c], R118.reuse, 0x1, P1 ;  /* 0x00005b000397ca11 */ /* 0x140fe400008f0c76 */
[--C-:B------:R-:W-:Y:S01]  /*e660*/  @!P3 LEA.HI.X R149, R3, c[0x0][0x16c], R118.reuse, 0x1, P0 ;  /* 0x00005b000395ba11 */ /* 0x100fe200000f0c76 */
[----:B------:R-:W-:Y:S01]  /*e670*/  @!PT LDS RZ, [RZ] ;  /* 0x00000000fffff984 */ /* 0x000fe20000000800 */
[----:B------:R-:W-:Y:S01]  /*e680*/  @!PT LDS RZ, [RZ] ;  /* 0x00000000fffff984 */ /* 0x000fe20000000800 */
[----:B------:R-:W-:Y:S01]  /*e690*/  @!PT LDS RZ, [RZ] ;  /* 0x00000000fffff984 */ /* 0x000fe20000000800 */
[----:B------:R1:W-:Y:S01]  /*e6a0*/  @!P5 LDGSTS.E.BYPASS.LTC128B.128 [R188+0x6800], [R152.64] ;  /* 0x0680000098bcdfae */ /* 0x0003e2000b901d48 */
[----:B------:R-:W-:Y:S01]  /*e6b0*/  @!P5 LEA R146, P1, R2, c[0x0][0x168], 0x1 ;  /* 0x00005a000292da11 */ /* 0x000fe200078208ff */
        /* <DEDUP_REMOVED lines=11> */
[----:B------:R1:W-:Y:S01]  /*e770*/  @P3 STS.128 [R188+0xa800], RZ ;  /* 0x00a800ffbc003388 */ /* 0x0003e20000000c00 */
[----:B------:R-:W-:Y:S03]  /*e780*/  IADD3 R116, P6, R194, R2, RZ ;  /* 0x00000002c2747210 */ /* 0x000fe60007fde0ff */
[----:B------:R-:W-:Y:S01]  /*e790*/  @!PT LDS RZ, [RZ] ;  /* 0x00000000fffff984 */ /* 0x000fe20000000800 */
[----:B------:R-:W-:Y:S01]  /*e7a0*/  @!PT LDS RZ, [RZ] ;  /* 0x00000000fffff984 */ /* 0x000fe20000000800 */
[----:B------:R-:W-:Y:S01]  /*e7b0*/  @!PT LDS RZ, [RZ] ;  /* 0x00000000fffff984 */ /* 0x000fe20000000800 */
[----:B------:R1:W-:Y:S01]  /*e7c0*/  @!P3 LDGSTS.E.BYPASS.LTC128B.128 [R188+0xa800], [R148.64+0x100] ;  /* 0x0a80010094bcbfae */ /* 0x0003e2000b901d48 */
        /* <DEDUP_REMOVED lines=9> */
[----:B------:R1:W-:Y:S01]  /*e860*/  @!P5 LDGSTS.E.BYPASS.LTC128B.128 [R188+0x7000], [R146.64] ;  /* 0x0700000092bcdfae */ /* 0x0003e2000b901d48 */
        /* <DEDUP_REMOVED lines=29> */
.L_x_604:
[----:B--2---:R-:W2:Y:S01]  /*ea40*/  LDL.64 R2, [R1+0x30] ;  /* 0x0000300001027983 */ /* 0x004ea20000100a00 */
[----:B------:R-:W-:Y:S04]  /*ea50*/  DEPBAR.LE SB0, 0x0 ;  /* 0x000080000000791a */ /* 0x000fe80000000000 */
[----:B------:R-:W-:Y:S01]  /*ea60*/  BAR.SYNC.DEFER_BLOCKING 0x0 ;  /* 0x0000000000007b1d */ /* 0x000fe20000010000 */
[----:B------:R-:W-:Y:S01]  /*ea70*/  IMAD.MOV.U32 R7, RZ, RZ, 0x6 ;  /* 0x00000006ff077424 */ /* 0x000fe200078e00ff */
[----:B------:R-:W-:Y:S01]  /*ea80*/  SHF.R.S32.HI R5, RZ, 0x1f, R196 ;  /* 0x0000001fff057819 */ /* 0x000fe200000114c4 */
[----:B------:R-:W-:Y:S02]  /*ea90*/  IMAD.MOV.U32 R4, RZ, RZ, c[0x0][0x1a0] ;  /* 0x00006800ff047624 */ /* 0x000fe400078e00ff */
[----:B------:R-:W-:Y:S02]  /*eaa0*/  IMAD.MOV.U32 R6, RZ, RZ, c[0x0][0x1a0] ;  /* 0x00006800ff067624 */ /* 0x000fe400078e00ff */
[----:B------:R-:W-:Y:S01]  /*eab0*/  IMAD.MOV.U32 R10, RZ, RZ, c[0x0][0x1a0] ;  /* 0x00006800ff0a7624 */ /* 0x000fe200078e00ff */
[----:B------:R-:W-:Y:S01]  /*eac0*/  SHF.L.U64.HI R4, R4, R7, c[0x0][0x1a4] ;  /* 0x0000690004047619 */ /* 0x000fe20000010207 */
[----:B------:R-:W-:Y:S02]  /*ead0*/  IMAD.SHL.U32 R6, R6, 0x40, RZ ;  /* 0x0000004006067824 */ /* 0x000fe400078e00ff */
[----:B------:R-:W-:Y:S02]  /*eae0*/  IMAD.SHL.U32 R10, R10, 0x10, RZ ;  /* 0x000000100a0a7824 */ /* 0x000fe400078e00ff */
[----:B------:R-:W-:Y:S02]  /*eaf0*/  IMAD R4, R4, R196, RZ ;  /* 0x000000c404047224 */ /* 0x000fe400078e02ff */
[----:B------:R-:W-:Y:S02]  /*eb00*/  IMAD.MOV.U32 R9, RZ, RZ, 0x4 ;  /* 0x00000004ff097424 */ /* 0x000fe400078e00ff */
[-C--:B------:R-:W-:Y:S02]  /*eb10*/  IMAD R4, R5, R6.reuse, R4 ;  /* 0x0000000605047224 */ /* 0x080fe400078e0204 */
[----:B------:R-:W-:Y:S01]  /*eb20*/  IMAD.MOV.U32 R8, RZ, RZ, c[0x0][0x1a0] ;  /* 0x00006800ff087624 */ /* 0x000fe200078e00ff */
[----:B------:R-:W-:Y:S04]  /*eb30*/  @P5 STS.128 [R188+0xc000], RZ ;  /* 0x00c000ffbc005388 */ /* 0x000fe80000000c00 */
[----:B------:R-:W-:Y:S01]  /*eb40*/  SHF.L.U64.HI R8, R8, R9, c[0x0][0x1a4] ;  /* 0x0000690008087619 */ /* 0x000fe20000010209 */
[----:B--2---:R-:W-:Y:S04]  /*eb50*/  IMAD.WIDE.U32 R2, R196, R6, R2 ;  /* 0x00000006c4027225 */ /* 0x004fe800078e0002 */
[----:B------:R-:W-:Y:S01]  /*eb60*/  IMAD.IADD R5, R3, 0x1, R4 ;  /* 0x0000000103057824 */ /* 0x000fe200078e0204 */
[C---:B------:R-:W-:Y:S02]  /*eb70*/  @!P5 LEA R6, P6, R2.reuse, c[0x0][0x170], 0x1 ;  /* 0x00005c000206da11 */ /* 0x040fe400078c08ff */
        /* <DEDUP_REMOVED lines=10> */
[----:B------:R-:W-:Y:S01]  /*ec20*/  @P4 STS.128 [R188+0xe000], RZ ;  /* 0x00e000ffbc004388 */ /* 0x000fe20000000c00 */
[C---:B------:R-:W-:Y:S01]  /*ec30*/  @!P5 LEA R22, P6, R3.reuse, c[0x0][0x170], 0x1 ;  /* 0x00005c000316da11 */ /* 0x040fe200078c08ff */
[----:B------:R-:W-:Y:S01]  /*ec40*/  IMAD.X R5, R8, 0x1, R5, P0 ;  /* 0x0000000108057824 */ /* 0x000fe200000e0605 */
[C---:B-----5:R-:W-:Y:S01]  /*ec50*/  @!P4 LEA R20, P1, R3.reuse, c[0x0][0x170], 0x1 ;  /* 0x00005c000314ca11 */ /* 0x060fe200078208ff */
        /* <DEDUP_REMOVED lines=8> */
[----:B------:R-:W-:Y:S01]  /*ece0*/  IADD3 R2, P2, R10, R3, RZ ;  /* 0x000000030a027210 */ /* 0x000fe20007f5e0ff */
[----:B------:R-:W-:Y:S01]  /*ecf0*/  @!PT LDS RZ, [RZ] ;  /* 0x00000000fffff984 */ /* 0x000fe20000000800 */
[----:B------:R-:W-:Y:S01]  /*ed00*/  @!PT LDS RZ, [RZ] ;  /* 0x00000000fffff984 */ /* 0x000fe20000000800 */
[----:B------:R-:W-:Y:S01]  /*ed10*/  @!PT LDS RZ, [RZ] ;  /* 0x00000000fffff984 */ /* 0x000fe20000000800 */
[----:B------:R2:W-:Y:S01]  /*ed20*/  @!P3 LDGSTS.E.BYPASS.LTC128B.128 [R188+0x10000], [R24.64+0x100] ;  /* 0x1000010018bcbfae */ /* 0x0005e2000b901d48 */
[--C-:B------:R-:W-:Y:S02]  /*ed30*/  @!P3 LEA.HI.X R19, R3, c[0x0][0x174], R5.reuse, 0x1, P0 ;  /* 0x00005d000313ba11 */ /* 0x100fe400000f0c05 */
[----:B------:R-:W-:Y:S01]  /*ed40*/  @!P5 LEA R16, P1, R2, c[0x0][0x170], 0x1 ;  /* 0x00005c000210da11 */ /* 0x000fe200078208ff */
[----:B------:R-:W-:Y:S01]  /*ed50*/  @P5 STS.128 [R188+0xc800], RZ ;  /* 0x00c800ffbc005388 */ /* 0x000fe20000000c00 */
[----:B------:R-:W-:Y:S01]  /*ed60*/  IMAD.X R3, R8, 0x1, R5, P2 ;  /* 0x0000000108037824 */ /* 0x000fe200010e0605 */
[----:B------:R-:W-:Y:S02]  /*ed70*/  @!P4 LEA R12, P0, R2, c[0x0][0x170], 0x1 ;  /* 0x00005c00020cca11 */ /* 0x000fe400078008ff */
[----:B------:R-:W-:Y:S01]  /*ed80*/  @!PT LDS RZ, [RZ] ;  /* 0x00000000fffff984 */ /* 0x000fe20000000800 */
[----:B------:R-:W-:Y:S01]  /*ed90*/  @!PT LDS RZ, [RZ] ;  /* 0x00000000fffff984 */ /* 0x000fe20000000800 */
[----:B------:R-:W-:Y:S01]  /*eda0*/  @!PT LDS RZ, [RZ] ;  /* 0x00000000fffff984 */ /* 0x000fe20000000800 */
[----:B------:R3:W-:Y:S01]  /*edb0*/  @!P5 LDGSTS.E.BYPASS.LTC128B.128 [R188+0xc800], [R22.64] ;  /* 0x0c80000016bcdfae */ /* 0x0007e2000b901d48 */
[----:B------:R-:W-:Y:S02]  /*edc0*/  IADD3 R4, P6, R10, R2, RZ ;  /* 0x000000020a047210 */ /* 0x000fe40007fde0ff */
[C-C-:B------:R-:W-:Y:S01]  /*edd0*/  @!P5 LEA.HI.X R17, R2.reuse, c[0x0][0x174], R3.reuse, 0x1, P1 ;  /* 0x00005d000211da11 */ /* 0x140fe200008f0c03 */
[----:B------:R-:W-:Y:S01]  /*ede0*/  @P4 STS.128 [R188+0xe800], RZ ;  /* 0x00e800ffbc004388 */ /* 0x000fe20000000c00 */
[--C-:B------:R-:W-:Y:S01]  /*edf0*/  @!P4 LEA.HI.X R13, R2, c[0x0][0x174], R3.reuse, 0x1, P0 ;  /* 0x00005d00020dca11 */ /* 0x100fe200000f0c03 */
        /* <DEDUP_REMOVED lines=8> */
[----:B------:R-:W-:Y:S01]  /*ee80*/  @P3 STS.128 [R188+0x10800], RZ ;  /* 0x010800ffbc003388 */ /* 0x000fe20000000c00 */
[C-C-:B------:R-:W-:Y:S02]  /*ee90*/  @!P5 LEA.HI.X R15, R4.reuse, c[0x0][0x174], R5.reuse, 0x1, P6 ;  /* 0x00005d00040fda11 */ /* 0x140fe400030f0c05 */
[C---:B------:R-:W-:Y:S01]  /*eea0*/  @!P4 LEA R8, P1, R4.reuse, c[0x0][0x170], 0x1 ;  /* 0x00005c000408ca11 */ /* 0x040fe200078208ff */
[----:B------:R-:W-:Y:S01]  /*eeb0*/  @!PT LDS RZ, [RZ] ;  /* 0x00000000fffff984 */ /* 0x000fe20000000800 */
[----:B------:R-:W-:Y:S01]  /*eec0*/  @!PT LDS RZ, [RZ] ;  /* 0x00000000fffff984 */ /* 0x000fe20000000800 */
[----:B------:R-:W-:Y:S01]  /*eed0*/  @!PT LDS RZ, [RZ] ;  /* 0x00000000fffff984 */ /* 0x000fe20000000800 */
[----:B------:R4:W-:Y:S01]  /*eee0*/  @!P3 LDGSTS.E.BYPASS.LTC128B.128 [R188+0x10800], [R18.64+0x100] ;  /* 0x1080010012bcbfae */ /* 0x0009e2000b901d48 */
[C---:B-1----:R-:W-:Y:S02]  /*eef0*/  @!P3 LEA R6, P0, R4.reuse, c[0x0][0x170], 0x1 ;  /* 0x00005c000406ba11 */ /* 0x042fe400078008ff */
[C-C-:B------:R-:W-:Y:S01]  /*ef00*/  @!P4 LEA.HI.X R9, R4.reuse, c[0x0][0x174], R5.reuse, 0x1, P1 ;  /* 0x00005d000409ca11 */ /* 0x140fe200008f0c05 */
[----:B------:R-:W-:Y:S01]  /*ef10*/  @P5 STS.128 [R188+0xd000], RZ ;  /* 0x00d000ffbc005388 */ /* 0x000fe20000000c00 */
[----:B------:R-:W-:Y:S02]  /*ef20*/  @!P3 LEA.HI.X R7, R4, c[0x0][0x174], R5, 0x1, P0 ;  /* 0x00005d000407ba11 */ /* 0x000fe400000f0c05 */
[----:B------:R-:W-:Y:S01]  /*ef30*/  ISETP.GE.AND P0, PT, R196, 0x1, PT ;  /* 0x00000001c400780c */ /* 0x000fe20003f06270 */
        /* <DEDUP_REMOVED lines=37> */
[----:B------:R-:W2:Y:S04]  /*f190*/  LDSM.16.M88.4 R148, [R183+0x800] ;  /* 0x00080000b794783b */ /* 0x000ea80000000200 */
[----:B------:R-:W4:Y:S04]  /*f1a0*/  LDSM.16.M88.4 R152, [R183+0x1000] ;  /* 0x00100000b798783b */ /* 0x000f280000000200 */
[----:B------:R-:W1:Y:S04]  /*f1b0*/  LDSM.16.M88.4 R156, [R183+0x1800] ;  /* 0x00180000b79c783b */ /* 0x000e680000000200 */
        /* <DEDUP_REMOVED lines=42> */
[C---:B--2---:R-:W-:Y:S08]  /*f460*/  HMMA.16816.F32 R12, R144.reuse, R152, R12 ;  /* 0x00000098900c723c */ /* 0x044ff0000000180c */
[C---:B------:R-:W-:Y:S01]  /*f470*/  HMMA.16816.F32 R16, R144.reuse, R154, R16 ;  /* 0x0000009a9010723c */ /* 0x040fe20000001810 */
[----:B------:R-:W-:Y:S07]  /*f480*/  LDSM.16.M88.4 R152, [R183+0x2800] ;  /* 0x00280000b798783b */ /* 0x000fee0000000200 */
[C---:B----4-:R-:W-:Y:S08]  /*f490*/  HMMA.16816.F32 R20, R144.reuse, R140, R20 ;  /* 0x0000008c9014723c */ /* 0x050ff00000001814 */
[C---:B------:R-:W-:Y:S01]  /*f4a0*/  HMMA.16816.F32 R24, R144.reuse, R142, R24 ;  /* 0x0000008e9018723c */ /* 0x040fe20000001818 */
[----:B------:R-:W1:Y:S07]  /*f4b0*/  LDSM.16.M88.4 R140, [R185+0x2000] ;  /* 0x00200000b98c783b */ /* 0x000e6e0000000200 */
[C---:B------:R-:W-:Y:S08]  /*f4c0*/  HMMA.16816.F32 R28, R144.reuse, R156, R28 ;  /* 0x0000009c901c723c */ /* 0x040ff0000000181c */
        /* <DEDUP_REMOVED lines=84> */
[C---:B------:R-:W-:Y:S08]  /*fa10*/  HMMA.16816.F32 R8, R160.reuse, R166, R8 ;  /* 0x000000a6a008723c */ /* 0x040ff00000001808 */
[C---:B------:R-:W-:Y:S08]  /*fa20*/  HMMA.16816.F32 R12, R160.reuse, R168, R12 ;  /* 0x000000a8a00c723c */ /* 0x040ff0000000180c */
[C---:B------:R-:W-:Y:S07]  /*fa30*/  HMMA.16816.F32 R16, R160.reuse, R170, R16 ;  /* 0x000000aaa010723c */ /* 0x040fee0000001810 */
[----:B------:R-:W-:Y:S01]  /*fa40*/  IMAD.MOV.U32 R170, RZ, RZ, R119 ;  /* 0x000000ffffaa7224 */ /* 0x000fe200078e0077 */
[C---:B------:R-:W-:Y:S04]  /*fa50*/  HMMA.16816.F32 R20, R160.reuse, R136, R20 ;  /* 0x00000088a014723c */ /* 0x040fe80000001814 */
[----:B------:R-:W-:Y:S04]  /*fa60*/  IMAD.MOV.U32 R171, RZ, RZ, R118 ;  /* 0x000000ffffab7224 */ /* 0x000fe800078e0076 */
        /* <DEDUP_REMOVED lines=12> */
.L_x_605:
[----:B------:R-:W2:Y:S01]  /*fb30*/  LDL.64 R198, [R1+0x20] ;  /* 0x0000200001c67983 */ /* 0x000ea20000100a00 */
[----:B-1----:R-:W-:Y:S01]  /*fb40*/  IMAD.SHL.U32 R154, R196, 0x2, RZ ;  /* 0x00000002c49a7824 */ /* 0x002fe200078e00ff */
[C---:B------:R-:W-:Y:S01]  /*fb50*/  IADD3 R155, R190.reuse, -0x61c88647, RZ ;  /* 0x9e3779b9be9b7810 */ /* 0x040fe20007ffe0ff */
[----:B------:R-:W1:Y:S01]  /*fb60*/  LDC.U8 R145, c[0x0][0x2d8] ;  /* 0x0000b600ff917b82 */ /* 0x000e620000000000 */
[C---:B------:R-:W-:Y:S02]  /*fb70*/  IADD3 R156, R190.reuse, 0x3c6ef372, RZ ;  /* 0x3c6ef372be9c7810 */ /* 0x040fe40007ffe0ff */
[----:B------:R-:W3:Y:S01]  /*fb80*/  LDL R201, [R1+0x28] ;  /* 0x0000280001c97983 */ /* 0x000ee20000100800 */
[C---:B------:R-:W-:Y:S02]  /*fb90*/  IADD3 R167, R191.reuse, 0x32370b8f, RZ ;  /* 0x32370b8fbfa77810 */ /* 0x040fe40007ffe0ff */
[C---:B------:R-:W-:Y:S01]  /*fba0*/  IADD3 R168, R191.reuse, 0x76cf5d0a, RZ ;  /* 0x76cf5d0abfa87810 */ /* 0x040fe20007ffe0ff */
[----:B------:R-:W4:Y:S01]  /*fbb0*/  S2R R2, SR_TID.X ;  /* 0x0000000000027919 */ /* 0x000f220000002100 */
[C---:B------:R-:W-:Y:S02]  /*fbc0*/  IADD3 R169, R190.reuse, -0x255992d5, RZ ;  /* 0xdaa66d2bbea97810 */ /* 0x040fe40007ffe0ff */
[----:B------:R-:W-:Y:S02]  /*fbd0*/  IADD3 R174, R190, 0x78dde6e4, RZ ;  /* 0x78dde6e4beae7810 */ /* 0x000fe40007ffe0ff */
[C---:B------:R-:W-:Y:S02]  /*fbe0*/  IADD3 R175, R191.reuse, -0x126145ec, RZ ;  /* 0xed9eba14bfaf7810 */ /* 0x040fe40007ffe0ff */
[----:B------:R-:W-:Y:S01]  /*fbf0*/  IADD3 R195, R191, 0x646e171e, RZ ;  /* 0x646e171ebfc37810 */ /* 0x000fe20007ffe0ff */
[----:B------:R-:W5:Y:S04]  /*fc00*/  LDL R197, [R1+0x18] ;  /* 0x0000180001c57983 */ /* 0x000f680000100800 */
[----:B------:R2:W3:Y:S01]  /*fc10*/  LDL.S16 R200, [R1+0xc] ;  /* 0x00000c0001c87983 */ /* 0x0004e20000100600 */
[----:B-1----:R-:W-:Y:S01]  /*fc20*/  PRMT R194, R145, 0x7054, R145 ;  /* 0x0000705491c27816 */ /* 0x002fe20000000091 */
[----:B----4-:R-:W-:Y:S05]  /*fc30*/  IMAD.SHL.U32 R2, R2, 0x2, RZ ;  /* 0x0000000202027824 */ /* 0x010fea00078e00ff */
[----:B------:R-:W-:Y:S05]  /*fc40*/  LOP3.LUT R2, R2, 0x6, RZ, 0xc0, !PT ;  /* 0x0000000602027812 */ /* 0x000fea00078ec0ff */
[----:B------:R-:W-:Y:S04]  /*fc50*/  IMAD R2, R196, 0x40, R2 ;  /* 0x00000040c4027824 */ /* 0x000fe800078e0202 */
[----:B------:R-:W1:Y:S01]  /*fc60*/  I2F R116, R2 ;  /* 0x0000000200747306 */ /* 0x000e620000201400 */
[C---:B------:R-:W-:Y:S02]  /*fc70*/  IADD3 R3, R2.reuse, 0x1, RZ ;  /* 0x0000000102037810 */ /* 0x040fe40007ffe0ff */
[C---:B------:R-:W-:Y:S02]  /*fc80*/  IADD3 R118, R2.reuse, 0x8, RZ ;  /* 0x0000000802767810 */ /* 0x040fe40007ffe0ff */
[C---:B------:R-:W-:Y:S02]  /*fc90*/  IADD3 R119, R2.reuse, 0x9, RZ ;  /* 0x0000000902777810 */ /* 0x040fe40007ffe0ff */
[C---:B------:R-:W-:Y:S02]  /*fca0*/  IADD3 R136, R2.reuse, 0x10, RZ ;  /* 0x0000001002887810 */ /* 0x040fe40007ffe0ff */
[C---:B------:R-:W-:Y:S01]  /*fcb0*/  IADD3 R137, R2.reuse, 0x11, RZ ;  /* 0x0000001102897810 */ /* 0x040fe20007ffe0ff */
[----:B------:R-:W4:Y:S01]  /*fcc0*/  I2F R3, R3 ;  /* 0x0000000300037306 */ /* 0x000f220000201400 */
[C---:B------:R-:W-:Y:S02]  /*fcd0*/  IADD3 R138, R2.reuse, 0x18, RZ ;  /* 0x00000018028a7810 */ /* 0x040fe40007ffe0ff */
[C---:B------:R-:W-:Y:S02]  /*fce0*/  IADD3 R139, R2.reuse, 0x19, RZ ;  /* 0x00000019028b7810 */ /* 0x040fe40007ffe0ff */
[C---:B------:R-:W-:Y:S02]  /*fcf0*/  IADD3 R140, R2.reuse, 0x20, RZ ;  /* 0x00000020028c7810 */ /* 0x040fe40007ffe0ff */
[C---:B------:R-:W-:Y:S02]  /*fd00*/  IADD3 R141, R2.reuse, 0x21, RZ ;  /* 0x00000021028d7810 */ /* 0x040fe40007ffe0ff */
[C---:B------:R-:W-:Y:S01]  /*fd10*/  IADD3 R142, R2.reuse, 0x28, RZ ;  /* 0x00000028028e7810 */ /* 0x040fe20007ffe0ff */
[----:B------:R-:W4:Y:S01]  /*fd20*/  I2F R118, R118 ;  /* 0x0000007600767306 */ /* 0x000f220000201400 */
[C---:B------:R-:W-:Y:S02]  /*fd30*/  IADD3 R143, R2.reuse, 0x29, RZ ;  /* 0x00000029028f7810 */ /* 0x040fe40007ffe0ff */
[----:B------:R-:W-:Y:S01]  /*fd40*/  IADD3 R144, R2, 0x30, RZ ;  /* 0x0000003002907810 */ /* 0x000fe20007ffe0ff */
[CC--:B-1----:R-:W-:Y:S02]  /*fd50*/  FFMA.FTZ R4, R116.reuse, R189.reuse, R4 ;  /* 0x000000bd74047223 */ /* 0x0c2fe40000010004 */
[-C--:B------:R-:W-:Y:S03]  /*fd60*/  FFMA.FTZ R6, R116, R189.reuse, R6 ;  /* 0x000000bd74067223 */ /* 0x080fe60000010006 */
[----:B------:R-:W-:Y:S01]  /*fd70*/  FMNMX.FTZ R116, R4, R0, !PT ;  /* 0x0000000004747209 */ /* 0x000fe20007810000 */
[----:B------:R-:W1:Y:S01]  /*fd80*/  I2F R119, R119 ;  /* 0x0000007700777306 */ /* 0x000e620000201400 */
[CC--:B----4-:R-:W-:Y:S02]  /*fd90*/  FFMA.FTZ R5, R3.reuse, R189.reuse, R5 ;  /* 0x000000bd03057223 */ /* 0x0d0fe40000010005 */
[-C--:B------:R-:W-:Y:S01]  /*fda0*/  FFMA.FTZ R7, R3, R189.reuse, R7 ;  /* 0x000000bd03077223 */ /* 0x080fe20000010007 */
[----:B------:R-:W-:Y:S02]  /*fdb0*/  IADD3 R3, R2, 0x31, RZ ;  /* 0x0000003102037810 */ /* 0x000fe40007ffe0ff */
[----:B------:R-:W-:Y:S04]  /*fdc0*/  FMNMX.FTZ R116, R5, R116, !PT ;  /* 0x0000007405747209 */ /* 0x000fe80007810000 */
[----:B------:R-:W4:Y:S01]  /*fdd0*/  I2F R136, R136 ;  /* 0x0000008800887306 */ /* 0x000f220000201400 */
[CC--:B------:R-:W-:Y:S02]  /*fde0*/  FFMA.FTZ R8, R118.reuse, R189.reuse, R8 ;  /* 0x000000bd76087223 */ /* 0x0c0fe40000010008 */
[-C--:B------:R-:W-:Y:S03]  /*fdf0*/  FFMA.FTZ R10, R118, R189.reuse, R10 ;  /* 0x000000bd760a7223 */ /* 0x080fe6000001000a */
[----:B------:R-:W-:Y:S04]  /*fe00*/  FMNMX.FTZ R116, R8, R116, !PT ;  /* 0x0000007408747209 */ /* 0x000fe80007810000 */
[----:B------:R-:W4:Y:S01]  /*fe10*/  I2F R137, R137 ;  /* 0x0000008900897306 */ /* 0x000f220000201400 */
[CC--:B-1----:R-:W-:Y:S02]  /*fe20*/  FFMA.FTZ R9, R119.reuse, R189.reuse, R9 ;  /* 0x000000bd77097223 */ /* 0x0c2fe40000010009 */
[-C--:B------:R-:W-:Y:S01]  /*fe30*/  FFMA.FTZ R11, R119, R189.reuse, R11 ;  /* 0x000000bd770b7223 */ /* 0x080fe2000001000b */
[----:B------:R-:W-:Y:S02]  /*fe40*/  IADD3 R119, R2, 0x38, RZ ;  /* 0x0000003802777810 */ /* 0x000fe40007ffe0ff */
[----:B------:R-:W-:Y:S04]  /*fe50*/  FMNMX.FTZ R116, R9, R116, !PT ;  /* 0x0000007409747209 */ /* 0x000fe80007810000 */
[----:B------:R1:W1:Y:S01]  /*fe60*/  I2F R118, R3 ;  /* 0x0000000300767306 */ /* 0x0002620000201400 */
[CC--:B----4-:R-:W-:Y:S02]  /*fe70*/  FFMA.FTZ R12, R136.reuse, R189.reuse, R12 ;  /* 0x000000bd880c7223 */ /* 0x0d0fe4000001000c */
[-C--:B------:R-:W-:Y:S01]  /*fe80*/  FFMA.FTZ R14, R136, R189.reuse, R14 ;  /* 0x000000bd880e7223 */ /* 0x080fe2000001000e */
[----:B------:R-:W-:Y:S02]  /*fe90*/  IADD3 R136, R2, 0x39, RZ ;  /* 0x0000003902887810 */ /* 0x000fe40007ffe0ff */
[----:B------:R-:W-:Y:S04]  /*fea0*/  FMNMX.FTZ R116, R12, R116, !PT ;  /* 0x000000740c747209 */ /* 0x000fe80007810000 */
[----:B------:R-:W4:Y:S01]  /*feb0*/  I2F R138, R138 ;  /* 0x0000008a008a7306 */ /* 0x000f220000201400 */
[CC--:B------:R-:W-:Y:S02]  /*fec0*/  FFMA.FTZ R13, R137.reuse, R189.reuse, R13 ;  /* 0x000000bd890d7223 */ /* 0x0c0fe4000001000d */
[----:B------:R-:W-:Y:S03]  /*fed0*/  FFMA.FTZ R15, R137, R189, R15 ;  /* 0x000000bd890f7223 */ /* 0x000fe6000001000f */
[----:B------:R-:W-:Y:S04]  /*fee0*/  FMNMX.FTZ R116, R13, R116, !PT ;  /* 0x000000740d747209 */ /* 0x000fe80007810000 */
[----:B------:R-:W4:Y:S01]  /*fef0*/  I2F R139, R139 ;  /* 0x0000008b008b7306 */ /* 0x000f220000201400 */
[----:B-1----:R-:W-:Y:S01]  /*ff00*/  FMNMX.FTZ R3, R6, R117, !PT ;  /* 0x0000007506037209 */ /* 0x002fe20007810000 */
[CC--:B------:R-:W-:Y:S02]  /*ff10*/  FFMA.FTZ R29, R118.reuse, R189.reuse, R29 ;  /* 0x000000bd761d7223 */ /* 0x0c0fe4000001001d */
[----:B------:R-:W-:Y:S01]  /*ff20*/  FFMA.FTZ R31, R118, R189, R31 ;  /* 0x000000bd761f7223 */ /* 0x000fe2000001001f */
[----:B------:R-:W-:Y:S05]  /*ff30*/  FMNMX.FTZ R3, R7, R3, !PT ;  /* 0x0000000307037209 */ /* 0x000fea0007810000 */
[----:B------:R-:W1:Y:S01]  /*ff40*/  I2F R140, R140 ;  /* 0x0000008c008c7306 */ /* 0x000e620000201400 */
[----:B------:R-:W-:Y:S01]  /*ff50*/  FMNMX.FTZ R3, R10, R3, !PT ;  /* 0x000000030a037209 */ /* 0x000fe20007810000 */
[C---:B----4-:R-:W-:Y:S03]  /*ff60*/  FFMA.FTZ R16, R138.reuse, R189, R16 ;  /* 0x000000bd8a107223 */ /* 0x050fe60000010010 */
[----:B------:R-:W-:Y:S01]  /*ff70*/  FMNMX.FTZ R2, R11, R3, !PT ;  /* 0x000000030b027209 */ /* 0x000fe20007810000 */
[-C--:B------:R-:W-:Y:S01]  /*ff80*/  FFMA.FTZ R18, R138, R189.reuse, R18 ;  /* 0x000000bd8a127223 */ /* 0x080fe20000010012 */
[----:B------:R-:W-:Y:S03]  /*ff90*/  FMNMX.FTZ R116, R16, R116, !PT ;  /* 0x0000007410747209 */ /* 0x000fe60007810000 */
[----:B------:R-:W4:Y:S01]  /*ffa0*/  I2F R141, R141 ;  /* 0x0000008d008d7306 */ /* 0x000f220000201400 */
[----:B------:R-:W-:Y:S01]  /*ffb0*/  FMNMX.FTZ R2, R14, R2, !PT ;  /* 0x000000020e027209 */ /* 0x000fe20007810000 */
[-C--:B------:R-:W-:Y:S03]  /*ffc0*/  FFMA.FTZ R17, R139, R189.reuse, R17 ;  /* 0x000000bd8b117223 */ /* 0x080fe60000010011 */
[----:B------:R-:W-:Y:S01]  /*ffd0*/  FMNMX.FTZ R2, R15, R2, !PT ;  /* 0x000000020f027209 */ /* 0x000fe20007810000 */
[-C--:B------:R-:W-:Y:S01]  /*ffe0*/  FFMA.FTZ R19, R139, R189.reuse, R19 ;  /* 0x000000bd8b137223 */ /* 0x080fe20000010013 */
[----:B------:R-:W-:Y:S03]  /*fff0*/  FMNMX.FTZ R116, R17, R116, !PT ;  /* 0x0000007411747209 */ /* 0x000fe60007810000 */
[----:B------:R-:W4:Y:S01]  /*10000*/  I2F R142, R142 ;  /* 0x0000008e008e7306 */ /* 0x000f220000201400 */
[----:B------:R-:W-:Y:S01]  /*10010*/  FMNMX.FTZ R2, R18, R2, !PT ;  /* 0x0000000212027209 */ /* 0x000fe20007810000 */
[CC--:B-1----:R-:W-:Y:S03]  /*10020*/  FFMA.FTZ R20, R140.reuse, R189.reuse, R20 ;  /* 0x000000bd8c147223 */ /* 0x0c2fe60000010014 */
[----:B------:R-:W-:Y:S01]  /*10030*/  FMNMX.FTZ R2, R19, R2, !PT ;  /* 0x0000000213027209 */ /* 0x000fe20007810000 */
[-C--:B------:R-:W-:Y:S01]  /*10040*/  FFMA.FTZ R22, R140, R189.reuse, R22 ;  /* 0x000000bd8c167223 */ /* 0x080fe20000010016 */
[----:B------:R-:W-:Y:S03]  /*10050*/  FMNMX.FTZ R116, R20, R116, !PT ;  /* 0x0000007414747209 */ /* 0x000fe60007810000 */
[----:B------:R-:W1:Y:S01]  /*10060*/  I2F R143, R143 ;  /* 0x0000008f008f7306 */ /* 0x000e620000201400 */
[----:B------:R-:W-:Y:S01]  /*10070*/  FMNMX.FTZ R2, R22, R2, !PT ;  /* 0x0000000216027209 */ /* 0x000fe20007810000 */
[CC--:B----4-:R-:W-:Y:S02]  /*10080*/  FFMA.FTZ R21, R141.reuse, R189.reuse, R21 ;  /* 0x000000bd8d157223 */ /* 0x0d0fe40000010015 */
[-C--:B------:R-:W-:Y:S03]  /*10090*/  FFMA.FTZ R23, R141, R189.reuse, R23 ;  /* 0x000000bd8d177223 */ /* 0x080fe60000010017 */
[----:B------:R-:W-:Y:S03]  /*100a0*/  FMNMX.FTZ R116, R21, R116, !PT ;  /* 0x0000007415747209 */ /* 0x000fe60007810000 */
[----:B------:R-:W4:Y:S01]  /*100b0*/  I2F R144, R144 ;  /* 0x0000009000907306 */ /* 0x000f220000201400 */
[----:B------:R-:W-:Y:S01]  /*100c0*/  FMNMX.FTZ R2, R23, R2, !PT ;  /* 0x0000000217027209 */ /* 0x000fe20007810000 */
[CC--:B------:R-:W-:Y:S02]  /*100d0*/  FFMA.FTZ R24, R142.reuse, R189.reuse, R24 ;  /* 0x000000bd8e187223 */ /* 0x0c0fe40000010018 */
[-C--:B------:R-:W-:Y:S03]  /*100e0*/  FFMA.FTZ R26, R142, R189.reuse, R26 ;  /* 0x000000bd8e1a7223 */ /* 0x080fe6000001001a */
[----:B------:R-:W-:Y:S03]  /*100f0*/  FMNMX.FTZ R116, R24, R116, !PT ;  /* 0x0000007418747209 */ /* 0x000fe60007810000 */
[----:B------:R-:W4:Y:S01]  /*10100*/  I2F R119, R119 ;  /* 0x0000007700777306 */ /* 0x000f220000201400 */
[----:B------:R-:W-:Y:S01]  /*10110*/  FMNMX.FTZ R2, R26, R2, !PT ;  /* 0x000000021a027209 */ /* 0x000fe20007810000 */
[CC--:B-1----:R-:W-:Y:S02]  /*10120*/  FFMA.FTZ R25, R143.reuse, R189.reuse, R25 ;  /* 0x000000bd8f197223 */ /* 0x0c2fe40000010019 */
[-C--:B------:R-:W-:Y:S02]  /*10130*/  FFMA.FTZ R27, R143, R189.reuse, R27 ;  /* 0x000000bd8f1b7223 */ /* 0x080fe4000001001b */
[----:B------:R-:W-:Y:S01]  /*10140*/  LDSM.16.MT88.4 R140, [R177+0xc000] ;  /* 0x00c00000b18c783b */ /* 0x000fe20000004200 */
[----:B------:R-:W-:Y:S03]  /*10150*/  FMNMX.FTZ R116, R25, R116, !PT ;  /* 0x0000007419747209 */ /* 0x000fe60007810000 */
[----:B------:R-:W1:Y:S01]  /*10160*/  I2F R3, R136 ;  /* 0x0000008800037306 */ /* 0x000e620000201400 */
[----:B------:R-:W-:Y:S01]  /*10170*/  FMNMX.FTZ R2, R27, R2, !PT ;  /* 0x000000021b027209 */ /* 0x000fe20007810000 */
[CC--:B----4-:R-:W-:Y:S02]  /*10180*/  FFMA.FTZ R28, R144.reuse, R189.reuse, R28 ;  /* 0x000000bd901c7223 */ /* 0x0d0fe4000001001c */
[-C--:B------:R-:W-:Y:S02]  /*10190*/  FFMA.FTZ R30, R144, R189.reuse, R30 ;  /* 0x000000bd901e7223 */ /* 0x080fe4000001001e */
[----:B------:R-:W-:Y:S01]  /*101a0*/  LDSM.16.MT88.4 R144, [R178+0xc000] ;  /* 0x00c00000b290783b */ /* 0x000fe20000004200 */
[----:B------:R-:W-:Y:S02]  /*101b0*/  FMNMX.FTZ R116, R28, R116, !PT ;  /* 0x000000741c747209 */ /* 0x000fe40007810000 */
[----:B------:R-:W-:Y:S02]  /*101c0*/  FMNMX.FTZ R2, R30, R2, !PT ;  /* 0x000000021e027209 */ /* 0x000fe40007810000 */
[----:B------:R-:W-:Y:S01]  /*101d0*/  FMNMX.FTZ R116, R29, R116, !PT ;  /* 0x000000741d747209 */ /* 0x000fe20007810000 */
[-C--:B------:R-:W-:Y:S01]  /*101e0*/  FFMA.FTZ R32, R119, R189.reuse, R32 ;  /* 0x000000bd77207223 */ /* 0x080fe20000010020 */
[----:B------:R-:W-:Y:S01]  /*101f0*/  FMNMX.FTZ R2, R31, R2, !PT ;  /* 0x000000021f027209 */ /* 0x000fe20007810000 */
[-C--:B------:R-:W-:Y:S03]  /*10200*/  FFMA.FTZ R34, R119, R189.reuse, R34 ;  /* 0x000000bd77227223 */ /* 0x080fe60000010022 */
[----:B------:R-:W-:Y:S02]  /*10210*/  FMNMX.FTZ R116, R32, R116, !PT ;  /* 0x0000007420747209 */ /* 0x000fe40007810000 */
[----:B------:R-:W-:Y:S01]  /*10220*/  FMNMX.FTZ R2, R34, R2, !PT ;  /* 0x0000000222027209 */ /* 0x000fe20007810000 */
[CC--:B-1----:R-:W-:Y:S02]  /*10230*/  FFMA.FTZ R33, R3.reuse, R189.reuse, R33 ;  /* 0x000000bd03217223 */ /* 0x0c2fe40000010021 */
[----:B------:R-:W-:Y:S03]  /*10240*/  FFMA.FTZ R35, R3, R189, R35 ;  /* 0x000000bd03237223 */ /* 0x000fe60000010023 */
[----:B------:R-:W-:Y:S02]  /*10250*/  FMNMX.FTZ R116, R33, R116, !PT ;  /* 0x0000007421747209 */ /* 0x000fe40007810000 */
[----:B------:R-:W-:Y:S03]  /*10260*/  FMNMX.FTZ R2, R35, R2, !PT ;  /* 0x0000000223027209 */ /* 0x000fe60007810000 */
[----:B------:R-:W1:Y:S08]  /*10270*/  SHFL.BFLY PT, R118, R116, 0x2, 0x1f ;  /* 0x0c401f0074767f89 */ /* 0x000e7000000e0000 */
[----:B------:R-:W4:Y:S01]  /*10280*/  SHFL.BFLY PT, R3, R2, 0x2, 0x1f ;  /* 0x0c401f0002037f89 */ /* 0x000f2200000e0000 */
[----:B-1----:R-:W-:Y:S07]  /*10290*/  FMNMX.FTZ R116, R116, R118, !PT ;  /* 0x0000007674747209 */ /* 0x002fee0007810000 */
[----:B------:R-:W1:Y:S01]  /*102a0*/  SHFL.BFLY PT, R118, R116, 0x1, 0x1f ;  /* 0x0c201f0074767f89 */ /* 0x000e6200000e0000 */
[----:B----4-:R-:W-:Y:S07]  /*102b0*/  FMNMX.FTZ R2, R2, R3, !PT ;  /* 0x0000000302027209 */ /* 0x010fee0007810000 */
[----:B------:R-:W4:Y:S01]  /*102c0*/  SHFL.BFLY PT, R3, R2, 0x1, 0x1f ;  /* 0x0c201f0002037f89 */ /* 0x000f2200000e0000 */
[----:B-1----:R-:W-:Y:S04]  /*102d0*/  FMNMX.FTZ R116, R116, R118, !PT ;  /* 0x0000007674747209 */ /* 0x002fe80007810000 */
[C---:B------:R-:W-:Y:S01]  /*102e0*/  FSETP.NEU.FTZ.AND P0, PT, R116.reuse, -INF , PT ;  /* 0xff8000007400780b */ /* 0x040fe20003f1d000 */
[C---:B------:R-:W-:Y:S02]  /*102f0*/  FMUL.FTZ R119, R116.reuse, c[0x0][0x23c] ;  /* 0x00008f0074777a20 */ /* 0x040fe40000410000 */
[----:B------:R-:W-:Y:S01]  /*10300*/  FADD.FTZ R0, -R116, R0 ;  /* 0x0000000074007221 */ /* 0x000fe20000010100 */
[----:B----4-:R-:W-:Y:S02]  /*10310*/  FMNMX.FTZ R3, R2, R3, !PT ;  /* 0x0000000302037209 */ /* 0x010fe40007810000 */
[----:B------:R-:W-:Y:S01]  /*10320*/  FSEL R119, R119, RZ, P0 ;  /* 0x000000ff77777208 */ /* 0x000fe20000000000 */
[----:B------:R-:W-:Y:S01]  /*10330*/  FMUL.FTZ R0, R0, c[0x0][0x23c] ;  /* 0x00008f0000007a20 */ /* 0x000fe20000410000 */
[----:B------:R-:W-:Y:S01]  /*10340*/  IADD3 R2, R191, -0x4498517b, RZ ;  /* 0xbb67ae85bf027810 */ /* 0x000fe20007ffe0ff */
[C---:B------:R-:W-:Y:S01]  /*10350*/  FMUL.FTZ R166, R3.reuse, c[0x0][0x23c] ;  /* 0x00008f0003a67a20 */ /* 0x040fe20000410000 */
[----:B------:R-:W-:Y:S01]  /*10360*/  FSETP.NEU.FTZ.AND P0, PT, R3, -INF , PT ;  /* 0xff8000000300780b */ /* 0x000fe20003f1d000 */
[--C-:B------:R-:W-:Y:S01]  /*10370*/  FFMA.FTZ R5, R5, c[0x0][0x23c], -R119.reuse ;  /* 0x00008f0005057a23 */ /* 0x100fe20000010877 */
[----:B------:R-:W-:Y:S01]  /*10380*/  LOP3.LUT R2, R223, R224, R2, 0x96, !PT ;  /* 0x000000e0df027212 */ /* 0x000fe200078e9602 */
[----:B------:R-:W-:Y:S01]  /*10390*/  FFMA.FTZ R118, R4, c[0x0][0x23c], -R119 ;  /* 0x00008f0004767a23 */ /* 0x000fe20000010877 */
[----:B------:R-:W-:Y:S01]  /*103a0*/  LOP3.LUT R4, R154, R191, RZ, 0x3c, !PT ;  /* 0x000000bf9a047212 */ /* 0x000fe200078e3cff */
[----:B------:R1:W-:Y:S01]  /*103b0*/  MUFU.EX2 R216, R5 ;  /* 0x0000000500d87308 */ /* 0x0003e20000000800 */
[----:B------:R-:W-:Y:S01]  /*103c0*/  FSEL R166, R166, RZ, P0 ;  /* 0x000000ffa6a67208 */ /* 0x000fe20000000000 */
[----:B------:R-:W-:Y:S01]  /*103d0*/  IMAD.WIDE.U32 R192, R2, -0x326172a9, RZ ;  /* 0xcd9e8d5702c07825 */ /* 0x000fe200078e00ff */
[----:B------:R-:W-:Y:S01]  /*103e0*/  LOP3.LUT R4, R225, R4, RZ, 0x3c, !PT ;  /* 0x00000004e1047212 */ /* 0x000fe200078e3cff */
[----:B--2---:R2:W4:Y:S02]  /*103f0*/  LDL.S16 R199, [R1+0x8] ;  /* 0x0000080001c77983 */ /* 0x0045240000100600 */
[--C-:B------:R-:W-:Y:S02]  /*10400*/  FFMA.FTZ R6, R6, c[0x0][0x23c], -R166.reuse ;  /* 0x00008f0006067a23 */ /* 0x100fe400000108a6 */
[----:B------:R-:W-:Y:S02]  /*10410*/  IMAD.WIDE.U32 R136, R4, -0x326172a9, RZ ;  /* 0xcd9e8d5704887825 */ /* 0x000fe400078e00ff */
[----:B------:R-:W-:Y:S02]  /*10420*/  MUFU.EX2 R209, R6 ;  /* 0x0000000600d17308 */ /* 0x000fe40000000800 */
[----:B------:R-:W-:Y:S01]  /*10430*/  FFMA.FTZ R7, R7, c[0x0][0x23c], -R166 ;  /* 0x00008f0007077a23 */ /* 0x000fe200000108a6 */
[----:B------:R-:W-:Y:S01]  /*10440*/  LOP3.LUT R4, R137, R198, R155, 0x96, !PT ;  /* 0x000000c689047212 */ /* 0x000fe200078e969b */
[--C-:B------:R-:W-:Y:S01]  /*10450*/  FFMA.FTZ R8, R8, c[0x0][0x23c], -R119.reuse ;  /* 0x00008f0008087a23 */ /* 0x100fe20000010877 */
[----:B------:R-:W-:Y:S01]  /*10460*/  LOP3.LUT R136, R193, R136, R156, 0x96, !PT ;  /* 0x00000088c1887212 */ /* 0x000fe200078e969c */
[----:B------:R-:W-:Y:S02]  /*10470*/  FFMA.FTZ R9, R9, c[0x0][0x23c], -R119 ;  /* 0x00008f0009097a23 */ /* 0x000fe40000010877 */
[--C-:B------:R-:W-:Y:S02]  /*10480*/  FFMA.FTZ R10, R10, c[0x0][0x23c], -R166.reuse ;  /* 0x00008f000a0a7a23 */ /* 0x100fe400000108a6 */
[----:B------:R-:W-:Y:S01]  /*10490*/  IMAD.WIDE.U32 R136, R136, -0x2daee0ad, RZ ;  /* 0xd2511f5388887825 */ /* 0x000fe200078e00ff */
[----:B------:R-:W2:Y:S03]  /*104a0*/  MUFU.EX2 R215, R7 ;  /* 0x0000000700d77308 */ /* 0x000ea60000000800 */
[----:B-1----:R-:W-:Y:S04]  /*104b0*/  IMAD.WIDE.U32 R4, R4, -0x2daee0ad, RZ ;  /* 0xd2511f5304047825 */ /* 0x002fe800078e00ff */
[----:B------:R-:W-:Y:S01]  /*104c0*/  FFMA.FTZ R11, R11, c[0x0][0x23c], -R166 ;  /* 0x00008f000b0b7a23 */ /* 0x000fe200000108a6 */
[----:B------:R-:W-:Y:S01]  /*104d0*/  LOP3.LUT R2, R137, R4, R167, 0x96, !PT ;  /* 0x0000000489027212 */ /* 0x000fe200078e96a7 */
[--C-:B------:R-:W-:Y:S01]  /*104e0*/  FFMA.FTZ R12, R12, c[0x0][0x23c], -R119.reuse ;  /* 0x00008f000c0c7a23 */ /* 0x100fe20000010877 */
[----:B------:R-:W-:Y:S01]  /*104f0*/  LOP3.LUT R5, R5, R222, R168, 0x96, !PT ;  /* 0x000000de05057212 */ /* 0x000fe200078e96a8 */
[----:B------:R-:W1:Y:S01]  /*10500*/  MUFU.EX2 R210, R118 ;  /* 0x0000007600d27308 */ /* 0x000e620000000800 */
[----:B------:R-:W-:Y:S02]  /*10510*/  FFMA.FTZ R13, R13, c[0x0][0x23c], -R119 ;  /* 0x00008f000d0d7a23 */ /* 0x000fe40000010877 */
[----:B------:R-:W-:Y:S04]  /*10520*/  IMAD.WIDE.U32 R152, R2, -0x326172a9, RZ ;  /* 0xcd9e8d5702987825 */ /* 0x000fe800078e00ff */
[----:B------:R-:W-:Y:S03]  /*10530*/  IMAD.WIDE.U32 R4, R5, -0x326172a9, RZ ;  /* 0xcd9e8d5705047825 */ /* 0x000fe600078e00ff */
[----:B------:R-:W-:Y:S01]  /*10540*/  MUFU.EX2 R217, R8 ;  /* 0x0000000800d97308 */ /* 0x000fe20000000800 */
[--C-:B------:R-:W-:Y:S01]  /*10550*/  FFMA.FTZ R14, R14, c[0x0][0x23c], -R166.reuse ;  /* 0x00008f000e0e7a23 */ /* 0x100fe200000108a6 */
[----:B------:R-:W-:Y:S01]  /*10560*/  LOP3.LUT R5, R5, R192, R169, 0x96, !PT ;  /* 0x000000c005057212 */ /* 0x000fe200078e96a9 */
[----:B------:R-:W-:Y:S01]  /*10570*/  FFMA.FTZ R15, R15, c[0x0][0x23c], -R166 ;  /* 0x00008f000f0f7a23 */ /* 0x000fe200000108a6 */
[----:B------:R-:W-:Y:S01]  /*10580*/  LOP3.LUT R2, R153, R4, R174, 0x96, !PT ;  /* 0x0000000499027212 */ /* 0x000fe200078e96ae */
[----:B------:R-:W-:Y:S01]  /*10590*/  FFMA.FTZ R16, R16, c[0x0][0x23c], -R119 ;  /* 0x00008f0010107a23 */ /* 0x000fe20000010877 */
[----:B--2---:R-:W-:Y:S01]  /*105a0*/  F2FP.PACK_AB R160, R215, R209 ;  /* 0x000000d1d7a0723e */ /* 0x004fe200000000ff */
[----:B------:R-:W-:Y:S03]  /*105b0*/  IMAD.WIDE.U32 R4, R5, -0x2daee0ad, RZ ;  /* 0xd2511f5305047825 */ /* 0x000fe600078e00ff */
[----:B------:R-:W2:Y:S01]  /*105c0*/  MUFU.EX2 R220, R9 ;  /* 0x0000000900dc7308 */ /* 0x000ea20000000800 */
[----:B------:R-:W-:Y:S01]  /*105d0*/  IMAD.WIDE.U32 R172, R2, -0x2daee0ad, RZ ;  /* 0xd2511f5302ac7825 */ /* 0x000fe200078e00ff */
[----:B------:R-:W-:Y:S02]  /*105e0*/  PRMT R161, R160, 0x7632, R161 ;  /* 0x00007632a0a17816 */ /* 0x000fe400000000a1 */
[----:B-1----:R-:W-:Y:S01]  /*105f0*/  F2FP.PACK_AB R118, R216, R210 ;  /* 0x000000d2d876723e */ /* 0x002fe200000000ff */
[----:B------:R-:W-:Y:S01]  /*10600*/  FFMA.FTZ R17, R17, c[0x0][0x23c], -R119 ;  /* 0x00008f0011117a23 */ /* 0x000fe20000010877 */
[----:B---3--:R-:W-:Y:S01]  /*10610*/  LOP3.LUT R148, R173, R4, R201, 0x96, !PT ;  /* 0x00000004ad947212 */ /* 0x008fe200078e96c9 */
[--C-:B------:R-:W-:Y:S01]  /*10620*/  FFMA.FTZ R18, R18, c[0x0][0x23c], -R166.reuse ;  /* 0x00008f0012127a23 */ /* 0x100fe200000108a6 */
[----:B------:R-:W-:Y:S01]  /*10630*/  LOP3.LUT R4, R5, R136, R175, 0x96, !PT ;  /* 0x0000008805047212 */ /* 0x000fe200078e96af */
[----:B------:R-:W-:Y:S01]  /*10640*/  FFMA.FTZ R23, R23, c[0x0][0x23c], -R166 ;  /* 0x00008f0017177a23 */ /* 0x000fe200000108a6 */
[----:B------:R-:W-:Y:S01]  /*10650*/  IADD3 R173, R190, -0x4ab325aa, RZ ;  /* 0xb54cda56bead7810 */ /* 0x000fe20007ffe0ff */
[----:B------:R-:W-:Y:S01]  /*10660*/  IMAD.WIDE.U32 R148, R148, -0x326172a9, RZ ;  /* 0xcd9e8d5794947825 */ /* 0x000fe200078e00ff */
[----:B------:R-:W-:Y:S01]  /*10670*/  MUFU.EX2 R218, R10 ;  /* 0x0000000a00da7308 */ /* 0x000fe20000000800 */
[----:B------:R-:W-:Y:S02]  /*10680*/  PRMT R159, R118, 0x7632, R159 ;  /* 0x00007632769f7816 */ /* 0x000fe4000000009f */
[----:B------:R-:W-:Y:S01]  /*10690*/  IMAD.WIDE.U32 R150, R4, -0x326172a9, RZ ;  /* 0xcd9e8d5704967825 */ /* 0x000fe200078e00ff */
[----:B------:R-:W-:Y:S02]  /*106a0*/  LOP3.LUT R2, R148, 0xffff, RZ, 0xc0, !PT ;  /* 0x0000ffff94027812 */ /* 0x000fe400078ec0ff */
[----:B------:R-:W-:Y:S01]  /*106b0*/  SHF.R.U32.HI R4, RZ, 0x10, R148 ;  /* 0x00000010ff047819 */ /* 0x000fe20000011694 */
[--C-:B------:R-:W-:Y:S01]  /*106c0*/  FFMA.FTZ R26, R26, c[0x0][0x23c], -R166.reuse ;  /* 0x00008f001a1a7a23 */ /* 0x100fe200000108a6 */
[----:B------:R-:W-:Y:S01]  /*106d0*/  LOP3.LUT R6, R148, 0xff, RZ, 0xc0, !PT ;  /* 0x000000ff94067812 */ /* 0x000fe200078ec0ff */
[----:B------:R-:W-:Y:S01]  /*106e0*/  FFMA.FTZ R27, R27, c[0x0][0x23c], -R166 ;  /* 0x00008f001b1b7a23 */ /* 0x000fe200000108a6 */
[----:B------:R-:W-:Y:S01]  /*106f0*/  SHF.R.U32.HI R2, RZ, 0x8, R2 ;  /* 0x00000008ff027819 */ /* 0x000fe20000011602 */
[----:B------:R-:W1:Y:S01]  /*10700*/  MUFU.EX2 R219, R11 ;  /* 0x0000000b00db7308 */ /* 0x000e620000000800 */
[----:B------:R-:W-:Y:S01]  /*10710*/  SHF.R.U32.HI R5, RZ, 0x18, R148 ;  /* 0x00000018ff057819 */ /* 0x000fe20000011694 */
[----:B------:R-:W-:Y:S01]  /*10720*/  FFMA.FTZ R22, R22, c[0x0][0x23c], -R166 ;  /* 0x00008f0016167a23 */ /* 0x000fe200000108a6 */
[----:B------:R-:W-:Y:S01]  /*10730*/  PRMT R138, R6, 0x5410, R2 ;  /* 0x00005410068a7816 */ /* 0x000fe20000000002 */
[----:B------:R-:W-:Y:S01]  /*10740*/  FFMA.FTZ R24, R24, c[0x0][0x23c], -R119 ;  /* 0x00008f0018187a23 */ /* 0x000fe20000010877 */
[----:B------:R-:W-:Y:S01]  /*10750*/  LOP3.LUT R2, R149, R150, R173, 0x96, !PT ;  /* 0x0000009695027212 */ /* 0x000fe200078e96ad */
[--C-:B------:R-:W-:Y:S01]  /*10760*/  FFMA.FTZ R20, R20, c[0x0][0x23c], -R119.reuse ;  /* 0x00008f0014147a23 */ /* 0x100fe20000010877 */
[----:B------:R-:W-:Y:S01]  /*10770*/  LOP3.LUT R4, R4, 0xff, RZ, 0xc0, !PT ;  /* 0x000000ff04047812 */ /* 0x000fe200078ec0ff */
[--C-:B------:R-:W-:Y:S01]  /*10780*/  HSET2.LE.AND R138, R138, R194.reuse, PT ;  /* 0x000000c28a8a7233 */ /* 0x100fe20003803000 */
[----:B------:R-:W-:Y:S01]  /*10790*/  LOP3.LUT R7, R2, 0xff, RZ, 0xc0, !PT ;  /* 0x000000ff02077812 */ /* 0x000fe200078ec0ff */
[----:B------:R-:W-:Y:S01]  /*107a0*/  MUFU.EX2 R206, R12 ;  /* 0x0000000c00ce7308 */ /* 0x000fe20000000800 */
[--C-:B------:R-:W-:Y:S01]  /*107b0*/  SHF.R.U32.HI R6, RZ, 0x18, R2.reuse ;  /* 0x00000018ff067819 */ /* 0x100fe20000011602 */
[----:B------:R-:W-:Y:S01]  /*107c0*/  FFMA.FTZ R21, R21, c[0x0][0x23c], -R119 ;  /* 0x00008f0015157a23 */ /* 0x000fe20000010877 */
[----:B------:R-:W-:Y:S02]  /*107d0*/  PRMT R139, R4, 0x5410, R5 ;  /* 0x00005410048b7816 */ /* 0x000fe40000000005 */
[----:B------:R-:W-:Y:S02]  /*107e0*/  LOP3.LUT R4, R2, 0xffff, RZ, 0xc0, !PT ;  /* 0x0000ffff02047812 */ /* 0x000fe400078ec0ff */
[----:B------:R-:W-:Y:S01]  /*107f0*/  SHF.R.U32.HI R5, RZ, 0x10, R2 ;  /* 0x00000010ff057819 */ /* 0x000fe20000011602 */
[--C-:B------:R-:W-:Y:S01]  /*10800*/  HSET2.LE.AND R139, R139, R194.reuse, PT ;  /* 0x000000c28b8b7233 */ /* 0x100fe20003803000 */
[----:B------:R-:W-:Y:S01]  /*10810*/  SHF.R.U32.HI R4, RZ, 0x8, R4 ;  /* 0x00000008ff047819 */ /* 0x000fe20000011604 */
[----:B------:R3:W3:Y:S01]  /*10820*/  MUFU.EX2 R2, R0 ;  /* 0x0000000000027308 */ /* 0x0006e20000000800 */
[----:B------:R-:W-:Y:S02]  /*10830*/  LOP3.LUT R5, R5, 0xff, RZ, 0xc0, !PT ;  /* 0x000000ff05057812 */ /* 0x000fe400078ec0ff */
[----:B------:R-:W-:Y:S02]  /*10840*/  PRMT R4, R7, 0x5410, R4 ;  /* 0x0000541007047816 */ /* 0x000fe40000000004 */
[----:B------:R-:W-:Y:S02]  /*10850*/  PRMT R5, R5, 0x5410, R6 ;  /* 0x0000541005057816 */ /* 0x000fe40000000006 */
[----:B--2---:R-:W-:Y:S01]  /*10860*/  F2FP.PACK_AB R163, R220, R217 ;  /* 0x000000d9dca3723e */ /* 0x004fe200000000ff */
[--C-:B------:R-:W-:Y:S01]  /*10870*/  HSET2.LE.AND R136, R4, R194.reuse, PT ;  /* 0x000000c204887233 */ /* 0x100fe20003803000 */
[----:B------:R-:W-:Y:S01]  /*10880*/  PRMT R4, R118, 0x5410, R159 ;  /* 0x0000541076047816 */ /* 0x000fe2000000009f */
[--C-:B------:R-:W-:Y:S01]  /*10890*/  HSET2.LE.AND R137, R5, R194.reuse, PT ;  /* 0x000000c205897233 */ /* 0x100fe20003803000 */
[----:B-1----:R-:W-:Y:S01]  /*108a0*/  F2FP.PACK_AB R165, R219, R218 ;  /* 0x000000dadba5723e */ /* 0x002fe200000000ff */
[----:B------:R-:W-:Y:S01]  /*108b0*/  MUFU.EX2 R207, R13 ;  /* 0x0000000d00cf7308 */ /* 0x000fe20000000800 */
[----:B------:R-:W-:Y:S02]  /*108c0*/  PRMT R162, R163, 0x7632, R162 ;  /* 0x00007632a3a27816 */ /* 0x000fe400000000a2 */
[----:B------:R-:W-:Y:S02]  /*108d0*/  LOP3.LUT R136, R136, R4, RZ, 0xc0, !PT ;  /* 0x0000000488887212 */ /* 0x000fe400078ec0ff */
[----:B------:R-:W-:Y:S02]  /*108e0*/  PRMT R4, R160, 0x5410, R161 ;  /* 0x00005410a0047816 */ /* 0x000fe400000000a1 */
[----:B------:R-:W-:Y:S02]  /*108f0*/  PRMT R164, R165, 0x7632, R164 ;  /* 0x00007632a5a47816 */ /* 0x000fe400000000a4 */
[----:B------:R-:W-:Y:S01]  /*10900*/  LOP3.LUT R137, R137, R4, RZ, 0xc0, !PT ;  /* 0x0000000489897212 */ /* 0x000fe200078ec0ff */
[----:B------:R-:W-:Y:S01]  /*10910*/  MUFU.EX2 R205, R14 ;  /* 0x0000000e00cd7308 */ /* 0x000fe20000000800 */
[----:B------:R-:W-:Y:S01]  /*10920*/  PRMT R4, R163, 0x5410, R162 ;  /* 0x00005410a3047816 */ /* 0x000fe200000000a2 */
[----:B---3--:R-:W-:Y:S01]  /*10930*/  FADD.FTZ R0, -R3, R117 ;  /* 0x0000007503007221 */ /* 0x008fe20000010100 */
[----:B------:R-:W-:Y:S01]  /*10940*/  IADD3 R12, R154, 0x1, RZ ;  /* 0x000000019a0c7810 */ /* 0x000fe20007ffe0ff */
[----:B------:R-:W-:Y:S01]  /*10950*/  FMUL.FTZ R5, R2, R121 ;  /* 0x0000007902057220 */ /* 0x000fe20000410000 */
[----:B------:R-:W-:Y:S01]  /*10960*/  LOP3.LUT R138, R138, R4, RZ, 0xc0, !PT ;  /* 0x000000048a8a7212 */ /* 0x000fe200078ec0ff */
[----:B------:R-:W-:Y:S01]  /*10970*/  FMUL.FTZ R0, R0, c[0x0][0x23c] ;  /* 0x00008f0000007a20 */ /* 0x000fe20000410000 */
[----:B------:R-:W-:Y:S01]  /*10980*/  PRMT R4, R165, 0x5410, R164 ;  /* 0x00005410a5047816 */ /* 0x000fe200000000a4 */
[----:B------:R-:W-:Y:S01]  /*10990*/  FMUL.FTZ R8, R2, R124 ;  /* 0x0000007c02087220 */ /* 0x000fe20000410000 */
[----:B------:R-:W-:Y:S01]  /*109a0*/  LOP3.LUT R12, R12, R191, RZ, 0x3c, !PT ;  /* 0x000000bf0c0c7212 */ /* 0x000fe200078e3cff */
[C---:B------:R-:W-:Y:S01]  /*109b0*/  FMUL.FTZ R9, R2.reuse, R125 ;  /* 0x0000007d02097220 */ /* 0x040fe20000410000 */
[----:B------:R-:W-:Y:S01]  /*109c0*/  LOP3.LUT R139, R139, R4, RZ, 0xc0, !PT ;  /* 0x000000048b8b7212 */ /* 0x000fe200078ec0ff */
[----:B------:R-:W1:Y:S01]  /*109d0*/  MUFU.EX2 R0, R0 ;  /* 0x0000000000007308 */ /* 0x000e620000000800 */
[C---:B------:R-:W-:Y:S01]  /*109e0*/  FMUL.FTZ R4, R2.reuse, R120 ;  /* 0x0000007802047220 */ /* 0x040fe20000410000 */
[----:B------:R-:W-:Y:S01]  /*109f0*/  LOP3.LUT R12, R225, R12, RZ, 0x3c, !PT ;  /* 0x0000000ce10c7212 */ /* 0x000fe200078e3cff */
[C---:B------:R-:W-:Y:S02]  /*10a00*/  FMUL.FTZ R36, R2.reuse, R36 ;  /* 0x0000002402247220 */ /* 0x040fe40000410000 */
[C---:B------:R-:W-:Y:S02]  /*10a10*/  FMUL.FTZ R37, R2.reuse, R37 ;  /* 0x0000002502257220 */ /* 0x040fe40000410000 */
[C---:B------:R-:W-:Y:S02]  /*10a20*/  FMUL.FTZ R40, R2.reuse, R40 ;  /* 0x0000002802287220 */ /* 0x040fe40000410000 */
[C---:B------:R-:W-:Y:S01]  /*10a30*/  FMUL.FTZ R41, R2.reuse, R41 ;  /* 0x0000002902297220 */ /* 0x040fe20000410000 */
[----:B------:R-:W2:Y:S01]  /*10a40*/  MUFU.EX2 R208, R15 ;  /* 0x0000000f00d07308 */ /* 0x000ea20000000800 */
        /* <DEDUP_REMOVED lines=8> */
[C---:B-1----:R-:W-:Y:S02]  /*10ad0*/  FMUL.FTZ R6, R0.reuse, R122 ;  /* 0x0000007a00067220 */ /* 0x042fe40000410000 */
[C---:B------:R-:W-:Y:S02]  /*10ae0*/  FMUL.FTZ R7, R0.reuse, R123 ;  /* 0x0000007b00077220 */ /* 0x040fe40000410000 */
[----:B------:R-:W1:Y:S01]  /*10af0*/  LDSM.16.MT88.4 R120, [R180+0xc000] ;  /* 0x00c00000b478783b */ /* 0x000e620000004200 */
[C---:B------:R-:W-:Y:S01]  /*10b00*/  FMUL.FTZ R10, R0.reuse, R126 ;  /* 0x0000007e000a7220 */ /* 0x040fe20000410000 */
[----:B------:R3:W-:Y:S01]  /*10b10*/  MUFU.EX2 R211, R18 ;  /* 0x0000001200d37308 */ /* 0x0007e20000000800 */
[C---:B------:R-:W-:Y:S02]  /*10b20*/  FMUL.FTZ R11, R0.reuse, R127 ;  /* 0x0000007f000b7220 */ /* 0x040fe40000410000 */
[C---:B------:R-:W-:Y:S01]  /*10b30*/  HMMA.16816.F32 R4, R136.reuse, R140, R4 ;  /* 0x0000008c8804723c */ /* 0x040fe20000001804 */
[----:B------:R-:W-:Y:S01]  /*10b40*/  FMUL.FTZ R46, R0, R46 ;  /* 0x0000002e002e7220 */ /* 0x000fe20000410000 */
[----:B--2---:R-:W-:Y:S01]  /*10b50*/  F2FP.PACK_AB R158, R208, R205 ;  /* 0x000000cdd09e723e */ /* 0x004fe200000000ff */
[----:B------:R-:W2:Y:S01]  /*10b60*/  LDSM.16.MT88.4 R124, [R179+0xc000] ;  /* 0x00c00000b37c783b */ /* 0x000ea20000004200 */
[C---:B------:R-:W-:Y:S02]  /*10b70*/  FMUL.FTZ R47, R0.reuse, R47 ;  /* 0x0000002f002f7220 */ /* 0x040fe40000410000 */
[----:B------:R-:W-:Y:S01]  /*10b80*/  FMUL.FTZ R50, R0, R50 ;  /* 0x0000003200327220 */ /* 0x000fe20000410000 */
[----:B------:R-:W-:Y:S01]  /*10b90*/  PRMT R157, R158, 0x7632, R157 ;  /* 0x000076329e9d7816 */ /* 0x000fe2000000009d */
[C---:B------:R-:W-:Y:S01]  /*10ba0*/  HMMA.16816.F32 R8, R136.reuse, R142, R8 ;  /* 0x0000008e8808723c */ /* 0x040fe20000001808 */
[C---:B------:R-:W-:Y:S01]  /*10bb0*/  FMUL.FTZ R38, R0.reuse, R38 ;  /* 0x0000002600267220 */ /* 0x040fe20000410000 */
[----:B------:R-:W1:Y:S01]  /*10bc0*/  MUFU.EX2 R213, R17 ;  /* 0x0000001100d57308 */ /* 0x000e620000000800 */
[----:B------:R-:W2:Y:S01]  /*10bd0*/  LDSM.16.MT88.4 R140, [R177+0xe000] ;  /* 0x00e00000b18c783b */ /* 0x000ea20000004200 */
[C---:B------:R-:W-:Y:S02]  /*10be0*/  FMUL.FTZ R39, R0.reuse, R39 ;  /* 0x0000002700277220 */ /* 0x040fe40000410000 */
[C---:B------:R-:W-:Y:S02]  /*10bf0*/  FMUL.FTZ R51, R0.reuse, R51 ;  /* 0x0000003300337220 */ /* 0x040fe40000410000 */
[C---:B------:R-:W-:Y:S03]  /*10c00*/  FMUL.FTZ R54, R0.reuse, R54 ;  /* 0x0000003600367220 */ /* 0x040fe60000410000 */
[C---:B------:R-:W-:Y:S01]  /*10c10*/  HMMA.16816.F32 R36, R136.reuse, R144, R36 ;  /* 0x000000908824723c */ /* 0x040fe20000001824 */
[C---:B------:R-:W-:Y:S01]  /*10c20*/  FMUL.FTZ R42, R0.reuse, R42 ;  /* 0x0000002a002a7220 */ /* 0x040fe20000410000 */
[----:B------:R-:W-:Y:S01]  /*10c30*/  MUFU.EX2 R202, R22 ;  /* 0x0000001600ca7308 */ /* 0x000fe20000000800 */
[C---:B------:R-:W-:Y:S02]  /*10c40*/  FMUL.FTZ R43, R0.reuse, R43 ;  /* 0x0000002b002b7220 */ /* 0x040fe40000410000 */
[C---:B---3--:R-:W-:Y:S02]  /*10c50*/  FMUL.FTZ R18, R0.reuse, R134 ;  /* 0x0000008600127220 */ /* 0x048fe40000410000 */
[----:B------:R-:W-:Y:S01]  /*10c60*/  FMUL.FTZ R55, R0, R55 ;  /* 0x0000003700377220 */ /* 0x000fe20000410000 */
[----:B-----5:R-:W-:Y:S01]  /*10c70*/  LOP3.LUT R144, R151, R152, R197, 0x96, !PT ;  /* 0x0000009897907212 */ /* 0x020fe200078e96c5 */
[----:B------:R-:W-:Y:S01]  /*10c80*/  FMUL.FTZ R57, R2, R57 ;  /* 0x0000003902397220 */ /* 0x000fe20000410000 */
[C---:B------:R-:W-:Y:S02]  /*10c90*/  HMMA.16816.F32 R40, R136.reuse, R146, R40 ;  /* 0x000000928828723c */ /* 0x040fe40000001828 */
[C---:B------:R-:W-:Y:S01]  /*10ca0*/  FMUL.FTZ R58, R0.reuse, R58 ;  /* 0x0000003a003a7220 */ /* 0x040fe20000410000 */
[----:B------:R-:W-:Y:S01]  /*10cb0*/  MUFU.EX2 R204, R20 ;  /* 0x0000001400cc7308 */ /* 0x000fe20000000800 */
[----:B------:R-:W-:Y:S01]  /*10cc0*/  FMUL.FTZ R59, R0, R59 ;  /* 0x0000003b003b7220 */ /* 0x000fe20000410000 */
[----:B-1----:R-:W-:Y:S01]  /*10cd0*/  F2FP.PACK_AB R153, R213, R214 ;  /* 0x000000d6d599723e */ /* 0x002fe200000000ff */
[C---:B------:R-:W-:Y:S02]  /*10ce0*/  FMUL.FTZ R60, R2.reuse, R60 ;  /* 0x0000003c023c7220 */ /* 0x040fe40000410000 */
[C---:B------:R-:W-:Y:S01]  /*10cf0*/  HMMA.16816.F32 R44, R136.reuse, R120, R44 ;  /* 0x00000078882c723c */ /* 0x040fe2000000182c */
[----:B------:R-:W-:Y:S03]  /*10d00*/  FMUL.FTZ R61, R2, R61 ;  /* 0x0000003d023d7220 */ /* 0x000fe60000410000 */
[C---:B------:R-:W-:Y:S01]  /*10d10*/  FMUL.FTZ R62, R0.reuse, R62 ;  /* 0x0000003e003e7220 */ /* 0x040fe20000410000 */
[----:B------:R-:W-:Y:S01]  /*10d20*/  PRMT R152, R153, 0x7632, R152 ;  /* 0x0000763299987816 */ /* 0x000fe20000000098 */
[----:B------:R-:W-:Y:S01]  /*10d30*/  FMUL.FTZ R63, R0, R63 ;  /* 0x0000003f003f7220 */ /* 0x000fe20000410000 */
[----:B------:R-:W-:Y:S01]  /*10d40*/  MUFU.EX2 R203, R21 ;  /* 0x0000001500cb7308 */ /* 0x000fe20000000800 */
[C---:B------:R-:W-:Y:S01]  /*10d50*/  HMMA.16816.F32 R48, R136.reuse, R122, R48 ;  /* 0x0000007a8830723c */ /* 0x040fe20000001830 */
[----:B------:R-:W1:Y:S03]  /*10d60*/  LDSM.16.MT88.4 R120, [R178+0xe000] ;  /* 0x00e00000b278783b */ /* 0x000e660000004200 */
[C---:B------:R-:W-:Y:S02]  /*10d70*/  FMUL.FTZ R64, R2.reuse, R64 ;  /* 0x0000004002407220 */ /* 0x040fe40000410000 */
[----:B------:R-:W-:Y:S02]  /*10d80*/  FMUL.FTZ R65, R2, R65 ;  /* 0x0000004102417220 */ /* 0x000fe40000410000 */
[C---:B--2---:R-:W-:Y:S01]  /*10d90*/  HMMA.16816.F32 R52, R136.reuse, R124, R52 ;  /* 0x0000007c8834723c */ /* 0x044fe20000001834 */
[C---:B------:R-:W-:Y:S03]  /*10da0*/  FMUL.FTZ R66, R0.reuse, R66 ;  /* 0x0000004200427220 */ /* 0x040fe60000410000 */
[----:B------:R-:W-:Y:S02]  /*10db0*/  FMUL.FTZ R67, R0, R67 ;  /* 0x0000004300437220 */ /* 0x000fe40000410000 */
[C---:B------:R-:W-:Y:S02]  /*10dc0*/  FMUL.FTZ R68, R2.reuse, R68 ;  /* 0x0000004402447220 */ /* 0x040fe40000410000 */
[C---:B------:R-:W-:Y:S01]  /*10dd0*/  HMMA.16816.F32 R56, R136.reuse, R126, R56 ;  /* 0x0000007e8838723c */ /* 0x040fe20000001838 */
[----:B------:R-:W2:Y:S03]  /*10de0*/  LDSM.16.MT88.4 R124, [R180+0xe000] ;  /* 0x00e00000b47c783b */ /* 0x000ea60000004200 */
[----:B------:R-:W-:Y:S02]  /*10df0*/  FMUL.FTZ R69, R2, R69 ;  /* 0x0000004502457220 */ /* 0x000fe40000410000 */
[C---:B------:R-:W-:Y:S02]  /*10e00*/  FMUL.FTZ R70, R0.reuse, R70 ;  /* 0x0000004600467220 */ /* 0x040fe40000410000 */
[C---:B------:R-:W-:Y:S01]  /*10e10*/  HMMA.16816.F32 R60, R136.reuse, R140, R60 ;  /* 0x0000008c883c723c */ /* 0x040fe2000000183c */
[----:B------:R-:W-:Y:S03]  /*10e20*/  FMUL.FTZ R71, R0, R71 ;  /* 0x0000004700477220 */ /* 0x000fe60000410000 */
[C---:B------:R-:W-:Y:S02]  /*10e30*/  FMUL.FTZ R72, R2.reuse, R72 ;  /* 0x0000004802487220 */ /* 0x040fe40000410000 */
[----:B------:R-:W-:Y:S02]  /*10e40*/  FMUL.FTZ R73, R2, R73 ;  /* 0x0000004902497220 */ /* 0x000fe40000410000 */
[C---:B------:R-:W-:Y:S01]  /*10e50*/  HMMA.16816.F32 R64, R136.reuse, R142, R64 ;  /* 0x0000008e8840723c */ /* 0x040fe20000001840 */
[----:B------:R-:W3:Y:S03]  /*10e60*/  LDSM.16.MT88.4 R140, [R179+0xe000] ;  /* 0x00e00000b38c783b */ /* 0x000ee60000004200 */
        /* <DEDUP_REMOVED lines=15> */
[----:B------:R-:W-:Y:S03]  /*10f60*/  FMUL.FTZ R85, R2, R85 ;  /* 0x0000005502557220 */ /* 0x000fe60000410000 */
[C---:B------:R-:W-:Y:S01]  /*10f70*/  HMMA.16816.F32 R80, R136.reuse, R126, R80 ;  /* 0x0000007e8850723c */ /* 0x040fe20000001850 */
[C---:B------:R-:W-:Y:S01]  /*10f80*/  FMUL.FTZ R86, R0.reuse, R86 ;  /* 0x0000005600567220 */ /* 0x040fe20000410000 */
[----:B------:R-:W2:Y:S01]  /*10f90*/  LDSM.16.MT88.4 R124, [R178+0x10000] ;  /* 0x01000000b27c783b */ /* 0x000ea20000004200 */
[----:B------:R-:W-:Y:S02]  /*10fa0*/  FMUL.FTZ R87, R0, R87 ;  /* 0x0000005700577220 */ /* 0x000fe40000410000 */
[C---:B------:R-:W-:Y:S02]  /*10fb0*/  FMUL.FTZ R88, R2.reuse, R88 ;  /* 0x0000005802587220 */ /* 0x040fe40000410000 */
[----:B------:R-:W-:Y:S02]  /*10fc0*/  FMUL.FTZ R89, R2, R89 ;  /* 0x0000005902597220 */ /* 0x000fe40000410000 */
[C---:B------:R-:W-:Y:S01]  /*10fd0*/  FMUL.FTZ R90, R0.reuse, R90 ;  /* 0x0000005a005a7220 */ /* 0x040fe20000410000 */
[C---:B---3--:R-:W-:Y:S02]  /*10fe0*/  HMMA.16816.F32 R84, R136.reuse, R140, R84 ;  /* 0x0000008c8854723c */ /* 0x048fe40000001854 */
[----:B------:R-:W-:Y:S02]  /*10ff0*/  FMUL.FTZ R91, R0, R91 ;  /* 0x0000005b005b7220 */ /* 0x000fe40000410000 */
[C---:B------:R-:W-:Y:S02]  /*11000*/  FMUL.FTZ R92, R2.reuse, R92 ;  /* 0x0000005c025c7220 */ /* 0x040fe40000410000 */
[C---:B------:R-:W-:Y:S02]  /*11010*/  FMUL.FTZ R93, R2.reuse, R93 ;  /* 0x0000005d025d7220 */ /* 0x040fe40000410000 */
[----:B------:R-:W-:Y:S01]  /*11020*/  FMUL.FTZ R96, R2, R96 ;  /* 0x0000006002607220 */ /* 0x000fe20000410000 */
[C---:B------:R-:W-:Y:S01]  /*11030*/  HMMA.16816.F32 R88, R136.reuse, R142, R88 ;  /* 0x0000008e8858723c */ /* 0x040fe20000001858 */
[----:B------:R-:W3:Y:S02]  /*11040*/  LDSM.16.MT88.4 R140, [R180+0x10000] ;  /* 0x01000000b48c783b */ /* 0x000ee40000004200 */
[C---:B------:R-:W-:Y:S02]  /*11050*/  FMUL.FTZ R94, R0.reuse, R94 ;  /* 0x0000005e005e7220 */ /* 0x040fe40000410000 */
[----:B------:R-:W-:Y:S02]  /*11060*/  FMUL.FTZ R95, R0, R95 ;  /* 0x0000005f005f7220 */ /* 0x000fe40000410000 */
[----:B------:R-:W-:Y:S02]  /*11070*/  FMUL.FTZ R97, R2, R97 ;  /* 0x0000006102617220 */ /* 0x000fe40000410000 */
[C---:B------:R-:W-:Y:S03]  /*11080*/  FMUL.FTZ R98, R0.reuse, R98 ;  /* 0x0000006200627220 */ /* 0x040fe60000410000 */
[C---:B-1----:R-:W-:Y:S01]  /*11090*/  HMMA.16816.F32 R92, R136.reuse, R120, R92 ;  /* 0x00000078885c723c */ /* 0x042fe2000000185c */
[----:B------:R-:W-:Y:S02]  /*110a0*/  FMUL.FTZ R99, R0, R99 ;  /* 0x0000006300637220 */ /* 0x000fe40000410000 */
[C---:B------:R-:W-:Y:S02]  /*110b0*/  FMUL.FTZ R100, R2.reuse, R100 ;  /* 0x0000006402647220 */ /* 0x040fe40000410000 */
[----:B------:R-:W-:Y:S02]  /*110c0*/  FMUL.FTZ R101, R2, R101 ;  /* 0x0000006502657220 */ /* 0x000fe40000410000 */
[----:B------:R-:W-:Y:S01]  /*110d0*/  IMAD.WIDE.U32 R120, R12, -0x326172a9, RZ ;  /* 0xcd9e8d570c787825 */ /* 0x000fe200078e00ff */
[C---:B------:R-:W-:Y:S04]  /*110e0*/  HMMA.16816.F32 R96, R136.reuse, R122, R96 ;  /* 0x0000007a8860723c */ /* 0x040fe80000001860 */
[--C-:B------:R-:W-:Y:S01]  /*110f0*/  LOP3.LUT R146, R121, R198, R155.reuse, 0x96, !PT ;  /* 0x000000c679927212 */ /* 0x100fe200078e969b */
[C---:B------:R-:W-:Y:S01]  /*11100*/  FMUL.FTZ R102, R0.reuse, R102 ;  /* 0x0000006600667220 */ /* 0x040fe20000410000 */
[----:B------:R-:W-:Y:S01]  /*11110*/  LOP3.LUT R147, R193, R120, R156, 0x96, !PT ;  /* 0x00000078c1937212 */ /* 0x000fe200078e969c */
[----:B------:R-:W-:Y:S01]  /*11120*/  FMUL.FTZ R103, R0, R103 ;  /* 0x0000006700677220 */ /* 0x000fe20000410000 */
[----:B------:R-:W1:Y:S01]  /*11130*/  LDSM.16.MT88.4 R120, [R179+0x10000] ;  /* 0x01000000b378783b */ /* 0x000e620000004200 */
[C---:B------:R-:W-:Y:S03]  /*11140*/  FMUL.FTZ R104, R2.reuse, R104 ;  /* 0x0000006802687220 */ /* 0x040fe60000410000 */
[----:B------:R-:W-:Y:S01]  /*11150*/  FMUL.FTZ R105, R2, R105 ;  /* 0x0000006902697220 */ /* 0x000fe20000410000 */
[----:B------:R-:W-:Y:S01]  /*11160*/  F2FP.PACK_AB R156, R207, R206 ;  /* 0x000000cecf9c723e */ /* 0x000fe200000000ff */
[C---:B--2---:R-:W-:Y:S01]  /*11170*/  HMMA.16816.F32 R100, R136.reuse, R124, R100 ;  /* 0x0000007c8864723c */ /* 0x044fe20000001864 */
[C---:B------:R-:W-:Y:S01]  /*11180*/  FMUL.FTZ R106, R0.reuse, R106 ;  /* 0x0000006a006a7220 */ /* 0x040fe20000410000 */
[----:B------:R2:W5:Y:S01]  /*11190*/  LDL.S16 R198, [R1+0x4] ;  /* 0x0000040001c67983 */ /* 0x0005620000100600 */
[----:B------:R-:W-:Y:S01]  /*111a0*/  FMUL.FTZ R107, R0, R107 ;  /* 0x0000006b006b7220 */ /* 0x000fe20000410000 */
[----:B------:R-:W-:Y:S01]  /*111b0*/  PRMT R155, R156, 0x7632, R155 ;  /* 0x000076329c9b7816 */ /* 0x000fe2000000009b */
[----:B------:R-:W-:Y:S04]  /*111c0*/  IMAD.WIDE.U32 R144, R144, -0x2daee0ad, RZ ;  /* 0xd2511f5390907825 */ /* 0x000fe800078e00ff */
[----:B------:R-:W-:Y:S01]  /*111d0*/  FFMA.FTZ R125, R19, c[0x0][0x23c], -R166 ;  /* 0x00008f00137d7a23 */ /* 0x000fe200000108a6 */
[C---:B------:R-:W-:Y:S02]  /*111e0*/  HMMA.16816.F32 R104, R136.reuse, R126, R104 ;  /* 0x0000007e8868723c */ /* 0x040fe40000001868 */
[C---:B------:R-:W-:Y:S01]  /*111f0*/  FMUL.FTZ R12, R2.reuse, R128 ;  /* 0x00000080020c7220 */ /* 0x040fe20000410000 */
[----:B------:R-:W-:Y:S01]  /*11200*/  LOP3.LUT R16, R145, R172, R195, 0x96, !PT ;  /* 0x000000ac91107212 */ /* 0x000fe200078e96c3 */
[----:B------:R-:W-:Y:S01]  /*11210*/  FMUL.FTZ R13, R2, R129 ;  /* 0x00000081020d7220 */ /* 0x000fe20000410000 */
[----:B------:R-:W-:Y:S01]  /*11220*/  SHF.R.U32.HI R17, RZ, 0x10, R144 ;  /* 0x00000010ff117819 */ /* 0x000fe20000011690 */
[----:B------:R-:W-:Y:S01]  /*11230*/  FMUL.FTZ R14, R0, R130 ;  /* 0x00000082000e7220 */ /* 0x000fe20000410000 */
[----:B------:R-:W-:Y:S01]  /*11240*/  LOP3.LUT R117, R144, 0xffff, RZ, 0xc0, !PT ;  /* 0x0000ffff90757812 */ /* 0x000fe200078ec0ff */
[----:B------:R-:W-:Y:S01]  /*11250*/  FMUL.FTZ R15, R0, R131 ;  /* 0x00000083000f7220 */ /* 0x000fe20000410000 */
[----:B------:R-:W-:Y:S01]  /*11260*/  LOP3.LUT R128, R17, 0xff, RZ, 0xc0, !PT ;  /* 0x000000ff11807812 */ /* 0x000fe200078ec0ff */
[----:B------:R-:W1:Y:S02]  /*11270*/  MUFU.EX2 R212, R125 ;  /* 0x0000007d00d47308 */ /* 0x000e640000000800 */
[----:B------:R-:W-:Y:S01]  /*11280*/  LOP3.LUT R17, R16, 0xffff, RZ, 0xc0, !PT ;  /* 0x0000ffff10117812 */ /* 0x000fe200078ec0ff */
[----:B------:R-:W-:Y:S01]  /*11290*/  FMUL.FTZ R19, R0, R135 ;  /* 0x0000008700137220 */ /* 0x000fe20000410000 */
[----:B------:R-:W-:Y:S01]  /*112a0*/  LOP3.LUT R127, R16, 0xff, RZ, 0xc0, !PT ;  /* 0x000000ff107f7812 */ /* 0x000fe200078ec0ff */
[C---:B---3--:R-:W-:Y:S01]  /*112b0*/  HMMA.16816.F32 R12, R136.reuse, R140, R12 ;  /* 0x0000008c880c723c */ /* 0x048fe2000000180c */
[--C-:B------:R-:W-:Y:S01]  /*112c0*/  SHF.R.U32.HI R126, RZ, 0x18, R16.reuse ;  /* 0x00000018ff7e7819 */ /* 0x100fe20000011610 */
[C---:B------:R-:W-:Y:S01]  /*112d0*/  FMUL.FTZ R108, R2.reuse, R108 ;  /* 0x0000006c026c7220 */ /* 0x040fe20000410000 */
[----:B------:R-:W-:Y:S01]  /*112e0*/  SHF.R.U32.HI R124, RZ, 0x8, R17 ;  /* 0x00000008ff7c7819 */ /* 0x000fe20000011611 */
[C---:B------:R-:W-:Y:S01]  /*112f0*/  FMUL.FTZ R17, R2.reuse, R133 ;  /* 0x0000008502117220 */ /* 0x040fe20000410000 */
[----:B------:R-:W-:Y:S01]  /*11300*/  SHF.R.U32.HI R129, RZ, 0x8, R117 ;  /* 0x00000008ff817819 */ /* 0x000fe20000011675 */
[C---:B------:R-:W-:Y:S01]  /*11310*/  FMUL.FTZ R109, R2.reuse, R109 ;  /* 0x0000006d026d7220 */ /* 0x040fe20000410000 */
[----:B------:R-:W-:Y:S01]  /*11320*/  SHF.R.U32.HI R117, RZ, 0x10, R16 ;  /* 0x00000010ff757819 */ /* 0x000fe20000011610 */
[----:B------:R-:W-:Y:S01]  /*11330*/  FMUL.FTZ R16, R2, R132 ;  /* 0x0000008402107220 */ /* 0x000fe20000410000 */
[----:B------:R-:W-:Y:S03]  /*11340*/  LOP3.LUT R131, R144, 0xff, RZ, 0xc0, !PT ;  /* 0x000000ff90837812 */ /* 0x000fe600078ec0ff */
[----:B------:R-:W-:Y:S01]  /*11350*/  SHF.R.U32.HI R130, RZ, 0x18, R144 ;  /* 0x00000018ff827819 */ /* 0x000fe20000011690 */
[----:B------:R-:W-:Y:S01]  /*11360*/  FMUL.FTZ R112, R2, R112 ;  /* 0x0000007002707220 */ /* 0x000fe20000410000 */
[----:B------:R-:W-:Y:S01]  /*11370*/  PRMT R132, R131, 0x5410, R129 ;  /* 0x0000541083847816 */ /* 0x000fe20000000081 */
[C---:B------:R-:W-:Y:S01]  /*11380*/  HMMA.16816.F32 R16, R136.reuse, R142, R16 ;  /* 0x0000008e8810723c */ /* 0x040fe20000001810 */
[----:B------:R-:W-:Y:S01]  /*11390*/  FMUL.FTZ R110, R0, R110 ;  /* 0x0000006e006e7220 */ /* 0x000fe20000410000 */
[----:B------:R-:W-:Y:S01]  /*113a0*/  PRMT R133, R128, 0x5410, R130 ;  /* 0x0000541080857816 */ /* 0x000fe20000000082 */
[----:B------:R-:W-:Y:S01]  /*113b0*/  FMUL.FTZ R111, R0, R111 ;  /* 0x0000006f006f7220 */ /* 0x000fe20000410000 */
[----:B------:R-:W-:Y:S01]  /*113c0*/  PRMT R128, R127, 0x5410, R124 ;  /* 0x000054107f807816 */ /* 0x000fe2000000007c */
[----:B------:R-:W-:Y:S01]  /*113d0*/  FMUL.FTZ R113, R2, R113 ;  /* 0x0000007102717220 */ /* 0x000fe20000410000 */
[----:B------:R-:W-:Y:S01]  /*113e0*/  LOP3.LUT R117, R117, 0xff, RZ, 0xc0, !PT ;  /* 0x000000ff75757812 */ /* 0x000fe200078ec0ff */
[----:B------:R-:W-:Y:S01]  /*113f0*/  FFMA.FTZ R193, R28, c[0x0][0x23c], -R119 ;  /* 0x00008f001cc17a23 */ /* 0x000fe20000010877 */
[----:B-1----:R-:W-:Y:S01]  /*11400*/  F2FP.PACK_AB R151, R212, R211 ;  /* 0x000000d3d497723e */ /* 0x002fe200000000ff */
[C---:B------:R-:W-:Y:S01]  /*11410*/  FMUL.FTZ R114, R0.reuse, R114 ;  /* 0x0000007200727220 */ /* 0x040fe20000410000 */
[C---:B------:R-:W-:Y:S02]  /*11420*/  HMMA.16816.F32 R108, R136.reuse, R120, R108 ;  /* 0x00000078886c723c */ /* 0x040fe4000000186c */
[----:B------:R-:W-:Y:S01]  /*11430*/  FMUL.FTZ R115, R0, R115 ;  /* 0x0000007300737220 */ /* 0x000fe20000410000 */
[----:B------:R-:W-:Y:S01]  /*11440*/  PRMT R129, R117, 0x5410, R126 ;  /* 0x0000541075817816 */ /* 0x000fe2000000007e */
[----:B------:R-:W-:Y:S01]  /*11450*/  MUFU.EX2 R193, R193 ;  /* 0x000000c100c17308 */ /* 0x000fe20000000800 */
[----:B------:R-:W1:Y:S01]  /*11460*/  LDSM.16.MT88.4 R124, [R177+0xc800] ;  /* 0x00c80000b17c783b */ /* 0x000e620000004200 */
[----:B------:R-:W-:Y:S01]  /*11470*/  PRMT R117, R156, 0x5410, R155 ;  /* 0x000054109c757816 */ /* 0x000fe2000000009b */
[--C-:B------:R-:W-:Y:S01]  /*11480*/  HSET2.LE.AND R120, R128, R194.reuse, PT ;  /* 0x000000c280787233 */ /* 0x100fe20003803000 */
[----:B------:R-:W-:Y:S01]  /*11490*/  PRMT R154, R151, 0x7632, R154 ;  /* 0x00007632979a7816 */ /* 0x000fe2000000009a */
[----:B------:R-:W-:Y:S03]  /*114a0*/  HMMA.16816.F32 R112, R136, R122, R112 ;  /* 0x0000007a8870723c */ /* 0x000fe60000001870 */
[--C-:B------:R-:W-:Y:S01]  /*114b0*/  HSET2.LE.AND R121, R129, R194.reuse, PT ;  /* 0x000000c281797233 */ /* 0x100fe20003803000 */
[----:B------:R-:W-:Y:S01]  /*114c0*/  LOP3.LUT R120, R120, R117, RZ, 0xc0, !PT ;  /* 0x0000007578787212 */ /* 0x000fe200078ec0ff */
[----:B------:R-:W3:Y:S01]  /*114d0*/  LDSM.16.MT88.4 R128, [R178+0xc800] ;  /* 0x00c80000b280783b */ /* 0x000ee20000004200 */
[----:B------:R-:W-:Y:S01]  /*114e0*/  PRMT R117, R158, 0x5410, R157 ;  /* 0x000054109e757816 */ /* 0x000fe2000000009d */
[--C-:B------:R-:W-:Y:S01]  /*114f0*/  HSET2.LE.AND R122, R132, R194.reuse, PT ;  /* 0x000000c2847a7233 */ /* 0x100fe20003803000 */
[----:B------:R-:W-:Y:S01]  /*11500*/  IMAD.WIDE.U32 R138, R147, -0x2daee0ad, RZ ;  /* 0xd2511f53938a7825 */ /* 0x000fe200078e00ff */
[----:B------:R-:W-:Y:S02]  /*11510*/  HSET2.LE.AND R123, R133, R194, PT ;  /* 0x000000c2857b7233 */ /* 0x000fe40003803000 */
[----:B------:R-:W1:Y:S01]  /*11520*/  LDC.U8 R194, c[0x0][0x2d8] ;  /* 0x0000b600ffc27b82 */ /* 0x000e620000000000 */
[----:B------:R-:W-:Y:S01]  /*11530*/  IMAD.WIDE.U32 R132, R146, -0x2daee0ad, RZ ;  /* 0xd2511f5392847825 */ /* 0x000fe200078e00ff */
[----:B------:R-:W-:Y:S02]  /*11540*/  LOP3.LUT R121, R121, R117, RZ, 0xc0, !PT ;  /* 0x0000007579797212 */ /* 0x000fe400078ec0ff */
[----:B------:R-:W-:Y:S02]  /*11550*/  PRMT R117, R153, 0x5410, R152 ;  /* 0x0000541099757816 */ /* 0x000fe40000000098 */
[----:B------:R-:W-:Y:S02]  /*11560*/  LOP3.LUT R140, R139, R132, R167, 0x96, !PT ;  /* 0x000000848b8c7212 */ /* 0x000fe400078e96a7 */
[----:B------:R2:W2:Y:S01]  /*11570*/  LDL.S16 R167, [R1] ;  /* 0x0000000001a77983 */ /* 0x0004a20000100600 */
[----:B------:R-:W-:Y:S02]  /*11580*/  LOP3.LUT R122, R122, R117, RZ, 0xc0, !PT ;  /* 0x000000757a7a7212 */ /* 0x000fe400078ec0ff */
[----:B------:R-:W-:Y:S01]  /*11590*/  PRMT R117, R151, 0x5410, R154 ;  /* 0x0000541097757816 */ /* 0x000fe2000000009a */
[----:B------:R-:W-:Y:S01]  /*115a0*/  IMAD.WIDE.U32 R140, R140, -0x326172a9, RZ ;  /* 0xcd9e8d578c8c7825 */ /* 0x000fe200078e00ff */
[----:B------:R-:W-:Y:S02]  /*115b0*/  LOP3.LUT R136, R133, R222, R168, 0x96, !PT ;  /* 0x000000de85887212 */ /* 0x000fe400078e96a8 */
[----:B------:R-:W-:Y:S01]  /*115c0*/  LOP3.LUT R123, R123, R117, RZ, 0xc0, !PT ;  /* 0x000000757b7b7212 */ /* 0x000fe200078ec0ff */
[----:B------:R-:W4:Y:S01]  /*115d0*/  LDSM.16.MT88.4 R132, [R180+0xc800] ;  /* 0x00c80000b484783b */ /* 0x000f220000004200 */
[----:B------:R-:W-:Y:S01]  /*115e0*/  IADD3 R168, P0, R170, UR5, RZ ;  /* 0x00000005aaa87c10 */ /* 0x000fe2000ff1e0ff */
[----:B------:R-:W-:Y:S01]  /*115f0*/  IMAD.WIDE.U32 R136, R136, -0x326172a9, RZ ;  /* 0xcd9e8d5788887825 */ /* 0x000fe200078e00ff */
[----:B------:R-:W-:Y:S02]  /*11600*/  LOP3.LUT R117, R149, R150, R173, 0x96, !PT ;  /* 0x0000009695757212 */ /* 0x000fe400078e96ad */
[----:B------:R-:W-:Y:S01]  /*11610*/  F2FP.PACK_AB R150, R203, R204 ;  /* 0x000000cccb96723e */ /* 0x000fe200000000ff */
[C---:B-1----:R-:W-:Y:S07]  /*11620*/  HMMA.16816.F32 R4, R120.reuse, R124, R4 ;  /* 0x0000007c7804723c */ /* 0x042fee0000001804 */
[----:B------:R-:W-:Y:S01]  /*11630*/  LOP3.LUT R125, R137, R192, R169, 0x96, !PT ;  /* 0x000000c0897d7212 */ /* 0x000fe200078e96a9 */
[C---:B------:R-:W-:Y:S01]  /*11640*/  HMMA.16816.F32 R8, R120.reuse, R126, R8 ;  /* 0x0000007e7808723c */ /* 0x040fe20000001808 */
[----:B------:R-:W-:Y:S03]  /*11650*/  LOP3.LUT R124, R117, 0xff, RZ, 0xc0, !PT ;  /* 0x000000ff757c7812 */ /* 0x000fe600078ec0ff */
[----:B------:R-:W-:Y:S01]  /*11660*/  LOP3.LUT R137, R141, R136, R174, 0x96, !PT ;  /* 0x000000888d897212 */ /* 0x000fe200078e96ae */
[----:B------:R-:W-:Y:S01]  /*11670*/  FFMA.FTZ R192, R30, c[0x0][0x23c], -R166 ;  /* 0x00008f001ec07a23 */ /* 0x000fe200000108a6 */
[----:B------:R-:W-:Y:S02]  /*11680*/  LOP3.LUT R136, R117, 0xffff, RZ, 0xc0, !PT ;  /* 0x0000ffff75887812 */ /* 0x000fe400078ec0ff */
[C---:B---3--:R-:W-:Y:S01]  /*11690*/  HMMA.16816.F32 R36, R120.reuse, R128, R36 ;  /* 0x000000807824723c */ /* 0x048fe20000001824 */
[----:B------:R-:W-:Y:S02]  /*116a0*/  ISETP.GE.U32.AND P6, PT, R194, R124, PT ;  /* 0x0000007cc200720c */ /* 0x000fe40003fc6070 */
[----:B------:R-:W-:Y:S01]  /*116b0*/  MUFU.EX2 R192, R192 ;  /* 0x000000c000c07308 */ /* 0x000fe20000000800 */
[----:B------:R-:W-:Y:S01]  /*116c0*/  SHF.R.U32.HI R126, RZ, 0x10, R117 ;  /* 0x00000010ff7e7819 */ /* 0x000fe20000011675 */
[----:B------:R-:W-:Y:S01]  /*116d0*/  IMAD.WIDE.U32 R124, R125, -0x2daee0ad, RZ ;  /* 0xd2511f537d7c7825 */ /* 0x000fe200078e00ff */
[----:B------:R-:W-:Y:S02]  /*116e0*/  SHF.R.U32.HI R136, RZ, 0x8, R136 ;  /* 0x00000008ff887819 */ /* 0x000fe40000011688 */
[C---:B------:R-:W-:Y:S01]  /*116f0*/  HMMA.16816.F32 R40, R120.reuse, R130, R40 ;  /* 0x000000827828723c */ /* 0x040fe20000001828 */
[----:B------:R-:W-:Y:S03]  /*11700*/  LOP3.LUT R127, R126, 0xff, RZ, 0xc0, !PT ;  /* 0x000000ff7e7f7812 */ /* 0x000fe600078ec0ff */
[----:B------:R-:W-:Y:S01]  /*11710*/  LOP3.LUT R126, R136, 0xffff, RZ, 0xc0, !PT ;  /* 0x0000ffff887e7812 */ /* 0x000fe200078ec0ff */
[----:B------:R-:W-:Y:S01]  /*11720*/  IMAD.WIDE.U32 R142, R137, -0x2daee0ad, RZ ;  /* 0xd2511f53898e7825 */ /* 0x000fe200078e00ff */
[----:B------:R-:W-:Y:S01]  /*11730*/  @!P6 HADD2 R200, -R118.H0_H0, -RZ.H0_H0 ;  /* 0xa00000ff76c8e230 */ /* 0x000fe20000000900 */
[--C-:B------:R-:W-:Y:S01]  /*11740*/  LOP3.LUT R138, R125, R138, R175.reuse, 0x96, !PT ;  /* 0x0000008a7d8a7212 */ /* 0x100fe200078e96af */
[C---:B----4-:R-:W-:Y:S01]  /*11750*/  HMMA.16816.F32 R44, R120.reuse, R132, R44 ;  /* 0x00000084782c723c */ /* 0x050fe2000000182c */
[C---:B------:R-:W-:Y:S02]  /*11760*/  ISETP.GE.U32.AND P2, PT, R194.reuse, R126, PT ;  /* 0x0000007ec200720c */ /* 0x040fe40003f46070 */
[----:B------:R-:W-:Y:S01]  /*11770*/  ISETP.GE.U32.AND P1, PT, R194, R127, PT ;  /* 0x0000007fc200720c */ /* 0x000fe20003f26070 */
[----:B------:R1:W-:Y:S01]  /*11780*/  @!P6 STL.S16 [R1+0xc], R200 ;  /* 0x00000cc80100e387 */ /* 0x0003e20000100600 */
[----:B------:R-:W-:Y:S02]  /*11790*/  PRMT R175, R200, 0x7610, R175 ;  /* 0x00007610c8af7816 */ /* 0x000fe400000000af */
[----:B------:R-:W-:Y:S01]  /*117a0*/  LOP3.LUT R136, R148, 0xffff, RZ, 0xc0, !PT ;  /* 0x0000ffff94887812 */ /* 0x000fe200078ec0ff */
[C---:B------:R-:W-:Y:S01]  /*117b0*/  HMMA.16816.F32 R48, R120.reuse, R134, R48 ;  /* 0x000000867830723c */ /* 0x040fe20000001830 */
[----:B------:R-:W-:Y:S03]  /*117c0*/  SHF.R.U32.HI R117, RZ, 0x18, R117 ;  /* 0x00000018ff757819 */ /* 0x000fe60000011675 */
[----:B------:R-:W-:Y:S02]  /*117d0*/  LOP3.LUT R141, R143, R124, R201, 0x96, !PT ;  /* 0x0000007c8f8d7212 */ /* 0x000fe400078e96c9 */
[----:B------:R-:W3:Y:S01]  /*117e0*/  LDSM.16.MT88.4 R124, [R179+0xc800] ;  /* 0x00c80000b37c783b */ /* 0x000ee20000004200 */
[----:B------:R-:W-:Y:S01]  /*117f0*/  @!P2 HADD2 R199, -R159.H0_H0, -RZ.H0_H0 ;  /* 0xa00000ff9fc7a230 */ /* 0x000fe20000000900 */
[----:B------:R-:W-:Y:S01]  /*11800*/  @!P6 PRMT R118, R175, 0x5410, RZ ;  /* 0x00005410af76e816 */ /* 0x000fe200000000ff */
[----:B------:R-:W4:Y:S01]  /*11810*/  MUFU.EX2 R201, R23 ;  /* 0x0000001700c97308 */ /* 0x000f220000000800 */
[----:B------:R-:W-:Y:S02]  /*11820*/  ISETP.GE.U32.AND P6, PT, R194, R117, PT ;  /* 0x00000075c200720c */ /* 0x000fe40003fc6070 */
[----:B------:R-:W-:Y:S01]  /*11830*/  SHF.R.U32.HI R117, RZ, 0x8, R136 ;  /* 0x00000008ff757819 */ /* 0x000fe20000011688 */
[----:B------:R-:W-:Y:S01]  /*11840*/  FFMA.FTZ R175, R31, c[0x0][0x23c], -R166 ;  /* 0x00008f001faf7a23 */ /* 0x000fe200000108a6 */
[----:B------:R-:W-:Y:S01]  /*11850*/  PRMT R174, R199, 0x7610, R174 ;  /* 0x00007610c7ae7816 */ /* 0x000fe200000000ae */
[----:B------:R-:W-:Y:S01]  /*11860*/  @!P2 STL.S16 [R1+0x8], R199 ;  /* 0x000008c70100a387 */ /* 0x000fe20000100600 */
[----:B------:R-:W-:Y:S02]  /*11870*/  LOP3.LUT R117, R117, 0xffff, RZ, 0xc0, !PT ;  /* 0x0000ffff75757812 */ /* 0x000fe400078ec0ff */
[----:B------:R-:W-:Y:S01]  /*11880*/  @!P2 PRMT R159, R174, 0x5410, RZ ;  /* 0x00005410ae9fa816 */ /* 0x000fe200000000ff */
[----:B------:R-:W-:Y:S01]  /*11890*/  STG.E.U16 [R170.64], R118 ;  /* 0x00000076aa007986 */ /* 0x000fe2000c101508 */
[----:B------:R-:W-:Y:S01]  /*118a0*/  ISETP.GE.U32.AND P2, PT, R194, R117, PT ;  /* 0x00000075c200720c */ /* 0x000fe20003f46070 */
[----:B-1----:R1:W-:Y:S01]  /*118b0*/  MUFU.EX2 R200, R24 ;  /* 0x0000001800c87308 */ /* 0x0023e20000000800 */
[----:B------:R-:W-:Y:S01]  /*118c0*/  LOP3.LUT R128, R148, 0xff, RZ, 0xc0, !PT ;  /* 0x000000ff94807812 */ /* 0x000fe200078ec0ff */
[----:B------:R-:W-:Y:S01]  /*118d0*/  @!P6 HADD2 R252, -R161.H0_H0, -RZ.H0_H0 ;  /* 0xa00000ffa1fce230 */ /* 0x000fe20000000900 */
[----:B------:R-:W-:Y:S01]  /*118e0*/  IADD3.X R169, R171, UR6, RZ, P0, !PT ;  /* 0x00000006aba97c10 */ /* 0x000fe200087fe4ff */
[----:B------:R-:W-:Y:S01]  /*118f0*/  STG.E.U16 [R170.64+0x2], R159 ;  /* 0x0000029faa007986 */ /* 0x000fe2000c101508 */
[----:B------:R-:W-:Y:S01]  /*11900*/  ISETP.GE.U32.AND P0, PT, R194, R128, PT ;  /* 0x00000080c200720c */ /* 0x000fe20003f06070 */
[----:B------:R-:W-:Y:S01]  /*11910*/  FFMA.FTZ R174, R32, c[0x0][0x23c], -R119 ;  /* 0x00008f0020ae7a23 */ /* 0x000fe20000010877 */
[--C-:B------:R-:W-:Y:S01]  /*11920*/  SHF.R.U32.HI R137, RZ, 0x18, R148.reuse ;  /* 0x00000018ff897819 */ /* 0x100fe20000011694 */
[----:B------:R-:W1:Y:S01]  /*11930*/  LDSM.16.MT88.4 R128, [R177+0xe800] ;  /* 0x00e80000b180783b */ /* 0x000e620000004200 */
[----:B------:R-:W-:Y:S01]  /*11940*/  SHF.R.U32.HI R148, RZ, 0x10, R148 ;  /* 0x00000010ff947819 */ /* 0x000fe20000011694 */
[----:B------:R-:W-:Y:S01]  /*11950*/  MUFU.EX2 R175, R175 ;  /* 0x000000af00af7308 */ /* 0x000fe20000000800 */
[----:B------:R-:W-:Y:S01]  /*11960*/  LOP3.LUT R117, R145, R172, R195, 0x96, !PT ;  /* 0x000000ac91757212 */ /* 0x000fe200078e96c3 */
[----:B------:R-:W-:Y:S01]  /*11970*/  FFMA.FTZ R172, R34, c[0x0][0x23c], -R166 ;  /* 0x00008f0022ac7a23 */ /* 0x000fe200000108a6 */
[----:B------:R-:W-:Y:S02]  /*11980*/  LOP3.LUT R132, R148, 0xff, RZ, 0xc0, !PT ;  /* 0x000000ff94847812 */ /* 0x000fe400078ec0ff */
[----:B------:R-:W-:Y:S02]  /*11990*/  @!P6 PRMT R161, R252, 0x5410, RZ ;  /* 0x00005410fca1e816 */ /* 0x000fe400000000ff */
[----:B------:R-:W-:Y:S01]  /*119a0*/  ISETP.GE.U32.AND P6, PT, R194, R132, PT ;  /* 0x00000084c200720c */ /* 0x000fe20003fc6070 */
[----:B------:R-:W-:Y:S01]  /*119b0*/  @!P0 HADD2 R237, -R163.H0_H0, -RZ.H0_H0 ;  /* 0xa00000ffa3ed8230 */ /* 0x000fe20000000900 */
[----:B------:R-:W-:Y:S01]  /*119c0*/  LOP3.LUT R136, R117, 0xffff, RZ, 0xc0, !PT ;  /* 0x0000ffff75887812 */ /* 0x000fe200078ec0ff */
[----:B------:R-:W1:Y:S01]  /*119d0*/  LDSM.16.MT88.4 R132, [R178+0xe800] ;  /* 0x00e80000b284783b */ /* 0x000e620000004200 */
[----:B------:R-:W-:Y:S01]  /*119e0*/  PRMT R149, R150, 0x7632, R149 ;  /* 0x0000763296957816 */ /* 0x000fe20000000095 */
[----:B------:R-:W-:Y:S01]  /*119f0*/  MUFU.EX2 R174, R174 ;  /* 0x000000ae00ae7308 */ /* 0x000fe20000000800 */
[----:B------:R-:W-:Y:S01]  /*11a00*/  @!P0 PRMT R163, R237, 0x5410, RZ ;  /* 0x00005410eda38816 */ /* 0x000fe200000000ff */
[C---:B---3--:R-:W-:Y:S01]  /*11a10*/  HMMA.16816.F32 R52, R120.reuse, R124, R52 ;  /* 0x0000007c7834723c */ /* 0x048fe20000001834 */
[----:B------:R-:W-:Y:S03]  /*11a20*/  SHF.R.U32.HI R136, RZ, 0x8, R136 ;  /* 0x00000008ff887819 */ /* 0x000fe60000011688 */
[----:B------:R-:W-:Y:S01]  /*11a30*/  STG.E.U16 [R168.64+0x2], R161 ;  /* 0x000002a1a8007986 */ /* 0x000fe2000c101508 */
[----:B----4-:R-:W-:Y:S01]  /*11a40*/  F2FP.PACK_AB R148, R201, R202 ;  /* 0x000000cac994723e */ /* 0x010fe200000000ff */
[----:B------:R-:W-:Y:S01]  /*11a50*/  @!P6 HADD2 R240, -R165.H0_H0, -RZ.H0_H0 ;  /* 0xa00000ffa5f0e230 */ /* 0x000fe20000000900 */
[----:B------:R-:W-:Y:S01]  /*11a60*/  LOP3.LUT R124, R136, 0xffff, RZ, 0xc0, !PT ;  /* 0x0000ffff887c7812 */ /* 0x000fe200078ec0ff */
[C---:B------:R-:W-:Y:S01]  /*11a70*/  HMMA.16816.F32 R56, R120.reuse, R126, R56 ;  /* 0x0000007e7838723c */ /* 0x040fe20000001838 */
[----:B------:R-:W-:Y:S01]  /*11a80*/  LOP3.LUT R125, R117, 0xff, RZ, 0xc0, !PT ;  /* 0x000000ff757d7812 */ /* 0x000fe200078ec0ff */
[----:B------:R-:W-:Y:S02]  /*11a90*/  MUFU.EX2 R172, R172 ;  /* 0x000000ac00ac7308 */ /* 0x000fe40000000800 */
[----:B------:R-:W-:Y:S02]  /*11aa0*/  @!P6 PRMT R165, R240, 0x5410, RZ ;  /* 0x00005410f0a5e816 */ /* 0x000fe400000000ff */
[----:B------:R-:W-:Y:S02]  /*11ab0*/  ISETP.GE.U32.AND P0, PT, R194, R125, PT ;  /* 0x0000007dc200720c */ /* 0x000fe40003f06070 */
[C---:B------:R-:W-:Y:S04]  /*11ac0*/  PRMT R147, R148.reuse, 0x7632, R147 ;  /* 0x0000763294937816 */ /* 0x040fe80000000093 */
[----:B------:R-:W-:Y:S01]  /*11ad0*/  PRMT R32, R148, 0x5410, R147 ;  /* 0x0000541094207816 */ /* 0x000fe20000000093 */
[C---:B-1----:R-:W-:Y:S06]  /*11ae0*/  HMMA.16816.F32 R60, R120.reuse, R128, R60 ;  /* 0x00000080783c723c */ /* 0x042fec000000183c */
[----:B------:R-:W-:Y:S01]  /*11af0*/  @!P0 HADD2 R245, -R156.H0_H0, -RZ.H0_H0 ;  /* 0xa00000ff9cf58230 */ /* 0x000fe20000000900 */
[----:B------:R-:W-:Y:S01]  /*11b00*/  SHF.R.U32.HI R128, RZ, 0x18, R117 ;  /* 0x00000018ff807819 */ /* 0x000fe20000011675 */
[C---:B------:R-:W-:Y:S04]  /*11b10*/  HMMA.16816.F32 R64, R120.reuse, R130, R64 ;  /* 0x000000827840723c */ /* 0x040fe80000001840 */
[----:B------:R-:W-:Y:S04]  /*11b20*/  @!P0 PRMT R156, R245, 0x5410, RZ ;  /* 0x00005410f59c8816 */ /* 0x000fe800000000ff */
[C---:B------:R-:W-:Y:S07]  /*11b30*/  HMMA.16816.F32 R68, R120.reuse, R132, R68 ;  /* 0x000000847844723c */ /* 0x040fee0000001844 */
[----:B------:R-:W-:Y:S01]  /*11b40*/  SHF.R.U32.HI R132, RZ, 0x10, R144 ;  /* 0x00000010ff847819 */ /* 0x000fe20000011690 */
[C---:B------:R-:W-:Y:S04]  /*11b50*/  HMMA.16816.F32 R72, R120.reuse, R134, R72 ;  /* 0x000000867848723c */ /* 0x040fe80000001848 */
[----:B------:R-:W-:Y:S01]  /*11b60*/  LOP3.LUT R132, R132, 0xff, RZ, 0xc0, !PT ;  /* 0x000000ff84847812 */ /* 0x000fe200078ec0ff */
[----:B-----5:R-:W-:Y:S05]  /*11b70*/  @!P1 HADD2 R198, -R160.H0_H0, -RZ.H0_H0 ;  /* 0xa00000ffa0c69230 */ /* 0x020fea0000000900 */
[----:B------:R1:W-:Y:S02]  /*11b80*/  @!P1 STL.S16 [R1+0x4], R198 ;  /* 0x000004c601009387 */ /* 0x0003e40000100600 */
[----:B------:R-:W-:Y:S04]  /*11b90*/  PRMT R139, R198, 0x7610, R139 ;  /* 0x00007610c68b7816 */ /* 0x000fe8000000008b */
[----:B------:R-:W-:Y:S01]  /*11ba0*/  @!P1 PRMT R160, R139, 0x5410, RZ ;  /* 0x000054108ba09816 */ /* 0x000fe200000000ff */
[----:B------:R-:W-:Y:S01]  /*11bb0*/  IMAD.WIDE.U32 R138, R138, -0x326172a9, RZ ;  /* 0xcd9e8d578a8a7825 */ /* 0x000fe200078e00ff */
[C---:B------:R-:W-:Y:S03]  /*11bc0*/  ISETP.GE.U32.AND P1, PT, R194.reuse, R137, PT ;  /* 0x00000089c200720c */ /* 0x040fe60003f26070 */
[----:B------:R-:W-:Y:S04]  /*11bd0*/  STG.E.U16 [R168.64], R160 ;  /* 0x000000a0a8007986 */ /* 0x000fe8000c101508 */
[----:B------:R-:W-:Y:S06]  /*11be0*/  STG.E.U16 [R170.64+0x10], R163 ;  /* 0x000010a3aa007986 */ /* 0x000fec000c101508 */
[----:B------:R-:W-:Y:S05]  /*11bf0*/  @!P1 HADD2 R251, -R164.H0_H0, -RZ.H0_H0 ;  /* 0xa00000ffa4fb9230 */ /* 0x000fea0000000900 */
[----:B------:R-:W-:Y:S01]  /*11c00*/  @!P1 PRMT R164, R251, 0x5410, RZ ;  /* 0x00005410fba49816 */ /* 0x000fe200000000ff */
[----:B-1----:R-:W-:Y:S01]  /*11c10*/  MUFU.EX2 R198, R26 ;  /* 0x0000001a00c67308 */ /* 0x002fe20000000800 */
[----:B--2---:R-:W-:Y:S05]  /*11c20*/  @!P2 HADD2 R167, -R162.H0_H0, -RZ.H0_H0 ;  /* 0xa00000ffa2a7a230 */ /* 0x004fea0000000900 */
[----:B------:R1:W-:Y:S01]  /*11c30*/  @!P2 STL.S16 [R1], R167 ;  /* 0x000000a70100a387 */ /* 0x0003e20000100600 */
[----:B------:R-:W-:Y:S04]  /*11c40*/  PRMT R137, R167, 0x7610, R137 ;  /* 0x00007610a7897816 */ /* 0x000fe80000000089 */
[----:B------:R-:W-:Y:S01]  /*11c50*/  @!P2 PRMT R162, R137, 0x5410, RZ ;  /* 0x0000541089a2a816 */ /* 0x000fe200000000ff */
[----:B------:R-:W-:Y:S01]  /*11c60*/  IMAD.WIDE.U32 R136, R141, -0x326172a9, RZ ;  /* 0xcd9e8d578d887825 */ /* 0x000fe200078e00ff */
[----:B------:R-:W-:Y:S02]  /*11c70*/  ISETP.GE.U32.AND P2, PT, R194, R124, PT ;  /* 0x0000007cc200720c */ /* 0x000fe40003f46070 */
[----:B------:R-:W2:Y:S01]  /*11c80*/  LDSM.16.MT88.4 R124, [R180+0xe800] ;  /* 0x00e80000b47c783b */ /* 0x000ea20000004200 */
[----:B------:R-:W-:Y:S01]  /*11c90*/  FFMA.FTZ R194, R29, c[0x0][0x23c], -R119 ;  /* 0x00008f001dc27a23 */ /* 0x000fe20000010877 */
[----:B------:R-:W-:Y:S02]  /*11ca0*/  SHF.R.U32.HI R22, RZ, 0x18, R136 ;  /* 0x00000018ff167819 */ /* 0x000fe40000011688 */
[C---:B------:R-:W-:Y:S02]  /*11cb0*/  LOP3.LUT R24, R136.reuse, 0xffff, RZ, 0xc0, !PT ;  /* 0x0000ffff88187812 */ /* 0x040fe400078ec0ff */
[----:B------:R-:W-:Y:S01]  /*11cc0*/  LOP3.LUT R21, R136, 0xff, RZ, 0xc0, !PT ;  /* 0x000000ff88157812 */ /* 0x000fe200078ec0ff */
[----:B------:R-:W-:Y:S01]  /*11cd0*/  MUFU.EX2 R194, R194 ;  /* 0x000000c200c27308 */ /* 0x000fe20000000800 */
[----:B------:R-:W-:Y:S01]  /*11ce0*/  STG.E.U16 [R170.64+0x12], R162 ;  /* 0x000012a2aa007986 */ /* 0x000fe2000c101508 */
[----:B------:R-:W-:Y:S02]  /*11cf0*/  SHF.R.U32.HI R24, RZ, 0x8, R24 ;  /* 0x00000008ff187819 */ /* 0x000fe40000011618 */
[----:B------:R-:W-:Y:S01]  /*11d00*/  @!P2 HADD2 R244, -R155.H0_H0, -RZ.H0_H0 ;  /* 0xa00000ff9bf4a230 */ /* 0x000fe20000000900 */
[----:B------:R-:W-:Y:S01]  /*11d10*/  STG.E.U16 [R168.64+0x10], R165 ;  /* 0x000010a5a8007986 */ /* 0x000fe2000c101508 */
[----:B------:R-:W-:Y:S02]  /*11d20*/  LOP3.LUT R24, R24, 0xffff, RZ, 0xc0, !PT ;  /* 0x0000ffff18187812 */ /* 0x000fe400078ec0ff */
[----:B-1----:R-:W-:Y:S01]  /*11d30*/  LOP3.LUT R167, R139, R140, R197, 0x96, !PT ;  /* 0x0000008c8ba77212 */ /* 0x002fe200078e96c5 */
[----:B------:R-:W-:Y:S01]  /*11d40*/  STG.E.U16 [R168.64+0x12], R164 ;  /* 0x000012a4a8007986 */ /* 0x000fe2000c101508 */
[CCC-:B------:R-:W-:Y:S01]  /*11d50*/  LOP3.LUT R139, R137.reuse, R138.reuse, R173.reuse, 0x96, !PT ;  /* 0x0000008a898b7212 */ /* 0x1c0fe200078e96ad */
[----:B------:R-:W1:Y:S01]  /*11d60*/  MUFU.EX2 R197, R27 ;  /* 0x0000001b00c57308 */ /* 0x000e620000000800 */
[----:B------:R-:W-:Y:S01]  /*11d70*/  LOP3.LUT R138, R137, R138, R173, 0x96, !PT ;  /* 0x0000008a898a7212 */ /* 0x000fe200078e96ad */
[----:B------:R-:W-:Y:S01]  /*11d80*/  STG.E.U16 [R170.64+0x20], R156 ;  /* 0x0000209caa007986 */ /* 0x000fe2000c101508 */
[----:B------:R-:W3:Y:S01]  /*11d90*/  LDC.U8 R173, c[0x0][0x2d8] ;  /* 0x0000b600ffad7b82 */ /* 0x000ee20000000000 */
[----:B------:R-:W-:Y:S02]  /*11da0*/  @!P2 PRMT R155, R244, 0x5410, RZ ;  /* 0x00005410f49ba816 */ /* 0x000fe400000000ff */
[----:B------:R-:W-:Y:S02]  /*11db0*/  LOP3.LUT R29, R138, 0xff, RZ, 0xc0, !PT ;  /* 0x000000ff8a1d7812 */ /* 0x000fe400078ec0ff */
[----:B------:R-:W-:Y:S01]  /*11dc0*/  LOP3.LUT R20, R139, 0xff, RZ, 0xc0, !PT ;  /* 0x000000ff8b147812 */ /* 0x000fe200078ec0ff */
[----:B------:R-:W-:Y:S01]  /*11dd0*/  STG.E.U16 [R170.64+0x22], R155 ;  /* 0x0000229baa007986 */ /* 0x000fe2000c101508 */
[----:B------:R-:W-:Y:S02]  /*11de0*/  SHF.R.U32.HI R140, RZ, 0x10, R117 ;  /* 0x00000010ff8c7819 */ /* 0x000fe40000011675 */
[----:B------:R-:W-:Y:S02]  /*11df0*/  LOP3.LUT R117, R144, 0xffff, RZ, 0xc0, !PT ;  /* 0x0000ffff90757812 */ /* 0x000fe400078ec0ff */
[----:B------:R-:W-:Y:S02]  /*11e00*/  LOP3.LUT R140, R140, 0xff, RZ, 0xc0, !PT ;  /* 0x000000ff8c8c7812 */ /* 0x000fe400078ec0ff */
[----:B------:R-:W-:Y:S04]  /*11e10*/  SHF.R.U32.HI R117, RZ, 0x8, R117 ;  /* 0x00000008ff757819 */ /* 0x000fe80000011675 */
[----:B------:R-:W-:Y:S01]  /*11e20*/  LOP3.LUT R117, R117, 0xffff, RZ, 0xc0, !PT ;  /* 0x0000ffff75757812 */ /* 0x000fe200078ec0ff */
[C---:B--2---:R-:W-:Y:S01]  /*11e30*/  HMMA.16816.F32 R76, R120.reuse, R124, R76 ;  /* 0x0000007c784c723c */ /* 0x044fe2000000184c */
[C---:B---3--:R-:W-:Y:S07]  /*11e40*/  ISETP.GE.U32.AND P1, PT, R173.reuse, R128, PT ;  /* 0x00000080ad00720c */ /* 0x048fee0003f26070 */
[C---:B------:R-:W-:Y:S01]  /*11e50*/  HMMA.16816.F32 R80, R120.reuse, R126, R80 ;  /* 0x0000007e7850723c */ /* 0x040fe20000001850 */
[----:B------:R-:W2:Y:S01]  /*11e60*/  LDSM.16.MT88.4 R128, [R179+0xe800] ;  /* 0x00e80000b380783b */ /* 0x000ea20000004200 */
[C---:B------:R-:W-:Y:S02]  /*11e70*/  ISETP.GE.U32.AND P6, PT, R173.reuse, R140, PT ;  /* 0x0000008cad00720c */ /* 0x040fe40003fc6070 */
[----:B------:R-:W-:Y:S02]  /*11e80*/  LOP3.LUT R140, R144, 0xff, RZ, 0xc0, !PT ;  /* 0x000000ff908c7812 */ /* 0x000fe400078ec0ff */
[C---:B------:R-:W-:Y:S02]  /*11e90*/  ISETP.GE.U32.AND P2, PT, R173.reuse, R117, PT ;  /* 0x00000075ad00720c */ /* 0x040fe40003f46070 */
[----:B------:R-:W-:Y:S01]  /*11ea0*/  ISETP.GE.U32.AND P0, PT, R173, R140, PT ;  /* 0x0000008cad00720c */ /* 0x000fe20003f06070 */
[----:B------:R-:W-:Y:S03]  /*11eb0*/  LDSM.16.MT88.4 R124, [R178+0x10800] ;  /* 0x01080000b27c783b */ /* 0x000fe60000004200 */
[----:B------:R-:W-:Y:S01]  /*11ec0*/  @!P1 HADD2 R243, -R157.H0_H0, -RZ.H0_H0 ;  /* 0xa00000ff9df39230 */ /* 0x000fe20000000900 */
[----:B------:R-:W-:Y:S02]  /*11ed0*/  LOP3.LUT R117, R136, 0xff, RZ, 0xc0, !PT ;  /* 0x000000ff88757812 */ /* 0x000fe400078ec0ff */
[----:B------:R-:W-:Y:S01]  /*11ee0*/  @!P6 HADD2 R247, -R158.H0_H0, -RZ.H0_H0 ;  /* 0xa00000ff9ef7e230 */ /* 0x000fe20000000900 */
[----:B------:R-:W-:Y:S02]  /*11ef0*/  SHF.R.U32.HI R144, RZ, 0x18, R144 ;  /* 0x00000018ff907819 */ /* 0x000fe40000011690 */
[----:B------:R-:W-:Y:S01]  /*11f00*/  @!P1 PRMT R157, R243, 0x5410, RZ ;  /* 0x00005410f39d9816 */ /* 0x000fe200000000ff */
[----:B------:R-:W-:Y:S01]  /*11f10*/  @!P2 HADD2 R242, -R152.H0_H0, -RZ.H0_H0 ;  /* 0xa00000ff98f2a230 */ /* 0x000fe20000000900 */
[----:B------:R-:W-:Y:S01]  /*11f20*/  ISETP.GE.U32.AND P1, PT, R173, R132, PT ;  /* 0x00000084ad00720c */ /* 0x000fe20003f26070 */
[----:B------:R-:W-:Y:S01]  /*11f30*/  @!P0 HADD2 R234, -R153.H0_H0, -RZ.H0_H0 ;  /* 0xa00000ff99ea8230 */ /* 0x000fe20000000900 */
[----:B------:R-:W3:Y:S01]  /*11f40*/  LDSM.16.MT88.4 R132, [R177+0x10800] ;  /* 0x01080000b184783b */ /* 0x000ee20000004200 */
[----:B------:R-:W-:Y:S02]  /*11f50*/  @!P6 PRMT R158, R247, 0x5410, RZ ;  /* 0x00005410f79ee816 */ /* 0x000fe400000000ff */
[----:B------:R-:W-:Y:S02]  /*11f60*/  @!P2 PRMT R152, R242, 0x5410, RZ ;  /* 0x00005410f298a816 */ /* 0x000fe400000000ff */
[----:B------:R-:W-:Y:S02]  /*11f70*/  @!P0 PRMT R153, R234, 0x5410, RZ ;  /* 0x00005410ea998816 */ /* 0x000fe400000000ff */
[C---:B------:R-:W-:Y:S01]  /*11f80*/  ISETP.GE.U32.AND P6, PT, R173.reuse, R117, PT ;  /* 0x00000075ad00720c */ /* 0x040fe20003fc6070 */
[----:B------:R-:W-:Y:S01]  /*11f90*/  STG.E.U16 [R168.64+0x20], R158 ;  /* 0x0000209ea8007986 */ /* 0x000fe2000c101508 */
[----:B------:R-:W-:Y:S02]  /*11fa0*/  LOP3.LUT R117, R136, 0xffff, RZ, 0xc0, !PT ;  /* 0x0000ffff88757812 */ /* 0x000fe400078ec0ff */
[C---:B------:R-:W-:Y:S01]  /*11fb0*/  ISETP.GE.U32.AND P0, PT, R173.reuse, R144, PT ;  /* 0x00000090ad00720c */ /* 0x040fe20003f06070 */
[----:B------:R-:W-:Y:S01]  /*11fc0*/  STG.E.U16 [R168.64+0x22], R157 ;  /* 0x0000229da8007986 */ /* 0x000fe2000c101508 */
[----:B------:R-:W-:Y:S01]  /*11fd0*/  ISETP.GE.U32.AND P2, PT, R173, R20, PT ;  /* 0x00000014ad00720c */ /* 0x000fe20003f46070 */
[----:B------:R-:W-:Y:S01]  /*11fe0*/  @!P1 HADD2 R236, -R151.H0_H0, -RZ.H0_H0 ;  /* 0xa00000ff97ec9230 */ /* 0x000fe20000000900 */
[----:B-1----:R-:W-:Y:S01]  /*11ff0*/  F2FP.PACK_AB R144, R197, R198 ;  /* 0x000000c6c590723e */ /* 0x002fe200000000ff */
[----:B------:R-:W-:Y:S01]  /*12000*/  STG.E.U16 [R170.64+0x30], R153 ;  /* 0x00003099aa007986 */ /* 0x000fe2000c101508 */
[----:B------:R-:W-:Y:S01]  /*12010*/  LOP3.LUT R20, R139, 0xffff, RZ, 0xc0, !PT ;  /* 0x0000ffff8b147812 */ /* 0x000fe200078ec0ff */
[C---:B--2---:R-:W-:Y:S02]  /*12020*/  HMMA.16816.F32 R84, R120.reuse, R128, R84 ;  /* 0x000000807854723c */ /* 0x044fe40000001854 */
[----:B------:R-:W-:Y:S01]  /*12030*/  STG.E.U16 [R170.64+0x32], R152 ;  /* 0x00003298aa007986 */ /* 0x000fe2000c101508 */
[----:B------:R-:W-:Y:S02]  /*12040*/  @!P1 PRMT R151, R236, 0x5410, RZ ;  /* 0x00005410ec979816 */ /* 0x000fe400000000ff */
[----:B------:R-:W-:Y:S01]  /*12050*/  PRMT R143, R144, 0x7632, R143 ;  /* 0x00007632908f7816 */ /* 0x000fe2000000008f */
[----:B------:R-:W-:Y:S01]  /*12060*/  @!P0 HADD2 R241, -R154.H0_H0, -RZ.H0_H0 ;  /* 0xa00000ff9af18230 */ /* 0x000fe20000000900 */
[----:B------:R-:W-:Y:S01]  /*12070*/  SHF.R.U32.HI R117, RZ, 0x8, R117 ;  /* 0x00000008ff757819 */ /* 0x000fe20000011675 */
[----:B------:R-:W-:Y:S01]  /*12080*/  STG.E.U16 [R168.64+0x30], R151 ;  /* 0x00003097a8007986 */ /* 0x000fe2000c101508 */
[C---:B------:R-:W-:Y:S03]  /*12090*/  HMMA.16816.F32 R88, R120.reuse, R130, R88 ;  /* 0x000000827858723c */ /* 0x040fe60000001858 */
[----:B------:R-:W-:Y:S01]  /*120a0*/  @!P2 HADD2 R249, -R150.H0_H0, -RZ.H0_H0 ;  /* 0xa00000ff96f9a230 */ /* 0x000fe20000000900 */
[----:B------:R-:W-:Y:S01]  /*120b0*/  LDSM.16.MT88.4 R128, [R179+0x10800] ;  /* 0x01080000b380783b */ /* 0x000fe20000004200 */
[----:B------:R-:W-:Y:S02]  /*120c0*/  @!P0 PRMT R154, R241, 0x5410, RZ ;  /* 0x00005410f19a8816 */ /* 0x000fe400000000ff */
[----:B------:R-:W-:Y:S01]  /*120d0*/  PRMT R141, R21, 0x5410, R117 ;  /* 0x00005410158d7816 */ /* 0x000fe20000000075 */
[--C-:B------:R-:W-:Y:S01]  /*120e0*/  FFMA.FTZ R117, R25, c[0x0][0x23c], -R119.reuse ;  /* 0x00008f0019757a23 */ /* 0x100fe20000010877 */
[----:B------:R-:W-:Y:S03]  /*120f0*/  SHF.R.U32.HI R21, RZ, 0x10, R136 ;  /* 0x00000010ff157819 */ /* 0x000fe60000011688 */
[----:B------:R-:W-:Y:S01]  /*12100*/  FFMA.FTZ R119, R33, c[0x0][0x23c], -R119 ;  /* 0x00008f0021777a23 */ /* 0x000fe20000010877 */
[----:B------:R-:W-:Y:S01]  /*12110*/  STG.E.U16 [R168.64+0x32], R154 ;  /* 0x0000329aa8007986 */ /* 0x000fe2000c101508 */
[----:B------:R-:W-:Y:S01]  /*12120*/  LOP3.LUT R21, R21, 0xff, RZ, 0xc0, !PT ;  /* 0x000000ff15157812 */ /* 0x000fe200078ec0ff */
[C---:B---3--:R-:W-:Y:S01]  /*12130*/  HMMA.16816.F32 R92, R120.reuse, R132, R92 ;  /* 0x00000084785c723c */ /* 0x048fe2000000185c */
[----:B------:R-:W-:Y:S01]  /*12140*/  SHF.R.U32.HI R20, RZ, 0x8, R20 ;  /* 0x00000008ff147819 */ /* 0x000fe20000011614 */
[----:B------:R-:W2:Y:S01]  /*12150*/  LDL.LU R132, [R1+0x14] ;  /* 0x0000140001847983 */ /* 0x000ea20000300800 */
[----:B------:R-:W-:Y:S01]  /*12160*/  PRMT R140, R21, 0x5410, R22 ;  /* 0x00005410158c7816 */ /* 0x000fe20000000016 */
[----:B------:R1:W3:Y:S01]  /*12170*/  MUFU.EX2 R199, R117 ;  /* 0x0000007500c77308 */ /* 0x0002e20000000800 */
[----:B------:R-:W-:Y:S02]  /*12180*/  LOP3.LUT R20, R20, 0xffff, RZ, 0xc0, !PT ;  /* 0x0000ffff14147812 */ /* 0x000fe400078ec0ff */
[----:B------:R-:W-:Y:S01]  /*12190*/  FFMA.FTZ R133, R35, c[0x0][0x23c], -R166 ;  /* 0x00008f0023857a23 */ /* 0x000fe200000108a6 */
[C---:B------:R-:W-:Y:S01]  /*121a0*/  HMMA.16816.F32 R96, R120.reuse, R134, R96 ;  /* 0x000000867860723c */ /* 0x040fe20000001860 */
[----:B------:R-:W4:Y:S01]  /*121b0*/  LDL.LU R135, [R1+0x10] ;  /* 0x0000100001877983 */ /* 0x000f220000300800 */
[----:B------:R-:W-:Y:S02]  /*121c0*/  ISETP.GE.U32.AND P1, PT, R173, R20, PT ;  /* 0x00000014ad00720c */ /* 0x000fe40003f26070 */
[--C-:B------:R-:W-:Y:S01]  /*121d0*/  SHF.R.U32.HI R20, RZ, 0x18, R139.reuse ;  /* 0x00000018ff147819 */ /* 0x100fe2000001168b */
[----:B------:R-:W-:Y:S01]  /*121e0*/  IMAD.WIDE.U32 R166, R167, -0x2daee0ad, RZ ;  /* 0xd2511f53a7a67825 */ /* 0x000fe200078e00ff */
[----:B------:R-:W-:Y:S02]  /*121f0*/  SHF.R.U32.HI R139, RZ, 0x10, R139 ;  /* 0x00000010ff8b7819 */ /* 0x000fe4000001168b */
[C---:B------:R-:W-:Y:S01]  /*12200*/  HMMA.16816.F32 R100, R120.reuse, R124, R100 ;  /* 0x0000007c7864723c */ /* 0x040fe20000001864 */
[----:B------:R-:W-:Y:S02]  /*12210*/  ISETP.GE.U32.AND P0, PT, R173, R20, PT ;  /* 0x00000014ad00720c */ /* 0x000fe40003f06070 */
[----:B------:R-:W5:Y:S01]  /*12220*/  LDSM.16.MT88.4 R20, [R180+0x10800] ;  /* 0x01080000b414783b */ /* 0x000f620000004200 */
[----:B------:R-:W-:Y:S02]  /*12230*/  LOP3.LUT R25, R139, 0xff, RZ, 0xc0, !PT ;  /* 0x000000ff8b197812 */ /* 0x000fe400078ec0ff */
[----:B------:R-:W-:Y:S01]  /*12240*/  PRMT R139, R173, 0x7054, R173 ;  /* 0x00007054ad8b7816 */ /* 0x000fe200000000ad */
[----:B------:R-:W-:Y:S01]  /*12250*/  @!P1 HADD2 R248, -R149.H0_H0, -RZ.H0_H0 ;  /* 0xa00000ff95f89230 */ /* 0x000fe20000000900 */
[C---:B------:R-:W-:Y:S03]  /*12260*/  HMMA.16816.F32 R104, R120.reuse, R126, R104 ;  /* 0x0000007e7868723c */ /* 0x040fe60000001868 */
[----:B------:R-:W-:Y:S01]  /*12270*/  LDSM.16.MT88.4 R124, [R177+0xf000] ;  /* 0x00f00000b17c783b */ /* 0x000fe20000004200 */
[----:B-1----:R-:W-:Y:S02]  /*12280*/  PRMT R117, R150, 0x5410, R149 ;  /* 0x0000541096757816 */ /* 0x002fe40000000095 */
[----:B------:R-:W-:Y:S01]  /*12290*/  @!P2 PRMT R150, R249, 0x5410, RZ ;  /* 0x00005410f996a816 */ /* 0x000fe200000000ff */
[----:B------:R-:W-:Y:S01]  /*122a0*/  @!P0 HADD2 R246, -R147.H0_H0, -RZ.H0_H0 ;  /* 0xa00000ff93f68230 */ /* 0x000fe20000000900 */
[----:B------:R-:W-:Y:S03]  /*122b0*/  ISETP.GE.U32.AND P2, PT, R173, R25, PT ;  /* 0x00000019ad00720c */ /* 0x000fe60003f46070 */
[----:B------:R-:W-:Y:S01]  /*122c0*/  STG.E.U16 [R170.64+0x40], R150 ;  /* 0x00004096aa007986 */ /* 0x000fe2000c101508 */
[--C-:B------:R-:W-:Y:S02]  /*122d0*/  SHF.R.U32.HI R25, RZ, 0x10, R136.reuse ;  /* 0x00000010ff197819 */ /* 0x100fe40000011688 */
[----:B------:R-:W-:Y:S02]  /*122e0*/  @!P1 PRMT R149, R248, 0x5410, RZ ;  /* 0x00005410f8959816 */ /* 0x000fe400000000ff */
[----:B------:R-:W-:Y:S02]  /*122f0*/  LOP3.LUT R25, R25, 0xff, RZ, 0xc0, !PT ;  /* 0x000000ff19197812 */ /* 0x000fe400078ec0ff */
[C---:B------:R-:W-:Y:S01]  /*12300*/  ISETP.GE.U32.AND P1, PT, R173.reuse, R24, PT ;  /* 0x00000018ad00720c */ /* 0x040fe20003f26070 */
[----:B------:R-:W-:Y:S01]  /*12310*/  STG.E.U16 [R170.64+0x42], R149 ;  /* 0x00004295aa007986 */ /* 0x000fe2000c101508 */
[----:B------:R-:W-:Y:S01]  /*12320*/  LOP3.LUT R24, R138, 0xffff, RZ, 0xc0, !PT ;  /* 0x0000ffff8a187812 */ /* 0x000fe200078ec0ff */
[----:B------:R-:W-:Y:S01]  /*12330*/  @!P2 HADD2 R250, -R148.H0_H0, -RZ.H0_H0 ;  /* 0xa00000ff94faa230 */ /* 0x000fe20000000900 */
[----:B------:R-:W-:Y:S02]  /*12340*/  SHF.R.U32.HI R136, RZ, 0x18, R136 ;  /* 0x00000018ff887819 */ /* 0x000fe40000011688 */
[----:B------:R-:W-:Y:S02]  /*12350*/  SHF.R.U32.HI R28, RZ, 0x8, R24 ;  /* 0x00000008ff1c7819 */ /* 0x000fe40000011618 */
[----:B------:R-:W-:Y:S02]  /*12360*/  @!P2 PRMT R148, R250, 0x5410, RZ ;  /* 0x00005410fa94a816 */ /* 0x000fe400000000ff */
[----:B------:R-:W-:Y:S02]  /*12370*/  ISETP.GE.U32.AND P2, PT, R173, R25, PT ;  /* 0x00000019ad00720c */ /* 0x000fe40003f46070 */
[----:B------:R-:W1:Y:S01]  /*12380*/  LDSM.16.MT88.4 R24, [R177+0xd000] ;  /* 0x00d00000b118783b */ /* 0x000e620000004200 */
[----:B------:R-:W-:Y:S01]  /*12390*/  PRMT R33, R29, 0x5410, R28 ;  /* 0x000054101d217816 */ /* 0x000fe2000000001c */
[----:B------:R-:W1:Y:S01]  /*123a0*/  MUFU.EX2 R173, R119 ;  /* 0x0000007700ad7308 */ /* 0x000e620000000800 */
[----:B------:R-:W-:Y:S01]  /*123b0*/  @!P0 PRMT R147, R246, 0x5410, RZ ;  /* 0x00005410f6938816 */ /* 0x000fe200000000ff */
[C---:B-----5:R-:W-:Y:S01]  /*123c0*/  HMMA.16816.F32 R12, R120.reuse, R20, R12 ;  /* 0x00000014780c723c */ /* 0x060fe2000000180c */
[----:B---3--:R-:W-:Y:S03]  /*123d0*/  F2FP.PACK_AB R145, R199, R200 ;  /* 0x000000c8c791723e */ /* 0x008fe600000000ff */
[----:B------:R-:W3:Y:S01]  /*123e0*/  LDSM.16.MT88.4 R28, [R178+0xd000] ;  /* 0x00d00000b21c783b */ /* 0x000ee20000004200 */
[----:B------:R-:W-:Y:S02]  /*123f0*/  PRMT R146, R145, 0x7632, R146 ;  /* 0x0000763291927816 */ /* 0x000fe40000000092 */
[----:B------:R-:W-:Y:S01]  /*12400*/  @!P2 HADD2 R233, -R144.H0_H0, -RZ.H0_H0 ;  /* 0xa00000ff90e9a230 */ /* 0x000fe20000000900 */
[--C-:B------:R-:W-:Y:S01]  /*12410*/  SHF.R.U32.HI R20, RZ, 0x10, R138.reuse ;  /* 0x00000010ff147819 */ /* 0x100fe2000001168a */
[C---:B------:R-:W-:Y:S03]  /*12420*/  HMMA.16816.F32 R16, R120.reuse, R22, R16 ;  /* 0x000000167810723c */ /* 0x040fe60000001810 */
[----:B------:R-:W-:Y:S01]  /*12430*/  SHF.R.U32.HI R138, RZ, 0x18, R138 ;  /* 0x00000018ff8a7819 */ /* 0x000fe2000001168a */
[----:B------:R-:W-:Y:S01]  /*12440*/  STG.E.U16 [R168.64+0x40], R148 ;  /* 0x00004094a8007986 */ /* 0x000fe2000c101508 */
[----:B------:R-:W-:Y:S01]  /*12450*/  LOP3.LUT R20, R20, 0xff, RZ, 0xc0, !PT ;  /* 0x000000ff14147812 */ /* 0x000fe200078ec0ff */
[----:B------:R-:W-:Y:S02]  /*12460*/  @!P6 HADD2 R239, -R145.H0_H0, -RZ.H0_H0 ;  /* 0xa00000ff91efe230 */ /* 0x000fe40000000900 */
[----:B------:R-:W-:Y:S01]  /*12470*/  STG.E.U16 [R168.64+0x42], R147 ;  /* 0x00004293a8007986 */ /* 0x000fe2000c101508 */
[C---:B------:R-:W-:Y:S03]  /*12480*/  HMMA.16816.F32 R108, R120.reuse, R128, R108 ;  /* 0x00000080786c723c */ /* 0x040fe6000000186c */
[----:B------:R-:W-:Y:S01]  /*12490*/  PRMT R21, R20, 0x5410, R138 ;  /* 0x0000541014157816 */ /* 0x000fe2000000008a */
[--C-:B------:R-:W-:Y:S01]  /*124a0*/  HSET2.LE.AND R22, R141, R139.reuse, PT ;  /* 0x0000008b8d167233 */ /* 0x100fe20003803000 */
[----:B-1----:R-:W-:Y:S03]  /*124b0*/  F2FP.PACK_AB R118, R173, R174 ;  /* 0x000000aead76723e */ /* 0x002fe600000000ff */
[--C-:B------:R-:W-:Y:S01]  /*124c0*/  HSET2.LE.AND R21, R21, R139.reuse, PT ;  /* 0x0000008b15157233 */ /* 0x100fe20003803000 */
[----:B------:R-:W-:Y:S03]  /*124d0*/  HMMA.16816.F32 R112, R120, R130, R112 ;  /* 0x000000827870723c */ /* 0x000fe60000001870 */
[--C-:B------:R-:W-:Y:S01]  /*124e0*/  HSET2.LE.AND R20, R33, R139.reuse, PT ;  /* 0x0000008b21147233 */ /* 0x100fe20003803000 */
[----:B------:R-:W-:Y:S01]  /*124f0*/  LDSM.16.MT88.4 R120, [R179+0xd000] ;  /* 0x00d00000b378783b */ /* 0x000fe20000004200 */
[--C-:B------:R-:W-:Y:S01]  /*12500*/  HSET2.LE.AND R23, R140, R139.reuse, PT ;  /* 0x0000008b8c177233 */ /* 0x100fe20003803000 */
[----:B------:R-:W-:Y:S01]  /*12510*/  LOP3.LUT R21, R21, R32, RZ, 0xc0, !PT ;  /* 0x0000002015157212 */ /* 0x000fe200078ec0ff */
[----:B------:R-:W-:Y:S01]  /*12520*/  @!P1 HADD2 R238, -R146.H0_H0, -RZ.H0_H0 ;  /* 0xa00000ff92ee9230 */ /* 0x000fe20000000900 */
[----:B------:R-:W-:Y:S04]  /*12530*/  LOP3.LUT R20, R20, R117, RZ, 0xc0, !PT ;  /* 0x0000007514147212 */ /* 0x000fe800078ec0ff */
[----:B------:R-:W-:Y:S01]  /*12540*/  F2FP.PACK_AB R140, R175, R192 ;  /* 0x000000c0af8c723e */ /* 0x000fe200000000ff */
[----:B------:R-:W1:Y:S03]  /*12550*/  LDSM.16.MT88.4 R32, [R180+0xd000] ;  /* 0x00d00000b420783b */ /* 0x000e660000004200 */
[----:B------:R-:W-:Y:S05]  /*12560*/  PRMT R119, R140, 0x7632, R119 ;  /* 0x000076328c777816 */ /* 0x000fea0000000077 */
[----:B------:R-:W-:Y:S01]  /*12570*/  LDSM.16.MT88.4 R128, [R180+0xd800] ;  /* 0x00d80000b480783b */ /* 0x000fe20000004200 */
[----:B--2---:R-:W-:Y:S01]  /*12580*/  FFMA.FTZ R132, R0, R132, R209 ;  /* 0x0000008400847223 */ /* 0x004fe200000100d1 */
[----:B------:R-:W-:Y:S02]  /*12590*/  PRMT R0, R145, 0x5410, R146 ;  /* 0x0000541091007816 */ /* 0x000fe40000000092 */
[----:B------:R-:W-:Y:S02]  /*125a0*/  @!P6 PRMT R145, R239, 0x5410, RZ ;  /* 0x00005410ef91e816 */ /* 0x000fe400000000ff */
[----:B------:R-:W-:Y:S02]  /*125b0*/  LOP3.LUT R22, R22, R0, RZ, 0xc0, !PT ;  /* 0x0000000016167212 */ /* 0x000fe400078ec0ff */
[----:B------:R-:W-:Y:S01]  /*125c0*/  PRMT R0, R144, 0x5410, R143 ;  /* 0x0000541090007816 */ /* 0x000fe2000000008f */
[----:B------:R-:W-:Y:S01]  /*125d0*/  STG.E.U16 [R170.64+0x50], R145 ;  /* 0x00005091aa007986 */ /* 0x000fe2000c101508 */
[----:B----4-:R-:W-:Y:S01]  /*125e0*/  FFMA.FTZ R2, R2, R135, R210 ;  /* 0x0000008702027223 */ /* 0x010fe200000100d2 */
[----:B------:R-:W-:Y:S01]  /*125f0*/  @!P2 PRMT R144, R233, 0x5410, RZ ;  /* 0x00005410e990a816 */ /* 0x000fe200000000ff */
[----:B------:R-:W2:Y:S01]  /*12600*/  LDC.U8 R210, c[0x0][0x2d8] ;  /* 0x0000b600ffd27b82 */ /* 0x000ea20000000000 */
[----:B------:R-:W-:Y:S01]  /*12610*/  LOP3.LUT R23, R23, R0, RZ, 0xc0, !PT ;  /* 0x0000000017177212 */ /* 0x000fe200078ec0ff */
[----:B------:R-:W-:Y:S01]  /*12620*/  FADD.FTZ R0, R216, R2 ;  /* 0x00000002d8007221 */ /* 0x000fe20000010000 */
[----:B------:R-:W-:Y:S02]  /*12630*/  @!P1 PRMT R146, R238, 0x5410, RZ ;  /* 0x00005410ee929816 */ /* 0x000fe400000000ff */
[--C-:B------:R-:W-:Y:S03]  /*12640*/  LOP3.LUT R2, R167, R142, R195.reuse, 0x96, !PT ;  /* 0x0000008ea7027212 */ /* 0x100fe600078e96c3 */
[C---:B------:R-:W-:Y:S01]  /*12650*/  HMMA.16816.F32 R4, R20.reuse, R24, R4 ;  /* 0x000000181404723c */ /* 0x040fe20000001804 */
[----:B------:R-:W-:Y:S01]  /*12660*/  STG.E.U16 [R170.64+0x52], R146 ;  /* 0x00005292aa007986 */ /* 0x000fe2000c101508 */
[----:B------:R-:W-:Y:S03]  /*12670*/  SHF.R.U32.HI R117, RZ, 0x18, R2 ;  /* 0x00000018ff757819 */ /* 0x000fe60000011602 */
[----:B------:R-:W-:Y:S03]  /*12680*/  STG.E.U16 [R168.64+0x50], R144 ;  /* 0x00005090a8007986 */ /* 0x000fe6000c101508 */
[C---:B------:R-:W-:Y:S01]  /*12690*/  HMMA.16816.F32 R8, R20.reuse, R26, R8 ;  /* 0x0000001a1408723c */ /* 0x040fe20000001808 */
[----:B------:R-:W4:Y:S07]  /*126a0*/  LDSM.16.MT88.4 R24, [R178+0xf000] ;  /* 0x00f00000b218783b */ /* 0x000f2e0000004200 */
[C---:B---3--:R-:W-:Y:S01]  /*126b0*/  HMMA.16816.F32 R36, R20.reuse, R28, R36 ;  /* 0x0000001c1424723c */ /* 0x048fe20000001824 */
[C---:B--2---:R-:W-:Y:S02]  /*126c0*/  ISETP.GE.U32.AND P0, PT, R210.reuse, R136, PT ;  /* 0x00000088d200720c */ /* 0x044fe40003f06070 */
[----:B------:R-:W-:Y:S02]  /*126d0*/  ISETP.GE.U32.AND P2, PT, R210, R117, PT ;  /* 0x00000075d200720c */ /* 0x000fe40003f46070 */
[----:B------:R-:W-:Y:S03]  /*126e0*/  SHF.R.U32.HI R117, RZ, 0x10, R166 ;  /* 0x00000010ff757819 */ /* 0x000fe600000116a6 */
[C---:B------:R-:W-:Y:S01]  /*126f0*/  HMMA.16816.F32 R40, R20.reuse, R30, R40 ;  /* 0x0000001e1428723c */ /* 0x040fe20000001828 */
[----:B------:R-:W2:Y:S05]  /*12700*/  LDSM.16.MT88.4 R28, [R180+0xf000] ;  /* 0x00f00000b41c783b */ /* 0x000eaa0000004200 */
[----:B------:R-:W-:Y:S02]  /*12710*/  @!P0 HADD2 R232, -R143.H0_H0, -RZ.H0_H0 ;  /* 0xa00000ff8fe88230 */ /* 0x000fe40000000900 */
[C---:B-1----:R-:W-:Y:S01]  /*12720*/  HMMA.16816.F32 R44, R20.reuse, R32, R44 ;  /* 0x00000020142c723c */ /* 0x042fe2000000182c */
[----:B------:R-:W-:Y:S03]  /*12730*/  @!P2 HADD2 R229, -R119.H0_H0, -RZ.H0_H0 ;  /* 0xa00000ff77e5a230 */ /* 0x000fe60000000900 */
[----:B------:R-:W-:Y:S04]  /*12740*/  @!P0 PRMT R143, R232, 0x5410, RZ ;  /* 0x00005410e88f8816 */ /* 0x000fe800000000ff */
[C---:B------:R-:W-:Y:S01]  /*12750*/  HMMA.16816.F32 R48, R20.reuse, R34, R48 ;  /* 0x000000221430723c */ /* 0x040fe20000001830 */
[----:B------:R-:W1:Y:S07]  /*12760*/  LDSM.16.MT88.4 R32, [R179+0xf000] ;  /* 0x00f00000b320783b */ /* 0x000e6e0000004200 */
[C---:B------:R-:W-:Y:S01]  /*12770*/  HMMA.16816.F32 R52, R20.reuse, R120, R52 ;  /* 0x000000781434723c */ /* 0x040fe20000001834 */
[----:B------:R-:W-:Y:S06]  /*12780*/  STG.E.U16 [R168.64+0x52], R143 ;  /* 0x0000528fa8007986 */ /* 0x000fec000c101508 */
[----:B------:R-:W-:Y:S01]  /*12790*/  LOP3.LUT R121, R166, 0xff, RZ, 0xc0, !PT ;  /* 0x000000ffa6797812 */ /* 0x000fe200078ec0ff */
[C---:B------:R-:W-:Y:S07]  /*127a0*/  HMMA.16816.F32 R56, R20.reuse, R122, R56 ;  /* 0x0000007a1438723c */ /* 0x040fee0000001838 */
[----:B------:R-:W-:Y:S01]  /*127b0*/  FADD.FTZ R123, R215, R132 ;  /* 0x00000084d77b7221 */ /* 0x000fe20000010000 */
[C---:B------:R-:W-:Y:S01]  /*127c0*/  HMMA.16816.F32 R60, R20.reuse, R124, R60 ;  /* 0x0000007c143c723c */ /* 0x040fe2000000183c */
[----:B------:R-:W-:Y:S03]  /*127d0*/  FADD.FTZ R122, R217, R0 ;  /* 0x00000000d97a7221 */ /* 0x000fe60000010000 */
[----:B------:R-:W-:Y:S04]  /*127e0*/  LOP3.LUT R0, R2, 0xff, RZ, 0xc0, !PT ;  /* 0x000000ff02007812 */ /* 0x000fe800078ec0ff */
[C---:B------:R-:W-:Y:S01]  /*127f0*/  HMMA.16816.F32 R64, R20.reuse, R126, R64 ;  /* 0x0000007e1440723c */ /* 0x040fe20000001840 */
[----:B------:R-:W-:Y:S01]  /*12800*/  LDSM.16.MT88.4 R124, [R177+0xd800] ;  /* 0x00d80000b17c783b */ /* 0x000fe20000004200 */
[----:B------:R-:W-:Y:S02]  /*12810*/  ISETP.GE.U32.AND P6, PT, R210, R0, PT ;  /* 0x00000000d200720c */ /* 0x000fe40003fc6070 */
[----:B------:R-:W-:Y:S04]  /*12820*/  LOP3.LUT R0, R2, 0xffff, RZ, 0xc0, !PT ;  /* 0x0000ffff02007812 */ /* 0x000fe800078ec0ff */
[C---:B----4-:R-:W-:Y:S01]  /*12830*/  HMMA.16816.F32 R68, R20.reuse, R24, R68 ;  /* 0x000000181444723c */ /* 0x050fe20000001844 */
[----:B------:R-:W-:Y:S04]  /*12840*/  SHF.R.U32.HI R0, RZ, 0x8, R0 ;  /* 0x00000008ff007819 */ /* 0x000fe80000011600 */
[----:B------:R-:W-:Y:S03]  /*12850*/  LOP3.LUT R0, R0, 0xffff, RZ, 0xc0, !PT ;  /* 0x0000ffff00007812 */ /* 0x000fe600078ec0ff */
[C---:B------:R-:W-:Y:S01]  /*12860*/  HMMA.16816.F32 R72, R20.reuse, R26, R72 ;  /* 0x0000001a1448723c */ /* 0x040fe20000001848 */
[----:B------:R-:W3:Y:S01]  /*12870*/  LDSM.16.MT88.4 R24, [R177+0x11000] ;  /* 0x01100000b118783b */ /* 0x000ee20000004200 */
[----:B------:R-:W-:Y:S02]  /*12880*/  ISETP.GE.U32.AND P1, PT, R210, R0, PT ;  /* 0x00000000d200720c */ /* 0x000fe40003f26070 */
[----:B------:R-:W-:Y:S02]  /*12890*/  LOP3.LUT R0, R167, R142, R195, 0x96, !PT ;  /* 0x0000008ea7007212 */ /* 0x000fe400078e96c3 */
[----:B------:R-:W-:Y:S02]  /*128a0*/  F2FP.PACK_AB R142, R194, R193 ;  /* 0x000000c1c28e723e */ /* 0x000fe400000000ff */
[C---:B--2---:R-:W-:Y:S04]  /*128b0*/  HMMA.16816.F32 R76, R20.reuse, R28, R76 ;  /* 0x0000001c144c723c */ /* 0x044fe8000000184c */
[----:B------:R-:W-:Y:S01]  /*128c0*/  @!P6 HADD2 R231, -R142.H0_H0, -RZ.H0_H0 ;  /* 0xa00000ff8ee7e230 */ /* 0x000fe20000000900 */
[----:B------:R-:W-:Y:S03]  /*128d0*/  PRMT R141, R142, 0x7632, R141 ;  /* 0x000076328e8d7816 */ /* 0x000fe6000000008d */
[C---:B------:R-:W-:Y:S01]  /*128e0*/  HMMA.16816.F32 R80, R20.reuse, R30, R80 ;  /* 0x0000001e1450723c */ /* 0x040fe20000001850 */
[----:B------:R-:W2:Y:S03]  /*128f0*/  LDSM.16.MT88.4 R28, [R178+0x11000] ;  /* 0x01100000b21c783b */ /* 0x000ea60000004200 */
[----:B------:R-:W-:Y:S04]  /*12900*/  @!P1 HADD2 R230, -R141.H0_H0, -RZ.H0_H0 ;  /* 0xa00000ff8de69230 */ /* 0x000fe80000000900 */
[C---:B-1----:R-:W-:Y:S07]  /*12910*/  HMMA.16816.F32 R84, R20.reuse, R32, R84 ;  /* 0x000000201454723c */ /* 0x042fee0000001854 */
[C---:B------:R-:W-:Y:S01]  /*12920*/  LOP3.LUT R32, R166.reuse, 0xffff, RZ, 0xc0, !PT ;  /* 0x0000ffffa6207812 */ /* 0x040fe200078ec0ff */
[C---:B------:R-:W-:Y:S01]  /*12930*/  HMMA.16816.F32 R88, R20.reuse, R34, R88 ;  /* 0x000000221458723c */ /* 0x040fe20000001858 */
[----:B------:R-:W-:Y:S03]  /*12940*/  LOP3.LUT R33, R166, 0xff, RZ, 0xc0, !PT ;  /* 0x000000ffa6217812 */ /* 0x000fe600078ec0ff */
[----:B------:R-:W-:Y:S02]  /*12950*/  SHF.R.U32.HI R120, RZ, 0x8, R32 ;  /* 0x00000008ff787819 */ /* 0x000fe40000011620 */
[----:B------:R-:W-:Y:S01]  /*12960*/  LOP3.LUT R32, R117, 0xff, RZ, 0xc0, !PT ;  /* 0x000000ff75207812 */ /* 0x000fe200078ec0ff */
[----:B------:R-:W-:Y:S01]  /*12970*/  FADD.FTZ R117, R218, R123 ;  /* 0x0000007bda757221 */ /* 0x000fe20000010000 */
[----:B------:R-:W-:Y:S01]  /*12980*/  ISETP.GE.U32.AND P0, PT, R210, R33, PT ;  /* 0x00000021d200720c */ /* 0x000fe20003f06070 */
[C---:B---3--:R-:W-:Y:S03]  /*12990*/  HMMA.16816.F32 R92, R20.reuse, R24, R92 ;  /* 0x00000018145c723c */ /* 0x048fe6000000185c */
[----:B------:R-:W-:Y:S01]  /*129a0*/  SHF.R.U32.HI R33, RZ, 0x18, R166 ;  /* 0x00000018ff217819 */ /* 0x000fe200000116a6 */
[----:B------:R-:W-:Y:S01]  /*129b0*/  FADD.FTZ R117, R219, R117 ;  /* 0x00000075db757221 */ /* 0x000fe20000010000 */
[----:B------:R-:W-:Y:S01]  /*129c0*/  PRMT R132, R121, 0x5410, R120 ;  /* 0x0000541079847816 */ /* 0x000fe20000000078 */
[----:B------:R-:W-:Y:S01]  /*129d0*/  FADD.FTZ R121, R220, R122 ;  /* 0x0000007adc797221 */ /* 0x000fe20000010000 */
[----:B------:R-:W-:Y:S01]  /*129e0*/  PRMT R123, R32, 0x5410, R33 ;  /* 0x00005410207b7816 */ /* 0x000fe20000000021 */
[C---:B------:R-:W-:Y:S01]  /*129f0*/  HMMA.16816.F32 R96, R20.reuse, R26, R96 ;  /* 0x0000001a1460723c */ /* 0x040fe20000001860 */
[----:B------:R-:W1:Y:S03]  /*12a00*/  LDSM.16.MT88.4 R32, [R180+0x11000] ;  /* 0x01100000b420783b */ /* 0x000e660000004200 */
[----:B------:R-:W-:Y:S01]  /*12a10*/  SHF.R.U32.HI R24, RZ, 0x10, R2 ;  /* 0x00000010ff187819 */ /* 0x000fe20000011602 */
[----:B------:R-:W-:Y:S01]  /*12a20*/  FADD.FTZ R122, R205, R117 ;  /* 0x00000075cd7a7221 */ /* 0x000fe20000010000 */
[----:B------:R-:W-:Y:S01]  /*12a30*/  PRMT R120, R142, 0x5410, R141 ;  /* 0x000054108e787816 */ /* 0x000fe2000000008d */
[----:B------:R-:W-:Y:S01]  /*12a40*/  FADD.FTZ R121, R206, R121 ;  /* 0x00000079ce797221 */ /* 0x000fe20000010000 */
[C---:B--2---:R-:W-:Y:S01]  /*12a50*/  HMMA.16816.F32 R100, R20.reuse, R28, R100 ;  /* 0x0000001c1464723c */ /* 0x044fe20000001864 */
[----:B------:R-:W-:Y:S03]  /*12a60*/  LOP3.LUT R24, R24, 0xff, RZ, 0xc0, !PT ;  /* 0x000000ff18187812 */ /* 0x000fe600078ec0ff */
[----:B------:R-:W-:Y:S01]  /*12a70*/  @!P6 PRMT R142, R231, 0x5410, RZ ;  /* 0x00005410e78ee816 */ /* 0x000fe200000000ff */
[----:B------:R-:W-:Y:S01]  /*12a80*/  FADD.FTZ R195, R207, R121 ;  /* 0x00000079cfc37221 */ /* 0x000fe20000010000 */
[----:B------:R-:W-:Y:S01]  /*12a90*/  ISETP.GE.U32.AND P6, PT, R210, R24, PT ;  /* 0x00000018d200720c */ /* 0x000fe20003fc6070 */
[----:B------:R-:W-:Y:S01]  /*12aa0*/  FADD.FTZ R159, R208, R122 ;  /* 0x0000007ad09f7221 */ /* 0x000fe20000010000 */
[C---:B------:R-:W-:Y:S01]  /*12ab0*/  HMMA.16816.F32 R104, R20.reuse, R30, R104 ;  /* 0x0000001e1468723c */ /* 0x040fe20000001868 */
[----:B------:R-:W2:Y:S03]  /*12ac0*/  LDSM.16.MT88.4 R24, [R179+0x11000] ;  /* 0x01100000b318783b */ /* 0x000ea60000004200 */
[----:B------:R-:W-:Y:S01]  /*12ad0*/  LOP3.LUT R2, R166, 0xffff, RZ, 0xc0, !PT ;  /* 0x0000ffffa6027812 */ /* 0x000fe200078ec0ff */
[----:B------:R-:W-:Y:S01]  /*12ae0*/  @!P0 HADD2 R228, -R118.H0_H0, -RZ.H0_H0 ;  /* 0xa00000ff76e48230 */ /* 0x000fe20000000900 */
[----:B------:R-:W3:Y:S01]  /*12af0*/  MUFU.EX2 R167, R133 ;  /* 0x0000008500a77308 */ /* 0x000ee20000000800 */
[----:B------:R-:W-:Y:S02]  /*12b00*/  @!P1 PRMT R141, R230, 0x5410, RZ ;  /* 0x00005410e68d9816 */ /* 0x000fe400000000ff */
[----:B------:R-:W-:Y:S01]  /*12b10*/  SHF.R.U32.HI R2, RZ, 0x8, R2 ;  /* 0x00000008ff027819 */ /* 0x000fe20000011602 */
[----:B------:R-:W-:Y:S02]  /*12b20*/  STG.E.U16 [R170.64+0x60], R142 ;  /* 0x0000608eaa007986 */ /* 0x000fe4000c101508 */
[----:B------:R-:W-:Y:S01]  /*12b30*/  @!P6 HADD2 R235, -R140.H0_H0, -RZ.H0_H0 ;  /* 0xa00000ff8cebe230 */ /* 0x000fe20000000900 */
[----:B------:R-:W-:Y:S01]  /*12b40*/  LOP3.LUT R2, R2, 0xffff, RZ, 0xc0, !PT ;  /* 0x0000ffff02027812 */ /* 0x000fe200078ec0ff */
[----:B------:R-:W-:Y:S01]  /*12b50*/  STG.E.U16 [R170.64+0x62], R141 ;  /* 0x0000628daa007986 */ /* 0x000fe2000c101508 */
[----:B------:R-:W-:Y:S02]  /*12b60*/  LOP3.LUT R30, R0, 0xff, RZ, 0xc0, !PT ;  /* 0x000000ff001e7812 */ /* 0x000fe400078ec0ff */
[----:B------:R-:W-:Y:S02]  /*12b70*/  ISETP.GE.U32.AND P1, PT, R210, R2, PT ;  /* 0x00000002d200720c */ /* 0x000fe40003f26070 */
[----:B------:R-:W-:Y:S02]  /*12b80*/  PRMT R31, R140, 0x5410, R119 ;  /* 0x000054108c1f7816 */ /* 0x000fe40000000077 */
[----:B------:R-:W-:Y:S02]  /*12b90*/  @!P6 PRMT R140, R235, 0x5410, RZ ;  /* 0x00005410eb8ce816 */ /* 0x000fe400000000ff */
[----:B------:R-:W-:Y:S01]  /*12ba0*/  @!P2 PRMT R119, R229, 0x5410, RZ ;  /* 0x00005410e577a816 */ /* 0x000fe200000000ff */
[C---:B-1----:R-:W-:Y:S01]  /*12bb0*/  HMMA.16816.F32 R12, R20.reuse, R32, R12 ;  /* 0x00000020140c723c */ /* 0x042fe2000000180c */
[----:B------:R-:W-:Y:S01]  /*12bc0*/  SHF.R.U32.HI R2, RZ, 0x10, R166 ;  /* 0x00000010ff027819 */ /* 0x000fe200000116a6 */
[----:B------:R-:W-:Y:S01]  /*12bd0*/  STG.E.U16 [R168.64+0x60], R140 ;  /* 0x0000608ca8007986 */ /* 0x000fe2000c101508 */
[--C-:B------:R-:W-:Y:S02]  /*12be0*/  SHF.R.U32.HI R28, RZ, 0x10, R0.reuse ;  /* 0x00000010ff1c7819 */ /* 0x100fe40000011600 */
[----:B------:R-:W-:Y:S01]  /*12bf0*/  LOP3.LUT R117, R2, 0xff, RZ, 0xc0, !PT ;  /* 0x000000ff02757812 */ /* 0x000fe200078ec0ff */
[----:B------:R1:W-:Y:S01]  /*12c00*/  STG.E.U16 [R168.64+0x62], R119 ;  /* 0x00006277a8007986 */ /* 0x0003e2000c101508 */
[----:B------:R-:W-:Y:S01]  /*12c10*/  LOP3.LUT R2, R0, 0xffff, RZ, 0xc0, !PT ;  /* 0x0000ffff00027812 */ /* 0x000fe200078ec0ff */
[C---:B------:R-:W-:Y:S01]  /*12c20*/  HMMA.16816.F32 R16, R20.reuse, R34, R16 ;  /* 0x000000221410723c */ /* 0x040fe20000001810 */
[----:B------:R-:W-:Y:S01]  /*12c30*/  SHF.R.U32.HI R29, RZ, 0x18, R0 ;  /* 0x00000018ff1d7819 */ /* 0x000fe20000011600 */
[----:B------:R-:W4:Y:S01]  /*12c40*/  LDSM.16.MT88.4 R32, [R178+0xd800] ;  /* 0x00d80000b220783b */ /* 0x000f220000004200 */
[----:B------:R-:W-:Y:S02]  /*12c50*/  ISETP.GE.U32.AND P6, PT, R210, R117, PT ;  /* 0x00000075d200720c */ /* 0x000fe40003fc6070 */
[----:B------:R-:W-:Y:S02]  /*12c60*/  LOP3.LUT R0, R28, 0xff, RZ, 0xc0, !PT ;  /* 0x000000ff1c007812 */ /* 0x000fe400078ec0ff */
[----:B------:R-:W-:Y:S01]  /*12c70*/  SHF.R.U32.HI R2, RZ, 0x8, R2 ;  /* 0x00000008ff027819 */ /* 0x000fe20000011602 */
[C---:B--2---:R-:W-:Y:S01]  /*12c80*/  HMMA.16816.F32 R108, R20.reuse, R24, R108 ;  /* 0x00000018146c723c */ /* 0x044fe2000000186c */
[----:B------:R-:W-:Y:S03]  /*12c90*/  PRMT R29, R0, 0x5410, R29 ;  /* 0x00005410001d7816 */ /* 0x000fe6000000001d */
[----:B------:R-:W-:Y:S01]  /*12ca0*/  PRMT R28, R30, 0x5410, R2 ;  /* 0x000054101e1c7816 */ /* 0x000fe20000000002 */
[--C-:B------:R-:W-:Y:S01]  /*12cb0*/  HSET2.LE.AND R30, R132, R139.reuse, PT ;  /* 0x0000008b841e7233 */ /* 0x100fe20003803000 */
[----:B---3--:R-:W-:Y:S01]  /*12cc0*/  F2FP.PACK_AB R2, R167, R172 ;  /* 0x000000aca702723e */ /* 0x008fe200000000ff */
[--C-:B------:R-:W-:Y:S01]  /*12cd0*/  HSET2.LE.AND R29, R29, R139.reuse, PT ;  /* 0x0000008b1d1d7233 */ /* 0x100fe20003803000 */
[----:B------:R-:W-:Y:S01]  /*12ce0*/  HMMA.16816.F32 R112, R20, R26, R112 ;  /* 0x0000001a1470723c */ /* 0x000fe20000001870 */
[--C-:B------:R-:W-:Y:S01]  /*12cf0*/  HSET2.LE.AND R28, R28, R139.reuse, PT ;  /* 0x0000008b1c1c7233 */ /* 0x100fe20003803000 */
[----:B------:R-:W2:Y:S02]  /*12d00*/  LDSM.16.MT88.4 R132, [R179+0xd800] ;  /* 0x00d80000b384783b */ /* 0x000ea40000004200 */
[----:B------:R-:W-:Y:S01]  /*12d10*/  PRMT R117, R118, 0x7632, R117 ;  /* 0x0000763276757816 */ /* 0x000fe20000000075 */
[----:B------:R-:W-:Y:S01]  /*12d20*/  @!P6 HADD2 R226, -R2.H0_H0, -RZ.H0_H0 ;  /* 0xa00000ff02e2e230 */ /* 0x000fe20000000900 */
[----:B------:R-:W-:Y:S02]  /*12d30*/  PRMT R0, R2, 0x7632, R0 ;  /* 0x0000763202007816 */ /* 0x000fe40000000000 */
[----:B------:R-:W-:Y:S01]  /*12d40*/  LOP3.LUT R29, R29, R31, RZ, 0xc0, !PT ;  /* 0x0000001f1d1d7212 */ /* 0x000fe200078ec0ff */
[----:B------:R-:W-:Y:S01]  /*12d50*/  HSET2.LE.AND R31, R123, R139, PT ;  /* 0x0000008b7b1f7233 */ /* 0x000fe20003803000 */
[----:B------:R-:W3:Y:S02]  /*12d60*/  LDSM.16.MT88.4 R20, [R177+0xf800] ;  /* 0x00f80000b114783b */ /* 0x000ee40000004200 */
[----:B------:R-:W-:Y:S01]  /*12d70*/  PRMT R24, R118, 0x5410, R117 ;  /* 0x0000541076187816 */ /* 0x000fe20000000075 */
[----:B------:R-:W-:Y:S01]  /*12d80*/  @!P1 HADD2 R227, -R117.H0_H0, -RZ.H0_H0 ;  /* 0xa00000ff75e39230 */ /* 0x000fe20000000900 */
[----:B------:R-:W-:Y:S02]  /*12d90*/  LOP3.LUT R28, R28, R120, RZ, 0xc0, !PT ;  /* 0x000000781c1c7212 */ /* 0x000fe400078ec0ff */
[----:B------:R-:W-:Y:S02]  /*12da0*/  PRMT R120, R2, 0x5410, R0 ;  /* 0x0000541002787816 */ /* 0x000fe40000000000 */
[----:B------:R-:W-:Y:S01]  /*12db0*/  LOP3.LUT R30, R30, R24, RZ, 0xc0, !PT ;  /* 0x000000181e1e7212 */ /* 0x000fe200078ec0ff */
[----:B------:R-:W-:Y:S01]  /*12dc0*/  LDSM.16.MT88.4 R136, [R180+0xf800] ;  /* 0x00f80000b488783b */ /* 0x000fe20000004200 */
[----:B------:R-:W-:Y:S02]  /*12dd0*/  LOP3.LUT R31, R31, R120, RZ, 0xc0, !PT ;  /* 0x000000781f1f7212 */ /* 0x000fe400078ec0ff */
[----:B------:R-:W-:Y:S02]  /*12de0*/  @!P0 PRMT R118, R228, 0x5410, RZ ;  /* 0x00005410e4768816 */ /* 0x000fe400000000ff */
[----:B------:R-:W-:Y:S02]  /*12df0*/  @!P1 PRMT R117, R227, 0x5410, RZ ;  /* 0x00005410e3759816 */ /* 0x000fe400000000ff */
[----:B------:R-:W-:Y:S01]  /*12e00*/  @!P6 PRMT R2, R226, 0x5410, RZ ;  /* 0x00005410e202e816 */ /* 0x000fe200000000ff */
[C---:B------:R-:W-:Y:S01]  /*12e10*/  HMMA.16816.F32 R120, R28.reuse, R124, R4 ;  /* 0x0000007c1c78723c */ /* 0x040fe20000001804 */
[----:B------:R-:W5:Y:S01]  /*12e20*/  LDSM.16.MT88.4 R24, [R178+0xf800] ;  /* 0x00f80000b218783b */ /* 0x000f620000004200 */
[----:B------:R-:W-:Y:S02]  /*12e30*/  SHF.R.U32.HI R166, RZ, 0x18, R166 ;  /* 0x00000018ffa67819 */ /* 0x000fe400000116a6 */
[----:B------:R-:W-:Y:S02]  /*12e40*/  ISETP.GT.AND P1, PT, R196, RZ, PT ;  /* 0x000000ffc400720c */ /* 0x000fe40003f24270 */
[----:B------:R-:W-:Y:S02]  /*12e50*/  ISETP.GE.U32.AND P2, PT, R210, R166, PT ;  /* 0x000000a6d200720c */ /* 0x000fe40003f46070 */
[C---:B------:R-:W-:Y:S01]  /*12e60*/  HMMA.16816.F32 R124, R28.reuse, R126, R8 ;  /* 0x0000007e1c7c723c */ /* 0x040fe20000001808 */
[----:B------:R-:W3:Y:S03]  /*12e70*/  LDSM.16.MT88.4 R4, [R179+0xf800] ;  /* 0x00f80000b304783b */ /* 0x000ee60000004200 */
[----:B-1----:R-:W-:Y:S04]  /*12e80*/  IADD3 R119, P0, R170, -0x80, RZ ;  /* 0xffffff80aa777810 */ /* 0x002fe80007f1e0ff */
[C---:B----4-:R-:W-:Y:S01]  /*12e90*/  HMMA.16816.F32 R36, R28.reuse, R32, R36 ;  /* 0x000000201c24723c */ /* 0x050fe20000001824 */
[----:B------:R-:W1:Y:S03]  /*12ea0*/  LDSM.16.MT88.4 R8, [R177+0x11800] ;  /* 0x01180000b108783b */ /* 0x000e660000004200 */
[----:B------:R-:W-:Y:S04]  /*12eb0*/  @!P2 HADD2 R221, -R0.H0_H0, -RZ.H0_H0 ;  /* 0xa00000ff00dda230 */ /* 0x000fe80000000900 */
[C---:B------:R-:W-:Y:S01]  /*12ec0*/  HMMA.16816.F32 R40, R28.reuse, R34, R40 ;  /* 0x000000221c28723c */ /* 0x040fe20000001828 */
[----:B------:R4:W-:Y:S03]  /*12ed0*/  STG.E.U16 [R170.64+0x70], R118 ;  /* 0x00007076aa007986 */ /* 0x0009e6000c101508 */
[----:B------:R-:W-:Y:S01]  /*12ee0*/  @!P2 PRMT R0, R221, 0x5410, RZ ;  /* 0x00005410dd00a816 */ /* 0x000fe200000000ff */
[----:B------:R1:W-:Y:S03]  /*12ef0*/  STG.E.U16 [R170.64+0x72], R117 ;  /* 0x00007275aa007986 */ /* 0x0003e6000c101508 */
[C---:B------:R-:W-:Y:S01]  /*12f00*/  HMMA.16816.F32 R44, R28.reuse, R128, R44 ;  /* 0x000000801c2c723c */ /* 0x040fe2000000182c */
[----:B------:R-:W-:Y:S04]  /*12f10*/  STG.E.U16 [R168.64+0x70], R2 ;  /* 0x00007002a8007986 */ /* 0x000fe8000c101508 */
[----:B------:R-:W-:Y:S03]  /*12f20*/  STG.E.U16 [R168.64+0x72], R0 ;  /* 0x00007200a8007986 */ /* 0x000fe6000c101508 */
[C---:B------:R-:W-:Y:S08]  /*12f30*/  HMMA.16816.F32 R48, R28.reuse, R130, R48 ;  /* 0x000000821c30723c */ /* 0x040ff00000001830 */
[C---:B--2---:R-:W-:Y:S01]  /*12f40*/  HMMA.16816.F32 R52, R28.reuse, R132, R52 ;  /* 0x000000841c34723c */ /* 0x044fe20000001834 */
[----:B----4-:R-:W-:Y:S07]  /*12f50*/  IADD3.X R118, R171, -0x1, RZ, P0, !PT ;  /* 0xffffffffab767810 */ /* 0x010fee00007fe4ff */
[C---:B------:R-:W-:Y:S01]  /*12f60*/  HMMA.16816.F32 R56, R28.reuse, R134, R56 ;  /* 0x000000861c38723c */ /* 0x040fe20000001838 */
[----:B------:R-:W-:Y:S03]  /*12f70*/  LDSM.16.MT88.4 R132, [R180+0x11800] ;  /* 0x01180000b484783b */ /* 0x000fe60000004200 */
[----:B-1----:R-:W-:Y:S04]  /*12f80*/  IMAD.MOV.U32 R117, RZ, RZ, R3 ;  /* 0x000000ffff757224 */ /* 0x002fe800078e0003 */
[C---:B---3--:R-:W-:Y:S08]  /*12f90*/  HMMA.16816.F32 R60, R28.reuse, R20, R60 ;  /* 0x000000141c3c723c */ /* 0x048ff0000000183c */
[C---:B------:R-:W-:Y:S01]  /*12fa0*/  HMMA.16816.F32 R64, R28.reuse, R22, R64 ;  /* 0x000000161c40723c */ /* 0x040fe20000001840 */
[----:B------:R-:W1:Y:S07]  /*12fb0*/  LDSM.16.MT88.4 R20, [R178+0x11800] ;  /* 0x01180000b214783b */ /* 0x000e6e0000004200 */
[C---:B-----5:R-:W-:Y:S08]  /*12fc0*/  HMMA.16816.F32 R68, R28.reuse, R24, R68 ;  /* 0x000000181c44723c */ /* 0x060ff00000001844 */
[C---:B------:R-:W-:Y:S08]  /*12fd0*/  HMMA.16816.F32 R72, R28.reuse, R26, R72 ;  /* 0x0000001a1c48723c */ /* 0x040ff00000001848 */
[C---:B------:R-:W-:Y:S08]  /*12fe0*/  HMMA.16816.F32 R76, R28.reuse, R136, R76 ;  /* 0x000000881c4c723c */ /* 0x040ff0000000184c */
[C---:B------:R-:W-:Y:S08]  /*12ff0*/  HMMA.16816.F32 R80, R28.reuse, R138, R80 ;  /* 0x0000008a1c50723c */ /* 0x040ff00000001850 */
[C---:B------:R-:W-:Y:S08]  /*13000*/  HMMA.16816.F32 R84, R28.reuse, R4, R84 ;  /* 0x000000041c54723c */ /* 0x040ff00000001854 */
[C---:B------:R-:W-:Y:S01]  /*13010*/  HMMA.16816.F32 R88, R28.reuse, R6, R88 ;  /* 0x000000061c58723c */ /* 0x040fe20000001858 */
[----:B------:R-:W2:Y:S07]  /*13020*/  LDSM.16.MT88.4 R4, [R179+0x11800] ;  /* 0x01180000b304783b */ /* 0x000eae0000004200 */
[C---:B------:R-:W-:Y:S07]  /*13030*/  HMMA.16816.F32 R92, R28.reuse, R8, R92 ;  /* 0x000000081c5c723c */ /* 0x040fee000000185c */
[----:B------:R-:W-:Y:S01]  /*13040*/  FADD.FTZ R9, R211, R159 ;  /* 0x0000009fd3097221 */ /* 0x000fe20000010000 */
[C---:B------:R-:W-:Y:S01]  /*13050*/  HMMA.16816.F32 R96, R28.reuse, R10, R96 ;  /* 0x0000000a1c60723c */ /* 0x040fe20000001860 */
[----:B------:R-:W-:Y:S04]  /*13060*/  FADD.FTZ R8, R214, R195 ;  /* 0x000000c3d6087221 */ /* 0x000fe80000010000 */
[----:B------:R-:W-:Y:S02]  /*13070*/  FADD.FTZ R8, R213, R8 ;  /* 0x00000008d5087221 */ /* 0x000fe40000010000 */
[----:B------:R-:W-:Y:S01]  /*13080*/  FADD.FTZ R10, R212, R9 ;  /* 0x00000009d40a7221 */ /* 0x000fe20000010000 */
[C---:B-1----:R-:W-:Y:S01]  /*13090*/  HMMA.16816.F32 R100, R28.reuse, R20, R100 ;  /* 0x000000141c64723c */ /* 0x042fe20000001864 */
[----:B------:R-:W-:Y:S03]  /*130a0*/  FADD.FTZ R9, R204, R8 ;  /* 0x00000008cc097221 */ /* 0x000fe60000010000 */
[----:B------:R-:W-:Y:S02]  /*130b0*/  FADD.FTZ R8, R202, R10 ;  /* 0x0000000aca087221 */ /* 0x000fe40000010000 */
[----:B------:R-:W-:Y:S02]  /*130c0*/  FADD.FTZ R9, R203, R9 ;  /* 0x00000009cb097221 */ /* 0x000fe40000010000 */
[C---:B------:R-:W-:Y:S01]  /*130d0*/  HMMA.16816.F32 R104, R28.reuse, R22, R104 ;  /* 0x000000161c68723c */ /* 0x040fe20000001868 */
        /* <DEDUP_REMOVED lines=11> */
[C---:B--2---:R-:W-:Y:S07]  /*13190*/  HMMA.16816.F32 R108, R28.reuse, R4, R108 ;  /* 0x000000041c6c723c */ /* 0x044fee000000186c */
[----:B------:R-:W-:Y:S01]  /*131a0*/  FADD.FTZ R4, R174, R2 ;  /* 0x00000002ae047221 */ /* 0x000fe20000010000 */
[----:B------:R-:W-:Y:S01]  /*131b0*/  HMMA.16816.F32 R112, R28, R6, R112 ;  /* 0x000000061c70723c */ /* 0x000fe20000001870 */
[----:B------:R-:W-:Y:S03]  /*131c0*/  FADD.FTZ R2, R172, R0 ;  /* 0x00000000ac027221 */ /* 0x000fe60000010000 */
[----:B------:R-:W-:Y:S01]  /*131d0*/  FADD.FTZ R4, R173, R4 ;  /* 0x00000004ad047221 */ /* 0x000fe20000010000 */
[----:B------:R-:W-:Y:S01]  /*131e0*/  IADD3 R0, R196, -0x1, RZ ;  /* 0xffffffffc4007810 */ /* 0x000fe20007ffe0ff */
[----:B------:R-:W-:Y:S03]  /*131f0*/  FADD.FTZ R2, R167, R2 ;  /* 0x00000002a7027221 */ /* 0x000fe60000010000 */
[----:B------:R1:W-:Y:S03]  /*13200*/  STL [R1+0x10], R4 ;  /* 0x0000100401007387 */ /* 0x0003e60000100800 */
[----:B------:R-:W-:Y:S01]  /*13210*/  IMAD.MOV.U32 R196, RZ, RZ, R0 ;  /* 0x000000ffffc47224 */ /* 0x000fe200078e0000 */
[----:B------:R1:W-:Y:S01]  /*13220*/  STL [R1+0x14], R2 ;  /* 0x0000140201007387 */ /* 0x0003e20000100800 */
[----:B------:R-:W-:Y:S01]  /*13230*/  IMAD.MOV.U32 R0, RZ, RZ, R116 ;  /* 0x000000ffff007224 */ /* 0x000fe200078e0074 */
[----:B-1----:R-:W-:-:S05]  /*13240*/  @P1 BRA `(.L_x_604) ;  /* 0xffffb7f000001947 */ /* 0x002fca000383ffff */
.L_x_603:
[----:B---3--:R-:W2:Y:S04]  /*13250*/  LDL.LU R5, [R1+0x10] ;  /* 0x0000100001057983 */ /* 0x008ea80000300800 */
[----:B------:R-:W3:Y:S04]  /*13260*/  LDL.LU R4, [R1+0x14] ;  /* 0x0000140001047983 */ /* 0x000ee80000300800 */
[----:B------:R-:W4:Y:S01]  /*13270*/  LDL.LU R143, [R1+0x58] ;  /* 0x00005800018f7983 */ /* 0x000f220000300800 */
[----:B------:R-:W-:-:S03]  /*13280*/  MOV R6, 0x3f800000 ;  /* 0x3f80000000067802 */ /* 0x000fc60000000f00 */
[----:B------:R-:W1:Y:S02]  /*13290*/  S2R R141, SR_TID.X ;  /* 0x00000000008d7919 */ /* 0x000e640000002100 */
[----:B-1----:R-:W-:-:S04]  /*132a0*/  SHF.R.S32.HI R142, RZ, 0x1f, R141 ;  /* 0x0000001fff8e7819 */ /* 0x002fc8000001148d */
[CC--:B------:R-:W-:Y:S02]  /*132b0*/  LEA.HI R8, R142.reuse, R141.reuse, RZ, 0x2 ;  /* 0x0000008d8e087211 */ /* 0x0c0fe400078f10ff */
[----:B------:R-:W-:Y:S02]  /*132c0*/  LEA.HI R140, R142, R141, RZ, 0x5 ;  /* 0x0000008d8e8c7211 */ /* 0x000fe400078f28ff */
[----:B------:R-:W-:Y:S01]  /*132d0*/  SHF.R.S32.HI R7, RZ, 0x1f, R8 ;  /* 0x0000001fff077819 */ /* 0x000fe20000011408 */
[----:B--2---:R-:W1:Y:S04]  /*132e0*/  SHFL.BFLY PT, R2, R5, 0x2, 0x1f ;  /* 0x0c401f0005027f89 */ /* 0x004e6800000e0000 */
[----:B---3--:R-:W2:Y:S01]  /*132f0*/  SHFL.BFLY PT, R0, R4, 0x2, 0x1f ;  /* 0x0c401f0004007f89 */ /* 0x008ea200000e0000 */
[----:B----4-:R-:W-:Y:S01]  /*13300*/  ISETP.NE.AND P0, PT, R143, -0x1, PT ;  /* 0xffffffff8f00780c */ /* 0x010fe20003f05270 */
[----:B-1----:R-:W-:-:S02]  /*13310*/  FADD.FTZ R2, R2, R5 ;  /* 0x0000000502027221 */ /* 0x002fc40000010000 */
[----:B--2---:R-:W-:-:S03]  /*13320*/  FADD.FTZ R0, R0, R4 ;  /* 0x0000000400007221 */ /* 0x004fc60000010000 */
[----:B------:R-:W1:Y:S04]  /*13330*/  SHFL.BFLY PT, R5, R2, 0x1, 0x1f ;  /* 0x0c201f0002057f89 */ /* 0x000e6800000e0000 */
[----:B------:R-:W2:Y:S01]  /*13340*/  SHFL.BFLY PT, R4, R0, 0x1, 0x1f ;  /* 0x0c201f0000047f89 */ /* 0x000ea200000e0000 */
[----:B-1----:R-:W-:Y:S01]  /*13350*/  FADD.FTZ R117, R2, R5 ;  /* 0x0000000502757221 */ /* 0x002fe20000010000 */
[----:B------:R-:W-:Y:S01]  /*13360*/  MOV R2, 0x3f800000 ;  /* 0x3f80000000027802 */ /* 0x000fe20000000f00 */
[----:B--2---:R-:W-:-:S03]  /*13370*/  FADD.FTZ R118, R0, R4 ;  /* 0x0000000400767221 */ /* 0x004fc60000010000 */
[----:B------:R-:W-:Y:S01]  /*13380*/  FSETP.NE.FTZ.AND P4, PT, R117, RZ, PT ;  /* 0x000000ff7500720b */ /* 0x000fe20003f95000 */
[C---:B------:R-:W-:Y:S01]  /*13390*/  @P0 IMAD.WIDE.U32 R4, R143.reuse, c[0x0][0x1e8], RZ ;  /* 0x00007a008f040a25 */ /* 0x040fe200078e00ff */
[----:B------:R-:W-:Y:S02]  /*133a0*/  SHF.R.S32.HI R0, RZ, 0x2, R8 ;  /* 0x00000002ff007819 */ /* 0x000fe40000011408 */
[----:B------:R-:W-:Y:S01]  /*133b0*/  FSETP.NE.FTZ.AND P3, PT, R118, RZ, PT ;  /* 0x000000ff7600720b */ /* 0x000fe20003f75000 */
[----:B------:R-:W-:Y:S01]  /*133c0*/  @P0 IMAD R138, R143, c[0x0][0x1ec], R5 ;  /* 0x00007b008f8a0a24 */ /* 0x000fe200078e0205 */
[----:B------:R-:W-:Y:S02]  /*133d0*/  LEA.HI R7, R7, R0, RZ, 0x3 ;  /* 0x0000000007077211 */ /* 0x000fe400078f18ff */
[----:B------:R-:W-:Y:S02]  /*133e0*/  LOP3.LUT R8, R8, 0x3ffffffc, RZ, 0xc0, !PT ;  /* 0x3ffffffc08087812 */ /* 0x000fe400078ec0ff */
[----:B------:R-:W-:-:S02]  /*133f0*/  LOP3.LUT R7, R7, 0xfffffff8, RZ, 0xc0, !PT ;  /* 0xfffffff807077812 */ /* 0x000fc400078ec0ff */
[----:B------:R-:W-:Y:S01]  /*13400*/  SHF.R.S32.HI R5, RZ, 0x5, R140 ;  /* 0x00000005ff057819 */ /* 0x000fe2000001148c */
[----:B------:R-:W1:Y:S01]  /*13410*/  @P4 MUFU.RCP R2, R117 ;  /* 0x0000007500024308 */ /* 0x000e620000001000 */
[----:B------:R-:W-:Y:S02]  /*13420*/  IADD3 R8, -R8, R141, RZ ;  /* 0x0000008d08087210 */ /* 0x000fe40007ffe1ff */
[----:B------:R-:W-:Y:S02]  /*13430*/  IADD3 R16, R0, -R7, RZ ;  /* 0x8000000700107210 */ /* 0x000fe40007ffe0ff */
[----:B------:R-:W-:Y:S02]  /*13440*/  LEA R139, R5, R8, 0x9 ;  /* 0x00000008058b7211 */ /* 0x000fe400078e48ff */
[----:B------:R-:W-:Y:S01]  /*13450*/  @P0 MOV R137, R4 ;  /* 0x0000000400890202 */ /* 0x000fe20000000f00 */
[----:B------:R-:W2:Y:S01]  /*13460*/  @P3 MUFU.RCP R6, R118 ;  /* 0x0000007600063308 */ /* 0x000ea20000001000 */
[----:B------:R-:W-:Y:S01]  /*13470*/  R2P PR, R16, 0x6 ;  /* 0x0000000610007804 */ /* 0x000fe20000000000 */
[----:B-1----:R-:W-:-:S04]  /*13480*/  FMUL.FTZ R2, R2, c[0x0][0x2dc] ;  /* 0x0000b70002027a20 */ /* 0x002fc80000410000 */
[C---:B------:R-:W-:Y:S02]  /*13490*/  FMUL.FTZ R14, R2.reuse, R37 ;  /* 0x00000025020e7220 */ /* 0x040fe40000410000 */
[C---:B------:R-:W-:Y:S02]  /*134a0*/  FMUL.FTZ R68, R2.reuse, R68 ;  /* 0x0000004402447220 */ /* 0x040fe40000410000 */
[----:B------:R-:W-:Y:S02]  /*134b0*/  FMUL.FTZ R37, R2, R69 ;  /* 0x0000004502257220 */ /* 0x000fe40000410000 */
[----:B--2---:R-:W-:Y:S02]  /*134c0*/  FMUL.FTZ R0, R6, c[0x0][0x2dc] ;  /* 0x0000b70006007a20 */ /* 0x004fe40000410000 */
[C---:B------:R-:W-:Y:S01]  /*134d0*/  FMUL.FTZ R136, R2.reuse, R120 ;  /* 0x0000007802887220 */ /* 0x040fe20000410000 */
[----:B------:R-:W-:Y:S01]  /*134e0*/  F2FP.PACK_AB R37, R37, R68 ;  /* 0x000000442525723e */ /* 0x000fe200000000ff */
[C---:B------:R-:W-:Y:S01]  /*134f0*/  FMUL.FTZ R5, R2.reuse, R121 ;  /* 0x0000007902057220 */ /* 0x040fe20000410000 */
[----:B------:R1:W5:Y:S01]  /*13500*/  LDL R68, [R1+0x88] ;  /* 0x0000880001447983 */ /* 0x0003620000100800 */
[----:B------:R-:W-:-:S02]  /*13510*/  FMUL.FTZ R12, R2, R41 ;  /* 0x00000029020c7220 */ /* 0x000fc40000410000 */
[C---:B------:R-:W-:Y:S01]  /*13520*/  FMUL.FTZ R10, R2.reuse, R45 ;  /* 0x0000002d020a7220 */ /* 0x040fe20000410000 */
[----:B------:R-:W-:Y:S01]  /*13530*/  F2FP.PACK_AB R5, R5, R136 ;  /* 0x000000880505723e */ /* 0x000fe200000000ff */
[C---:B------:R-:W-:Y:S02]  /*13540*/  FMUL.FTZ R124, R2.reuse, R124 ;  /* 0x0000007c027c7220 */ /* 0x040fe40000410000 */
[C---:B------:R-:W-:Y:S02]  /*13550*/  FMUL.FTZ R6, R2.reuse, R125 ;  /* 0x0000007d02067220 */ /* 0x040fe40000410000 */
        /* <DEDUP_REMOVED lines=10> */
[C---:B------:R-:W-:Y:S02]  /*13600*/  FMUL.FTZ R45, R2.reuse, R53 ;  /* 0x00000035022d7220 */ /* 0x040fe40000410000 */
[C---:B------:R-:W-:Y:S02]  /*13610*/  FMUL.FTZ R56, R2.reuse, R56 ;  /* 0x0000003802387220 */ /* 0x040fe40000410000 */
[C---:B------:R-:W-:Y:S01]  /*13620*/  FMUL.FTZ R57, R2.reuse, R57 ;  /* 0x0000003902397220 */ /* 0x040fe20000410000 */
[----:B------:R-:W-:Y:S01]  /*13630*/  F2FP.PACK_AB R45, R45, R52 ;  /* 0x000000342d2d723e */ /* 0x000fe200000000ff */
[C---:B------:R-:W-:Y:S02]  /*13640*/  FMUL.FTZ R60, R2.reuse, R60 ;  /* 0x0000003c023c7220 */ /* 0x040fe40000410000 */
[C---:B------:R-:W-:Y:S02]  /*13650*/  FMUL.FTZ R41, R2.reuse, R61 ;  /* 0x0000003d02297220 */ /* 0x040fe40000410000 */
[----:B------:R-:W-:-:S02]  /*13660*/  FMUL.FTZ R64, R2, R64 ;  /* 0x0000004002407220 */ /* 0x000fc40000410000 */
[C---:B------:R-:W-:Y:S01]  /*13670*/  FMUL.FTZ R65, R2.reuse, R65 ;  /* 0x0000004102417220 */ /* 0x040fe20000410000 */
[----:B------:R-:W-:Y:S01]  /*13680*/  F2FP.PACK_AB R41, R41, R60 ;  /* 0x0000003c2929723e */ /* 0x000fe200000000ff */
[C---:B------:R-:W-:Y:S02]  /*13690*/  FMUL.FTZ R72, R2.reuse, R72 ;  /* 0x0000004802487220 */ /* 0x040fe40000410000 */
[C---:B------:R-:W-:Y:S02]  /*136a0*/  FMUL.FTZ R35, R2.reuse, R73 ;  /* 0x0000004902237220 */ /* 0x040fe40000410000 */
        /* <DEDUP_REMOVED lines=28> */
[C---:B------:R-:W-:Y:S02]  /*13870*/  FMUL.FTZ R133, R2.reuse, R133 ;  /* 0x0000008502857220 */ /* 0x040fe40000410000 */
[----:B------:R-:W-:-:S02]  /*13880*/  FMUL.FTZ R108, R2, R108 ;  /* 0x0000006c026c7220 */ /* 0x000fc40000410000 */
[C---:B------:R-:W-:Y:S02]  /*13890*/  FMUL.FTZ R109, R2.reuse, R109 ;  /* 0x0000006d026d7220 */ /* 0x040fe40000410000 */
[C---:B------:R-:W-:Y:S02]  /*138a0*/  FMUL.FTZ R112, R2.reuse, R112 ;  /* 0x0000007002707220 */ /* 0x040fe40000410000 */
[----:B------:R-:W-:Y:S02]  /*138b0*/  FMUL.FTZ R113, R2, R113 ;  /* 0x0000007102717220 */ /* 0x000fe40000410000 */
[C---:B------:R-:W-:Y:S02]  /*138c0*/  FMUL.FTZ R2, R0.reuse, R46 ;  /* 0x0000002e00027220 */ /* 0x040fe40000410000 */
[C---:B------:R-:W-:Y:S01]  /*138d0*/  FMUL.FTZ R9, R0.reuse, R38 ;  /* 0x0000002600097220 */ /* 0x040fe20000410000 */
[----:B------:R-:W-:Y:S01]  /*138e0*/  F2FP.PACK_AB R52, R113, R112 ;  /* 0x000000707134723e */ /* 0x000fe200000000ff */
[----:B------:R-:W-:-:S02]  /*138f0*/  FMUL.FTZ R7, R0, R42 ;  /* 0x0000002a00077220 */ /* 0x000fc40000410000 */
[C---:B------:R-:W-:Y:S01]  /*13900*/  FMUL.FTZ R15, R0.reuse, R47 ;  /* 0x0000002f000f7220 */ /* 0x040fe20000410000 */
[----:B------:R-:W-:Y:S01]  /*13910*/  F2FP.PACK_AB R47, R17, R48 ;  /* 0x00000030112f723e */ /* 0x000fe200000000ff */
[C---:B------:R-:W-:Y:S01]  /*13920*/  FMUL.FTZ R46, R0.reuse, R51 ;  /* 0x00000033002e7220 */ /* 0x040fe20000410000 */
[----:B------:R-:W-:Y:S01]  /*13930*/  F2FP.PACK_AB R17, R129, R128 ;  /* 0x000000808111723e */ /* 0x000fe200000000ff */
[C---:B------:R-:W-:Y:S01]  /*13940*/  FMUL.FTZ R122, R0.reuse, R122 ;  /* 0x0000007a007a7220 */ /* 0x040fe20000410000 */
[----:B------:R-:W-:Y:S01]  /*13950*/  F2FP.PACK_AB R15, R15, R2 ;  /* 0x000000020f0f723e */ /* 0x000fe200000000ff */
[----:B------:R-:W-:Y:S01]  /*13960*/  FMUL.FTZ R4, R0, R123 ;  /* 0x0000007b00047220 */ /* 0x000fe20000410000 */
[----:B------:R-:W-:Y:S01]  /*13970*/  LOP3.LUT R2, R16, 0x1, RZ, 0xc0, !PT ;  /* 0x0000000110027812 */ /* 0x000fe200078ec0ff */
[C---:B------:R-:W-:Y:S01]  /*13980*/  FMUL.FTZ R126, R0.reuse, R126 ;  /* 0x0000007e007e7220 */ /* 0x040fe20000410000 */
[----:B------:R-:W-:Y:S01]  /*13990*/  F2FP.PACK_AB R48, R109, R108 ;  /* 0x0000006c6d30723e */ /* 0x000fe200000000ff */
[----:B------:R-:W-:Y:S01]  /*139a0*/  FMUL.FTZ R8, R0, R127 ;  /* 0x0000007f00087220 */ /* 0x000fe20000410000 */
[----:B------:R-:W-:Y:S01]  /*139b0*/  ISETP.NE.U32.AND P5, PT, R2, 0x1, PT ;  /* 0x000000010200780c */ /* 0x000fe20003fa5070 */
[----:B------:R-:W-:Y:S01]  /*139c0*/  FMUL.FTZ R13, R0, R39 ;  /* 0x00000027000d7220 */ /* 0x000fe20000410000 */
[----:B------:R-:W-:Y:S01]  /*139d0*/  F2FP.PACK_AB R4, R4, R122 ;  /* 0x0000007a0404723e */ /* 0x000fe200000000ff */
[----:B------:R-:W-:Y:S01]  /*139e0*/  FMUL.FTZ R11, R0, R43 ;  /* 0x0000002b000b7220 */ /* 0x000fe20000410000 */
[----:B------:R-:W-:Y:S01]  /*139f0*/  F2FP.PACK_AB R8, R8, R126 ;  /* 0x0000007e0808723e */ /* 0x000fe200000000ff */
[C---:B------:R-:W-:Y:S01]  /*13a00*/  FMUL.FTZ R50, R0.reuse, R50 ;  /* 0x0000003200327220 */ /* 0x040fe20000410000 */
[----:B------:R-:W-:Y:S01]  /*13a10*/  F2FP.PACK_AB R13, R13, R9 ;  /* 0x000000090d0d723e */ /* 0x000fe200000000ff */
[C---:B------:R-:W-:Y:S01]  /*13a20*/  FMUL.FTZ R54, R0.reuse, R54 ;  /* 0x0000003600367220 */ /* 0x040fe20000410000 */
[----:B------:R-:W-:Y:S01]  /*13a30*/  MOV R9, 0x20 ;  /* 0x0000002000097802 */ /* 0x000fe20000000f00 */
[C---:B------:R-:W-:Y:S01]  /*13a40*/  FMUL.FTZ R44, R0.reuse, R55 ;  /* 0x00000037002c7220 */ /* 0x040fe20000410000 */
[----:B------:R-:W-:Y:S01]  /*13a50*/  F2FP.PACK_AB R11, R11, R7 ;  /* 0x000000070b0b723e */ /* 0x000fe200000000ff */
        /* <DEDUP_REMOVED lines=10> */
[C---:B------:R-:W-:Y:S01]  /*13b00*/  FMUL.FTZ R38, R0.reuse, R67 ;  /* 0x0000004300267220 */ /* 0x040fe20000410000 */
[----:B------:R-:W-:Y:S01]  /*13b10*/  F2FP.PACK_AB R43, R57, R56 ;  /* 0x00000038392b723e */ /* 0x000fe200000000ff */
        /* <DEDUP_REMOVED lines=16> */
[C---:B------:R-:W-:Y:S01]  /*13c20*/  FMUL.FTZ R86, R0.reuse, R86 ;  /* 0x0000005600567220 */ /* 0x040fe20000410000 */
[----:B------:R-:W2:Y:S01]  /*13c30*/  S2R R65, SR_CTAID.X ;  /* 0x0000000000417919 */ /* 0x000ea20000002500 */
[----:B------:R-:W-:Y:S01]  /*13c40*/  FMUL.FTZ R28, R0, R87 ;  /* 0x00000057001c7220 */ /* 0x000fe20000410000 */
[----:B------:R-:W-:Y:S01]  /*13c50*/  F2FP.PACK_AB R30, R30, R82 ;  /* 0x000000521e1e723e */ /* 0x000fe200000000ff */
[C---:B------:R-:W-:Y:S01]  /*13c60*/  FMUL.FTZ R90, R0.reuse, R90 ;  /* 0x0000005a005a7220 */ /* 0x040fe20000410000 */
[----:B------:R-:W3:Y:S01]  /*13c70*/  S2R R64, SR_CTAID.Z ;  /* 0x0000000000407919 */ /* 0x000ee20000002700 */
        /* <DEDUP_REMOVED lines=18> */
[C---:B------:R-:W-:Y:S02]  /*13da0*/  FMUL.FTZ R49, R0.reuse, R135 ;  /* 0x0000008700317220 */ /* 0x040fe40000410000 */
[----:B------:R-:W-:-:S02]  /*13db0*/  FMUL.FTZ R110, R0, R110 ;  /* 0x0000006e006e7220 */ /* 0x000fc40000410000 */
[C---:B------:R-:W-:Y:S01]  /*13dc0*/  FMUL.FTZ R53, R0.reuse, R111 ;  /* 0x0000006f00357220 */ /* 0x040fe20000410000 */
[----:B------:R-:W-:Y:S01]  /*13dd0*/  F2FP.PACK_AB R49, R49, R134 ;  /* 0x000000863131723e */ /* 0x000fe200000000ff */
[C---:B------:R-:W-:Y:S02]  /*13de0*/  FMUL.FTZ R114, R0.reuse, R114 ;  /* 0x0000007200727220 */ /* 0x040fe40000410000 */
[----:B------:R-:W-:Y:S01]  /*13df0*/  FMUL.FTZ R51, R0, R115 ;  /* 0x0000007300337220 */ /* 0x000fe20000410000 */
[----:B------:R-:W-:Y:S02]  /*13e00*/  SHF.L.U32 R0, R16, 0x6, RZ ;  /* 0x0000000610007819 */ /* 0x000fe400000006ff */
[----:B------:R-:W-:Y:S02]  /*13e10*/  F2FP.PACK_AB R16, R131, R130 ;  /* 0x000000828310723e */ /* 0x000fe400000000ff */
[----:B------:R-:W-:Y:S02]  /*13e20*/  LOP3.LUT R0, R0, 0x1c0, RZ, 0xc0, !PT ;  /* 0x000001c000007812 */ /* 0x000fe400078ec0ff */
[----:B------:R-:W-:-:S02]  /*13e30*/  F2FP.PACK_AB R53, R53, R110 ;  /* 0x0000006e3535723e */ /* 0x000fc400000000ff */
[----:B------:R-:W-:Y:S02]  /*13e40*/  LEA.HI R0, R0, R0, RZ, 0x1d ;  /* 0x0000000000007211 */ /* 0x000fe400078fe8ff */
[----:B------:R-:W-:Y:S02]  /*13e50*/  F2FP.PACK_AB R51, R51, R114 ;  /* 0x000000723333723e */ /* 0x000fe400000000ff */
[----:B------:R-:W-:-:S04]  /*13e60*/  LEA R0, R139, R0, 0x1 ;  /* 0x000000008b007211 */ /* 0x000fc800078e08ff */
[----:B------:R-:W-:-:S04]  /*13e70*/  SHF.L.U32 R0, R0, 0x1, RZ ;  /* 0x0000000100007819 */ /* 0x000fc800000006ff */
[C---:B------:R-:W-:Y:S01]  /*13e80*/  IADD3 R2, R0.reuse, -0x10, RZ ;  /* 0xfffffff000027810 */ /* 0x040fe20007ffe0ff */
[----:B------:R4:W-:Y:S01]  /*13e90*/  STS [R0+0x400], R4 ;  /* 0x0004000400007388 */ /* 0x0009e20000000800 */
[----:B------:R-:W-:-:S03]  /*13ea0*/  @P5 IADD3 R2, R0, 0x10, RZ ;  /* 0x0000001000025810 */ /* 0x000fc60007ffe0ff */
[----:B------:R1:W-:Y:S04]  /*13eb0*/  STS [R0], R5 ;  /* 0x0000000500007388 */ /* 0x0003e80000000800 */
[----:B------:R2:W-:Y:S04]  /*13ec0*/  STS [R2], R6 ;  /* 0x0000000602007388 */ /* 0x0005e80000000800 */
[----:B------:R3:W-:Y:S01]  /*13ed0*/  STS [R2+0x400], R8 ;  /* 0x0004000802007388 */ /* 0x0007e20000000800 */
[----:B----4-:R-:W-:Y:S02]  /*13ee0*/  IADD3 R4, R0, R9, RZ ;  /* 0x0000000900047210 */ /* 0x010fe40007ffe0ff */
[----:B------:R-:W-:-:S02]  /*13ef0*/  IADD3 R9, R9, R2, RZ ;  /* 0x0000000209097210 */ /* 0x000fc40007ffe0ff */
[-C--:B-1----:R-:W-:Y:S01]  /*13f00*/  IADD3 R5, R4, R7.reuse, RZ ;  /* 0x0000000704057210 */ /* 0x082fe20007ffe0ff */
[----:B------:R-:W-:Y:S01]  /*13f10*/  STS [R4], R14 ;  /* 0x0000000e04007388 */ /* 0x000fe20000000800 */
[----:B--2---:R-:W-:-:S03]  /*13f20*/  IADD3 R6, R0, R7, RZ ;  /* 0x0000000700067210 */ /* 0x004fc60007ffe0ff */
[----:B------:R-:W-:Y:S01]  /*13f30*/  STS [R4+0x400], R13 ;  /* 0x0004000d04007388 */ /* 0x000fe20000000800 */
[----:B---3--:R-:W-:-:S03]  /*13f40*/  IADD3 R8, R7, R2, RZ ;  /* 0x0000000207087210 */ /* 0x008fc60007ffe0ff */
[----:B------:R1:W-:Y:S01]  /*13f50*/  STS [R9], R12 ;  /* 0x0000000c09007388 */ /* 0x0003e20000000800 */
[----:B------:R-:W-:-:S03]  /*13f60*/  IADD3 R7, R9, R7, RZ ;  /* 0x0000000709077210 */ /* 0x000fc60007ffe0ff */
[----:B------:R2:W-:Y:S04]  /*13f70*/  STS [R9+0x400], R11 ;  /* 0x0004000b09007388 */ /* 0x0005e80000000800 */
[----:B------:R3:W-:Y:S04]  /*13f80*/  STS [R6], R10 ;  /* 0x0000000a06007388 */ /* 0x0007e80000000800 */
[----:B------:R-:W-:Y:S04]  /*13f90*/  STS [R6+0x400], R15 ;  /* 0x0004000f06007388 */ /* 0x000fe80000000800 */
[----:B------:R-:W-:Y:S04]  /*13fa0*/  STS [R8], R47 ;  /* 0x0000002f08007388 */ /* 0x000fe80000000800 */
[----:B------:R-:W-:Y:S04]  /*13fb0*/  STS [R8+0x400], R46 ;  /* 0x0004002e08007388 */ /* 0x000fe80000000800 */
[----:B------:R-:W-:Y:S01]  /*13fc0*/  STS [R5], R45 ;  /* 0x0000002d05007388 */ /* 0x000fe20000000800 */
[----:B-1----:R-:W-:Y:S03]  /*13fd0*/  @P4 MUFU.LG2 R12, R117 ;  /* 0x00000075000c4308 */ /* 0x002fe60000000c00 */
[----:B------:R-:W-:Y:S01]  /*13fe0*/  STS [R5+0x400], R44 ;  /* 0x0004002c05007388 */ /* 0x000fe20000000800 */
[----:B--2---:R-:W1:Y:S03]  /*13ff0*/  LDC.U8 R11, c[0x0][0x328] ;  /* 0x0000ca00ff0b7b82 */ /* 0x004e660000000000 */
[----:B------:R-:W-:Y:S04]  /*14000*/  STS [R7], R43 ;  /* 0x0000002b07007388 */ /* 0x000fe80000000800 */
[----:B------:R-:W-:Y:S01]  /*14010*/  STS [R7+0x400], R42 ;  /* 0x0004002a07007388 */ /* 0x000fe20000000800 */
[----:B---3--:R-:W2:Y:S03]  /*14020*/  LDC.U8 R10, c[0x0][0x329] ;  /* 0x0000ca40ff0a7b82 */ /* 0x008ea60000000000 */
[----:B------:R-:W-:Y:S04]  /*14030*/  STS [R0+0x2000], R41 ;  /* 0x0020002900007388 */ /* 0x000fe80000000800 */
[----:B------:R-:W-:Y:S04]  /*14040*/  STS [R0+0x2400], R40 ;  /* 0x0024002800007388 */ /* 0x000fe80000000800 */
[----:B------:R-:W-:Y:S04]  /*14050*/  STS [R2+0x2000], R39 ;  /* 0x0020002702007388 */ /* 0x000fe80000000800 */
[----:B------:R-:W-:Y:S01]  /*14060*/  STS [R2+0x2400], R38 ;  /* 0x0024002602007388 */ /* 0x000fe20000000800 */
[----:B-1----:R-:W-:-:S03]  /*14070*/  ISETP.NE.AND P5, PT, R11, RZ, PT ;  /* 0x000000ff0b00720c */ /* 0x002fc60003fa5270 */
[----:B------:R-:W-:Y:S04]  /*14080*/  STS [R4+0x2000], R37 ;  /* 0x0020002504007388 */ /* 0x000fe80000000800 */
[----:B------:R-:W-:Y:S01]  /*14090*/  STS [R4+0x2400], R36 ;  /* 0x0024002404007388 */ /* 0x000fe20000000800 */
[C---:B--2---:R-:W-:Y:S02]  /*140a0*/  ISETP.NE.AND P2, PT, R10.reuse, RZ, PT ;  /* 0x000000ff0a00720c */ /* 0x044fe40003f45270 */
[----:B------:R-:W-:Y:S01]  /*140b0*/  ISETP.NE.OR P1, PT, R10, RZ, !P5 ;  /* 0x000000ff0a00720c */ /* 0x000fe20006f25670 */
        /* <DEDUP_REMOVED lines=15> */
[----:B------:R-:W-:Y:S04]  /*141b0*/  STS [R4+0x4400], R20 ;  /* 0x0044001404007388 */ /* 0x000fe80000000800 */
[----:B------:R-:W-:Y:S04]  /*141c0*/  STS [R9+0x4000], R19 ;  /* 0x0040001309007388 */ /* 0x000fe80000000800 */
[----:B------:R-:W-:Y:S01]  /*141d0*/  STS [R9+0x4400], R18 ;  /* 0x0044001209007388 */ /* 0x000fe20000000800 */
[----:B-1----:R-:W-:-:S03]  /*141e0*/  @!P2 MOV R0, c[0x0][0x214] ;  /* 0x000085000000aa02 */ /* 0x002fc60000000f00 */
[----:B------:R-:W-:Y:S04]  /*141f0*/  STS [R6+0x4000], R17 ;  /* 0x0040001106007388 */ /* 0x000fe80000000800 */
[----:B------:R-:W-:Y:S01]  /*14200*/  STS [R6+0x4400], R16 ;  /* 0x0044001006007388 */ /* 0x000fe20000000800 */
[----:B--2---:R-:W-:-:S03]  /*14210*/  @P2 MOV R2, c[0x0][0x210] ;  /* 0x0000840000022a02 */ /* 0x004fc60000000f00 */
[----:B------:R-:W-:Y:S02]  /*14220*/  STS [R8+0x4000], R50 ;  /* 0x0040003208007388 */ /* 0x000fe40000000800 */
[----:B------:R-:W-:Y:S01]  /*14230*/  @P2 IMAD R2, R2, c[0x0][0x214], RZ ;  /* 0x0000850002022a24 */ /* 0x000fe200078e02ff */
[----:B------:R-:W-:Y:S01]  /*14240*/  @!P2 SEL R2, R0, c[0x0][0x234], !P5 ;  /* 0x00008d000002aa07 */ /* 0x000fe20006800000 */
[----:B------:R1:W-:Y:S04]  /*14250*/  STS [R8+0x4400], R49 ;  /* 0x0044003108007388 */ /* 0x0003e80000000800 */
[----:B------:R-:W-:Y:S04]  /*14260*/  STS [R5+0x4000], R48 ;  /* 0x0040003005007388 */ /* 0x000fe80000000800 */
[----:B------:R2:W-:Y:S04]  /*14270*/  STS [R5+0x4400], R53 ;  /* 0x0044003505007388 */ /* 0x0005e80000000800 */
[----:B------:R-:W-:Y:S04]  /*14280*/  STS [R7+0x4000], R52 ;  /* 0x0040003407007388 */ /* 0x000fe80000000800 */
[----:B------:R3:W-:Y:S04]  /*14290*/  STS [R7+0x4400], R51 ;  /* 0x0044003307007388 */ /* 0x0007e80000000800 */
[----:B------:R-:W-:Y:S06]  /*142a0*/  BAR.SYNC.DEFER_BLOCKING 0x0 ;  /* 0x0000000000007b1d */ /* 0x000fec0000010000 */
[----:B------:R-:W4:Y:S01]  /*142b0*/  S2R R14, SR_CTAID.Y ;  /* 0x00000000000e7919 */ /* 0x000f220000002600 */
[----:B-1----:R-:W-:Y:S01]  /*142c0*/  LOP3.LUT R8, R140, 0xffffffe0, RZ, 0xc0, !PT ;  /* 0xffffffe08c087812 */ /* 0x002fe200078ec0ff */
[----:B------:R-:W1:Y:S01]  /*142d0*/  @P3 MUFU.LG2 R10, R118 ;  /* 0x00000076000a3308 */ /* 0x000e620000000c00 */
[----:B------:R-:W-:Y:S01]  /*142e0*/  @P2 MOV R6, c[0x0][0x210] ;  /* 0x0000840000062a02 */ /* 0x000fe20000000f00 */
[----:B--2---:R-:W-:Y:S01]  /*142f0*/  CS2R R4, SRZ ;  /* 0x0000000000047805 */ /* 0x004fe2000001ff00 */
[----:B---3--:R-:W-:Y:S01]  /*14300*/  @P2 MOV R7, 0x1 ;  /* 0x0000000100072802 */ /* 0x008fe20000000f00 */
[----:B------:R2:W3:Y:S04]  /*14310*/  LDS.128 R24, [R188] ;  /* 0x00000000bc187984 */ /* 0x0004e80000000c00 */
[----:B------:R2:W1:Y:S04]  /*14320*/  LDS.128 R36, [R188+0x800] ;  /* 0x00080000bc247984 */ /* 0x0004680000000c00 */
[----:B------:R2:W1:Y:S01]  /*14330*/  LDS.128 R48, [R188+0x1000] ;  /* 0x00100000bc307984 */ /* 0x0004620000000c00 */
[----:B----4-:R-:W-:-:S03]  /*14340*/  @!P1 IMAD R0, R14, c[0x0][0x214], RZ ;  /* 0x000085000e009a24 */ /* 0x010fc600078e02ff */
[----:B------:R2:W4:Y:S04]  /*14350*/  LDS.128 R60, [R188+0x1800] ;  /* 0x00180000bc3c7984 */ /* 0x0005280000000c00 */
[----:B------:R2:W1:Y:S04]  /*14360*/  LDS.128 R20, [R188+0x2000] ;  /* 0x00200000bc147984 */ /* 0x0004680000000c00 */
[----:B------:R2:W1:Y:S04]  /*14370*/  LDS.128 R32, [R188+0x2800] ;  /* 0x00280000bc207984 */ /* 0x0004680000000c00 */
[----:B------:R2:W1:Y:S04]  /*14380*/  LDS.128 R44, [R188+0x3000] ;  /* 0x00300000bc2c7984 */ /* 0x0004680000000c00 */
[----:B------:R2:W1:Y:S04]  /*14390*/  LDS.128 R56, [R188+0x3800] ;  /* 0x00380000bc387984 */ /* 0x0004680000000c00 */
[----:B------:R2:W1:Y:S04]  /*143a0*/  LDS.128 R16, [R188+0x4000] ;  /* 0x00400000bc107984 */ /* 0x0004680000000c00 */
[----:B------:R2:W2:Y:S04]  /*143b0*/  LDS.128 R28, [R188+0x4800] ;  /* 0x00480000bc1c7984 */ /* 0x0004a80000000c00 */
[----:B------:R1:W2:Y:S04]  /*143c0*/  LDS.128 R40, [R188+0x5000] ;  /* 0x00500000bc287984 */ /* 0x0002a80000000c00 */
[----:B------:R1:W2:Y:S01]  /*143d0*/  LDS.128 R52, [R188+0x5800] ;  /* 0x00580000bc347984 */ /* 0x0002a20000000c00 */
[----:B------:R-:W-:Y:S01]  /*143e0*/  @!P2 IMAD R7, R2, c[0x0][0x1c0], RZ ;  /* 0x000070000207aa24 */ /* 0x000fe200078e02ff */
[----:B------:R-:W-:-:S02]  /*143f0*/  @!P1 SEL R0, R0, R143, !P0 ;  /* 0x0000008f00009207 */ /* 0x000fc40004000000 */
[----:B------:R-:W-:Y:S01]  /*14400*/  IADD3 R8, R141, -R8, RZ ;  /* 0x800000088d087210 */ /* 0x000fe20007ffe0ff */
[----:B------:R-:W-:Y:S01]  /*14410*/  IMAD R7, R14, R7, RZ ;  /* 0x000000070e077224 */ /* 0x000fe200078e02ff */
[----:B------:R-:W-:Y:S02]  /*14420*/  @!P2 MOV R6, 0x1 ;  /* 0x000000010006a802 */ /* 0x000fe40000000f00 */
[----:B------:R-:W-:Y:S02]  /*14430*/  @!P0 SHF.R.S32.HI R9, RZ, 0x1f, R14 ;  /* 0x0000001fff098819 */ /* 0x000fe4000001140e */
[----:B------:R-:W-:Y:S02]  /*14440*/  @!P1 SHF.R.S32.HI R5, RZ, 0x1f, R0 ;  /* 0x0000001fff059819 */ /* 0x000fe40000011400 */
[----:B------:R-:W-:Y:S02]  /*14450*/  LOP3.LUT P5, RZ, R8, 0x3, RZ, 0xc0, !PT ;  /* 0x0000000308ff7812 */ /* 0x000fe400078ac0ff */
[----:B------:R-:W-:-:S02]  /*14460*/  SEL R7, R7, RZ, P1 ;  /* 0x000000ff07077207 */ /* 0x000fc40000800000 */
[----:B------:R-:W-:Y:S01]  /*14470*/  @!P1 MOV R4, R0 ;  /* 0x0000000000049202 */ /* 0x000fe20000000f00 */
[----:B------:R-:W-:Y:S02]  /*14480*/  IMAD R0, R65, R6, RZ ;  /* 0x0000000641007224 */ /* 0x000fe400078e02ff */
[----:B------:R-:W-:Y:S02]  /*14490*/  @!P0 IMAD R9, R9, c[0x0][0x1e0], RZ ;  /* 0x0000780009098a24 */ /* 0x000fe400078e02ff */
[----:B------:R-:W-:Y:S01]  /*144a0*/  IMAD R2, R64, R2, R7 ;  /* 0x0000000240027224 */ /* 0x000fe200078e0207 */
[----:B------:R-:W-:Y:S01]  /*144b0*/  SHF.L.U32 R0, R0, 0x6, RZ ;  /* 0x0000000600007819 */ /* 0x000fe200000006ff */
[C---:B------:R-:W-:Y:S02]  /*144c0*/  @!P0 IMAD R13, R14.reuse, c[0x0][0x1e4], R9 ;  /* 0x000079000e0d8a24 */ /* 0x040fe400078e0209 */
[----:B------:R-:W-:Y:S01]  /*144d0*/  @!P0 IMAD.WIDE.U32 R14, R14, c[0x0][0x1e0], RZ ;  /* 0x000078000e0e8a25 */ /* 0x000fe200078e00ff */
[----:B------:R-:W-:Y:S01]  /*144e0*/  IADD3 R4, P2, P1, R0, R4, R2 ;  /* 0x0000000400047210 */ /* 0x000fe2000795e002 */
[----:B------:R-:W-:Y:S01]  /*144f0*/  BSSY B0, `(.L_x_607) ;  /* 0x000001e000007945 */ /* 0x000fe20003800000 */
[----:B------:R-:W-:Y:S01]  /*14500*/  SHF.R.S32.HI R0, RZ, 0x1f, R0 ;  /* 0x0000001fff007819 */ /* 0x000fe20000011400 */
[----:B-1----:R-:W-:Y:S01]  /*14510*/  @P3 FMUL.FTZ R7, R10, 0.69314718246459960938 ;  /* 0x3f3172180a073820 */ /* 0x002fe20000410000 */
[----:B------:R-:W-:Y:S01]  /*14520*/  SHF.R.S32.HI R2, RZ, 0x1f, R2 ;  /* 0x0000001fff027819 */ /* 0x000fe20000011402 */
[----:B------:R-:W-:Y:S01]  /*14530*/  @P4 FMUL.FTZ R8, R12, 0.69314718246459960938 ;  /* 0x3f3172180c084820 */ /* 0x000fe20000410000 */
[----:B------:R-:W-:Y:S01]  /*14540*/  MOV R11, 0x7f800000 ;  /* 0x7f800000000b7802 */ /* 0x000fe20000000f00 */
[----:B------:R-:W-:Y:S01]  /*14550*/  @P3 FFMA.FTZ R11, R3, c[0x0][0x238], R7 ;  /* 0x00008e00030b3a23 */ /* 0x000fe20000010007 */
[----:B------:R-:W-:Y:S01]  /*14560*/  MOV R9, 0x7f800000 ;  /* 0x7f80000000097802 */ /* 0x000fe20000000f00 */
[----:B------:R-:W-:Y:S01]  /*14570*/  @P4 FFMA.FTZ R9, R116, c[0x0][0x238], R8 ;  /* 0x00008e0074094a23 */ /* 0x000fe20000010008 */
[----:B------:R-:W-:-:S02]  /*14580*/  @!P0 MOV R137, R14 ;  /* 0x0000000e00898202 */ /* 0x000fc40000000f00 */
[----:B------:R-:W-:Y:S02]  /*14590*/  @!P0 IADD3 R138, R15, R13, RZ ;  /* 0x0000000d0f8a8210 */ /* 0x000fe40007ffe0ff */
[----:B------:R-:W-:Y:S01]  /*145a0*/  IADD3.X R3, R0, R5, R2, P2, P1 ;  /* 0x0000000500037210 */ /* 0x000fe200017e2402 */
[----:B------:R-:W-:Y:S05]  /*145b0*/  @P5 BRA `(.L_x_608) ;  /* 0x0000011000005947 */ /* 0x000fea0003800000 */
[----:B--234-:R-:W2:Y:S01]  /*145c0*/  LDL.LU R66, [R1+0xa4] ;  /* 0x0000a40001427983 */ /* 0x01cea20000300800 */
[----:B------:R-:W-:Y:S01]  /*145d0*/  IMAD R2, R65, -0x40, R68 ;  /* 0xffffffc041027824 */ /* 0x000fe200078e0244 */
[----:B--2---:R-:W-:-:S04]  /*145e0*/  IADD3 R0, R66, 0x8, RZ ;  /* 0x0000000842007810 */ /* 0x004fc80007ffe0ff */
        /* <DEDUP_REMOVED lines=14> */
.L_x_608:
[----:B--234-:R-:W-:Y:S05]  /*146d0*/  BSYNC B0 ;  /* 0x0000000000007941 */ /* 0x01cfea0003800000 */
.L_x_607:
[----:B------:R-:W2:Y:S04]  /*146e0*/  LDL.64 R66, [R1+0x38] ;  /* 0x0000380001427983 */ /* 0x000ea80000100a00 */
[----:B------:R3:W5:Y:S04]  /*146f0*/  LDL R15, [R1+0x48] ;  /* 0x00004800010f7983 */ /* 0x0007680000100800 */
[----:B------:R3:W5:Y:S01]  /*14700*/  LDL R14, [R1+0x4c] ;  /* 0x00004c00010e7983 */ /* 0x0007620000100800 */
[----:B------:R-:W-:Y:S01]  /*14710*/  LEA.HI R13, R142, R141, RZ, 0x3 ;  /* 0x0000008d8e0d7211 */ /* 0x000fe200078f18ff */
[----:B------:R-:W-:Y:S01]  /*14720*/  IMAD R12, R65, -0x40, R68 ;  /* 0xffffffc0410c7824 */ /* 0x000fe200078e0244 */
[----:B-1----:R-:W-:Y:S01]  /*14730*/  SHF.R.S32.HI R3, RZ, 0x1f, R64 ;  /* 0x0000001fff037819 */ /* 0x002fe20000011440 */
[----:B------:R-:W1:Y:S01]  /*14740*/  S2R R6, SR_TID.X ;  /* 0x0000000000067919 */ /* 0x000e620000002100 */
[----:B------:R-:W-:Y:S03]  /*14750*/  BSSY B0, `(.L_x_609) ;  /* 0x000001e000007945 */ /* 0x000fe60003800000 */
[----:B------:R-:W4:Y:S01]  /*14760*/  S2R R7, SR_CTAID.X ;  /* 0x0000000000077919 */ /* 0x000f220000002500 */
[----:B------:R-:W-:Y:S01]  /*14770*/  IMAD R3, R3, c[0x0][0x1f0], RZ ;  /* 0x00007c0003037a24 */ /* 0x000fe200078e02ff */
[----:B-1----:R-:W-:-:S04]  /*14780*/  SHF.R.S32.HI R2, RZ, 0x1f, R6 ;  /* 0x0000001fff027819 */ /* 0x002fc80000011406 */
[----:B------:R-:W-:-:S04]  /*14790*/  LEA.HI R2, R2, R6, RZ, 0x3 ;  /* 0x0000000602027211 */ /* 0x000fc800078f18ff */
[----:B------:R-:W-:Y:S02]  /*147a0*/  SHF.R.S32.HI R2, RZ, 0x3, R2 ;  /* 0x00000003ff027819 */ /* 0x000fe40000011402 */
[----:B--2---:R-:W-:Y:S02]  /*147b0*/  IADD3 R4, P0, R66, R137, RZ ;  /* 0x0000008942047210 */ /* 0x004fe40007f1e0ff */
[----:B------:R-:W-:-:S05]  /*147c0*/  SHF.R.S32.HI R0, RZ, 0x1f, R66 ;  /* 0x0000001fff007819 */ /* 0x000fca0000011442 */
[----:B------:R-:W-:Y:S01]  /*147d0*/  IMAD.X R5, R0, 0x1, R138, P0 ;  /* 0x0000000100057824 */ /* 0x000fe200000e068a */
[----:B------:R-:W-:-:S03]  /*147e0*/  SHF.R.S32.HI R0, RZ, 0x3, R13 ;  /* 0x00000003ff007819 */ /* 0x000fc6000001140d */
[----:B------:R-:W-:Y:S01]  /*147f0*/  IMAD.WIDE.U32 R10, R64, c[0x0][0x1f0], R4 ;  /* 0x00007c00400a7a25 */ /* 0x000fe200078e0004 */
[----:B------:R-:W-:-:S03]  /*14800*/  ISETP.GE.AND P0, PT, R0, R12, PT ;  /* 0x0000000c0000720c */ /* 0x000fc60003f06270 */
[----:B------:R-:W-:Y:S01]  /*14810*/  IMAD R0, R64, c[0x0][0x1f4], R3 ;  /* 0x00007d0040007a24 */ /* 0x000fe200078e0203 */
[----:B------:R-:W-:-:S03]  /*14820*/  SHF.R.S32.HI R3, RZ, 0x1f, R2 ;  /* 0x0000001fff037819 */ /* 0x000fc60000011402 */
[----:B------:R-:W-:Y:S02]  /*14830*/  IMAD.IADD R9, R11, 0x1, R0 ;  /* 0x000000010b097824 */ /* 0x000fe400078e0200 */
[----:B----4-:R-:W-:-:S04]  /*14840*/  IMAD.WIDE R2, R7, 0x40, R2 ;  /* 0x0000004007027825 */ /* 0x010fc800078e0202 */
[----:B------:R-:W-:Y:S05]  /*14850*/  @P0 BRA `(.L_x_610) ;  /* 0x000000d000000947 */ /* 0x000fea0003800000 */
[----:B---3--:R-:W-:Y:S01]  /*14860*/  IMAD R0, R3, c[0x0][0x1e8], RZ ;  /* 0x00007a0003007a24 */ /* 0x008fe200078e02ff */
[----:B------:R-:W-:Y:S01]  /*14870*/  ISETP.GE.AND P3, PT, R66, c[0x0][0x220], PT ;  /* 0x0000880042007a0c */ /* 0x000fe20003f66270 */
[----:B------:R-:W-:Y:S01]  /*14880*/  IMAD.MOV.U32 R8, RZ, RZ, R10 ;  /* 0x000000ffff087224 */ /* 0x000fe200078e000a */
[----:B-----5:R-:W-:Y:S01]  /*14890*/  ISETP.GE.AND P2, PT, R15, c[0x0][0x220], PT ;  /* 0x000088000f007a0c */ /* 0x020fe20003f46270 */
[----:B------:R-:W-:Y:S01]  /*148a0*/  IMAD R0, R2, c[0x0][0x1ec], R0 ;  /* 0x00007b0002007a24 */ /* 0x000fe200078e0200 */
        /* <DEDUP_REMOVED lines=8> */
.L_x_610:
[----:B---3--:R-:W-:Y:S05]  /*14930*/  BSYNC B0 ;  /* 0x0000000000007941 */ /* 0x008fea0003800000 */
.L_x_609:
        /* <DEDUP_REMOVED lines=20> */
.L_x_612:
[----:B------:R-:W-:Y:S05]  /*14a80*/  BSYNC B0 ;  /* 0x0000000000007941 */ /* 0x000fea0003800000 */
.L_x_611:
        /* <DEDUP_REMOVED lines=20> */
.L_x_614:
[----:B------:R-:W-:Y:S05]  /*14bd0*/  BSYNC B0 ;  /* 0x0000000000007941 */ /* 0x000fea0003800000 */
.L_x_613:
[----:B------:R-:W-:-:S04]  /*14be0*/  LEA.HI.SX32 R0, R13, 0x30, 0x1d ;  /* 0x000000300d007811 */ /* 0x000fc800078feaff */
[----:B------:R-:W-:-:S13]  /*14bf0*/  ISETP.GE.AND P0, PT, R0, R12, PT ;  /* 0x0000000c0000720c */ /* 0x000fda0003f06270 */
        /* <DEDUP_REMOVED lines=19> */
.L_x_568:
[----:B------:R-:W2:Y:S04]  /*14d30*/  LDL.LU R9, [R1+0x58] ;  /* 0x0000580001097983 */ /* 0x000ea80000300800 */
[----:B------:R-:W3:Y:S01]  /*14d40*/  LDL.LU R12, [R1+0x88] ;  /* 0x00008800010c7983 */ /* 0x000ee20000300800 */
[----:B------:R-:W4:Y:S01]  /*14d50*/  LDC.U8 R3, c[0x0][0x329] ;  /* 0x0000ca40ff037b82 */ /* 0x000f220000000000 */
[----:B------:R-:W-:Y:S01]  /*14d60*/  LEA.HI R10, R13, R30, RZ, 0x3 ;  /* 0x0000001e0d0a7211 */ /* 0x000fe200078f18ff */
[----:B------:R-:W-:Y:S03]  /*14d70*/  BSSY B0, `(.L_x_615) ;  /* 0x0000045000007945 */ /* 0x000fe60003800000 */
[----:B------:R-:W-:-:S02]  /*14d80*/  LOP3.LUT R8, R10, 0xfffffff8, RZ, 0xc0, !PT ;  /* 0xfffffff80a087812 */ /* 0x000fc400078ec0ff */
[----:B------:R-:W-:Y:S01]  /*14d90*/  SHF.R.S32.HI R10, RZ, 0x3, R10 ;  /* 0x00000003ff0a7819 */ /* 0x000fe2000001140a */
[----:B------:R-:W5:Y:S02]  /*14da0*/  LDC.U8 R2, c[0x0][0x328] ;  /* 0x0000ca00ff027b82 */ /* 0x000f640000000000 */
[----:B------:R-:W-:Y:S01]  /*14db0*/  IMAD.IADD R20, R30, 0x1, -R8 ;  /* 0x000000011e147824 */ /* 0x000fe200078e0a08 */
[----:B------:R-:W-:-:S03]  /*14dc0*/  SHF.R.S32.HI R11, RZ, 0x1f, R10 ;  /* 0x0000001fff0b7819 */ /* 0x000fc6000001140a */
[----:B------:R-:W-:-:S05]  /*14dd0*/  IMAD.SHL.U32 R14, R20, 0x8, RZ ;  /* 0x00000008140e7824 */ /* 0x000fca00078e00ff */
[C---:B------:R-:W-:Y:S02]  /*14de0*/  IADD3 R24, R14.reuse, 0x40, RZ ;  /* 0x000000400e187810 */ /* 0x040fe40007ffe0ff */
[----:B------:R-:W-:Y:S02]  /*14df0*/  IADD3 R23, R14, 0x80, RZ ;  /* 0x000000800e177810 */ /* 0x000fe40007ffe0ff */
[----:B----4-:R-:W-:Y:S02]  /*14e00*/  ISETP.NE.AND P1, PT, R3, RZ, PT ;  /* 0x000000ff0300720c */ /* 0x010fe40003f25270 */
[----:B-----5:R-:W-:-:S04]  /*14e10*/  ISETP.NE.AND P3, PT, R2, RZ, PT ;  /* 0x000000ff0200720c */ /* 0x020fc80003f65270 */
[----:B------:R-:W-:-:S07]  /*14e20*/  ISETP.EQ.AND P3, PT, R3, RZ, P3 ;  /* 0x000000ff0300720c */ /* 0x000fce0001f62270 */
[----:B------:R-:W-:Y:S01]  /*14e30*/  @P1 IMAD.MOV.U32 R0, RZ, RZ, c[0x0][0x210] ;  /* 0x00008400ff001624 */ /* 0x000fe200078e00ff */
[----:B------:R-:W-:Y:S01]  /*14e40*/  @!P1 ISETP.NE.AND P0, PT, R2, RZ, PT ;  /* 0x000000ff0200920c */ /* 0x000fe20003f05270 */
[----:B------:R-:W-:Y:S02]  /*14e50*/  @!P1 IMAD.MOV.U32 R2, RZ, RZ, c[0x0][0x214] ;  /* 0x00008500ff029624 */ /* 0x000fe400078e00ff */
[----:B------:R-:W-:Y:S02]  /*14e60*/  @P1 IMAD R0, R0, c[0x0][0x214], RZ ;  /* 0x0000850000001a24 */ /* 0x000fe400078e02ff */
[----:B------:R-:W-:Y:S01]  /*14e70*/  @P1 IMAD.MOV.U32 R4, RZ, RZ, 0x1 ;  /* 0x00000001ff041424 */ /* 0x000fe200078e00ff */
[----:B------:R-:W-:Y:S01]  /*14e80*/  @!P1 SEL R0, R2, c[0x0][0x234], !P0 ;  /* 0x00008d0002009a07 */ /* 0x000fe20004000000 */
[----:B------:R-:W-:Y:S02]  /*14e90*/  @P1 IMAD.MOV.U32 R19, RZ, RZ, c[0x0][0x210] ;  /* 0x00008400ff131624 */ /* 0x000fe400078e00ff */
[----:B------:R-:W-:-:S02]  /*14ea0*/  @!P1 IMAD.MOV.U32 R19, RZ, RZ, 0x1 ;  /* 0x00000001ff139424 */ /* 0x000fc400078e00ff */
[----:B------:R-:W-:Y:S01]  /*14eb0*/  @!P1 IMAD R4, R0, c[0x0][0x1c0], RZ ;  /* 0x0000700000049a24 */ /* 0x000fe200078e02ff */
[C---:B--2---:R-:W-:Y:S02]  /*14ec0*/  ISETP.NE.AND P2, PT, R9.reuse, -0x1, PT ;  /* 0xffffffff0900780c */ /* 0x044fe40003f45270 */
[----:B------:R-:W-:Y:S02]  /*14ed0*/  ISETP.NE.OR P0, PT, R9, -0x1, !P3 ;  /* 0xffffffff0900780c */ /* 0x000fe40005f05670 */
[----:B---3--:R-:W-:-:S09]  /*14ee0*/  IADD3 R16, -R33, R12, RZ ;  /* 0x0000000c21107210 */ /* 0x008fd20007ffe1ff */
[----:B------:R-:W-:Y:S01]  /*14ef0*/  @P2 IMAD.WIDE.U32 R2, R9, c[0x0][0x1e8], RZ ;  /* 0x00007a0009022a25 */ /* 0x000fe200078e00ff */
[----:B------:R-:W-:-:S03]  /*14f00*/  @!P2 SHF.R.S32.HI R5, RZ, 0x1f, R31 ;  /* 0x0000001fff05a819 */ /* 0x000fc6000001141f */
[----:B------:R-:W-:Y:S02]  /*14f10*/  @P2 IMAD R7, R9, c[0x0][0x1ec], R3 ;  /* 0x00007b0009072a24 */ /* 0x000fe400078e0203 */
[----:B------:R-:W-:Y:S02]  /*14f20*/  @!P2 IMAD R6, R5, c[0x0][0x1e0], RZ ;  /* 0x000078000506aa24 */ /* 0x000fe400078e02ff */
[C---:B------:R-:W-:Y:S02]  /*14f30*/  IMAD R3, R31.reuse, R4, RZ ;  /* 0x000000041f037224 */ /* 0x040fe400078e02ff */
[----:B------:R-:W-:-:S03]  /*14f40*/  @!P2 IMAD.WIDE.U32 R4, R31, c[0x0][0x1e0], RZ ;  /* 0x000078001f04aa25 */ /* 0x000fc600078e00ff */
[----:B------:R-:W-:Y:S01]  /*14f50*/  SEL R3, R3, RZ, !P3 ;  /* 0x000000ff03037207 */ /* 0x000fe20005800000 */
[C---:B------:R-:W-:Y:S01]  /*14f60*/  @!P0 IMAD R9, R31.reuse, c[0x0][0x214], RZ ;  /* 0x000085001f098a24 */ /* 0x040fe200078e02ff */
[----:B------:R-:W-:Y:S01]  /*14f70*/  @!P2 MOV R2, R4 ;  /* 0x000000040002a202 */ /* 0x000fe20000000f00 */
[----:B------:R-:W-:-:S03]  /*14f80*/  @!P2 IMAD R6, R31, c[0x0][0x1e4], R6 ;  /* 0x000079001f06aa24 */ /* 0x000fc600078e0206 */
[----:B------:R2:W-:Y:S01]  /*14f90*/  @!P0 STL [R1+0x58], R9 ;  /* 0x0000580901008387 */ /* 0x0005e20000100800 */
[----:B------:R-:W-:Y:S01]  /*14fa0*/  @!P2 IMAD.IADD R7, R5, 0x1, R6 ;  /* 0x000000010507a824 */ /* 0x000fe200078e0206 */
[----:B------:R-:W-:Y:S01]  /*14fb0*/  IADD3 R4, P0, R14, R2, RZ ;  /* 0x000000020e047210 */ /* 0x000fe20007f1e0ff */
[----:B------:R-:W-:Y:S01]  /*14fc0*/  IMAD R6, R22, R0, R3 ;  /* 0x0000000016067224 */ /* 0x000fe200078e0203 */
[----:B------:R-:W-:Y:S01]  /*14fd0*/  SHF.R.S32.HI R0, RZ, 0x1f, R22 ;  /* 0x0000001fff007819 */ /* 0x000fe20000011416 */
[----:B------:R-:W-:Y:S01]  /*14fe0*/  @!P3 CS2R R2, SRZ ;  /* 0x000000000002b805 */ /* 0x000fe2000001ff00 */
[----:B------:R-:W-:Y:S02]  /*14ff0*/  ISETP.GE.AND P2, PT, R10, R16, PT ;  /* 0x000000100a00720c */ /* 0x000fe40003f46270 */
[----:B------:R-:W-:Y:S01]  /*15000*/  @P3 SHF.R.S32.HI R3, RZ, 0x1f, R9 ;  /* 0x0000001fff033819 */ /* 0x000fe20000011409 */
[----:B------:R-:W-:Y:S01]  /*15010*/  IMAD R0, R0, c[0x0][0x1f0], RZ ;  /* 0x00007c0000007a24 */ /* 0x000fe200078e02ff */
[----:B------:R-:W-:-:S02]  /*15020*/  @P3 MOV R2, R9 ;  /* 0x0000000900023202 */ /* 0x000fc40000000f00 */
[----:B------:R-:W-:Y:S01]  /*15030*/  LEA.HI.X.SX32 R5, R14, R7, 0x1, P0 ;  /* 0x000000070e057211 */ /* 0x000fe200000f0eff */
[C---:B------:R-:W-:Y:S02]  /*15040*/  IMAD R8, R22.reuse, c[0x0][0x1f4], R0 ;  /* 0x00007d0016087a24 */ /* 0x040fe400078e0200 */
[----:B------:R-:W-:Y:S02]  /*15050*/  IMAD R0, R33, R19, RZ ;  /* 0x0000001321007224 */ /* 0x000fe400078e02ff */
[----:B------:R-:W-:-:S03]  /*15060*/  IMAD.WIDE.U32 R12, R22, c[0x0][0x1f0], R4 ;  /* 0x00007c00160c7a25 */ /* 0x000fc600078e0004 */
[----:B------:R-:W-:Y:S02]  /*15070*/  SHF.R.S32.HI R4, RZ, 0x1f, R0 ;  /* 0x0000001fff047819 */ /* 0x000fe40000011400 */
[--C-:B------:R-:W-:Y:S02]  /*15080*/  IADD3 R22, P1, P0, R0, R2, R6.reuse ;  /* 0x0000000200167210 */ /* 0x100fe4000783e006 */
[----:B------:R-:W-:Y:S01]  /*15090*/  SHF.R.S32.HI R0, RZ, 0x1f, R6 ;  /* 0x0000001fff007819 */ /* 0x000fe20000011406 */
[----:B--2---:R-:W2:Y:S03]  /*150a0*/  S2R R9, SR_CTAID.X ;  /* 0x0000000000097919 */ /* 0x004ea60000002500 */
[----:B------:R-:W-:Y:S01]  /*150b0*/  IADD3.X R21, R4, R3, R0, P1, P0 ;  /* 0x0000000304157210 */ /* 0x000fe20000fe0400 */
[----:B--2---:R-:W-:-:S04]  /*150c0*/  IMAD.WIDE R6, R9, 0x40, R10 ;  /* 0x0000004009067825 */ /* 0x004fc800078e020a */
        /* <DEDUP_REMOVED lines=15> */
.L_x_616:
[----:B------:R-:W-:Y:S05]  /*151c0*/  BSYNC B0 ;  /* 0x0000000000007941 */ /* 0x000fea0003800000 */
.L_x_615:
[----:B------:R-:W-:Y:S01]  /*151d0*/  IADD3 R18, R10, 0x10, RZ ;  /* 0x000000100a127810 */ /* 0x000fe20007ffe0ff */
[----:B------:R-:W-:Y:S03]  /*151e0*/  BSSY B0, `(.L_x_617) ;  /* 0x0000013000007945 */ /* 0x000fe60003800000 */
[----:B------:R-:W-:-:S13]  /*151f0*/  ISETP.GE.AND P0, PT, R18, R16, PT ;  /* 0x000000101200720c */ /* 0x000fda0003f06270 */
[----:B------:R-:W-:Y:S05]  /*15200*/  @P0 BRA `(.L_x_618) ;  /* 0x0000010000000947 */ /* 0x000fea0003800000 */
[----:B------:R-:W-:Y:S01]  /*15210*/  IADD3 R0, P0, R6, 0x10, RZ ;  /* 0x0000001006007810 */ /* 0x000fe20007f1e0ff */
[----:B------:R-:W-:Y:S01]  /*15220*/  IMAD.MOV.U32 R4, RZ, RZ, R12 ;  /* 0x000000ffff047224 */ /* 0x000fe200078e000c */
[----:B------:R-:W-:Y:S02]  /*15230*/  MOV R5, R9 ;  /* 0x0000000900057202 */ /* 0x000fe40000000f00 */
[----:B------:R-:W-:Y:S01]  /*15240*/  ISETP.GE.AND P2, PT, R14, c[0x0][0x220], PT ;  /* 0x000088000e007a0c */ /* 0x000fe20003f46270 */
[----:B--2---:R-:W-:Y:S01]  /*15250*/  IMAD.X R2, RZ, RZ, R7, P0 ;  /* 0x000000ffff027224 */ /* 0x004fe200000e0607 */
        /* <DEDUP_REMOVED lines=11> */
.L_x_618:
[----:B------:R-:W-:Y:S05]  /*15310*/  BSYNC B0 ;  /* 0x0000000000007941 */ /* 0x000fea0003800000 */
.L_x_617:
        /* <DEDUP_REMOVED lines=20> */
.L_x_620:
[----:B------:R-:W-:Y:S05]  /*15460*/  BSYNC B0 ;  /* 0x0000000000007941 */ /* 0x000fea0003800000 */
.L_x_619:
[----:B------:R-:W-:Y:S01]  /*15470*/  IADD3 R17, R10, 0x30, RZ ;  /* 0x000000300a117810 */ /* 0x000fe20007ffe0ff */
[----:B------:R-:W-:Y:S03]  /*15480*/  BSSY B0, `(.L_x_621) ;  /* 0x0000013000007945 */ /* 0x000fe60003800000 */
[----:B------:R-:W-:-:S13]  /*15490*/  ISETP.GE.AND P0, PT, R17, R16, PT ;  /* 0x000000101100720c */ /* 0x000fda0003f06270 */
[----:B------:R-:W-:Y:S05]  /*154a0*/  @P0 BRA `(.L_x_622) ;  /* 0x0000010000000947 */ /* 0x000fea0003800000 */
[----:B------:R-:W-:Y:S01]  /*154b0*/  IADD3 R0, P0, R6, 0x30, RZ ;  /* 0x0000003006007810 */ /* 0x000fe20007f1e0ff */
[----:B--2---:R-:W-:Y:S01]  /*154c0*/  IMAD.MOV.U32 R2, RZ, RZ, R12 ;  /* 0x000000ffff027224 */ /* 0x004fe200078e000c */
        /* <DEDUP_REMOVED lines=14> */
.L_x_622:
[----:B------:R-:W-:Y:S05]  /*155b0*/  BSYNC B0 ;  /* 0x0000000000007941 */ /* 0x000fea0003800000 */
.L_x_621:
[----:B------:R-:W-:-:S04]  /*155c0*/  ISETP.NE.AND P6, PT, R20, RZ, PT ;  /* 0x000000ff1400720c */ /* 0x000fc80003fc5270 */
[-C--:B------:R-:W-:Y:S02]  /*155d0*/  ISETP.GE.OR P5, PT, R10, R16.reuse, P6 ;  /* 0x000000100a00720c */ /* 0x080fe400037a6670 */
[-C--:B------:R-:W-:Y:S02]  /*155e0*/  ISETP.GE.OR P4, PT, R18, R16.reuse, P6 ;  /* 0x000000101200720c */ /* 0x080fe40003786670 */
[-C--:B------:R-:W-:Y:S02]  /*155f0*/  ISETP.GE.OR P3, PT, R15, R16.reuse, P6 ;  /* 0x000000100f00720c */ /* 0x080fe40003766670 */
[----:B------:R-:W-:-:S07]  /*15600*/  ISETP.GE.OR P6, PT, R17, R16, P6 ;  /* 0x000000101100720c */ /* 0x000fce00037c6670 */
[-C--:B------:R-:W-:Y:S02]  /*15610*/  @!P5 IMAD R0, R10, R19.reuse, RZ ;  /* 0x000000130a00d224 */ /* 0x080fe400078e02ff */
[-C--:B--2---:R-:W-:Y:S02]  /*15620*/  @!P4 IMAD R3, R18, R19.reuse, RZ ;  /* 0x000000131203c224 */ /* 0x084fe400078e02ff */
[----:B------:R-:W-:Y:S01]  /*15630*/  @!P3 IMAD R5, R15, R19, RZ ;  /* 0x000000130f05b224 */ /* 0x000fe200078e02ff */
[CC--:B------:R-:W-:Y:S02]  /*15640*/  @!P5 IADD3 R2, P0, R0.reuse, R22.reuse, RZ ;  /* 0x000000160002d210 */ /* 0x0c0fe40007f1e0ff */
[----:B------:R-:W-:Y:S02]  /*15650*/  @!P4 IADD3 R9, P1, R3, R22, RZ ;  /* 0x000000160309c210 */ /* 0x000fe40007f3e0ff */
[----:B------:R-:W-:Y:S02]  /*15660*/  @!P5 LEA.HI.X.SX32 R0, R0, R21, 0x1, P0 ;  /* 0x000000150000d211 */ /* 0x000fe400000f0eff */
[----:B------:R-:W-:-:S02]  /*15670*/  @!P5 LEA R6, P2, R2, c[0x0][0x200], 0x2 ;  /* 0x000080000206da11 */ /* 0x000fc400078410ff */
[----:B------:R-:W-:Y:S02]  /*15680*/  @!P3 IADD3 R8, P0, R5, R22, RZ ;  /* 0x000000160508b210 */ /* 0x000fe40007f1e0ff */
[-C--:B------:R-:W-:Y:S02]  /*15690*/  @!P4 LEA.HI.X.SX32 R3, R3, R21.reuse, 0x1, P1 ;  /* 0x000000150303c211 */ /* 0x080fe400008f0eff */
[----:B------:R-:W-:Y:S02]  /*156a0*/  @!P5 LEA.HI.X R7, R2, c[0x0][0x204], R0, 0x2, P2 ;  /* 0x000081000207da11 */ /* 0x000fe400010f1400 */
[----:B------:R-:W-:Y:S02]  /*156b0*/  @!P4 LEA R4, P1, R9, c[0x0][0x200], 0x2 ;  /* 0x000080000904ca11 */ /* 0x000fe400078210ff */
[----:B------:R-:W-:Y:S02]  /*156c0*/  @!P3 LEA.HI.X.SX32 R0, R5, R21, 0x1, P0 ;  /* 0x000000150500b211 */ /* 0x000fe400000f0eff */
        /* <DEDUP_REMOVED lines=10> */
[----:B--2---:R-:W-:-:S05]  /*15770*/  IMAD R0, R17, R19, RZ ;  /* 0x0000001311007224 */ /* 0x004fca00078e02ff */
[----:B------:R-:W-:-:S04]  /*15780*/  IADD3 R3, P0, R0, R22, RZ ;  /* 0x0000001600037210 */ /* 0x000fc80007f1e0ff */
[----:B------:R-:W-:Y:S02]  /*15790*/  LEA.HI.X.SX32 R0, R0, R21, 0x1, P0 ;  /* 0x0000001500007211 */ /* 0x000fe400000f0eff */
[----:B------:R-:W-:-:S04]  /*157a0*/  LEA R2, P0, R3, c[0x0][0x200], 0x2 ;  /* 0x0000800003027a11 */ /* 0x000fc800078010ff */
[----:B------:R-:W-:Y:S01]  /*157b0*/  LEA.HI.X R3, R3, c[0x0][0x204], R0, 0x2, P0 ;  /* 0x0000810003037a11 */ /* 0x000fe200000f1400 */
[----:B------:R-:W-:-:S05]  /*157c0*/  IMAD.MOV.U32 R0, RZ, RZ, 0x7f800000 ;  /* 0x7f800000ff007424 */ /* 0x000fca00078e00ff */
[----:B------:R-:W-:Y:S01]  /*157d0*/  STG.E [R2.64], R0 ;  /* 0x0000000002007986 */ /* 0x000fe2000c101908 */
[----:B------:R-:W-:Y:S05]  /*157e0*/  EXIT ;  /* 0x000000000000794d */ /* 0x000fea0003800000 */
.L_x_623:
        /* <DEDUP_REMOVED lines=9> */
.L_x_694:


//--------------------- .text._ZN5flash16flash_fwd_kernelI23Flash_fwd_kernel_traitsILi192ELi64ELi64ELi4ELb0ELb0EN7cutlass6half_tE19Flash_kernel_traitsILi192ELi64ELi64ELi4ES3_EELb0ELb1ELb0ELb1ELb0ELb0ELb1ELb0EEEvNS_16Flash_fwd_paramsE --------------------------
	.section	.text._ZN5flash16flash_fwd_kernelI23Flash_fwd_kernel_traitsILi192ELi64ELi64ELi4ELb0ELb0EN7cutlass6half_tE19Flash_kernel_traitsILi192ELi64ELi64ELi4ES3_EELb0ELb1ELb0ELb1ELb0ELb0ELb1ELb0EEEvNS_16Flash_fwd_paramsE,"ax",@progbits
	.sectioninfo	@"SHI_REGISTERS=254"
	.align	128
        .global         _ZN5flash16flash_fwd_kernelI23Flash_fwd_kernel_traitsILi192ELi64ELi64ELi4ELb0ELb0EN7cutlass6half_tE19Flash_kernel_traitsILi192ELi64ELi64ELi4ES3_EELb0ELb1ELb0ELb1ELb0ELb0ELb1ELb0EEEvNS_16Flash_fwd_paramsE
        .type           _ZN5flash16flash_fwd_kernelI23Flash_fwd_kernel_traitsILi192ELi64ELi64ELi4ELb0ELb0EN7cutlass6half_tE19Flash_kernel_traitsILi192ELi64ELi64ELi4ES3_EELb0ELb1ELb0ELb1ELb0ELb0ELb1ELb0EEEvNS_16Flash_fwd_paramsE,@function
        .size           _ZN5flash16flash_fwd_kernelI23Flash_fwd_kernel_traitsILi192ELi64ELi64ELi4ELb0ELb0EN7cutlass6half_tE19Flash_kernel_traitsILi192ELi64ELi64ELi4ES3_EELb0ELb1ELb0ELb1ELb0ELb0ELb1ELb0EEEvNS_16Flash_fwd_paramsE,(.L_x_695 - _ZN5flash16flash_fwd_kernelI23Flash_fwd_kernel_traitsILi192ELi64ELi64ELi4ELb0ELb0EN7cutlass6half_tE19Flash_kernel_traitsILi192ELi64ELi64ELi4ES3_EELb0ELb1ELb0ELb1ELb0ELb0ELb1ELb0EEEvNS_16Flash_fwd_paramsE)
        .other          _ZN5flash16flash_fwd_kernelI23Flash_fwd_kernel_traitsILi192ELi64ELi64ELi4ELb0ELb0EN7cutlass6half_tE19Flash_kernel_traitsILi192ELi64ELi64ELi4ES3_EELb0ELb1ELb0ELb1ELb0ELb0ELb1ELb0EEEvNS_16Flash_fwd_paramsE,@"STO_CUDA_ENTRY STV_DEFAULT"
_ZN5flash16flash_fwd_kernelI23Flash_fwd_kernel_traitsILi192ELi64ELi64ELi4ELb0ELb0EN7cutlass6half_tE19Flash_kernel_traitsILi192ELi64ELi64ELi4ES3_EELb0ELb1ELb0ELb1ELb0ELb0ELb1ELb0EEEvNS_16Flash_fwd_paramsE:
.text._ZN5flash16flash_fwd_kernelI23Flash_fwd_kernel_traitsILi192ELi64ELi64ELi4ELb0ELb0EN7cutlass6half_tE19Flash_kernel_traitsILi192ELi64ELi64ELi4ES3_EELb0ELb1ELb0ELb1ELb0ELb0ELb1ELb0EEEvNS_16Flash_fwd_paramsE:
        /* <DEDUP_REMOVED lines=33> */
.L_x_624:
[----:B-1-34-:R-:W-:Y:S02]  /*0210*/  MOV R2, c[0x0][0x218] ;  /* 0x0000860000027a02 */ /* 0x01afe40000000f00 */
.L_x_625:
[----:B------:R-:W-:-:S04]  /*0220*/  ISETP.NE.U32.AND P2, PT, RZ, c[0x0][0x258], PT ;  /* 0x00009600ff007a0c */ /* 0x000fc80003f45070 */
[----:B------:R-:W-:-:S13]  /*0230*/  ISETP.NE.AND.EX P2, PT, RZ, c[0x0][0x25c], PT, P2 ;  /* 0x00009700ff007a0c */ /* 0x000fda0003f45320 */
[----:B-1----:R-:W-:-:S06]  /*0240*/  @P2 IMAD.WIDE R6, R19, R10, c[0x0][0x258] ;  /* 0x0000960013062625 */ /* 0x002fcc00078e020a */
        /* <DEDUP_REMOVED lines=47> */
.L_x_627:
[----:B------:R-:W-:Y:S01]  /*0540*/  IABS R4, c[0x0][0x1c8] ;  /* 0x0000720000047a13 */ /* 0x000fe20000000000 */
[----:B------:R-:W-:-:S03]  /*0550*/  @P0 IMAD.IADD R5, R0, 0x1, R5 ;  /* 0x0000000100050824 */ /* 0x000fc600078e0205 */
        /* <DEDUP_REMOVED lines=18> */
[----:B------:R-:W-:Y:S01]  /*0680*/  @P0 IMAD.WIDE.U32 R2, R5, c[0x0][0x1a0], RZ ;  /* 0x0000680005020a25 */ /* 0x000fe200078e00ff */
[----:B------:R-:W-:-:S03]  /*0690*/  ISETP.NE.AND P2, PT, RZ, c[0x0][0x1c8], PT ;  /* 0x00007200ff007a0c */ /* 0x000fc60003f45270 */
[----:B------:R-:W-:Y:S01]  /*06a0*/  @P0 IMAD R5, R5, c[0x0][0x1a4], R3 ;  /* 0x0000690005050a24 */ /* 0x000fe200078e0203 */
[----:B------:R-:W-:-:S07]  /*06b0*/  @P0 MOV R6, R2 ;  /* 0x0000000200060202 */ /* 0x000fce0000000f00 */
        /* <DEDUP_REMOVED lines=15> */
.L_x_628:
[----:B------:R-:W-:Y:S01]  /*07b0*/  SHF.R.S32.HI R0, RZ, 0x1f, R219 ;  /* 0x0000001fff007819 */ /* 0x000fe200000114db */
[----:B------:R-:W-:Y:S01]  /*07c0*/  IMAD R27, R23, c[0x0][0x1a8], RZ ;  /* 0x00006a00171b7a24 */ /* 0x000fe200078e02ff */
[----:B------:R-:W-:Y:S01]  /*07d0*/  SHF.R.S32.HI R187, RZ, 0x1f, R184 ;  /* 0x0000001fffbb7819 */ /* 0x000fe200000114b8 */
[----:B------:R-:W-:Y:S01]  /*07e0*/  BSSY B0, `(.L_x_629) ;  /* 0x0000069000007945 */ /* 0x000fe20003800000 */
[-C--:B------:R-:W-:Y:S01]  /*07f0*/  LEA.HI R4, R0, R219.reuse, RZ, 0x3 ;  /* 0x000000db00047211 */ /* 0x080fe200078f18ff */
        /* <DEDUP_REMOVED lines=17> */
[----:B------:R-:W-:Y:S01]  /*0910*/  SHF.R.U32.HI R220, RZ, 0x3, R11 ;  /* 0x00000003ffdc7819 */ /* 0x000fe2000001160b */
[----:B------:R-:W-:Y:S01]  /*0920*/  IMAD R187, R184, c[0x0][0x1bc], R187 ;  /* 0x00006f00b8bb7a24 */ /* 0x000fe200078e02bb */
[----:B------:R-:W-:Y:S01]  /*0930*/  LOP3.LUT R3, R11, 0x38, R228, 0xf8, !PT ;  /* 0x000000380b037812 */ /* 0x000fe200078ef8e4 */
[----:B------:R-:W-:Y:S01]  /*0940*/  IMAD.WIDE R28, R218, 0x40, R20 ;  /* 0x00000040da1c7825 */ /* 0x000fe200078e0214 */
[----:B------:R-:W-:-:S02]  /*0950*/  SHF.R.S32.HI R229, RZ, 0x1f, R228 ;  /* 0x0000001fffe57819 */ /* 0x000fc400000114e4 */
[----:B------:R-:W-:Y:S02]  /*0960*/  SHF.R.S32.HI R2, RZ, 0x1f, R13 ;  /* 0x0000001fff027819 */ /* 0x000fe4000001140d */
[----:B------:R-:W-:Y:S01]  /*0970*/  LOP3.LUT R209, R209, 0xfffffffe, RZ, 0xc0, !PT ;  /* 0xfffffffed1d17812 */ /* 0x000fe200078ec0ff */
[----:B------:R-:W-:Y:S01]  /*0980*/  IMAD.WIDE.U32 R16, R20, c[0x0][0x198], R228 ;  /* 0x0000660014107a25 */ /* 0x000fe200078e00e4 */
[----:B------:R-:W-:Y:S02]  /*0990*/  LOP3.LUT R220, R3, R220, RZ, 0x3c, !PT ;  /* 0x000000dc03dc7212 */ /* 0x000fe400078e3cff */
[----:B------:R-:W-:Y:S01]  /*09a0*/  LEA.HI R3, R2, R13, RZ, 0x3 ;  /* 0x0000000d02037211 */ /* 0x000fe200078f18ff */
[----:B------:R-:W-:Y:S01]  /*09b0*/  IMAD.IADD R209, R8, 0x1, -R209 ;  /* 0x0000000108d17824 */ /* 0x000fe200078e0ad1 */
[----:B------:R-:W-:Y:S01]  /*09c0*/  IADD3 R224, P1, R224, R16, RZ ;  /* 0x00000010e0e07210 */ /* 0x000fe20007f3e0ff */
[----:B------:R-:W-:Y:S01]  /*09d0*/  IMAD R2, R20, c[0x0][0x19c], R15 ;  /* 0x0000670014027a24 */ /* 0x000fe200078e020f */
[C---:B------:R-:W-:Y:S01]  /*09e0*/  LOP3.LUT R8, R3.reuse, 0xfffffff8, RZ, 0xc0, !PT ;  /* 0xfffffff803087812 */ /* 0x040fe200078ec0ff */
[----:B------:R-:W-:Y:S01]  /*09f0*/  IMAD.SHL.U32 R3, R3, 0x40, RZ ;  /* 0x0000004003037824 */ /* 0x000fe200078e00ff */
[----:B------:R-:W-:-:S02]  /*0a00*/  IADD3 R24, P0, R228, R24, RZ ;  /* 0x00000018e4187210 */ /* 0x000fc40007f1e0ff */
[----:B------:R-:W-:Y:S01]  /*0a10*/  IADD3.X R225, R7, R17, R2, P1, !PT ;  /* 0x0000001107e17210 */ /* 0x000fe20000ffe402 */
[----:B------:R-:W-:Y:S01]  /*0a20*/  IMAD.IADD R8, R13, 0x1, -R8 ;  /* 0x000000010d087824 */ /* 0x000fe200078e0a08 */
[CC--:B------:R-:W-:Y:S01]  /*0a30*/  LEA.HI R11, R0.reuse, R219.reuse, RZ, 0x6 ;  /* 0x000000db000b7211 */ /* 0x0c0fe200078f30ff */
[----:B------:R-:W-:Y:S01]  /*0a40*/  IMAD R7, R21, c[0x0][0x1a0], RZ ;  /* 0x0000680015077a24 */ /* 0x000fe200078e02ff */
[----:B------:R-:W-:Y:S01]  /*0a50*/  LEA.HI R91, R0, R219, RZ, 0x5 ;  /* 0x000000db005b7211 */ /* 0x000fe200078f28ff */
[----:B------:R-:W-:Y:S01]  /*0a60*/  IMAD.WIDE.U32 R12, R20, c[0x0][0x1a0], R228 ;  /* 0x00006800140c7a25 */ /* 0x000fe200078e00e4 */
[C---:B------:R-:W-:Y:S02]  /*0a70*/  LOP3.LUT P2, RZ, R8.reuse, 0x4, RZ, 0xc0, !PT ;  /* 0x0000000408ff7812 */ /* 0x040fe4000784c0ff */
[----:B------:R-:W-:Y:S01]  /*0a80*/  LOP3.LUT P1, RZ, R8, 0x2, RZ, 0xc0, !PT ;  /* 0x0000000208ff7812 */ /* 0x000fe2000782c0ff */
[----:B------:R-:W-:Y:S01]  /*0a90*/  IMAD.X R25, R229, 0x1, R9, P0 ;  /* 0x00000001e5197824 */ /* 0x000fe200000e0609 */
[----:B------:R-:W-:Y:S01]  /*0aa0*/  IADD3 R6, P0, R6, R12, RZ ;  /* 0x0000000c06067210 */ /* 0x000fe20007f1e0ff */
[----:B------:R-:W-:Y:S01]  /*0ab0*/  IMAD R2, R20, c[0x0][0x1a4], R7 ;  /* 0x0000690014027a24 */ /* 0x000fe200078e0207 */
[----:B------:R-:W-:Y:S01]  /*0ac0*/  LOP3.LUT R0, R91, 0xffffffe0, RZ, 0xc0, !PT ;  /* 0xffffffe05b007812 */ /* 0x000fe200078ec0ff */
[----:B------:R-:W-:Y:S01]  /*0ad0*/  IMAD.SHL.U32 R8, R8, 0x40, RZ ;  /* 0x0000004008087824 */ /* 0x000fe200078e00ff */
[----:B------:R-:W-:Y:S01]  /*0ae0*/  SHF.R.S32.HI R91, RZ, 0x5, R91 ;  /* 0x00000005ff5b7819 */ /* 0x000fe2000001145b */
[----:B------:R-:W-:Y:S01]  /*0af0*/  IMAD.WIDE.U32 R224, R184, c[0x0][0x1b0], R224 ;  /* 0x00006c00b8e07a25 */ /* 0x000fe200078e00e0 */
[----:B------:R-:W-:-:S02]  /*0b00*/  IADD3.X R7, R5, R13, R2, P0, !PT ;  /* 0x0000000d05077210 */ /* 0x000fc400007fe402 */
[----:B------:R-:W-:Y:S01]  /*0b10*/  LOP3.LUT R8, R8, 0x1c0, RZ, 0xc0, !PT ;  /* 0x000001c008087812 */ /* 0x000fe200078ec0ff */
[----:B------:R-:W-:Y:S01]  /*0b20*/  IMAD.SHL.U32 R9, R209, 0x8, RZ ;  /* 0x00000008d1097824 */ /* 0x000fe200078e00ff */
[----:B------:R-:W-:Y:S01]  /*0b30*/  IADD3 R222, R228, 0x40, RZ ;  /* 0x00000040e4de7810 */ /* 0x000fe20007ffe0ff */
[----:B------:R-:W-:Y:S01]  /*0b40*/  IMAD.WIDE.U32 R184, R184, c[0x0][0x1b8], R6 ;  /* 0x00006e00b8b87a25 */ /* 0x000fe200078e0006 */
[----:B------:R-:W-:Y:S02]  /*0b50*/  IADD3 R221, R228, 0x80, RZ ;  /* 0x00000080e4dd7810 */ /* 0x000fe40007ffe0ff */
[----:B------:R-:W-:Y:S01]  /*0b60*/  LOP3.LUT R9, R8, 0x8, R9, 0xf8, !PT ;  /* 0x0000000808097812 */ /* 0x000fe200078ef809 */
[----:B------:R-:W-:Y:S01]  /*0b70*/  IMAD.IADD R6, R223, 0x1, -R90 ;  /* 0x00000001df067824 */ /* 0x000fe200078e0a5a */
[----:B------:R-:W-:Y:S01]  /*0b80*/  SHF.R.U32.HI R8, RZ, 0x3, R8 ;  /* 0x00000003ff087819 */ /* 0x000fe20000011608 */
[----:B------:R-:W-:Y:S02]  /*0b90*/  IMAD.SHL.U32 R11, R11, 0x8, RZ ;  /* 0x000000080b0b7824 */ /* 0x000fe400078e00ff */
[----:B------:R-:W-:Y:S01]  /*0ba0*/  IMAD.MOV.U32 R5, RZ, RZ, 0x10 ;  /* 0x00000010ff057424 */ /* 0x000fe200078e00ff */
[----:B------:R-:W-:Y:S01]  /*0bb0*/  ISETP.GE.AND P0, PT, R20, R6, PT ;  /* 0x000000061400720c */ /* 0x000fe20003f06270 */
[----:B------:R-:W-:Y:S01]  /*0bc0*/  IMAD.WIDE.U32 R24, R22, c[0x0][0x1a8], R24 ;  /* 0x00006a0016187a25 */ /* 0x000fe200078e0018 */
[----:B------:R-:W-:-:S02]  /*0bd0*/  LOP3.LUT R2, R9, R8, RZ, 0x3c, !PT ;  /* 0x0000000809027212 */ /* 0x000fc400078e3cff */
[----:B------:R-:W-:Y:S01]  /*0be0*/  LOP3.LUT R220, R220, 0xfffffe00, R11, 0xf8, !PT ;  /* 0xfffffe00dcdc7812 */ /* 0x000fe200078ef80b */
[----:B------:R-:W-:Y:S01]  /*0bf0*/  IMAD.IADD R0, R219, 0x1, -R0 ;  /* 0x00000001db007824 */ /* 0x000fe200078e0a00 */
[----:B------:R-:W-:Y:S01]  /*0c00*/  LOP3.LUT R2, R2, 0xfffffe00, R3, 0xf8, !PT ;  /* 0xfffffe0002027812 */ /* 0x000fe200078ef803 */
[----:B------:R-:W-:Y:S01]  /*0c10*/  IMAD.MOV.U32 R3, RZ, RZ, 0x20 ;  /* 0x00000020ff037424 */ /* 0x000fe200078e00ff */
[----:B------:R-:W-:Y:S01]  /*0c20*/  SEL R5, R5, 0xfffffff0, !P1 ;  /* 0xfffffff005057807 */ /* 0x000fe20004800000 */
[----:B------:R-:W-:Y:S02]  /*0c30*/  IMAD.SHL.U32 R220, R220, 0x2, RZ ;  /* 0x00000002dcdc7824 */ /* 0x000fe400078e00ff */
[----:B------:R-:W-:Y:S01]  /*0c40*/  IMAD.IADD R27, R25, 0x1, R27 ;  /* 0x00000001191b7824 */ /* 0x000fe200078e021b */
[----:B------:R-:W-:Y:S01]  /*0c50*/  SEL R3, R3, 0xffffffe0, !P2 ;  /* 0xffffffe003037807 */ /* 0x000fe20005000000 */
        /* <DEDUP_REMOVED lines=33> */
.L_x_630:
[----:B------:R-:W-:Y:S05]  /*0e70*/  BSYNC B0 ;  /* 0x0000000000007941 */ /* 0x000fea0003800000 */
.L_x_629:
        /* <DEDUP_REMOVED lines=37> */
.L_x_632:
[----:B------:R-:W-:Y:S05]  /*10d0*/  BSYNC B0 ;  /* 0x0000000000007941 */ /* 0x000fea0003800000 */
.L_x_631:
        /* <DEDUP_REMOVED lines=37> */
.L_x_634:
[----:B------:R-:W-:Y:S05]  /*1330*/  BSYNC B0 ;  /* 0x0000000000007941 */ /* 0x000fea0003800000 */
.L_x_633:
        /* <DEDUP_REMOVED lines=40> */
.L_x_636:
[----:B------:R-:W-:Y:S05]  /*15c0*/  BSYNC B0 ;  /* 0x0000000000007941 */ /* 0x000fea0003800000 */
.L_x_635:
[----:B------:R-:W-:Y:S01]  /*15d0*/  IADD3 R144, R134, -0x1, RZ ;  /* 0xffffffff86907810 */ /* 0x000fe20007ffe0ff */
[----:B------:R-:W-:Y:S01]  /*15e0*/  BSSY B0, `(.L_x_637) ;  /* 0x0000023000007945 */ /* 0x000fe20003800000 */
[----:B------:R-:W-:Y:S02]  /*15f0*/  MOV R226, R224 ;  /* 0x000000e000e27202 */ /* 0x000fe40000000f00 */
[----:B------:R-:W-:Y:S01]  /*1600*/  SHF.R.S32.HI R12, RZ, 0x1f, R144 ;  /* 0x0000001fff0c7819 */ /* 0x000fe20000011490 */
[----:B------:R-:W-:Y:S02]  /*1610*/  IMAD R8, R144, -0x40, R88 ;  /* 0xffffffc090087824 */ /* 0x000fe400078e0258 */
[----:B------:R-:W-:Y:S02]  /*1620*/  IMAD R9, R6, R144, RZ ;  /* 0x0000009006097224 */ /* 0x000fe400078e02ff */
[----:B------:R-:W-:Y:S01]  /*1630*/  IMAD.WIDE.U32 R24, R144, R7, R226 ;  /* 0x0000000790187225 */ /* 0x000fe200078e00e2 */
[----:B------:R-:W-:-:S03]  /*1640*/  ISETP.GE.AND P0, PT, R20, R8, PT ;  /* 0x000000081400720c */ /* 0x000fc60003f06270 */
[----:B------:R-:W-:-:S05]  /*1650*/  IMAD R9, R12, R7, R9 ;  /* 0x000000070c097224 */ /* 0x000fca00078e0209 */
[----:B-1----:R-:W-:-:S05]  /*1660*/  IADD3 R27, R25, R9, RZ ;  /* 0x00000009191b7210 */ /* 0x002fca0007ffe0ff */
        /* <DEDUP_REMOVED lines=26> */
.L_x_638:
[----:B------:R-:W-:Y:S05]  /*1810*/  BSYNC B0 ;  /* 0x0000000000007941 */ /* 0x000fea0003800000 */
.L_x_637:
        /* <DEDUP_REMOVED lines=32> */
.L_x_640:
[----:B------:R-:W-:Y:S05]  /*1a20*/  BSYNC B0 ;  /* 0x0000000000007941 */ /* 0x000fea0003800000 */
.L_x_639:
        /* <DEDUP_REMOVED lines=31> */
.L_x_642:
[----:B------:R-:W-:Y:S05]  /*1c20*/  BSYNC B0 ;  /* 0x0000000000007941 */ /* 0x000fea0003800000 */
.L_x_641:
        /* <DEDUP_REMOVED lines=33> */
.L_x_644:
[----:B------:R-:W-:Y:S05]  /*1e40*/  BSYNC B0 ;  /* 0x0000000000007941 */ /* 0x000fea0003800000 */
.L_x_643:
[----:B------:R-:W-:Y:S01]  /*1e50*/  ISETP.NE.U32.AND P1, PT, RZ, c[0x0][0x318], PT ;  /* 0x0000c600ff007a0c */ /* 0x000fe20003f25070 */
[----:B------:R-:W0:Y:S03]  /*1e60*/  LDGDEPBAR ;  /* 0x00000000000079af */ /* 0x000e260000000000 */
[----:B------:R-:W-:-:S13]  /*1e70*/  ISETP.NE.AND.EX P1, PT, RZ, c[0x0][0x31c], PT, P1 ;  /* 0x0000c700ff007a0c */ /* 0x000fda0003f25310 */
[----:B------:R-:W-:Y:S01]  /*1e80*/  @P1 SHF.R.S32.HI R9, RZ, 0x1f, R19 ;  /* 0x0000001fff091819 */ /* 0x000fe20000011413 */
[----:B------:R-:W-:-:S04]  /*1e90*/  @P1 IMAD.WIDE.U32 R22, R19, c[0x0][0x320], R22 ;  /* 0x0000c80013161a25 */ /* 0x000fc800078e0016 */
[----:B--2---:R-:W-:Y:S01]  /*1ea0*/  @P1 IMAD R16, R9, c[0x0][0x320], RZ ;  /* 0x0000c80009101a24 */ /* 0x004fe200078e02ff */
[----:B------:R-:W-:Y:S01]  /*1eb0*/  @P1 LEA R18, P0, R22, c[0x0][0x318], 0x2 ;  /* 0x0000c60016121a11 */ /* 0x000fe200078010ff */
[----:B------:R-:W-:-:S04]  /*1ec0*/  DEPBAR.LE SB0, 0x0 ;  /* 0x000080000000791a */ /* 0x000fc80000000000 */
[----:B------:R-:W-:-:S04]  /*1ed0*/  @P1 IMAD R16, R19, c[0x0][0x324], R16 ;  /* 0x0000c90013101a24 */ /* 0x000fc800078e0210 */
[----:B------:R-:W-:-:S05]  /*1ee0*/  @P1 IMAD.IADD R16, R23, 0x1, R16 ;  /* 0x0000000117101824 */ /* 0x000fca00078e0210 */
[----:B------:R-:W-:-:S05]  /*1ef0*/  @P1 LEA.HI.X R19, R22, c[0x0][0x31c], R16, 0x2, P0 ;  /* 0x0000c70016131a11 */ /* 0x000fca00000f1410 */
[----:B------:R2:W3:Y:S04]  /*1f00*/  @P1 LDG.E R17, [R18.64] ;  /* 0x0000000612111981 */ /* 0x0004e8000c1e1900 */
[----:B------:R-:W-:Y:S01]  /*1f10*/  BAR.SYNC.DEFER_BLOCKING 0x0 ;  /* 0x0000000000007b1d */ /* 0x000fe20000010000 */
[----:B------:R-:W-:Y:S01]  /*1f20*/  ISETP.GE.AND P0, PT, R20, R8, PT ;  /* 0x000000081400720c */ /* 0x000fe20003f06270 */
[----:B------:R-:W-:Y:S01]  /*1f30*/  IMAD.MOV.U32 R9, RZ, RZ, c[0x0][0x1a0] ;  /* 0x00006800ff097624 */ /* 0x000fe200078e00ff */
[----:B------:R-:W-:Y:S01]  /*1f40*/  SHF.R.S32.HI R89, RZ, 0x1f, R0 ;  /* 0x0000001fff597819 */ /* 0x000fe20000011400 */
[----:B------:R-:W-:Y:S01]  /*1f50*/  IMAD.MOV.U32 R186, RZ, RZ, R184 ;  /* 0x000000ffffba7224 */ /* 0x000fe200078e00b8 */
[----:B------:R-:W-:Y:S01]  /*1f60*/  SHF.L.U32 R219, R219, 0x1, RZ ;  /* 0x00000001dbdb7819 */ /* 0x000fe200000006ff */
[----:B------:R-:W-:Y:S01]  /*1f70*/  BSSY B0, `(.L_x_645) ;  /* 0x000002a000007945 */ /* 0x000fe20003800000 */
[----:B------:R-:W-:-:S02]  /*1f80*/  SHF.L.U64.HI R213, R9, R14, c[0x0][0x1a4] ;  /* 0x0000690009d57619 */ /* 0x000fc4000001020e */
[----:B------:R-:W3:Y:S01]  /*1f90*/  @P1 MUFU.RCP R14, c[0x0][0x238] ;  /* 0x00008e00000e1b08 */ /* 0x000ee20000001000 */
[----:B------:R-:W-:Y:S02]  /*1fa0*/  SHF.L.U32 R214, R9, 0x6, RZ ;  /* 0x0000000609d67819 */ /* 0x000fe400000006ff */
[----:B------:R-:W-:Y:S01]  /*1fb0*/  LEA.HI R89, R89, R0, RZ, 0x2 ;  /* 0x0000000059597211 */ /* 0x000fe200078f10ff */
[----:B------:R-:W-:Y:S01]  /*1fc0*/  IMAD.MOV.U32 R0, RZ, RZ, RZ ;  /* 0x000000ffff007224 */ /* 0x000fe200078e00ff */
[----:B------:R-:W-:Y:S02]  /*1fd0*/  LOP3.LUT R219, R219, 0x6, RZ, 0xc0, !PT ;  /* 0x00000006dbdb7812 */ /* 0x000fe400078ec0ff */
[----:B------:R-:W-:Y:S01]  /*1fe0*/  SHF.R.S32.HI R89, RZ, 0x2, R89 ;  /* 0x00000002ff597819 */ /* 0x000fe20000011459 */
[----:B--2---:R-:W-:Y:S01]  /*1ff0*/  IMAD R19, R213, R144, RZ ;  /* 0x00000090d5137224 */ /* 0x004fe200078e02ff */
[----:B------:R2:W-:Y:S03]  /*2000*/  @P0 STS.128 [R220+0xc000], RZ ;  /* 0x00c000ffdc000388 */ /* 0x0005e60000000c00 */
[----:B------:R-:W-:-:S02]  /*2010*/  IMAD R12, R12, R214, R19 ;  /* 0x000000d60c0c7224 */ /* 0x000fc400078e0213 */
[----:B------:R-:W-:Y:S01]  /*2020*/  IMAD.WIDE.U32 R18, R144, R214, R186 ;  /* 0x000000d690127225 */ /* 0x000fe200078e00ba */
[----:B------:R2:W-:Y:S04]  /*2030*/  @P0 STS.128 [R220+0xe000], RZ ;  /* 0x00e000ffdc000388 */ /* 0x0005e80000000c00 */
[----:B------:R2:W-:Y:S01]  /*2040*/  @P0 STS.128 [R220+0x10000], RZ ;  /* 0x010000ffdc000388 */ /* 0x0005e20000000c00 */
[----:B---3--:R-:W-:Y:S01]  /*2050*/  @P1 FMUL.FTZ R0, R17, R14 ;  /* 0x0000000e11001220 */ /* 0x008fe20000410000 */
[----:B------:R-:W-:Y:S01]  /*2060*/  IADD3 R17, R19, R12, RZ ;  /* 0x0000000c13117210 */ /* 0x000fe20007ffe0ff */
        /* <DEDUP_REMOVED lines=26> */
.L_x_646:
[----:B--2---:R-:W-:Y:S05]  /*2210*/  BSYNC B0 ;  /* 0x0000000000007941 */ /* 0x004fea0003800000 */
.L_x_645:
        /* <DEDUP_REMOVED lines=35> */
.L_x_648:
[----:B------:R-:W-:Y:S05]  /*2450*/  BSYNC B0 ;  /* 0x0000000000007941 */ /* 0x000fea0003800000 */
.L_x_647:
        /* <DEDUP_REMOVED lines=12> */
[C---:B---3--:R-:W-:Y:S01]  /*2520*/  @!P3 LEA R22, P4, R13.reuse, c[0x0][0x170], 0x1 ;  /* 0x00005c000d16ba11 */ /* 0x048fe200078808ff */
        /* <DEDUP_REMOVED lines=21> */
.L_x_650:
[----:B------:R-:W-:Y:S05]  /*2680*/  BSYNC B0 ;  /* 0x0000000000007941 */ /* 0x000fea0003800000 */
.L_x_649:
        /* <DEDUP_REMOVED lines=36> */
.L_x_652:
[----:B------:R-:W-:Y:S05]  /*28d0*/  BSYNC B0 ;  /* 0x0000000000007941 */ /* 0x000fea0003800000 */
.L_x_651:
        /* <DEDUP_REMOVED lines=18> */
[----:B------:R-:W-:Y:S03]  /*2a00*/  LDSM.16.M88.4 R68, [R206] ;  /* 0x00000000ce44783b */ /* 0x000fe60000000200 */
[----:B------:R-:W-:-:S05]  /*2a10*/  IMAD.SHL.U32 R209, R209, 0x2, RZ ;  /* 0x00000002d1d17824 */ /* 0x000fca00078e00ff */
[----:B---3--:R-:W3:Y:S01]  /*2a20*/  LDSM.16.M88.4 R24, [R209+0x6000] ;  /* 0x00600000d118783b */ /* 0x008ee20000000200 */
[C---:B------:R-:W-:Y:S02]  /*2a30*/  IADD3 R4, R209.reuse, 0x6000, RZ ;  /* 0x00006000d1047810 */ /* 0x040fe40007ffe0ff */
[----:B------:R-:W-:Y:S01]  /*2a40*/  IADD3 R207, R209, 0x6020, RZ ;  /* 0x00006020d1cf7810 */ /* 0x000fe20007ffe0ff */
[----:B------:R-:W5:Y:S01]  /*2a50*/  LDSM.16.M88.4 R56, [R209+0x6800] ;  /* 0x00680000d138783b */ /* 0x000f620000000200 */
[----:B------:R-:W-:Y:S01]  /*2a60*/  @P1 IADD3 R207, R4, -0x20, RZ ;  /* 0xffffffe004cf1810 */ /* 0x000fe20007ffe0ff */
[----:B------:R-:W-:Y:S02]  /*2a70*/  IMAD.MOV.U32 R4, RZ, RZ, 0x40 ;  /* 0x00000040ff047424 */ /* 0x000fe400078e00ff */
[----:B------:R-:W1:Y:S01]  /*2a80*/  LDSM.16.M88.4 R48, [R209+0x7000] ;  /* 0x00700000d130783b */ /* 0x000e620000000200 */
[C---:B------:R-:W-:Y:S02]  /*2a90*/  IADD3 R199, R207.reuse, 0x800, RZ ;  /* 0x00000800cfc77810 */ /* 0x040fe40007ffe0ff */
[----:B------:R-:W-:Y:S01]  /*2aa0*/  SEL R4, R4, 0xffffffc0, !P2 ;  /* 0xffffffc004047807 */ /* 0x000fe20005000000 */
[----:B----4-:R-:W4:Y:S01]  /*2ab0*/  LDSM.16.M88.4 R8, [R209+0x7800] ;  /* 0x00780000d108783b */ /* 0x010f220000000200 */
[----:B------:R-:W-:-:S02]  /*2ac0*/  IADD3 R198, R207, 0x1000, RZ ;  /* 0x00001000cfc67810 */ /* 0x000fc40007ffe0ff */
[----:B------:R-:W-:Y:S01]  /*2ad0*/  IADD3 R197, R207, 0x1800, RZ ;  /* 0x00001800cfc57810 */ /* 0x000fe20007ffe0ff */
[----:B-1----:R-:W1:Y:S01]  /*2ae0*/  LDSM.16.M88.4 R28, [R207] ;  /* 0x00000000cf1c783b */ /* 0x002e620000000200 */
[----:B------:R-:W-:Y:S01]  /*2af0*/  IMAD.IADD R203, R209, 0x1, R4 ;  /* 0x00000001d1cb7824 */ /* 0x000fe200078e0204 */
[C---:B------:R-:W-:Y:S01]  /*2b00*/  IADD3 R195, R207.reuse, 0x2000, RZ ;  /* 0x00002000cfc37810 */ /* 0x040fe20007ffe0ff */
[----:B------:R-:W-:Y:S01]  /*2b10*/  IMAD.IADD R196, R4, 0x1, R207 ;  /* 0x0000000104c47824 */ /* 0x000fe200078e02cf */
[----:B------:R-:W2:Y:S01]  /*2b20*/  LDSM.16.M88.4 R20, [R207+0x800] ;  /* 0x00080000cf14783b */ /* 0x000ea20000000200 */
[----:B------:R-:W-:Y:S01]  /*2b30*/  IMAD R4, R144, 0x40, R219 ;  /* 0x0000004090047824 */ /* 0x000fe200078e02db */
[----:B------:R-:W-:Y:S02]  /*2b40*/  IADD3 R194, R207, 0x2800, RZ ;  /* 0x00002800cfc27810 */ /* 0x000fe40007ffe0ff */
[----:B------:R-:W1:Y:S01]  /*2b50*/  LDSM.16.M88.4 R12, [R207+0x1000] ;  /* 0x00100000cf0c783b */ /* 0x000e620000000200 */
[----:B------:R-:W-:Y:S01]  /*2b60*/  I2F R93, R4 ;  /* 0x00000004005d7306 */ /* 0x000fe20000201400 */
[----:B------:R-:W-:-:S02]  /*2b70*/  IADD3 R92, R4, 0x1, RZ ;  /* 0x00000001045c7810 */ /* 0x000fc40007ffe0ff */
[----:B------:R-:W1:Y:S01]  /*2b80*/  LDSM.16.M88.4 R60, [R203+0x6000] ;  /* 0x00600000cb3c783b */ /* 0x000e620000000200 */
[C---:B------:R-:W-:Y:S02]  /*2b90*/  IADD3 R96, R4.reuse, 0x9, RZ ;  /* 0x0000000904607810 */ /* 0x040fe40007ffe0ff */
[C---:B------:R-:W-:Y:S01]  /*2ba0*/  IADD3 R94, R4.reuse, 0x8, RZ ;  /* 0x00000008045e7810 */ /* 0x040fe20007ffe0ff */
[----:B------:R-:W1:Y:S01]  /*2bb0*/  LDSM.16.M88.4 R76, [R207+0x1800] ;  /* 0x00180000cf4c783b */ /* 0x000e620000000200 */
[----:B------:R-:W-:Y:S01]  /*2bc0*/  I2F R95, R92 ;  /* 0x0000005c005f7306 */ /* 0x000fe20000201400 */
[C---:B------:R-:W-:Y:S02]  /*2bd0*/  IADD3 R100, R4.reuse, 0x18, RZ ;  /* 0x0000001804647810 */ /* 0x040fe40007ffe0ff */
[----:B------:R-:W1:Y:S01]  /*2be0*/  LDSM.16.M88.4 R36, [R203+0x6800] ;  /* 0x00680000cb24783b */ /* 0x000e620000000200 */
[C---:B------:R-:W-:Y:S02]  /*2bf0*/  IADD3 R102, R4.reuse, 0x19, RZ ;  /* 0x0000001904667810 */ /* 0x040fe40007ffe0ff */
[C---:B------:R-:W-:Y:S01]  /*2c00*/  IADD3 R108, R4.reuse, 0x28, RZ ;  /* 0x00000028046c7810 */ /* 0x040fe20007ffe0ff */
[----:B---3--:R-:W-:Y:S01]  /*2c10*/  HMMA.16816.F32 R16, R72, R24, RZ ;  /* 0x000000184810723c */ /* 0x008fe200000018ff */
        /* <DEDUP_REMOVED lines=8> */
[C---:B------:R-:W-:Y:S02]  /*2ca0*/  IADD3 R104, R4.reuse, 0x20, RZ ;  /* 0x0000002004687810 */ /* 0x040fe40007ffe0ff */
[C---:B------:R-:W-:Y:S02]  /*2cb0*/  IADD3 R110, R4.reuse, 0x29, RZ ;  /* 0x00000029046e7810 */ /* 0x040fe40007ffe0ff */
[C---:B------:R-:W-:Y:S01]  /*2cc0*/  IADD3 R112, R4.reuse, 0x30, RZ ;  /* 0x0000003004707810 */ /* 0x040fe20007ffe0ff */
[----:B-----5:R-:W-:Y:S01]  /*2cd0*/  HMMA.16816.F32 R32, R72, R56, RZ ;  /* 0x000000384820723c */ /* 0x020fe200000018ff */
[----:B------:R-:W-:Y:S01]  /*2ce0*/  IADD3 R114, R4, 0x38, RZ ;  /* 0x0000003804727810 */ /* 0x000fe20007ffe0ff */
[----:B------:R-:W-:Y:S01]  /*2cf0*/  I2F R103, R100 ;  /* 0x0000006400677306 */ /* 0x000fe20000201400 */
[----:B------:R-:W-:-:S02]  /*2d00*/  IADD3 R193, R207, 0x3000, RZ ;  /* 0x00003000cfc17810 */ /* 0x000fc40007ffe0ff */
[C---:B------:R-:W-:Y:S02]  /*2d10*/  IADD3 R192, R207.reuse, 0x3800, RZ ;  /* 0x00003800cfc07810 */ /* 0x040fe40007ffe0ff */
[C---:B------:R-:W-:Y:S01]  /*2d20*/  IADD3 R191, R207.reuse, 0x4000, RZ ;  /* 0x00004000cfbf7810 */ /* 0x040fe20007ffe0ff */
[----:B------:R-:W-:Y:S01]  /*2d30*/  HMMA.16816.F32 R52, R72, R48, RZ ;  /* 0x000000304834723c */ /* 0x000fe200000018ff */
[C---:B------:R-:W-:Y:S01]  /*2d40*/  IADD3 R190, R207.reuse, 0x4800, RZ ;  /* 0x00004800cfbe7810 */ /* 0x040fe20007ffe0ff */
[----:B------:R-:W-:Y:S01]  /*2d50*/  I2F R105, R102 ;  /* 0x0000006600697306 */ /* 0x000fe20000201400 */
[C---:B------:R-:W-:Y:S02]  /*2d60*/  IADD3 R189, R207.reuse, 0x5000, RZ ;  /* 0x00005000cfbd7810 */ /* 0x040fe40007ffe0ff */
[----:B------:R-:W-:-:S03]  /*2d70*/  IADD3 R188, R207, 0x5800, RZ ;  /* 0x00005800cfbc7810 */ /* 0x000fc60007ffe0ff */
[C---:B------:R-:W-:Y:S02]  /*2d80*/  HMMA.16816.F32 R56, R72.reuse, R58, RZ ;  /* 0x0000003a4838723c */ /* 0x040fe400000018ff */
[----:B------:R-:W-:Y:S06]  /*2d90*/  I2F R111, R108 ;  /* 0x0000006c006f7306 */ /* 0x000fec0000201400 */
[C---:B------:R-:W-:Y:S02]  /*2da0*/  HMMA.16816.F32 R48, R72.reuse, R50, RZ ;  /* 0x000000324830723c */ /* 0x040fe400000018ff */
[----:B------:R-:W-:Y:S06]  /*2db0*/  I2F R101, R98 ;  /* 0x0000006200657306 */ /* 0x000fec0000201400 */
[C---:B----4-:R-:W-:Y:S02]  /*2dc0*/  HMMA.16816.F32 R44, R72.reuse, R8, RZ ;  /* 0x00000008482c723c */ /* 0x050fe400000018ff */
[----:B------:R-:W-:Y:S06]  /*2dd0*/  I2F R109, R106 ;  /* 0x0000006a006d7306 */ /* 0x000fec0000201400 */
[----:B------:R-:W-:Y:S01]  /*2de0*/  HMMA.16816.F32 R72, R72, R10, RZ ;  /* 0x0000000a4848723c */ /* 0x000fe200000018ff */
[----:B------:R-:W3:Y:S01]  /*2df0*/  LDSM.16.M88.4 R8, [R203+0x7000] ;  /* 0x00700000cb08783b */ /* 0x000ee20000000200 */
[----:B------:R-:W-:Y:S06]  /*2e00*/  I2F R107, R104 ;  /* 0x00000068006b7306 */ /* 0x000fec0000201400 */
[C---:B-1----:R-:W-:Y:S02]  /*2e10*/  HMMA.16816.F32 R16, R64.reuse, R28, R16 ;  /* 0x0000001c4010723c */ /* 0x042fe40000001810 */
[----:B------:R-:W-:Y:S06]  /*2e20*/  I2F R113, R110 ;  /* 0x0000006e00717306 */ /* 0x000fec0000201400 */
[C---:B------:R-:W-:Y:S01]  /*2e30*/  HMMA.16816.F32 R24, R64.reuse, R30, R24 ;  /* 0x0000001e4018723c */ /* 0x040fe20000001818 */
[----:B------:R-:W-:Y:S01]  /*2e40*/  LDSM.16.M88.4 R28, [R196+0x800] ;  /* 0x00080000c41c783b */ /* 0x000fe20000000200 */
[----:B------:R-:W-:Y:S06]  /*2e50*/  I2F R115, R112 ;  /* 0x0000007000737306 */ /* 0x000fec0000201400 */
[C---:B--2---:R-:W-:Y:S02]  /*2e60*/  HMMA.16816.F32 R32, R64.reuse, R20, R32 ;  /* 0x000000144020723c */ /* 0x044fe40000001820 */
[----:B------:R-:W-:Y:S06]  /*2e70*/  I2F R117, R114 ;  /* 0x0000007200757306 */ /* 0x000fec0000201400 */
[C---:B------:R-:W-:Y:S01]  /*2e80*/  HMMA.16816.F32 R56, R64.reuse, R22, R56 ;  /* 0x000000164038723c */ /* 0x040fe20000001838 */
[----:B------:R-:W1:Y:S07]  /*2e90*/  LDSM.16.M88.4 R20, [R205] ;  /* 0x00000000cd14783b */ /* 0x000e6e0000000200 */
[C---:B------:R-:W-:Y:S08]  /*2ea0*/  HMMA.16816.F32 R52, R64.reuse, R12, R52 ;  /* 0x0000000c4034723c */ /* 0x040ff00000001834 */
[----:B------:R-:W-:Y:S01]  /*2eb0*/  HMMA.16816.F32 R48, R64, R14, R48 ;  /* 0x0000000e4030723c */ /* 0x000fe20000001830 */
[----:B------:R-:W2:Y:S07]  /*2ec0*/  LDSM.16.M88.4 R12, [R196+0x1000] ;  /* 0x00100000c40c783b */ /* 0x000eae0000000200 */
        /* <DEDUP_REMOVED lines=9> */
[----:B------:R-:W2:Y:S07]  /*2f60*/  LDSM.16.M88.4 R36, [R209+0x8800] ;  /* 0x00880000d124783b */ /* 0x000eae0000000200 */
[C---:B---3--:R-:W-:Y:S08]  /*2f70*/  HMMA.16816.F32 R52, R68.reuse, R8, R52 ;  /* 0x000000084434723c */ /* 0x048ff00000001834 */
[----:B------:R-:W-:Y:S01]  /*2f80*/  HMMA.16816.F32 R48, R68, R10, R48 ;  /* 0x0000000a4430723c */ /* 0x000fe20000001830 */
[----:B------:R-:W3:Y:S07]  /*2f90*/  LDSM.16.M88.4 R8, [R209+0x9000] ;  /* 0x00900000d108783b */ /* 0x000eee0000000200 */
[----:B-1----:R-:W-:Y:S08]  /*2fa0*/  HMMA.16816.F32 R16, R20, R40, R16 ;  /* 0x000000281410723c */ /* 0x002ff00000001810 */
        /* <DEDUP_REMOVED lines=9> */
[C---:B--2---:R-:W-:Y:S08]  /*3040*/  HMMA.16816.F32 R52, R20.reuse, R12, R52 ;  /* 0x0000000c1434723c */ /* 0x044ff00000001834 */
[----:B------:R-:W-:Y:S01]  /*3050*/  HMMA.16816.F32 R48, R20, R14, R48 ;  /* 0x0000000e1430723c */ /* 0x000fe20000001830 */
[----:B------:R-:W1:Y:S07]  /*3060*/  LDSM.16.M88.4 R12, [R208+0x2000] ;  /* 0x00200000d00c783b */ /* 0x000e6e0000000200 */
        /* <DEDUP_REMOVED lines=13> */
[C---:B-1----:R-:W-:Y:S08]  /*3140*/  HMMA.16816.F32 R16, R12.reuse, R40, R16 ;  /* 0x000000280c10723c */ /* 0x042ff00000001810 */
        /* <DEDUP_REMOVED lines=8> */
[----:B------:R-:W1:Y:S07]  /*31d0*/  LDSM.16.M88.4 R28, [R196+0x2000] ;  /* 0x00200000c41c783b */ /* 0x000e6e0000000200 */
        /* <DEDUP_REMOVED lines=9> */
[----:B------:R-:W3:Y:S03]  /*3270*/  LDSM.16.M88.4 R12, [R196+0x3000] ;  /* 0x00300000c40c783b */ /* 0x000ee60000000200 */
[C---:B-1----:R-:W-:Y:S08]  /*3280*/  HMMA.16816.F32 R16, R72.reuse, R28, R16 ;  /* 0x0000001c4810723c */ /* 0x042ff00000001810 */
[----:B------:R-:W-:Y:S01]  /*3290*/  HMMA.16816.F32 R24, R72, R30, R24 ;  /* 0x0000001e4818723c */ /* 0x000fe20000001818 */
[----:B------:R-:W-:Y:S07]  /*32a0*/  LDSM.16.M88.4 R28, [R207+0x4000] ;  /* 0x00400000cf1c783b */ /* 0x000fee0000000200 */
[C---:B------:R-:W-:Y:S08]  /*32b0*/  HMMA.16816.F32 R52, R36.reuse, R60, R52 ;  /* 0x0000003c2434723c */ /* 0x040ff00000001834 */
[C---:B------:R-:W-:Y:S01]  /*32c0*/  HMMA.16816.F32 R48, R36.reuse, R62, R48 ;  /* 0x0000003e2430723c */ /* 0x040fe20000001830 */
[----:B------:R-:W-:Y:S07]  /*32d0*/  LDSM.16.M88.4 R60, [R209+0xb000] ;  /* 0x00b00000d13c783b */ /* 0x000fee0000000200 */
[C---:B------:R-:W-:Y:S08]  /*32e0*/  HMMA.16816.F32 R44, R36.reuse, R40, R44 ;  /* 0x00000028242c723c */ /* 0x040ff0000000182c */
[C---:B------:R-:W-:Y:S01]  /*32f0*/  HMMA.16816.F32 R68, R36.reuse, R42, R68 ;  /* 0x0000002a2444723c */ /* 0x040fe20000001844 */
[----:B------:R-:W1:Y:S07]  /*3300*/  LDSM.16.M88.4 R40, [R208+0x4000] ;  /* 0x00400000d028783b */ /* 0x000e6e0000000200 */
[C---:B------:R-:W-:Y:S08]  /*3310*/  HMMA.16816.F32 R32, R36.reuse, R76, R32 ;  /* 0x0000004c2420723c */ /* 0x040ff00000001820 */
[----:B------:R-:W-:Y:S01]  /*3320*/  HMMA.16816.F32 R56, R36, R78, R56 ;  /* 0x0000004e2438723c */ /* 0x000fe20000001838 */
[----:B------:R-:W-:Y:S04]  /*3330*/  LDSM.16.M88.4 R76, [R203+0xa000] ;  /* 0x00a00000cb4c783b */ /* 0x000fe80000000200 */
[----:B------:R-:W-:Y:S03]  /*3340*/  LDSM.16.M88.4 R36, [R207+0x4800] ;  /* 0x00480000cf24783b */ /* 0x000fe60000000200 */
[C---:B--2---:R-:W-:Y:S08]  /*3350*/  HMMA.16816.F32 R16, R64.reuse, R8, R16 ;  /* 0x000000084010723c */ /* 0x044ff00000001810 */
[----:B------:R-:W-:Y:S01]  /*3360*/  HMMA.16816.F32 R24, R64, R10, R24 ;  /* 0x0000000a4018723c */ /* 0x000fe20000001818 */
[----:B------:R-:W-:Y:S07]  /*3370*/  LDSM.16.M88.4 R8, [R205+0x4000] ;  /* 0x00400000cd08783b */ /* 0x000fee0000000200 */
[C---:B---3--:R-:W-:Y:S08]  /*3380*/  HMMA.16816.F32 R52, R72.reuse, R12, R52 ;  /* 0x0000000c4834723c */ /* 0x048ff00000001834 */
[C---:B------:R-:W-:Y:S01]  /*3390*/  HMMA.16816.F32 R48, R72.reuse, R14, R48 ;  /* 0x0000000e4830723c */ /* 0x040fe20000001830 */
[----:B------:R-:W2:Y:S07]  /*33a0*/  LDSM.16.M88.4 R12, [R206+0x4000] ;  /* 0x00400000ce0c783b */ /* 0x000eae0000000200 */
[C---:B------:R-:W-:Y:S08]  /*33b0*/  HMMA.16816.F32 R32, R72.reuse, R20, R32 ;  /* 0x000000144820723c */ /* 0x040ff00000001820 */
[----:B------:R-:W-:Y:S01]  /*33c0*/  HMMA.16816.F32 R56, R72, R22, R56 ;  /* 0x000000164838723c */ /* 0x000fe20000001838 */
[----:B------:R-:W3:Y:S07]  /*33d0*/  LDSM.16.M88.4 R20, [R196+0x4000] ;  /* 0x00400000c414783b */ /* 0x000eee0000000200 */
[C---:B-1----:R-:W-:Y:S08]  /*33e0*/  HMMA.16816.F32 R16, R40.reuse, R28, R16 ;  /* 0x0000001c2810723c */ /* 0x042ff00000001810 */
[----:B------:R-:W-:Y:S01]  /*33f0*/  HMMA.16816.F32 R24, R40, R30, R24 ;  /* 0x0000001e2818723c */ /* 0x000fe20000001818 */
[----:B------:R-:W1:Y:S07]  /*3400*/  LDSM.16.M88.4 R28, [R203+0xa800] ;  /* 0x00a80000cb1c783b */ /* 0x000e6e0000000200 */
[C---:B------:R-:W-:Y:S08]  /*3410*/  HMMA.16816.F32 R32, R64.reuse, R80, R32 ;  /* 0x000000504020723c */ /* 0x040ff00000001820 */
[----:B------:R-:W-:Y:S08]  /*3420*/  HMMA.16816.F32 R56, R64, R82, R56 ;  /* 0x000000524038723c */ /* 0x000ff00000001838 */
[C---:B--2---:R-:W-:Y:S08]  /*3430*/  HMMA.16816.F32 R16, R12.reuse, R76, R16 ;  /* 0x0000004c0c10723c */ /* 0x044ff00000001810 */
[----:B------:R-:W-:Y:S01]  /*3440*/  HMMA.16816.F32 R24, R12, R78, R24 ;  /* 0x0000004e0c18723c */ /* 0x000fe20000001818 */
[----:B------:R-:W2:Y:S07]  /*3450*/  LDSM.16.M88.4 R76, [R207+0x5000] ;  /* 0x00500000cf4c783b */ /* 0x000eae0000000200 */
        /* <DEDUP_REMOVED lines=12> */
[----:B-1----:R-:W-:Y:S01]  /*3520*/  HMMA.16816.F32 R32, R12, R28, R32 ;  /* 0x0000001c0c20723c */ /* 0x002fe20000001820 */
[----:B------:R-:W-:-:S02]  /*3530*/  FMUL.FTZ R116, R16, c[0x0][0x2ec] ;  /* 0x0000bb0010747a20 */ /* 0x000fc40000410000 */
[----:B------:R-:W-:Y:S04]  /*3540*/  I2F R85, R84 ;  /* 0x0000005400557306 */ /* 0x000fe80000201400 */
[----:B------:R-:W-:Y:S01]  /*3550*/  IADD3 R28, R4, 0x39, RZ ;  /* 0x00000039041c7810 */ /* 0x000fe20007ffe0ff */
[----:B------:R-:W-:Y:S01]  /*3560*/  HMMA.16816.F32 R68, R72, R86, R68 ;  /* 0x000000564844723c */ /* 0x000fe20000001844 */
[----:B------:R-:W-:Y:S02]  /*3570*/  FMUL.FTZ R24, R24, c[0x0][0x2ec] ;  /* 0x0000bb0018187a20 */ /* 0x000fe40000410000 */
[----:B------:R-:W-:Y:S04]  /*3580*/  I2F R29, R28 ;  /* 0x0000001c001d7306 */ /* 0x000fe80000201400 */
[----:B------:R-:W-:Y:S01]  /*3590*/  FMUL.FTZ R73, R17, c[0x0][0x2ec] ;  /* 0x0000bb0011497a20 */ /* 0x000fe20000410000 */
[----:B--2---:R-:W-:Y:S01]  /*35a0*/  HMMA.16816.F32 R80, R40, R76, R80 ;  /* 0x0000004c2850723c */ /* 0x004fe20000001850 */
[----:B------:R-:W-:-:S02]  /*35b0*/  FMUL.FTZ R72, R18, c[0x0][0x2ec] ;  /* 0x0000bb0012487a20 */ /* 0x000fc40000410000 */
[----:B------:R-:W1:Y:S05]  /*35c0*/  MUFU.TANH R116, R116 ;  /* 0x0000007400747308 */ /* 0x000e6a0000002400 */
[----:B------:R-:W-:Y:S03]  /*35d0*/  HMMA.16816.F32 R56, R12, R30, R56 ;  /* 0x0000001e0c38723c */ /* 0x000fe60000001838 */
[----:B------:R2:W-:Y:S04]  /*35e0*/  MUFU.TANH R31, R24 ;  /* 0x00000018001f7308 */ /* 0x0005e80000002400 */
[----:B------:R-:W-:Y:S01]  /*35f0*/  FMUL.FTZ R30, R19, c[0x0][0x2ec] ;  /* 0x0000bb00131e7a20 */ /* 0x000fe20000410000 */
[----:B----4-:R-:W-:Y:S01]  /*3600*/  HMMA.16816.F32 R32, R8, R52, R32 ;  /* 0x000000340820723c */ /* 0x010fe20000001820 */
[----:B------:R-:W4:Y:S02]  /*3610*/  LDSM.16.M88.4 R16, [R209+0xb800] ;  /* 0x00b80000d110783b */ /* 0x000f240000000200 */
[----:B------:R-:W-:Y:S01]  /*3620*/  MUFU.TANH R73, R73 ;  /* 0x0000004900497308 */ /* 0x000fe20000002400 */
[----:B-1----:R-:W-:-:S03]  /*3630*/  FFMA.FTZ R116, R93, R0, R116 ;  /* 0x000000005d747223 */ /* 0x002fc60000010074 */
[----:B------:R-:W-:Y:S01]  /*3640*/  FMUL.FTZ R52, R25, c[0x0][0x2ec] ;  /* 0x0000bb0019347a20 */ /* 0x000fe20000410000 */
[----:B-----5:R-:W-:Y:S03]  /*3650*/  HMMA.16816.F32 R80, R12, R36, R80 ;  /* 0x000000240c50723c */ /* 0x020fe60000001850 */
[----:B------:R-:W1:Y:S04]  /*3660*/  MUFU.TANH R30, R30 ;  /* 0x0000001e001e7308 */ /* 0x000e680000002400 */
[----:B------:R-:W-:Y:S01]  /*3670*/  FMUL.FTZ R36, R26, c[0x0][0x2ec] ;  /* 0x0000bb001a247a20 */ /* 0x000fe20000410000 */
[----:B------:R-:W-:Y:S01]  /*3680*/  HMMA.16816.F32 R48, R64, R62, R48 ;  /* 0x0000003e4030723c */ /* 0x000fe20000001830 */
[----:B------:R-:W-:-:S02]  /*3690*/  FMUL.FTZ R37, R27, c[0x0][0x2ec] ;  /* 0x0000bb001b257a20 */ /* 0x000fc40000410000 */
[----:B--2---:R-:W2:Y:S01]  /*36a0*/  LDSM.16.M88.4 R24, [R207+0x5800] ;  /* 0x00580000cf18783b */ /* 0x004ea20000000200 */
[----:B------:R-:W-:Y:S04]  /*36b0*/  MUFU.TANH R52, R52 ;  /* 0x0000003400347308 */ /* 0x000fe80000002400 */
[----:B------:R-:W-:Y:S01]  /*36c0*/  HMMA.16816.F32 R56, R8, R54, R56 ;  /* 0x000000360838723c */ /* 0x000fe20000001838 */
[----:B------:R-:W-:Y:S02]  /*36d0*/  FMUL.FTZ R33, R33, c[0x0][0x2ec] ;  /* 0x0000bb0021217a20 */ /* 0x000fe40000410000 */
[----:B------:R-:W-:Y:S01]  /*36e0*/  FMUL.FTZ R34, R34, c[0x0][0x2ec] ;  /* 0x0000bb0022227a20 */ /* 0x000fe20000410000 */
[----:B------:R-:W5:Y:S01]  /*36f0*/  MUFU.TANH R36, R36 ;  /* 0x0000002400247308 */ /* 0x000f620000002400 */
[----:B------:R-:W-:-:S02]  /*3700*/  FMUL.FTZ R32, R32, c[0x0][0x2ec] ;  /* 0x0000bb0020207a20 */ /* 0x000fc40000410000 */
[----:B------:R-:W-:Y:S01]  /*3710*/  FMUL.FTZ R35, R35, c[0x0][0x2ec] ;  /* 0x0000bb0023237a20 */ /* 0x000fe20000410000 */
[----:B---3--:R-:W-:Y:S04]  /*3720*/  HMMA.16816.F32 R80, R8, R20, R80 ;  /* 0x000000140850723c */ /* 0x008fe80000001850 */
[----:B------:R-:W-:Y:S04]  /*3730*/  MUFU.TANH R33, R33 ;  /* 0x0000002100217308 */ /* 0x000fe80000002400 */
[----:B------:R-:W-:Y:S04]  /*3740*/  HMMA.16816.F32 R48, R40, R78, R48 ;  /* 0x0000004e2830723c */ /* 0x000fe80000001830 */
[----:B------:R-:W3:Y:S04]  /*3750*/  MUFU.TANH R34, R34 ;  /* 0x0000002200227308 */ /* 0x000ee80000002400 */
[----:B----4-:R-:W-:Y:S01]  /*3760*/  HMMA.16816.F32 R44, R64, R16, R44 ;  /* 0x00000010402c723c */ /* 0x010fe2000000182c */
[----:B------:R-:W-:-:S02]  /*3770*/  FMUL.FTZ R20, R56, c[0x0][0x2ec] ;  /* 0x0000bb0038147a20 */ /* 0x000fc40000410000 */
[----:B------:R-:W-:Y:S01]  /*3780*/  FMUL.FTZ R21, R57, c[0x0][0x2ec] ;  /* 0x0000bb0039157a20 */ /* 0x000fe20000410000 */
[----:B------:R-:W-:Y:S01]  /*3790*/  MUFU.TANH R37, R37 ;  /* 0x0000002500257308 */ /* 0x000fe20000002400 */
[----:B------:R-:W-:-:S03]  /*37a0*/  FMUL.FTZ R59, R59, c[0x0][0x2ec] ;  /* 0x0000bb003b3b7a20 */ /* 0x000fc60000410000 */
[----:B------:R-:W-:Y:S01]  /*37b0*/  HMMA.16816.F32 R68, R64, R18, R68 ;  /* 0x000000124044723c */ /* 0x000fe20000001844 */
[----:B------:R-:W4:Y:S03]  /*37c0*/  LDSM.16.M88.4 R16, [R203+0xb800] ;  /* 0x00b80000cb10783b */ /* 0x000f260000000200 */
[----:B------:R-:W-:Y:S04]  /*37d0*/  MUFU.TANH R20, R20 ;  /* 0x0000001400147308 */ /* 0x000fe80000002400 */
[----:B------:R-:W-:Y:S04]  /*37e0*/  HMMA.16816.F32 R48, R12, R38, R48 ;  /* 0x000000260c30723c */ /* 0x000fe80000001830 */
[----:B------:R-:W-:Y:S03]  /*37f0*/  MUFU.TANH R21, R21 ;  /* 0x0000001500157308 */ /* 0x000fe60000002400 */
[----:B------:R-:W-:Y:S01]  /*3800*/  FMUL.FTZ R38, R58, c[0x0][0x2ec] ;  /* 0x0000bb003a267a20 */ /* 0x000fe20000410000 */
[----:B--2---:R-:W-:Y:S01]  /*3810*/  HMMA.16816.F32 R44, R40, R24, R44 ;  /* 0x00000018282c723c */ /* 0x004fe2000000182c */
[----:B------:R-:W-:-:S03]  /*3820*/  FMUL.FTZ R39, R80, c[0x0][0x2ec] ;  /* 0x0000bb0050277a20 */ /* 0x000fc60000410000 */
[----:B------:R-:W-:Y:S04]  /*3830*/  MUFU.TANH R32, R32 ;  /* 0x0000002000207308 */ /* 0x000fe80000002400 */
[----:B------:R-:W-:Y:S01]  /*3840*/  HMMA.16816.F32 R68, R40, R26, R68 ;  /* 0x0000001a2844723c */ /* 0x000fe20000001844 */
[----:B------:R-:W2:Y:S01]  /*3850*/  LDSM.16.M88.4 R24, [R196+0x5800] ;  /* 0x00580000c418783b */ /* 0x000ea20000000200 */
[----:B------:R-:W-:-:S04]  /*3860*/  DEPBAR.LE SB0, 0x0 ;  /* 0x000080000000791a */ /* 0x000fc80000000000 */
[----:B------:R-:W2:Y:S01]  /*3870*/  MUFU.TANH R38, R38 ;  /* 0x0000002600267308 */ /* 0x000ea20000002400 */
[----:B------:R-:W-:Y:S01]  /*3880*/  FMUL.FTZ R42, R82, c[0x0][0x2ec] ;  /* 0x0000bb00522a7a20 */ /* 0x000fe20000410000 */
[----:B------:R-:W-:Y:S01]  /*3890*/  HMMA.16816.F32 R48, R8, R22, R48 ;  /* 0x000000160830723c */ /* 0x000fe20000001830 */
[----:B------:R-:W-:-:S05]  /*38a0*/  FMUL.FTZ R41, R83, c[0x0][0x2ec] ;  /* 0x0000bb0053297a20 */ /* 0x000fca0000410000 */
[----:B------:R-:W-:Y:S01]  /*38b0*/  MUFU.TANH R35, R35 ;  /* 0x0000002300237308 */ /* 0x000fe20000002400 */
[----:B-1----:R-:W-:Y:S01]  /*38c0*/  FFMA.FTZ R23, R95, R0, R30 ;  /* 0x000000005f177223 */ /* 0x002fe2000001001e */
[----:B----4-:R-:W-:Y:S01]  /*38d0*/  HMMA.16816.F32 R44, R12, R16, R44 ;  /* 0x000000100c2c723c */ /* 0x010fe2000000182c */
[----:B------:R-:W-:-:S05]  /*38e0*/  FMUL.FTZ R22, R81, c[0x0][0x2ec] ;  /* 0x0000bb0051167a20 */ /* 0x000fca0000410000 */
[----:B------:R-:W-:Y:S01]  /*38f0*/  MUFU.TANH R39, R39 ;  /* 0x0000002700277308 */ /* 0x000fe20000002400 */
[----:B------:R-:W-:Y:S01]  /*3900*/  IADD3 R17, R88, R89, -R223 ;  /* 0x0000005958117210 */ /* 0x000fe20007ffe8df */
[----:B------:R-:W-:Y:S01]  /*3910*/  HMMA.16816.F32 R68, R12, R18, R68 ;  /* 0x000000120c44723c */ /* 0x000fe20000001844 */
[----:B------:R-:W-:Y:S02]  /*3920*/  FFMA.FTZ R16, R95, R0, R73 ;  /* 0x000000005f107223 */ /* 0x000fe40000010049 */
[----:B------:R-:W-:-:S03]  /*3930*/  IADD3 R17, R17, c[0x0][0x2e8], RZ ;  /* 0x0000ba0011117a10 */ /* 0x000fc60007ffe0ff */
[----:B------:R-:W-:Y:S02]  /*3940*/  MUFU.TANH R22, R22 ;  /* 0x0000001600167308 */ /* 0x000fe40000002400 */
[----:B------:R-:W-:Y:S01]  /*3950*/  FMUL.FTZ R43, R48, c[0x0][0x2ec] ;  /* 0x0000bb00302b7a20 */ /* 0x000fe20000410000 */
[C---:B------:R-:W-:Y:S01]  /*3960*/  IMNMX R230, R17.reuse, R88, PT ;  /* 0x0000005811e67217 */ /* 0x040fe20003800200 */
[----:B------:R-:W-:Y:S01]  /*3970*/  FMUL.FTZ R30, R50, c[0x0][0x2ec] ;  /* 0x0000bb00321e7a20 */ /* 0x000fe20000410000 */
[----:B------:R-:W-:Y:S01]  /*3980*/  IADD3 R135, R17, 0x8, RZ ;  /* 0x0000000811877810 */ /* 0x000fe20007ffe0ff */
[----:B------:R-:W-:Y:S01]  /*3990*/  FFMA.FTZ R18, R97, R0, R31 ;  /* 0x0000000061127223 */ /* 0x000fe2000001001f */
[----:B------:R-:W-:Y:S01]  /*39a0*/  ISETP.GE.AND P4, PT, R96, R230, PT ;  /* 0x000000e66000720c */ /* 0x000fe20003f86270 */
[----:B------:R-:W1:Y:S01]  /*39b0*/  MUFU.TANH R43, R43 ;  /* 0x0000002b002b7308 */ /* 0x000e620000002400 */
[----:B------:R-:W-:Y:S01]  /*39c0*/  IMNMX R135, R135, R88, PT ;  /* 0x0000005887877217 */ /* 0x000fe20003800200 */
[----:B------:R-:W-:Y:S01]  /*39d0*/  FMUL.FTZ R31, R51, c[0x0][0x2ec] ;  /* 0x0000bb00331f7a20 */ /* 0x000fe20000410000 */
[C---:B--2---:R-:W-:Y:S01]  /*39e0*/  HMMA.16816.F32 R44, R8.reuse, R24, R44 ;  /* 0x00000018082c723c */ /* 0x044fe2000000182c */
[C---:B------:R-:W-:Y:S01]  /*39f0*/  ISETP.GE.AND P6, PT, R92.reuse, R230, PT ;  /* 0x000000e65c00720c */ /* 0x040fe20003fc6270 */
[-C--:B-----5:R-:W-:Y:S01]  /*3a00*/  FFMA.FTZ R19, R97, R0.reuse, R36 ;  /* 0x0000000061137223 */ /* 0x0a0fe20000010024 */
[-C--:B------:R-:W-:Y:S01]  /*3a10*/  ISETP.GE.AND P2, PT, R92, R135.reuse, PT ;  /* 0x000000875c00720c */ /* 0x080fe20003f46270 */
[----:B---3--:R-:W-:Y:S01]  /*3a20*/  FFMA.FTZ R15, R101, R0, R34 ;  /* 0x00000000650f7223 */ /* 0x008fe20000010022 */
[----:B------:R-:W2:Y:S01]  /*3a30*/  MUFU.TANH R30, R30 ;  /* 0x0000001e001e7308 */ /* 0x000ea20000002400 */
[C---:B------:R-:W-:Y:S01]  /*3a40*/  ISETP.GE.AND P3, PT, R94.reuse, R230, PT ;  /* 0x000000e65e00720c */ /* 0x040fe20003f66270 */
[-C--:B------:R-:W-:Y:S01]  /*3a50*/  FFMA.FTZ R24, R99, R0.reuse, R52 ;  /* 0x0000000063187223 */ /* 0x080fe20000010034 */
[----:B------:R-:W-:Y:S01]  /*3a60*/  HMMA.16816.F32 R68, R8, R26, R68 ;  /* 0x0000001a0844723c */ /* 0x000fe20000001844 */
[----:B------:R-:W-:Y:S01]  /*3a70*/  FMUL.FTZ R25, R49, c[0x0][0x2ec] ;  /* 0x0000bb0031197a20 */ /* 0x000fe20000410000 */
[-C--:B------:R-:W-:Y:S01]  /*3a80*/  ISETP.GE.AND P0, PT, R94, R135.reuse, PT ;  /* 0x000000875e00720c */ /* 0x080fe20003f06270 */
[-C--:B------:R-:W-:Y:S01]  /*3a90*/  FFMA.FTZ R14, R85, R0.reuse, R33 ;  /* 0x00000000550e7223 */ /* 0x080fe20000010021 */
[----:B------:R-:W-:Y:S01]  /*3aa0*/  FSEL R24, R24, -INF , !P4 ;  /* 0xff80000018187808 */ /* 0x000fe20006000000 */
[----:B------:R-:W3:Y:S01]  /*3ab0*/  MUFU.TANH R42, R42 ;  /* 0x0000002a002a7308 */ /* 0x000ee20000002400 */
[-C--:B------:R-:W-:Y:S01]  /*3ac0*/  ISETP.GE.AND P4, PT, R100, R135.reuse, PT ;  /* 0x000000876400720c */ /* 0x080fe20003f86270 */
[CC--:B------:R-:W-:Y:S01]  /*3ad0*/  FFMA.FTZ R11, R103.reuse, R0.reuse, R38 ;  /* 0x00000000670b7223 */ /* 0x0c0fe20000010026 */
[----:B------:R-:W-:Y:S01]  /*3ae0*/  FSEL R16, R16, -INF , !P6 ;  /* 0xff80000010107808 */ /* 0x000fe20007000000 */
[-C--:B------:R-:W-:Y:S01]  /*3af0*/  FFMA.FTZ R10, R103, R0.reuse, R20 ;  /* 0x00000000670a7223 */ /* 0x080fe20000010014 */
[----:B------:R-:W-:Y:S01]  /*3b00*/  FSEL R23, R23, -INF , !P2 ;  /* 0xff80000017177808 */ /* 0x000fe20005000000 */
[-C--:B------:R-:W-:Y:S01]  /*3b10*/  FFMA.FTZ R8, R105, R0.reuse, R21 ;  /* 0x0000000069087223 */ /* 0x080fe20000010015 */
[----:B------:R-:W-:Y:S01]  /*3b20*/  FSEL R11, R11, -INF , !P4 ;  /* 0xff8000000b0b7808 */ /* 0x000fe20006000000 */
[----:B------:R-:W-:Y:S01]  /*3b30*/  MUFU.TANH R40, R59 ;  /* 0x0000003b00287308 */ /* 0x000fe20000002400 */
[----:B-1----:R-:W-:Y:S01]  /*3b40*/  FFMA.FTZ R43, R111, R0, R43 ;  /* 0x000000006f2b7223 */ /* 0x002fe2000001002b */
[-C--:B------:R-:W-:Y:S01]  /*3b50*/  ISETP.GE.AND P4, PT, R108, R230.reuse, PT ;  /* 0x000000e66c00720c */ /* 0x080fe20003f86270 */
[----:B------:R-:W-:Y:S01]  /*3b60*/  FMUL.FTZ R27, R47, c[0x0][0x2ec] ;  /* 0x0000bb002f1b7a20 */ /* 0x000fe20000410000 */
[-C--:B------:R-:W-:Y:S01]  /*3b70*/  ISETP.GE.AND P6, PT, R98, R135.reuse, PT ;  /* 0x000000876200720c */ /* 0x080fe20003fc6270 */
[----:B------:R-:W-:Y:S01]  /*3b80*/  FMUL.FTZ R44, R44, c[0x0][0x2ec] ;  /* 0x0000bb002c2c7a20 */ /* 0x000fe20000410000 */
[----:B------:R-:W-:Y:S01]  /*3b90*/  ISETP.GE.AND P2, PT, R84, R230, PT ;  /* 0x000000e65400720c */ /* 0x000fe20003f46270 */
[----:B------:R-:W-:Y:S01]  /*3ba0*/  FMUL.FTZ R45, R45, c[0x0][0x2ec] ;  /* 0x0000bb002d2d7a20 */ /* 0x000fe20000410000 */
[----:B------:R-:W-:Y:S01]  /*3bb0*/  MUFU.TANH R41, R41 ;  /* 0x0000002900297308 */ /* 0x000fe20000002400 */
[----:B------:R-:W-:Y:S01]  /*3bc0*/  FMUL.FTZ R46, R46, c[0x0][0x2ec] ;  /* 0x0000bb002e2e7a20 */ /* 0x000fe20000410000 */
[----:B------:R-:W-:Y:S01]  /*3bd0*/  FSEL R160, R43, -INF , !P4 ;  /* 0xff8000002ba07808 */ /* 0x000fe20006000000 */
[----:B------:R-:W-:Y:S01]  /*3be0*/  FMUL.FTZ R68, R68, c[0x0][0x2ec] ;  /* 0x0000bb0044447a20 */ /* 0x000fe20000410000 */
[----:B------:R-:W-:Y:S01]  /*3bf0*/  FSEL R18, R18, -INF , !P3 ;  /* 0xff80000012127808 */ /* 0x000fe20005800000 */
[----:B------:R-:W-:Y:S01]  /*3c00*/  FMUL.FTZ R69, R69, c[0x0][0x2ec] ;  /* 0x0000bb0045457a20 */ /* 0x000fe20000410000 */
[----:B------:R-:W-:Y:S01]  /*3c10*/  FSEL R19, R19, -INF , !P0 ;  /* 0xff80000013137808 */ /* 0x000fe20004000000 */
[----:B------:R-:W-:Y:S01]  /*3c20*/  FMUL.FTZ R70, R70, c[0x0][0x2ec] ;  /* 0x0000bb0046467a20 */ /* 0x000fe20000410000 */
[----:B------:R-:W1:Y:S01]  /*3c30*/  MUFU.TANH R27, R27 ;  /* 0x0000001b001b7308 */ /* 0x000e620000002400 */
[----:B------:R-:W-:Y:S01]  /*3c40*/  FMUL.FTZ R71, R71, c[0x0][0x2ec] ;  /* 0x0000bb0047477a20 */ /* 0x000fe20000410000 */
[-C--:B------:R-:W-:Y:S01]  /*3c50*/  ISETP.GE.AND P4, PT, R60, R135.reuse, PT ;  /* 0x000000873c00720c */ /* 0x080fe20003f86270 */
[-C--:B------:R-:W-:Y:S01]  /*3c60*/  FFMA.FTZ R162, R109, R0.reuse, R22 ;  /* 0x000000006da27223 */ /* 0x080fe20000010016 */
[-C--:B------:R-:W-:Y:S01]  /*3c70*/  ISETP.GE.AND P5, PT, R96, R135.reuse, PT ;  /* 0x000000876000720c */ /* 0x080fe20003fa6270 */
[----:B--2---:R-:W-:Y:S01]  /*3c80*/  FFMA.FTZ R173, R111, R0, R30 ;  /* 0x000000006fad7223 */ /* 0x004fe2000001001e */
[----:B------:R-:W-:Y:S01]  /*3c90*/  ISETP.GE.AND P1, PT, R98, R230, PT ;  /* 0x000000e66200720c */ /* 0x000fe20003f26270 */
[-C--:B------:R-:W-:Y:S01]  /*3ca0*/  FFMA.FTZ R17, R99, R0.reuse, R37 ;  /* 0x0000000063117223 */ /* 0x080fe20000010025 */
[----:B------:R-:W2:Y:S01]  /*3cb0*/  MUFU.TANH R31, R31 ;  /* 0x0000001f001f7308 */ /* 0x000ea20000002400 */
[-C--:B------:R-:W-:Y:S01]  /*3cc0*/  FFMA.FTZ R12, R101, R0.reuse, R32 ;  /* 0x00000000650c7223 */ /* 0x080fe20000010020 */
[-C--:B------:R-:W-:Y:S01]  /*3cd0*/  ISETP.GE.AND P3, PT, R84, R135.reuse, PT ;  /* 0x000000875400720c */ /* 0x080fe20003f66270 */
[----:B------:R-:W-:Y:S01]  /*3ce0*/  FFMA.FTZ R13, R85, R0, R35 ;  /* 0x00000000550d7223 */ /* 0x000fe20000010023 */
[----:B------:R-:W-:Y:S01]  /*3cf0*/  ISETP.GE.AND P0, PT, R100, R230, PT ;  /* 0x000000e66400720c */ /* 0x000fe20003f06270 */
[-C--:B------:R-:W-:Y:S01]  /*3d00*/  FFMA.FTZ R39, R107, R0.reuse, R39 ;  /* 0x000000006b277223 */ /* 0x080fe20000010027 */
[----:B------:R-:W-:Y:S01]  /*3d10*/  FSEL R15, R15, -INF , !P6 ;  /* 0xff8000000f0f7808 */ /* 0x000fe20007000000 */
[-C--:B---3--:R-:W-:Y:S01]  /*3d20*/  FFMA.FTZ R42, R107, R0.reuse, R42 ;  /* 0x000000006b2a7223 */ /* 0x088fe2000001002a */
[----:B------:R-:W3:Y:S01]  /*3d30*/  MUFU.TANH R26, R44 ;  /* 0x0000002c001a7308 */ /* 0x000ee20000002400 */
[-C--:B-1----:R-:W-:Y:S01]  /*3d40*/  FFMA.FTZ R27, R61, R0.reuse, R27 ;  /* 0x000000003d1b7223 */ /* 0x082fe2000001001b */
[----:B------:R-:W-:Y:S01]  /*3d50*/  FSEL R14, R14, -INF , !P2 ;  /* 0xff8000000e0e7808 */ /* 0x000fe20005000000 */
[----:B------:R-:W-:Y:S01]  /*3d60*/  FFMA.FTZ R9, R105, R0, R40 ;  /* 0x0000000069097223 */ /* 0x000fe20000010028 */
[C---:B------:R-:W-:Y:S01]  /*3d70*/  ISETP.GE.AND P6, PT, R104.reuse, R230, PT ;  /* 0x000000e66800720c */ /* 0x040fe20003fc6270 */
[----:B------:R-:W-:Y:S01]  /*3d80*/  FFMA.FTZ R41, R109, R0, R41 ;  /* 0x000000006d297223 */ /* 0x000fe20000010029 */
[----:B------:R-:W-:-:S02]  /*3d90*/  ISETP.GE.AND P2, PT, R104, R135, PT ;  /* 0x000000876800720c */ /* 0x000fc40003f46270 */
[----:B------:R-:W1:Y:S01]  /*3da0*/  MUFU.TANH R25, R25 ;  /* 0x0000001900197308 */ /* 0x000e620000002400 */
[----:B------:R-:W-:Y:S01]  /*3db0*/  FSEL R143, R27, -INF , !P4 ;  /* 0xff8000001b8f7808 */ /* 0x000fe20006000000 */
[-C--:B--2---:R-:W-:Y:S01]  /*3dc0*/  FFMA.FTZ R31, R113, R0.reuse, R31 ;  /* 0x00000000711f7223 */ /* 0x084fe2000001001f */
[----:B------:R-:W-:Y:S02]  /*3dd0*/  FSEL R17, R17, -INF , !P5 ;  /* 0xff80000011117808 */ /* 0x000fe40006800000 */
[----:B------:R-:W-:Y:S02]  /*3de0*/  FSEL R12, R12, -INF , !P1 ;  /* 0xff8000000c0c7808 */ /* 0x000fe40004800000 */
[----:B------:R-:W-:Y:S01]  /*3df0*/  FSEL R13, R13, -INF , !P3 ;  /* 0xff8000000d0d7808 */ /* 0x000fe20005800000 */
[----:B------:R-:W2:Y:S01]  /*3e00*/  MUFU.TANH R20, R45 ;  /* 0x0000002d00147308 */ /* 0x000ea20000002400 */
[----:B------:R-:W-:Y:S01]  /*3e10*/  FSEL R10, R10, -INF , !P0 ;  /* 0xff8000000a0a7808 */ /* 0x000fe20004000000 */
[----:B---3--:R-:W-:Y:S01]  /*3e20*/  FFMA.FTZ R26, R115, R0, R26 ;  /* 0x00000000731a7223 */ /* 0x008fe2000001001a */
[----:B------:R-:W-:-:S02]  /*3e30*/  ISETP.GE.AND P4, PT, R134, 0x2, PT ;  /* 0x000000028600780c */ /* 0x000fc40003f86270 */
[CC--:B------:R-:W-:Y:S02]  /*3e40*/  ISETP.GE.AND P5, PT, R102.reuse, R230.reuse, PT ;  /* 0x000000e66600720c */ /* 0x0c0fe40003fa6270 */
[-C--:B------:R-:W-:Y:S01]  /*3e50*/  ISETP.GE.AND P1, PT, R102, R135.reuse, PT ;  /* 0x000000876600720c */ /* 0x080fe20003f26270 */
[----:B------:R-:W3:Y:S01]  /*3e60*/  MUFU.TANH R21, R46 ;  /* 0x0000002e00157308 */ /* 0x000ee20000002400 */
[C---:B------:R-:W-:Y:S01]  /*3e70*/  ISETP.GE.AND P3, PT, R106.reuse, R230, PT ;  /* 0x000000e66a00720c */ /* 0x040fe20003f66270 */
[-C--:B-1----:R-:W-:Y:S01]  /*3e80*/  FFMA.FTZ R25, R113, R0.reuse, R25 ;  /* 0x0000000071197223 */ /* 0x082fe20000010019 */
[-C--:B------:R-:W-:Y:S02]  /*3e90*/  ISETP.GE.AND P0, PT, R106, R135.reuse, PT ;  /* 0x000000876a00720c */ /* 0x080fe40003f06270 */
[----:B------:R-:W-:Y:S02]  /*3ea0*/  FSEL R168, R39, -INF , !P6 ;  /* 0xff80000027a87808 */ /* 0x000fe40007000000 */
[----:B------:R-:W-:Y:S01]  /*3eb0*/  FSEL R165, R42, -INF , !P2 ;  /* 0xff8000002aa57808 */ /* 0x000fe20005000000 */
[----:B------:R-:W-:Y:S01]  /*3ec0*/  MUFU.TANH R72, R72 ;  /* 0x0000004800487308 */ /* 0x000fe20000002400 */
[----:B------:R-:W-:Y:S01]  /*3ed0*/  ISETP.GE.AND P6, PT, R110, R135, PT ;  /* 0x000000876e00720c */ /* 0x000fe20003fc6270 */
[----:B--2---:R-:W-:Y:S01]  /*3ee0*/  FFMA.FTZ R20, R61, R0, R20 ;  /* 0x000000003d147223 */ /* 0x004fe20000010014 */
[----:B------:R-:W-:-:S02]  /*3ef0*/  ISETP.GE.AND P2, PT, R112, R230, PT ;  /* 0x000000e67000720c */ /* 0x000fc40003f46270 */
[----:B------:R-:W-:Y:S02]  /*3f00*/  FSEL R8, R8, -INF , !P5 ;  /* 0xff80000008087808 */ /* 0x000fe40006800000 */
[----:B------:R-:W-:Y:S01]  /*3f10*/  FSEL R9, R9, -INF , !P1 ;  /* 0xff80000009097808 */ /* 0x000fe20004800000 */
[----:B------:R-:W1:Y:S01]  /*3f20*/  MUFU.TANH R22, R68 ;  /* 0x0000004400167308 */ /* 0x000e620000002400 */
[----:B------:R-:W-:Y:S01]  /*3f30*/  FSEL R162, R162, -INF , !P3 ;  /* 0xff800000a2a27808 */ /* 0x000fe20005800000 */
[----:B---3--:R-:W-:Y:S01]  /*3f40*/  FFMA.FTZ R21, R115, R0, R21 ;  /* 0x0000000073157223 */ /* 0x008fe20000010015 */
[----:B------:R-:W-:Y:S02]  /*3f50*/  FSEL R175, R41, -INF , !P0 ;  /* 0xff80000029af7808 */ /* 0x000fe40004000000 */
[-C--:B------:R-:W-:Y:S02]  /*3f60*/  ISETP.GE.AND P5, PT, R108, R135.reuse, PT ;  /* 0x000000876c00720c */ /* 0x080fe40003fa6270 */
[----:B------:R-:W-:Y:S01]  /*3f70*/  ISETP.GE.AND P1, PT, R110, R230, PT ;  /* 0x000000e66e00720c */ /* 0x000fe20003f26270 */
[----:B------:R-:W2:Y:S01]  /*3f80*/  MUFU.TANH R30, R69 ;  /* 0x00000045001e7308 */ /* 0x000ea20000002400 */
[----:B------:R-:W-:-:S02]  /*3f90*/  ISETP.GE.AND P3, PT, R112, R135, PT ;  /* 0x000000877000720c */ /* 0x000fc40003f66270 */
[-C--:B------:R-:W-:Y:S02]  /*3fa0*/  ISETP.GE.AND P0, PT, R60, R230.reuse, PT ;  /* 0x000000e63c00720c */ /* 0x080fe40003f06270 */
[----:B------:R-:W-:Y:S02]  /*3fb0*/  FSEL R171, R31, -INF , !P6 ;  /* 0xff8000001fab7808 */ /* 0x000fe40007000000 */
[----:B------:R-:W-:Y:S01]  /*3fc0*/  FSEL R172, R26, -INF , !P2 ;  /* 0xff8000001aac7808 */ /* 0x000fe20005000000 */
[----:B------:R-:W3:Y:S01]  /*3fd0*/  MUFU.TANH R141, R70 ;  /* 0x00000046008d7308 */ /* 0x000ee20000002400 */
[C---:B------:R-:W-:Y:S01]  /*3fe0*/  ISETP.GE.AND P6, PT, R4.reuse, R230, PT ;  /* 0x000000e60400720c */ /* 0x040fe20003fc6270 */
[-C--:B-1----:R-:W-:Y:S01]  /*3ff0*/  FFMA.FTZ R22, R117, R0.reuse, R22 ;  /* 0x0000000075167223 */ /* 0x082fe20000010016 */
[----:B------:R-:W-:Y:S01]  /*4000*/  ISETP.GE.AND P2, PT, R4, R135, PT ;  /* 0x000000870400720c */ /* 0x000fe20003f46270 */
[----:B------:R-:W-:Y:S01]  /*4010*/  FFMA.FTZ R4, R93, R0, R72 ;  /* 0x000000005d047223 */ /* 0x000fe20000010048 */
[----:B------:R-:W-:-:S02]  /*4020*/  FSEL R173, R173, -INF , !P5 ;  /* 0xff800000adad7808 */ /* 0x000fc40006800000 */
[----:B------:R-:W-:Y:S01]  /*4030*/  FSEL R166, R25, -INF , !P1 ;  /* 0xff80000019a67808 */ /* 0x000fe20004800000 */
[----:B------:R-:W1:Y:S01]  /*4040*/  MUFU.TANH R163, R71 ;  /* 0x0000004700a37308 */ /* 0x000e620000002400 */
[----:B------:R-:W-:Y:S01]  /*4050*/  FSEL R167, R21, -INF , !P3 ;  /* 0xff80000015a77808 */ /* 0x000fe20005800000 */
[----:B--2---:R-:W-:Y:S01]  /*4060*/  FFMA.FTZ R30, R29, R0, R30 ;  /* 0x000000001d1e7223 */ /* 0x004fe2000001001e */
[----:B------:R-:W-:Y:S02]  /*4070*/  FSEL R170, R20, -INF , !P0 ;  /* 0xff80000014aa7808 */ /* 0x000fe40004000000 */
[C---:B------:R-:W-:Y:S02]  /*4080*/  ISETP.GE.AND P5, PT, R114.reuse, R230, PT ;  /* 0x000000e67200720c */ /* 0x040fe40003fa6270 */
[----:B------:R-:W-:Y:S01]  /*4090*/  ISETP.GE.AND P1, PT, R114, R135, PT ;  /* 0x000000877200720c */ /* 0x000fe20003f26270 */
[----:B---3--:R-:W-:Y:S01]  /*40a0*/  FFMA.FTZ R141, R117, R0, R141 ;  /* 0x00000000758d7223 */ /* 0x008fe2000001008d */
[----:B------:R-:W-:Y:S01]  /*40b0*/  BAR.SYNC.DEFER_BLOCKING 0x0 ;  /* 0x0000000000007b1d */ /* 0x000fe20000010000 */
[----:B------:R-:W-:-:S02]  /*40c0*/  ISETP.GE.AND P3, PT, R28, R230, PT ;  /* 0x000000e61c00720c */ /* 0x000fc40003f66270 */
[----:B------:R-:W-:Y:S02]  /*40d0*/  ISETP.GE.AND P0, PT, R28, R135, PT ;  /* 0x000000871c00720c */ /* 0x000fe40003f06270 */
[----:B------:R-:W-:Y:S01]  /*40e0*/  FSEL R142, R22, -INF , !P5 ;  /* 0xff800000168e7808 */ /* 0x000fe20006800000 */
[----:B-1----:R-:W-:Y:S01]  /*40f0*/  FFMA.FTZ R163, R29, R0, R163 ;  /* 0x000000001da37223 */ /* 0x002fe200000100a3 */
        /* <DEDUP_REMOVED lines=107> */
.L_x_655:
[----:B------:R-:W-:Y:S05]  /*47b0*/  BSYNC B0 ;  /* 0x0000000000007941 */ /* 0x000fea0003800000 */
.L_x_654:
[----:B------:R-:W0:Y:S02]  /*47c0*/  LDGDEPBAR ;  /* 0x00000000000079af */ /* 0x000e240000000000 */
.L_x_653:
[----:B--2---:R-:W-:Y:S02]  /*47d0*/  FMNMX.FTZ R21, R116, R16, !PT ;  /* 0x0000001074157209 */ /* 0x004fe40007810000 */
        /* <DEDUP_REMOVED lines=53> */
[----:B------:R-:W-:Y:S02]  /*4b30*/  LDSM.16.MT88.4 R136, [R202+0xc800] ;  /* 0x00c80000ca88783b */ /* 0x000fe40000004200 */
[C---:B------:R-:W-:Y:S01]  /*4b40*/  FMUL.FTZ R164, R132.reuse, c[0x0][0x23c] ;  /* 0x00008f0084a47a20 */ /* 0x040fe20000410000 */
[----:B------:R-:W-:Y:S01]  /*4b50*/  FSEL R169, R169, RZ, P0 ;  /* 0x000000ffa9a97208 */ /* 0x000fe20000000000 */
[----:B-1----:R-:W-:Y:S01]  /*4b60*/  LDSM.16.MT88.4 R32, [R201+0xc800] ;  /* 0x00c80000c920783b */ /* 0x002fe20000004200 */
[----:B------:R-:W-:-:S03]  /*4b70*/  FSETP.NEU.FTZ.AND P0, PT, R132, -INF , PT ;  /* 0xff8000008400780b */ /* 0x000fc60003f1d000 */
[--C-:B------:R-:W-:Y:S01]  /*4b80*/  FFMA.FTZ R155, R116, c[0x0][0x23c], -R169.reuse ;  /* 0x00008f00749b7a23 */ /* 0x100fe200000108a9 */
[----:B------:R-:W-:Y:S01]  /*4b90*/  FSEL R164, R164, RZ, P0 ;  /* 0x000000ffa4a47208 */ /* 0x000fe20000000000 */
[--C-:B------:R-:W-:Y:S01]  /*4ba0*/  FFMA.FTZ R154, R16, c[0x0][0x23c], -R169.reuse ;  /* 0x00008f00109a7a23 */ /* 0x100fe200000108a9 */
[----:B------:R-:W1:Y:S01]  /*4bb0*/  LDSM.16.MT88.4 R116, [R202+0xc000] ;  /* 0x00c00000ca74783b */ /* 0x000e620000004200 */
[--C-:B------:R-:W-:Y:S02]  /*4bc0*/  FFMA.FTZ R153, R18, c[0x0][0x23c], -R169.reuse ;  /* 0x00008f0012997a23 */ /* 0x100fe400000108a9 */
[----:B------:R-:W-:Y:S01]  /*4bd0*/  FFMA.FTZ R148, R24, c[0x0][0x23c], -R169 ;  /* 0x00008f0018947a23 */ /* 0x000fe200000108a9 */
[----:B------:R-:W-:Y:S01]  /*4be0*/  MUFU.EX2 R155, R155 ;  /* 0x0000009b009b7308 */ /* 0x000fe20000000800 */
[--C-:B------:R-:W-:Y:S01]  /*4bf0*/  FFMA.FTZ R156, R4, c[0x0][0x23c], -R164.reuse ;  /* 0x00008f00049c7a23 */ /* 0x100fe200000108a4 */
[----:B------:R-:W-:Y:S01]  /*4c00*/  LDSM.16.MT88.4 R28, [R200+0xc800] ;  /* 0x00c80000c81c783b */ /* 0x000fe20000004200 */
[----:B------:R-:W-:-:S02]  /*4c10*/  FFMA.FTZ R157, R23, c[0x0][0x23c], -R164 ;  /* 0x00008f00179d7a23 */ /* 0x000fc400000108a4 */
[--C-:B------:R-:W-:Y:S01]  /*4c20*/  FFMA.FTZ R158, R19, c[0x0][0x23c], -R164.reuse ;  /* 0x00008f00139e7a23 */ /* 0x100fe200000108a4 */
[----:B------:R-:W2:Y:S01]  /*4c30*/  LDSM.16.MT88.4 R4, [R200+0x10000] ;  /* 0x01000000c804783b */ /* 0x000ea20000004200 */
[--C-:B------:R-:W-:Y:S01]  /*4c40*/  FFMA.FTZ R149, R17, c[0x0][0x23c], -R164.reuse ;  /* 0x00008f0011957a23 */ /* 0x100fe200000108a4 */
[----:B------:R-:W3:Y:S01]  /*4c50*/  MUFU.EX2 R154, R154 ;  /* 0x0000009a009a7308 */ /* 0x000ee20000000800 */
        /* <DEDUP_REMOVED lines=8> */
[----:B------:R-:W4:Y:S01]  /*4ce0*/  LDSM.16.MT88.4 R8, [R204+0xe800] ;  /* 0x00e80000cc08783b */ /* 0x000f220000004200 */
[----:B------:R-:W-:-:S02]  /*4cf0*/  FFMA.FTZ R146, R14, c[0x0][0x23c], -R169 ;  /* 0x00008f000e927a23 */ /* 0x000fc400000108a9 */
[--C-:B------:R-:W-:Y:S01]  /*4d00*/  FFMA.FTZ R152, R15, c[0x0][0x23c], -R164.reuse ;  /* 0x00008f000f987a23 */ /* 0x100fe200000108a4 */
[----:B------:R-:W-:Y:S01]  /*4d10*/  LDSM.16.MT88.4 R24, [R202+0xe800] ;  /* 0x00e80000ca18783b */ /* 0x000fe20000004200 */
[----:B------:R-:W-:Y:S01]  /*4d20*/  FFMA.FTZ R145, R13, c[0x0][0x23c], -R164 ;  /* 0x00008f000d917a23 */ /* 0x000fe200000108a4 */
[----:B------:R-:W5:Y:S01]  /*4d30*/  MUFU.EX2 R148, R148 ;  /* 0x0000009400947308 */ /* 0x000f620000000800 */
[----:B---3--:R-:W-:Y:S01]  /*4d40*/  F2FP.PACK_AB R96, R154, R155 ;  /* 0x0000009b9a60723e */ /* 0x008fe200000000ff */
[----:B------:R-:W3:Y:S01]  /*4d50*/  LDSM.16.MT88.4 R12, [R200+0xe800] ;  /* 0x00e80000c80c783b */ /* 0x000ee20000004200 */
        /* <DEDUP_REMOVED lines=9> */
[----:B-----5:R-:W-:Y:S01]  /*4df0*/  F2FP.PACK_AB R98, R148, R153 ;  /* 0x000000999462723e */ /* 0x020fe200000000ff */
        /* <DEDUP_REMOVED lines=8> */
[----:B------:R-:W5:Y:S01]  /*4e80*/  MUFU.EX2 R149, R149 ;  /* 0x0000009500957308 */ /* 0x000f620000000800 */
        /* <DEDUP_REMOVED lines=56> */
[----:B------:R-:W3:Y:S06]  /*5210*/  MUFU.EX2 R164, R164 ;  /* 0x000000a400a47308 */ /* 0x000eec0000000800 */
[C---:B--2---:R-:W-:Y:S07]  /*5220*/  HMMA.16816.F32 R92, R96.reuse, R4, RZ ;  /* 0x00000004605c723c */ /* 0x044fee00000018ff */
[----:B-1----:R-:W-:Y:S01]  /*5230*/  F2FP.PACK_AB R4, R146, R151 ;  /* 0x000000979204723e */ /* 0x002fe200000000ff */
[----:B------:R-:W-:Y:S01]  /*5240*/  HMMA.16816.F32 R96, R96, R6, RZ ;  /* 0x000000066060723c */ /* 0x000fe200000018ff */
[----:B-----5:R-:W-:Y:S01]  /*5250*/  F2FP.PACK_AB R5, R145, R152 ;  /* 0x000000989105723e */ /* 0x020fe200000000ff */
        /* <DEDUP_REMOVED lines=240> */
[----:B------:R-:W2:Y:S04]  /*6160*/  LDSM.16.M88.4 R136, [R209+0x6800] ;  /* 0x00680000d188783b */ /* 0x000ea80000000200 */
[----:B------:R-:W2:Y:S04]  /*6170*/  LDSM.16.M88.4 R152, [R209+0x7000] ;  /* 0x00700000d198783b */ /* 0x000ea80000000200 */
[----:B------:R-:W2:Y:S04]  /*6180*/  LDSM.16.M88.4 R148, [R209+0x7800] ;  /* 0x00780000d194783b */ /* 0x000ea80000000200 */
[----:B---3--:R-:W-:Y:S04]  /*6190*/  LDSM.16.M88.4 R4, [R208] ;  /* 0x00000000d004783b */ /* 0x008fe80000000200 */
[----:B------:R-:W3:Y:S04]  /*61a0*/  LDSM.16.M88.4 R144, [R207] ;  /* 0x00000000cf90783b */ /* 0x000ee80000000200 */
[----:B------:R-:W3:Y:S04]  /*61b0*/  LDSM.16.M88.4 R32, [R199] ;  /* 0x00000000c720783b */ /* 0x000ee80000000200 */
[----:B-1----:R-:W1:Y:S04]  /*61c0*/  LDSM.16.M88.4 R28, [R198] ;  /* 0x00000000c61c783b */ /* 0x002e680000000200 */
[----:B----4-:R-:W4:Y:S04]  /*61d0*/  LDSM.16.M88.4 R16, [R197] ;  /* 0x00000000c510783b */ /* 0x010f280000000200 */
[----:B-----5:R-:W-:Y:S01]  /*61e0*/  LDSM.16.M88.4 R20, [R206] ;  /* 0x00000000ce14783b */ /* 0x020fe20000000200 */
[C---:B--2---:R-:W-:Y:S03]  /*61f0*/  HMMA.16816.F32 R12, R168.reuse, R24, RZ ;  /* 0x00000018a80c723c */ /* 0x044fe600000018ff */
[----:B------:R-:W2:Y:S04]  /*6200*/  LDSM.16.M88.4 R8, [R203+0x6000] ;  /* 0x00600000cb08783b */ /* 0x000ea80000000200 */
[----:B------:R-:W-:Y:S01]  /*6210*/  LDSM.16.M88.4 R160, [R203+0x6800] ;  /* 0x00680000cba0783b */ /* 0x000fe20000000200 */
[C---:B------:R-:W-:Y:S03]  /*6220*/  HMMA.16816.F32 R24, R168.reuse, R26, RZ ;  /* 0x0000001aa818723c */ /* 0x040fe600000018ff */
[----:B------:R-:W-:Y:S04]  /*6230*/  LDSM.16.M88.4 R176, [R196+0x800] ;  /* 0x00080000c4b0783b */ /* 0x000fe80000000200 */
[----:B------:R-:W-:Y:S01]  /*6240*/  LDSM.16.M88.4 R164, [R196+0x1000] ;  /* 0x00100000c4a4783b */ /* 0x000fe20000000200 */
[C---:B------:R-:W-:Y:S03]  /*6250*/  HMMA.16816.F32 R140, R168.reuse, R136, RZ ;  /* 0x00000088a88c723c */ /* 0x040fe600000018ff */
[----:B------:R-:W-:Y:S04]  /*6260*/  LDSM.16.M88.4 R180, [R191] ;  /* 0x00000000bfb4783b */ /* 0x000fe80000000200 */
[----:B------:R-:W0:Y:S01]  /*6270*/  LDGDEPBAR ;  /* 0x00000000000079af */ /* 0x000e220000000000 */
[C---:B------:R-:W-:Y:S08]  /*6280*/  HMMA.16816.F32 R136, R168.reuse, R138, RZ ;  /* 0x0000008aa888723c */ /* 0x040ff000000018ff */
[C---:B------:R-:W-:Y:S08]  /*6290*/  HMMA.16816.F32 R156, R168.reuse, R152, RZ ;  /* 0x00000098a89c723c */ /* 0x040ff000000018ff */
[C---:B------:R-:W-:Y:S08]  /*62a0*/  HMMA.16816.F32 R152, R168.reuse, R154, RZ ;  /* 0x0000009aa898723c */ /* 0x040ff000000018ff */
[C---:B------:R-:W-:Y:S08]  /*62b0*/  HMMA.16816.F32 R172, R168.reuse, R148, RZ ;  /* 0x00000094a8ac723c */ /* 0x040ff000000018ff */
[----:B------:R-:W-:Y:S01]  /*62c0*/  HMMA.16816.F32 R168, R168, R150, RZ ;  /* 0x00000096a8a8723c */ /* 0x000fe200000018ff */
[----:B------:R-:W-:Y:S07]  /*62d0*/  LDSM.16.M88.4 R148, [R203+0x7000] ;  /* 0x00700000cb94783b */ /* 0x000fee0000000200 */
[C---:B---3--:R-:W-:Y:S08]  /*62e0*/  HMMA.16816.F32 R24, R4.reuse, R146, R24 ;  /* 0x000000920418723c */ /* 0x048ff00000001818 */
[C---:B------:R-:W-:Y:S08]  /*62f0*/  HMMA.16816.F32 R140, R4.reuse, R32, R140 ;  /* 0x00000020048c723c */ /* 0x040ff0000000188c */
[C---:B------:R-:W-:Y:S01]  /*6300*/  HMMA.16816.F32 R136, R4.reuse, R34, R136 ;  /* 0x000000220488723c */ /* 0x040fe20000001888 */
[----:B------:R-:W3:Y:S07]  /*6310*/  LDSM.16.M88.4 R32, [R203+0x7800] ;  /* 0x00780000cb20783b */ /* 0x000eee0000000200 */
[C---:B------:R-:W-:Y:S01]  /*6320*/  HMMA.16816.F32 R12, R4.reuse, R144, R12 ;  /* 0x00000090040c723c */ /* 0x040fe2000000180c */
[----:B------:R-:W-:Y:S07]  /*6330*/  LDSM.16.M88.4 R144, [R196+0x1800] ;  /* 0x00180000c490783b */ /* 0x000fee0000000200 */
[C---:B-1----:R-:W-:Y:S08]  /*6340*/  HMMA.16816.F32 R156, R4.reuse, R28, R156 ;  /* 0x0000001c049c723c */ /* 0x042ff0000000189c */
[C---:B------:R-:W-:Y:S01]  /*6350*/  HMMA.16816.F32 R152, R4.reuse, R30, R152 ;  /* 0x0000001e0498723c */ /* 0x040fe20000001898 */
[----:B------:R-:W-:Y:S07]  /*6360*/  LDSM.16.M88.4 R28, [R210+0x2000] ;  /* 0x00200000d21c783b */ /* 0x000fee0000000200 */
[C---:B----4-:R-:W-:Y:S08]  /*6370*/  HMMA.16816.F32 R172, R4.reuse, R16, R172 ;  /* 0x0000001004ac723c */ /* 0x050ff000000018ac */
[----:B------:R-:W-:Y:S01]  /*6380*/  HMMA.16816.F32 R168, R4, R18, R168 ;  /* 0x0000001204a8723c */ /* 0x000fe200000018a8 */
[----:B------:R-:W-:Y:S04]  /*6390*/  LDSM.16.M88.4 R16, [R205] ;  /* 0x00000000cd10783b */ /* 0x000fe80000000200 */
[----:B------:R-:W1:Y:S03]  /*63a0*/  LDSM.16.M88.4 R4, [R196] ;  /* 0x00000000c404783b */ /* 0x000e660000000200 */
[C---:B--2---:R-:W-:Y:S08]  /*63b0*/  HMMA.16816.F32 R24, R20.reuse, R10, R24 ;  /* 0x0000000a1418723c */ /* 0x044ff00000001818 */
[C---:B------:R-:W-:Y:S01]  /*63c0*/  HMMA.16816.F32 R12, R20.reuse, R8, R12 ;  /* 0x00000008140c723c */ /* 0x040fe2000000180c */
[----:B------:R-:W2:Y:S07]  /*63d0*/  LDSM.16.M88.4 R8, [R209+0x8000] ;  /* 0x00800000d108783b */ /* 0x000eae0000000200 */
[C---:B---3--:R-:W-:Y:S08]  /*63e0*/  HMMA.16816.F32 R172, R20.reuse, R32, R172 ;  /* 0x0000002014ac723c */ /* 0x048ff000000018ac */
[C---:B------:R-:W-:Y:S01]  /*63f0*/  HMMA.16816.F32 R168, R20.reuse, R34, R168 ;  /* 0x0000002214a8723c */ /* 0x040fe200000018a8 */
[----:B------:R-:W3:Y:S07]  /*6400*/  LDSM.16.M88.4 R32, [R209+0x9800] ;  /* 0x00980000d120783b */ /* 0x000eee0000000200 */
[----:B------:R-:W-:Y:S08]  /*6410*/  HMMA.16816.F32 R140, R20, R160, R140 ;  /* 0x000000a0148c723c */ /* 0x000ff0000000188c */
[----:B-1----:R-:W-:Y:S08]  /*6420*/  HMMA.16816.F32 R24, R16, R6, R24 ;  /* 0x000000061018723c */ /* 0x002ff00000001818 */
[C---:B------:R-:W-:Y:S01]  /*6430*/  HMMA.16816.F32 R136, R20.reuse, R162, R136 ;  /* 0x000000a21488723c */ /* 0x040fe20000001888 */
[----:B------:R-:W-:Y:S07]  /*6440*/  LDSM.16.M88.4 R160, [R209+0x8800] ;  /* 0x00880000d1a0783b */ /* 0x000fee0000000200 */
[C---:B------:R-:W-:Y:S08]  /*6450*/  HMMA.16816.F32 R156, R20.reuse, R148, R156 ;  /* 0x00000094149c723c */ /* 0x040ff0000000189c */
[----:B------:R-:W-:Y:S01]  /*6460*/  HMMA.16816.F32 R152, R20, R150, R152 ;  /* 0x000000961498723c */ /* 0x000fe20000001898 */
[----:B------:R-:W-:Y:S04]  /*6470*/  LDSM.16.M88.4 R20, [R195] ;  /* 0x00000000c314783b */ /* 0x000fe80000000200 */
[----:B------:R-:W-:Y:S03]  /*6480*/  LDSM.16.M88.4 R148, [R209+0x9000] ;  /* 0x00900000d194783b */ /* 0x000fe60000000200 */
[C---:B------:R-:W-:Y:S01]  /*6490*/  HMMA.16816.F32 R12, R16.reuse, R4, R12 ;  /* 0x00000004100c723c */ /* 0x040fe2000000180c */
[----:B------:R-:W1:Y:S07]  /*64a0*/  LDSM.16.M88.4 R4, [R208+0x2000] ;  /* 0x00200000d004783b */ /* 0x000e6e0000000200 */
[C---:B------:R-:W-:Y:S08]  /*64b0*/  HMMA.16816.F32 R172, R16.reuse, R144, R172 ;  /* 0x0000009010ac723c */ /* 0x040ff000000018ac */
[----:B------:R-:W-:Y:S01]  /*64c0*/  HMMA.16816.F32 R168, R16, R146, R168 ;  /* 0x0000009210a8723c */ /* 0x000fe200000018a8 */
[----:B------:R-:W-:Y:S07]  /*64d0*/  LDSM.16.M88.4 R144, [R203+0x8000] ;  /* 0x00800000cb90783b */ /* 0x000fee0000000200 */
[----:B--2---:R-:W-:Y:S08]  /*64e0*/  HMMA.16816.F32 R24, R28, R10, R24 ;  /* 0x0000000a1c18723c */ /* 0x004ff00000001818 */
[C---:B------:R-:W-:Y:S08]  /*64f0*/  HMMA.16816.F32 R140, R16.reuse, R176, R140 ;  /* 0x000000b0108c723c */ /* 0x040ff0000000188c */
[C---:B------:R-:W-:Y:S01]  /*6500*/  HMMA.16816.F32 R136, R16.reuse, R178, R136 ;  /* 0x000000b21088723c */ /* 0x040fe20000001888 */
[----:B------:R-:W2:Y:S07]  /*6510*/  LDSM.16.M88.4 R176, [R206+0x2000] ;  /* 0x00200000ceb0783b */ /* 0x000eae0000000200 */
[C---:B------:R-:W-:Y:S08]  /*6520*/  HMMA.16816.F32 R156, R16.reuse, R164, R156 ;  /* 0x000000a4109c723c */ /* 0x040ff0000000189c */
[----:B------:R-:W-:Y:S01]  /*6530*/  HMMA.16816.F32 R152, R16, R166, R152 ;  /* 0x000000a61098723c */ /* 0x000fe20000001898 */
[----:B------:R-:W4:Y:S04]  /*6540*/  LDSM.16.M88.4 R16, [R194] ;  /* 0x00000000c210783b */ /* 0x000f280000000200 */
[----:B------:R-:W-:Y:S03]  /*6550*/  LDSM.16.M88.4 R164, [R205+0x2000] ;  /* 0x00200000cda4783b */ /* 0x000fe60000000200 */
[C---:B------:R-:W-:Y:S01]  /*6560*/  HMMA.16816.F32 R12, R28.reuse, R8, R12 ;  /* 0x000000081c0c723c */ /* 0x040fe2000000180c */
[----:B------:R-:W5:Y:S07]  /*6570*/  LDSM.16.M88.4 R8, [R193] ;  /* 0x00000000c108783b */ /* 0x000f6e0000000200 */
[C---:B---3--:R-:W-:Y:S08]  /*6580*/  HMMA.16816.F32 R172, R28.reuse, R32, R172 ;  /* 0x000000201cac723c */ /* 0x048ff000000018ac */
[----:B------:R-:W-:Y:S01]  /*6590*/  HMMA.16816.F32 R168, R28, R34, R168 ;  /* 0x000000221ca8723c */ /* 0x000fe200000018a8 */
[----:B------:R-:W3:Y:S07]  /*65a0*/  LDSM.16.M88.4 R32, [R192] ;  /* 0x00000000c020783b */ /* 0x000eee0000000200 */
        /* <DEDUP_REMOVED lines=8> */
[----:B------:R-:W-:Y:S01]  /*6630*/  HMMA.16816.F32 R12, R4, R20, R12 ;  /* 0x00000014040c723c */ /* 0x000fe2000000180c */
[----:B------:R-:W1:Y:S07]  /*6640*/  LDSM.16.M88.4 R20, [R196+0x2000] ;  /* 0x00200000c414783b */ /* 0x000e6e0000000200 */
[----:B--2---:R-:W-:Y:S08]  /*6650*/  HMMA.16816.F32 R24, R176, R146, R24 ;  /* 0x00000092b018723c */ /* 0x004ff00000001818 */
[C---:B----4-:R-:W-:Y:S08]  /*6660*/  HMMA.16816.F32 R140, R4.reuse, R16, R140 ;  /* 0x00000010048c723c */ /* 0x050ff0000000188c */
[C---:B------:R-:W-:Y:S01]  /*6670*/  HMMA.16816.F32 R136, R4.reuse, R18, R136 ;  /* 0x000000120488723c */ /* 0x040fe20000001888 */
[----:B------:R-:W-:Y:S07]  /*6680*/  LDSM.16.M88.4 R16, [R203+0x9000] ;  /* 0x00900000cb10783b */ /* 0x000fee0000000200 */
[C---:B-----5:R-:W-:Y:S08]  /*6690*/  HMMA.16816.F32 R156, R4.reuse, R8, R156 ;  /* 0x00000008049c723c */ /* 0x060ff0000000189c */
[C---:B------:R-:W-:Y:S01]  /*66a0*/  HMMA.16816.F32 R152, R4.reuse, R10, R152 ;  /* 0x0000000a0498723c */ /* 0x040fe20000001898 */
[----:B------:R-:W2:Y:S07]  /*66b0*/  LDSM.16.M88.4 R8, [R209+0xa000] ;  /* 0x00a00000d108783b */ /* 0x000eae0000000200 */
[C---:B---3--:R-:W-:Y:S08]  /*66c0*/  HMMA.16816.F32 R172, R4.reuse, R32, R172 ;  /* 0x0000002004ac723c */ /* 0x048ff000000018ac */
[----:B------:R-:W-:Y:S01]  /*66d0*/  HMMA.16816.F32 R168, R4, R34, R168 ;  /* 0x0000002204a8723c */ /* 0x000fe200000018a8 */
[----:B------:R-:W3:Y:S04]  /*66e0*/  LDSM.16.M88.4 R4, [R196+0x2800] ;  /* 0x00280000c404783b */ /* 0x000ee80000000200 */
[----:B------:R-:W4:Y:S03]  /*66f0*/  LDSM.16.M88.4 R32, [R208+0x4000] ;  /* 0x00400000d020783b */ /* 0x000f260000000200 */
[----:B-1----:R-:W-:Y:S08]  /*6700*/  HMMA.16816.F32 R24, R164, R22, R24 ;  /* 0x00000016a418723c */ /* 0x002ff00000001818 */
[C---:B------:R-:W-:Y:S01]  /*6710*/  HMMA.16816.F32 R12, R176.reuse, R144, R12 ;  /* 0x00000090b00c723c */ /* 0x040fe2000000180c */
[----:B------:R-:W1:Y:S07]  /*6720*/  LDSM.16.M88.4 R144, [R209+0xa800] ;  /* 0x00a80000d190783b */ /* 0x000e6e0000000200 */
[C---:B------:R-:W-:Y:S08]  /*6730*/  HMMA.16816.F32 R140, R176.reuse, R28, R140 ;  /* 0x0000001cb08c723c */ /* 0x040ff0000000188c */
[----:B------:R-:W-:Y:S01]  /*6740*/  HMMA.16816.F32 R136, R176, R30, R136 ;  /* 0x0000001eb088723c */ /* 0x000fe20000001888 */
[----:B------:R-:W-:Y:S07]  /*6750*/  LDSM.16.M88.4 R28, [R190] ;  /* 0x00000000be1c783b */ /* 0x000fee0000000200 */
[----:B--2---:R-:W-:Y:S08]  /*6760*/  HMMA.16816.F32 R24, R148, R10, R24 ;  /* 0x0000000a9418723c */ /* 0x004ff00000001818 */
[C---:B------:R-:W-:Y:S01]  /*6770*/  HMMA.16816.F32 R12, R164.reuse, R20, R12 ;  /* 0x00000014a40c723c */ /* 0x040fe2000000180c */
[----:B------:R-:W-:Y:S07]  /*6780*/  LDSM.16.M88.4 R20, [R206+0x4000] ;  /* 0x00400000ce14783b */ /* 0x000fee0000000200 */
[C---:B---3--:R-:W-:Y:S08]  /*6790*/  HMMA.16816.F32 R140, R164.reuse, R4, R140 ;  /* 0x00000004a48c723c */ /* 0x048ff0000000188c */
[----:B------:R-:W-:Y:S01]  /*67a0*/  HMMA.16816.F32 R136, R164, R6, R136 ;  /* 0x00000006a488723c */ /* 0x000fe20000001888 */
[----:B------:R-:W-:Y:S07]  /*67b0*/  LDSM.16.M88.4 R4, [R196+0x4000] ;  /* 0x00400000c404783b */ /* 0x000fee0000000200 */
[C---:B------:R-:W-:Y:S08]  /*67c0*/  HMMA.16816.F32 R156, R176.reuse, R16, R156 ;  /* 0x00000010b09c723c */ /* 0x040ff0000000189c */
[----:B------:R-:W-:Y:S01]  /*67d0*/  HMMA.16816.F32 R152, R176, R18, R152 ;  /* 0x00000012b098723c */ /* 0x000fe20000001898 */
[----:B------:R-:W2:Y:S07]  /*67e0*/  LDSM.16.M88.4 R16, [R203+0xa000] ;  /* 0x00a00000cb10783b */ /* 0x000eae0000000200 */
[----:B----4-:R-:W-:Y:S08]  /*67f0*/  HMMA.16816.F32 R24, R32, R182, R24 ;  /* 0x000000b62018723c */ /* 0x010ff00000001818 */
[C---:B------:R-:W-:Y:S01]  /*6800*/  HMMA.16816.F32 R12, R148.reuse, R8, R12 ;  /* 0x00000008940c723c */ /* 0x040fe2000000180c */
[----:B------:R-:W3:Y:S07]  /*6810*/  LDSM.16.M88.4 R8, [R205+0x4000] ;  /* 0x00400000cd08783b */ /* 0x000eee0000000200 */
[C---:B-1----:R-:W-:Y:S08]  /*6820*/  HMMA.16816.F32 R140, R148.reuse, R144, R140 ;  /* 0x00000090948c723c */ /* 0x042ff0000000188c */
[----:B------:R-:W-:Y:S01]  /*6830*/  HMMA.16816.F32 R136, R148, R146, R136 ;  /* 0x000000929488723c */ /* 0x000fe20000001888 */
[----:B------:R-:W-:Y:S07]  /*6840*/  LDSM.16.M88.4 R144, [R209+0xb000] ;  /* 0x00b00000d190783b */ /* 0x000fee0000000200 */
[----:B------:R-:W-:Y:S08]  /*6850*/  HMMA.16816.F32 R12, R32, R180, R12 ;  /* 0x000000b4200c723c */ /* 0x000ff0000000180c */
[----:B--2---:R-:W-:Y:S08]  /*6860*/  HMMA.16816.F32 R24, R20, R18, R24 ;  /* 0x000000121418723c */ /* 0x004ff00000001818 */
[----:B------:R-:W-:Y:S01]  /*6870*/  HMMA.16816.F32 R180, R164, R160, R156 ;  /* 0x000000a0a4b4723c */ /* 0x000fe2000000189c */
[----:B------:R-:W1:Y:S06]  /*6880*/  LDSM.16.M88.4 R156, [R203+0xa800] ;  /* 0x00a80000cb9c783b */ /* 0x000e6c0000000200 */
[----:B------:R-:W-:Y:S01]  /*6890*/  IMAD R160, R2, 0x40, R219 ;  /* 0x0000004002a07824 */ /* 0x000fe200078e02db */
[----:B------:R-:W-:Y:S03]  /*68a0*/  HMMA.16816.F32 R140, R32, R28, R140 ;  /* 0x0000001c208c723c */ /* 0x000fe6000000188c */
[----:B------:R-:W-:Y:S01]  /*68b0*/  I2F R3, R160 ;  /* 0x000000a000037306 */ /* 0x000fe20000201400 */
[----:B------:R-:W-:-:S02]  /*68c0*/  IADD3 R233, R160, 0x1, RZ ;  /* 0x00000001a0e97810 */ /* 0x000fc40007ffe0ff */
[C---:B------:R-:W-:Y:S02]  /*68d0*/  IADD3 R234, R160.reuse, 0x8, RZ ;  /* 0x00000008a0ea7810 */ /* 0x040fe40007ffe0ff */
[----:B------:R-:W-:Y:S01]  /*68e0*/  HMMA.16816.F32 R136, R32, R30, R136 ;  /* 0x0000001e2088723c */ /* 0x000fe20000001888 */
[----:B------:R-:W2:Y:S01]  /*68f0*/  LDSM.16.M88.4 R28, [R203+0x9800] ;  /* 0x00980000cb1c783b */ /* 0x000ea20000000200 */
[C---:B------:R-:W-:Y:S01]  /*6900*/  IADD3 R236, R160.reuse, 0x9, RZ ;  /* 0x00000009a0ec7810 */ /* 0x040fe20007ffe0ff */
[----:B------:R-:W-:Y:S01]  /*6910*/  I2F R161, R233 ;  /* 0x000000e900a17306 */ /* 0x000fe20000201400 */
[----:B------:R-:W-:Y:S02]  /*6920*/  IADD3 R238, R160, 0x10, RZ ;  /* 0x00000010a0ee7810 */ /* 0x000fe40007ffe0ff */
[C---:B------:R-:W-:Y:S02]  /*6930*/  ISETP.GE.AND P6, PT, R233.reuse, R230, PT ;  /* 0x000000e6e900720c */ /* 0x040fe40003fc6270 */
[----:B---3--:R-:W-:Y:S01]  /*6940*/  HMMA.16816.F32 R24, R8, R6, R24 ;  /* 0x000000060818723c */ /* 0x008fe20000001818 */
[----:B------:R-:W-:-:S02]  /*6950*/  ISETP.GE.AND P0, PT, R233, R135, PT ;  /* 0x00000087e900720c */ /* 0x000fc40003f06270 */
[----:B------:R-:W-:Y:S01]  /*6960*/  I2F R235, R234 ;  /* 0x000000ea00eb7306 */ /* 0x000fe20000201400 */
[C---:B------:R-:W-:Y:S02]  /*6970*/  ISETP.GE.AND P4, PT, R160.reuse, R230, PT ;  /* 0x000000e6a000720c */ /* 0x040fe40003f86270 */
[----:B------:R-:W-:Y:S02]  /*6980*/  ISETP.GE.AND P5, PT, R160, R135, PT ;  /* 0x00000087a000720c */ /* 0x000fe40003fa6270 */
[----:B------:R-:W-:Y:S01]  /*6990*/  HMMA.16816.F32 R12, R20, R16, R12 ;  /* 0x00000010140c723c */ /* 0x000fe2000000180c */
[----:B------:R-:W3:Y:S02]  /*69a0*/  LDSM.16.M88.4 R16, [R196+0x4800] ;  /* 0x00480000c410783b */ /* 0x000ee40000000200 */
[----:B------:R-:W-:Y:S05]  /*69b0*/  I2F R237, R236 ;  /* 0x000000ec00ed7306 */ /* 0x000fea0000201400 */
[----:B------:R-:W-:Y:S03]  /*69c0*/  HMMA.16816.F32 R152, R164, R162, R152 ;  /* 0x000000a2a498723c */ /* 0x000fe60000001898 */
[----:B------:R-:W-:Y:S05]  /*69d0*/  I2F R239, R238 ;  /* 0x000000ee00ef7306 */ /* 0x000fea0000201400 */
[----:B-1----:R-:W-:Y:S01]  /*69e0*/  HMMA.16816.F32 R140, R20, R156, R140 ;  /* 0x0000009c148c723c */ /* 0x002fe2000000188c */
[----:B------:R-:W-:-:S06]  /*69f0*/  FMUL.FTZ R242, R24, c[0x0][0x2ec] ;  /* 0x0000bb0018f27a20 */ /* 0x000fcc0000410000 */
[----:B------:R-:W-:Y:S01]  /*6a00*/  MUFU.TANH R242, R242 ;  /* 0x000000f200f27308 */ /* 0x000fe20000002400 */
[----:B------:R-:W-:Y:S01]  /*6a10*/  HMMA.16816.F32 R136, R20, R158, R136 ;  /* 0x0000009e1488723c */ /* 0x000fe20000001888 */
[----:B------:R-:W-:Y:S07]  /*6a20*/  LDSM.16.M88.4 R156, [R203+0xb000] ;  /* 0x00b00000cb9c783b */ /* 0x000fee0000000200 */
[C---:B--2---:R-:W-:Y:S07]  /*6a30*/  HMMA.16816.F32 R172, R176.reuse, R28, R172 ;  /* 0x0000001cb0ac723c */ /* 0x044fee00000018ac */
[----:B------:R-:W-:Y:S01]  /*6a40*/  FMUL.FTZ R28, R25, c[0x0][0x2ec] ;  /* 0x0000bb00191c7a20 */ /* 0x000fe20000410000 */
[----:B------:R-:W-:Y:S03]  /*6a50*/  HMMA.16816.F32 R168, R176, R30, R168 ;  /* 0x0000001eb0a8723c */ /* 0x000fe600000018a8 */
[----:B------:R-:W1:Y:S04]  /*6a60*/  MUFU.TANH R176, R28 ;  /* 0x0000001c00b07308 */ /* 0x000e680000002400 */
[----:B------:R-:W-:Y:S01]  /*6a70*/  FMUL.FTZ R177, R26, c[0x0][0x2ec] ;  /* 0x0000bb001ab17a20 */ /* 0x000fe20000410000 */
[----:B---3--:R-:W-:Y:S01]  /*6a80*/  HMMA.16816.F32 R140, R8, R16, R140 ;  /* 0x00000010088c723c */ /* 0x008fe2000000188c */
[----:B------:R-:W-:-:S02]  /*6a90*/  FMUL.FTZ R178, R27, c[0x0][0x2ec] ;  /* 0x0000bb001bb27a20 */ /* 0x000fc40000410000 */
[----:B------:R-:W2:Y:S02]  /*6aa0*/  LDSM.16.M88.4 R24, [R196+0x3800] ;  /* 0x00380000c418783b */ /* 0x000ea40000000200 */
[----:B------:R-:W-:Y:S03]  /*6ab0*/  MUFU.TANH R177, R177 ;  /* 0x000000b100b17308 */ /* 0x000fe60000002400 */
[----:B------:R-:W-:Y:S01]  /*6ac0*/  HMMA.16816.F32 R12, R8, R4, R12 ;  /* 0x00000004080c723c */ /* 0x000fe2000000180c */
[----:B------:R-:W3:Y:S01]  /*6ad0*/  LDSM.16.M88.4 R4, [R189] ;  /* 0x00000000bd04783b */ /* 0x000ee20000000200 */
[----:B-1----:R-:W-:-:S03]  /*6ae0*/  FFMA.FTZ R176, R237, R0, R176 ;  /* 0x00000000edb07223 */ /* 0x002fc600000100b0 */
[----:B------:R-:W1:Y:S01]  /*6af0*/  LDSM.16.M88.4 R28, [R209+0xb800] ;  /* 0x00b80000d11c783b */ /* 0x000e620000000200 */
[----:B------:R-:W4:Y:S02]  /*6b00*/  MUFU.TANH R178, R178 ;  /* 0x000000b200b27308 */ /* 0x000f240000002400 */
[----:B------:R-:W-:Y:S07]  /*6b10*/  HMMA.16816.F32 R180, R148, R144, R180 ;  /* 0x0000009094b4723c */ /* 0x000fee00000018b4 */
[----:B------:R-:W-:Y:S01]  /*6b20*/  IADD3 R144, R160, 0x18, RZ ;  /* 0x00000018a0907810 */ /* 0x000fe20007ffe0ff */
[----:B------:R-:W-:Y:S01]  /*6b30*/  HMMA.16816.F32 R136, R8, R18, R136 ;  /* 0x000000120888723c */ /* 0x000fe20000001888 */
[----:B------:R-:W-:Y:S01]  /*6b40*/  FMUL.FTZ R140, R140, c[0x0][0x2ec] ;  /* 0x0000bb008c8c7a20 */ /* 0x000fe20000410000 */
[----:B------:R-:W5:Y:S01]  /*6b50*/  LDSM.16.M88.4 R16, [R196+0x5000] ;  /* 0x00500000c410783b */ /* 0x000f620000000200 */
[----:B------:R-:W-:Y:S01]  /*6b60*/  FMUL.FTZ R141, R141, c[0x0][0x2ec] ;  /* 0x0000bb008d8d7a20 */ /* 0x000fe20000410000 */
[----:B------:R-:W-:Y:S01]  /*6b70*/  I2F R145, R144 ;  /* 0x0000009000917306 */ /* 0x000fe20000201400 */
[----:B------:R-:W-:-:S02]  /*6b80*/  FMUL.FTZ R142, R142, c[0x0][0x2ec] ;  /* 0x0000bb008e8e7a20 */ /* 0x000fc40000410000 */
[----:B------:R-:W-:Y:S01]  /*6b90*/  FMUL.FTZ R143, R143, c[0x0][0x2ec] ;  /* 0x0000bb008f8f7a20 */ /* 0x000fe20000410000 */
[----:B------:R-:W-:Y:S01]  /*6ba0*/  HMMA.16816.F32 R152, R148, R146, R152 ;  /* 0x000000929498723c */ /* 0x000fe20000001898 */
[----:B------:R-:W-:Y:S01]  /*6bb0*/  FMUL.FTZ R240, R13, c[0x0][0x2ec] ;  /* 0x0000bb000df07a20 */ /* 0x000fe20000410000 */
[C---:B------:R-:W-:Y:S01]  /*6bc0*/  IADD3 R13, R160.reuse, 0x11, RZ ;  /* 0x00000011a00d7810 */ /* 0x040fe20007ffe0ff */
[----:B------:R-:W-:Y:S01]  /*6bd0*/  FMUL.FTZ R15, R15, c[0x0][0x2ec] ;  /* 0x0000bb000f0f7a20 */ /* 0x000fe20000410000 */
[----:B------:R-:W1:Y:S01]  /*6be0*/  MUFU.TANH R179, R140 ;  /* 0x0000008c00b37308 */ /* 0x000e620000002400 */
[----:B----4-:R-:W-:Y:S02]  /*6bf0*/  FFMA.FTZ R178, R237, R0, R178 ;  /* 0x00000000edb27223 */ /* 0x010fe400000100b2 */
[----:B------:R-:W-:Y:S01]  /*6c00*/  IADD3 R147, R160, 0x28, RZ ;  /* 0x00000028a0937810 */ /* 0x000fe20007ffe0ff */
[----:B------:R-:W-:Y:S01]  /*6c10*/  FMUL.FTZ R12, R12, c[0x0][0x2ec] ;  /* 0x0000bb000c0c7a20 */ /* 0x000fe20000410000 */
[C---:B--2---:R-:W-:Y:S03]  /*6c20*/  HMMA.16816.F32 R172, R164.reuse, R24, R172 ;  /* 0x00000018a4ac723c */ /* 0x044fe600000018ac */
[----:B------:R-:W-:Y:S04]  /*6c30*/  MUFU.TANH R162, R141 ;  /* 0x0000008d00a27308 */ /* 0x000fe80000002400 */
[----:B------:R-:W-:Y:S01]  /*6c40*/  FMUL.FTZ R244, R139, c[0x0][0x2ec] ;  /* 0x0000bb008bf47a20 */ /* 0x000fe20000410000 */
[----:B------:R-:W-:Y:S03]  /*6c50*/  HMMA.16816.F32 R168, R164, R26, R168 ;  /* 0x0000001aa4a8723c */ /* 0x000fe600000018a8 */
[----:B------:R-:W2:Y:S01]  /*6c60*/  MUFU.TANH R163, R142 ;  /* 0x0000008e00a37308 */ /* 0x000ea20000002400 */
[----:B------:R-:W-:Y:S03]  /*6c70*/  LDSM.16.M88.4 R24, [R196+0x5800] ;  /* 0x00580000c418783b */ /* 0x000fe60000000200 */
[----:B------:R-:W-:Y:S01]  /*6c80*/  IADD3 R164, R160, 0x29, RZ ;  /* 0x00000029a0a47810 */ /* 0x000fe20007ffe0ff */
[----:B---3--:R-:W-:Y:S03]  /*6c90*/  HMMA.16816.F32 R180, R32, R4, R180 ;  /* 0x0000000420b4723c */ /* 0x008fe600000018b4 */
[----:B------:R3:W-:Y:S04]  /*6ca0*/  MUFU.TANH R243, R143 ;  /* 0x0000008f00f37308 */ /* 0x0007e80000002400 */
[----:B------:R-:W-:Y:S01]  /*6cb0*/  FMUL.FTZ R4, R136, c[0x0][0x2ec] ;  /* 0x0000bb0088047a20 */ /* 0x000fe20000410000 */
[----:B-1----:R-:W-:Y:S03]  /*6cc0*/  HMMA.16816.F32 R172, R148, R28, R172 ;  /* 0x0000001c94ac723c */ /* 0x002fe600000018ac */
[----:B------:R-:W1:Y:S01]  /*6cd0*/  MUFU.TANH R240, R240 ;  /* 0x000000f000f07308 */ /* 0x000e620000002400 */
[----:B------:R-:W-:-:S02]  /*6ce0*/  FMUL.FTZ R136, R137, c[0x0][0x2ec] ;  /* 0x0000bb0089887a20 */ /* 0x000fc40000410000 */
[----:B------:R-:W-:Y:S01]  /*6cf0*/  FMUL.FTZ R137, R138, c[0x0][0x2ec] ;  /* 0x0000bb008a897a20 */ /* 0x000fe20000410000 */
[----:B------:R-:W-:Y:S01]  /*6d00*/  IADD3 R138, R160, 0x21, RZ ;  /* 0x00000021a08a7810 */ /* 0x000fe20007ffe0ff */
[CC--:B------:R-:W-:Y:S01]  /*6d10*/  FFMA.FTZ R29, R239.reuse, R0.reuse, R179 ;  /* 0x00000000ef1d7223 */ /* 0x0c0fe200000100b3 */
[----:B------:R-:W-:Y:S01]  /*6d20*/  HMMA.16816.F32 R152, R32, R6, R152 ;  /* 0x000000062098723c */ /* 0x000fe20000001898 */
[----:B---3--:R-:W3:Y:S01]  /*6d30*/  LDSM.16.M88.4 R140, [R188] ;  /* 0x00000000bc8c783b */ /* 0x008ee20000000200 */
[----:B------:R4:W-:Y:S01]  /*6d40*/  MUFU.TANH R146, R4 ;  /* 0x0000000400927308 */ /* 0x0009e20000002400 */
[----:B--2---:R-:W-:-:S05]  /*6d50*/  FFMA.FTZ R28, R239, R0, R163 ;  /* 0x00000000ef1c7223 */ /* 0x004fca00000100a3 */
[----:B------:R-:W-:Y:S02]  /*6d60*/  HMMA.16816.F32 R168, R148, R30, R168 ;  /* 0x0000001e94a8723c */ /* 0x000fe400000018a8 */
[----:B------:R-:W2:Y:S05]  /*6d70*/  MUFU.TANH R15, R15 ;  /* 0x0000000f000f7308 */ /* 0x000eaa0000002400 */
[----:B------:R-:W-:Y:S01]  /*6d80*/  IADD3 R30, R160, 0x38, RZ ;  /* 0x00000038a01e7810 */ /* 0x000fe20007ffe0ff */
[----:B------:R-:W-:Y:S01]  /*6d90*/  HMMA.16816.F32 R180, R20, R156, R180 ;  /* 0x0000009c14b4723c */ /* 0x000fe200000018b4 */
[----:B----4-:R-:W4:Y:S01]  /*6da0*/  LDSM.16.M88.4 R4, [R203+0xb800] ;  /* 0x00b80000cb04783b */ /* 0x010f220000000200 */
[----:B------:R-:W1:Y:S01]  /*6db0*/  I2F R241, R13 ;  /* 0x0000000d00f17306 */ /* 0x000e620000201400 */
[----:B------:R-:W-:-:S05]  /*6dc0*/  DEPBAR.LE SB0, 0x0 ;  /* 0x000080000000791a */ /* 0x000fca0000000000 */
[----:B------:R-:W-:Y:S01]  /*6dd0*/  HMMA.16816.F32 R152, R20, R158, R152 ;  /* 0x0000009e1498723c */ /* 0x000fe20000001898 */
[C---:B------:R-:W-:Y:S01]  /*6de0*/  IADD3 R156, R160.reuse, 0x19, RZ ;  /* 0x00000019a09c7810 */ /* 0x040fe20007ffe0ff */
[----:B------:R-:W-:Y:S05]  /*6df0*/  MUFU.TANH R136, R136 ;  /* 0x0000008800887308 */ /* 0x000fea0000002400 */
[----:B------:R-:W-:-:S03]  /*6e00*/  IADD3 R158, R160, 0x30, RZ ;  /* 0x00000030a09e7810 */ /* 0x000fc60007ffe0ff */
[----:B------:R-:W1:Y:S06]  /*6e10*/  I2F R157, R156 ;  /* 0x0000009c009d7306 */ /* 0x000e6c0000201400 */
[----:B-----5:R-:W-:Y:S02]  /*6e20*/  HMMA.16816.F32 R180, R8, R16, R180 ;  /* 0x0000001008b4723c */ /* 0x020fe400000018b4 */
[----:B------:R-:W5:Y:S05]  /*6e30*/  MUFU.TANH R137, R137 ;  /* 0x0000008900897308 */ /* 0x000f6a0000002400 */
[C---:B------:R-:W-:Y:S01]  /*6e40*/  IADD3 R16, R160.reuse, 0x20, RZ ;  /* 0x00000020a0107810 */ /* 0x040fe20007ffe0ff */
[C---:B---3--:R-:W-:Y:S03]  /*6e50*/  HMMA.16816.F32 R172, R32.reuse, R140, R172 ;  /* 0x0000008c20ac723c */ /* 0x048fe600000018ac */
[----:B------:R-:W-:Y:S04]  /*6e60*/  I2F R17, R16 ;  /* 0x0000001000117306 */ /* 0x000fe80000201400 */
[----:B------:R-:W-:Y:S01]  /*6e70*/  IADD3 R140, R160, 0x31, RZ ;  /* 0x00000031a08c7810 */ /* 0x000fe20007ffe0ff */
[----:B------:R-:W-:Y:S03]  /*6e80*/  HMMA.16816.F32 R168, R32, R142, R168 ;  /* 0x0000008e20a8723c */ /* 0x000fe600000018a8 */
[----:B------:R-:W-:Y:S04]  /*6e90*/  MUFU.TANH R244, R244 ;  /* 0x000000f400f47308 */ /* 0x000fe80000002400 */
[----:B------:R-:W-:Y:S01]  /*6ea0*/  FFMA.FTZ R32, R235, R0, R177 ;  /* 0x00000000eb207223 */ /* 0x000fe200000100b1 */
[----:B------:R-:W-:Y:S01]  /*6eb0*/  HMMA.16816.F32 R152, R8, R18, R152 ;  /* 0x000000120898723c */ /* 0x000fe20000001898 */
[----:B------:R-:W-:-:S02]  /*6ec0*/  FMUL.FTZ R166, R180, c[0x0][0x2ec] ;  /* 0x0000bb00b4a67a20 */ /* 0x000fc40000410000 */
[----:B------:R-:W-:Y:S01]  /*6ed0*/  FMUL.FTZ R148, R181, c[0x0][0x2ec] ;  /* 0x0000bb00b5947a20 */ /* 0x000fe20000410000 */
[----:B------:R-:W-:Y:S01]  /*6ee0*/  I2F R139, R138 ;  /* 0x0000008a008b7306 */ /* 0x000fe20000201400 */
[----:B------:R-:W-:Y:S02]  /*6ef0*/  FMUL.FTZ R149, R182, c[0x0][0x2ec] ;  /* 0x0000bb00b6957a20 */ /* 0x000fe40000410000 */
[----:B------:R-:W-:Y:S01]  /*6f00*/  FMUL.FTZ R33, R183, c[0x0][0x2ec] ;  /* 0x0000bb00b7217a20 */ /* 0x000fe20000410000 */
[----:B----4-:R-:W-:Y:S01]  /*6f10*/  HMMA.16816.F32 R172, R20, R4, R172 ;  /* 0x0000000414ac723c */ /* 0x010fe200000018ac */
[----:B------:R-:W-:-:S03]  /*6f20*/  IADD3 R18, R160, 0x39, RZ ;  /* 0x00000039a0127810 */ /* 0x000fc60007ffe0ff */
[----:B------:R-:W3:Y:S03]  /*6f30*/  MUFU.TANH R166, R166 ;  /* 0x000000a600a67308 */ /* 0x000ee60000002400 */
[CC--:B-1----:R-:W-:Y:S01]  /*6f40*/  FFMA.FTZ R5, R161.reuse, R0.reuse, R240 ;  /* 0x00000000a1057223 */ /* 0x0c2fe200000100f0 */
[----:B------:R-:W-:Y:S01]  /*6f50*/  HMMA.16816.F32 R168, R20, R6, R168 ;  /* 0x0000000614a8723c */ /* 0x000fe200000018a8 */
[-C--:B--2---:R-:W-:Y:S02]  /*6f60*/  FFMA.FTZ R4, R161, R0.reuse, R15 ;  /* 0x00000000a1047223 */ /* 0x084fe4000001000f */
[----:B------:R-:W-:Y:S01]  /*6f70*/  FFMA.FTZ R15, R235, R0, R242 ;  /* 0x00000000eb0f7223 */ /* 0x000fe200000100f2 */
[----:B------:R-:W-:Y:S01]  /*6f80*/  FSEL R5, R5, -INF , !P6 ;  /* 0xff80000005057808 */ /* 0x000fe20007000000 */
[----:B------:R-:W1:Y:S01]  /*6f90*/  MUFU.TANH R148, R148 ;  /* 0x0000009400947308 */ /* 0x000e620000002400 */
[----:B------:R-:W-:Y:S01]  /*6fa0*/  ISETP.GE.AND P6, PT, R234, R230, PT ;  /* 0x000000e6ea00720c */ /* 0x000fe20003fc6270 */
[----:B------:R-:W-:Y:S01]  /*6fb0*/  FFMA.FTZ R23, R241, R0, R162 ;  /* 0x00000000f1177223 */ /* 0x000fe200000100a2 */
[----:B------:R-:W-:Y:S01]  /*6fc0*/  FSEL R4, R4, -INF , !P0 ;  /* 0xff80000004047808 */ /* 0x000fe20004000000 */
[----:B------:R-:W-:Y:S01]  /*6fd0*/  FMUL.FTZ R34, R152, c[0x0][0x2ec] ;  /* 0x0000bb0098227a20 */ /* 0x000fe20000410000 */
[----:B------:R-:W-:Y:S01]  /*6fe0*/  FSEL R15, R15, -INF , !P6 ;  /* 0xff8000000f0f7808 */ /* 0x000fe20007000000 */
[----:B------:R-:W-:Y:S01]  /*6ff0*/  FMUL.FTZ R35, R153, c[0x0][0x2ec] ;  /* 0x0000bb0099237a20 */ /* 0x000fe20000410000 */
[----:B------:R-:W-:Y:S01]  /*7000*/  ISETP.GE.AND P6, PT, R236, R230, PT ;  /* 0x000000e6ec00720c */ /* 0x000fe20003fc6270 */
[----:B------:R-:W2:Y:S01]  /*7010*/  MUFU.TANH R149, R149 ;  /* 0x0000009500957308 */ /* 0x000ea20000002400 */
[-C--:B------:R-:W-:Y:S01]  /*7020*/  ISETP.GE.AND P0, PT, R234, R135.reuse, PT ;  /* 0x00000087ea00720c */ /* 0x080fe20003f06270 */
[----:B------:R-:W-:Y:S01]  /*7030*/  FMUL.FTZ R142, R154, c[0x0][0x2ec] ;  /* 0x0000bb009a8e7a20 */ /* 0x000fe20000410000 */
[C---:B------:R-:W-:Y:S01]  /*7040*/  HMMA.16816.F32 R172, R8.reuse, R24, R172 ;  /* 0x0000001808ac723c */ /* 0x040fe200000018ac */
[----:B------:R-:W-:Y:S01]  /*7050*/  FSEL R7, R176, -INF , !P6 ;  /* 0xff800000b0077808 */ /* 0x000fe20007000000 */
[----:B------:R-:W-:Y:S01]  /*7060*/  FFMA.FTZ R21, R157, R0, R136 ;  /* 0x000000009d157223 */ /* 0x000fe20000010088 */
[----:B------:R-:W-:Y:S01]  /*7070*/  ISETP.GE.AND P6, PT, R238, R230, PT ;  /* 0x000000e6ee00720c */ /* 0x000fe20003fc6270 */
[CC--:B-----5:R-:W-:Y:S01]  /*7080*/  FFMA.FTZ R22, R145.reuse, R0.reuse, R137 ;  /* 0x0000000091167223 */ /* 0x0e0fe20000010089 */
[----:B------:R-:W-:Y:S01]  /*7090*/  FSEL R32, R32, -INF , !P0 ;  /* 0xff80000020207808 */ /* 0x000fe20004000000 */
[----:B------:R-:W-:Y:S01]  /*70a0*/  I2F R245, R147 ;  /* 0x0000009300f57306 */ /* 0x000fe20000201400 */
[-C--:B------:R-:W-:Y:S01]  /*70b0*/  ISETP.GE.AND P0, PT, R236, R135.reuse, PT ;  /* 0x00000087ec00720c */ /* 0x080fe20003f06270 */
[----:B------:R-:W-:Y:S01]  /*70c0*/  FFMA.FTZ R25, R145, R0, R146 ;  /* 0x0000000091197223 */ /* 0x000fe20000010092 */
[----:B------:R-:W-:Y:S01]  /*70d0*/  FSEL R29, R29, -INF , !P6 ;  /* 0xff8000001d1d7808 */ /* 0x000fe20007000000 */
[----:B------:R-:W-:Y:S01]  /*70e0*/  HMMA.16816.F32 R168, R8, R26, R168 ;  /* 0x0000001a08a8723c */ /* 0x000fe200000018a8 */
[----:B------:R-:W-:Y:S01]  /*70f0*/  ISETP.GE.AND P6, PT, R13, R230, PT ;  /* 0x000000e60d00720c */ /* 0x000fe20003fc6270 */
[-C--:B------:R-:W-:Y:S01]  /*7100*/  FFMA.FTZ R24, R241, R0.reuse, R243 ;  /* 0x00000000f1187223 */ /* 0x080fe200000100f3 */
[----:B------:R-:W-:Y:S01]  /*7110*/  FSEL R6, R178, -INF , !P0 ;  /* 0xff800000b2067808 */ /* 0x000fe20004000000 */
[----:B------:R-:W4:Y:S01]  /*7120*/  MUFU.TANH R34, R34 ;  /* 0x0000002200227308 */ /* 0x000f220000002400 */
[-C--:B------:R-:W-:Y:S01]  /*7130*/  ISETP.GE.AND P0, PT, R238, R135.reuse, PT ;  /* 0x00000087ee00720c */ /* 0x080fe20003f06270 */
[----:B------:R-:W-:Y:S01]  /*7140*/  FMUL.FTZ R143, R155, c[0x0][0x2ec] ;  /* 0x0000bb009b8f7a20 */ /* 0x000fe20000410000 */
[----:B------:R-:W-:Y:S01]  /*7150*/  FSEL R23, R23, -INF , !P6 ;  /* 0xff80000017177808 */ /* 0x000fe20007000000 */
[----:B---3--:R-:W-:Y:S01]  /*7160*/  FFMA.FTZ R166, R17, R0, R166 ;  /* 0x0000000011a67223 */ /* 0x008fe200000100a6 */
[----:B------:R-:W-:Y:S01]  /*7170*/  ISETP.GE.AND P6, PT, R144, R230, PT ;  /* 0x000000e69000720c */ /* 0x000fe20003fc6270 */
[----:B------:R-:W-:Y:S01]  /*7180*/  FFMA.FTZ R20, R157, R0, R244 ;  /* 0x000000009d147223 */ /* 0x000fe200000100f4 */
[----:B------:R-:W-:Y:S01]  /*7190*/  FSEL R28, R28, -INF , !P0 ;  /* 0xff8000001c1c7808 */ /* 0x000fe20004000000 */
[----:B------:R-:W3:Y:S01]  /*71a0*/  MUFU.TANH R33, R33 ;  /* 0x0000002100217308 */ /* 0x000ee20000002400 */
[-C--:B------:R-:W-:Y:S01]  /*71b0*/  ISETP.GE.AND P0, PT, R13, R135.reuse, PT ;  /* 0x000000870d00720c */ /* 0x080fe20003f06270 */
[----:B------:R-:W-:Y:S01]  /*71c0*/  FMUL.FTZ R13, R172, c[0x0][0x2ec] ;  /* 0x0000bb00ac0d7a20 */ /* 0x000fe20000410000 */
[----:B------:R-:W-:Y:S01]  /*71d0*/  FSEL R25, R25, -INF , !P6 ;  /* 0xff80000019197808 */ /* 0x000fe20007000000 */
[----:B------:R-:W-:Y:S01]  /*71e0*/  FMUL.FTZ R10, R174, c[0x0][0x2ec] ;  /* 0x0000bb00ae0a7a20 */ /* 0x000fe20000410000 */
[----:B------:R-:W-:Y:S01]  /*71f0*/  ISETP.GE.AND P6, PT, R156, R230, PT ;  /* 0x000000e69c00720c */ /* 0x000fe20003fc6270 */
[----:B------:R-:W-:Y:S01]  /*7200*/  FMUL.FTZ R9, R175, c[0x0][0x2ec] ;  /* 0x0000bb00af097a20 */ /* 0x000fe20000410000 */
[----:B------:R-:W-:Y:S01]  /*7210*/  FSEL R24, R24, -INF , !P0 ;  /* 0xff80000018187808 */ /* 0x000fe20004000000 */
[----:B------:R-:W-:Y:S01]  /*7220*/  I2F R165, R164 ;  /* 0x000000a400a57306 */ /* 0x000fe20000201400 */
[-C--:B------:R-:W-:Y:S01]  /*7230*/  ISETP.GE.AND P0, PT, R144, R135.reuse, PT ;  /* 0x000000879000720c */ /* 0x080fe20003f06270 */
[-C--:B-1----:R-:W-:Y:S01]  /*7240*/  FFMA.FTZ R148, R139, R0.reuse, R148 ;  /* 0x000000008b947223 */ /* 0x082fe20000010094 */
[----:B------:R-:W-:Y:S01]  /*7250*/  FSEL R21, R21, -INF , !P6 ;  /* 0xff80000015157808 */ /* 0x000fe20007000000 */
[----:B--2---:R-:W-:Y:S01]  /*7260*/  FFMA.FTZ R149, R17, R0, R149 ;  /* 0x0000000011957223 */ /* 0x004fe20000010095 */
[----:B------:R-:W-:Y:S01]  /*7270*/  ISETP.GE.AND P6, PT, R16, R230, PT ;  /* 0x000000e61000720c */ /* 0x000fe20003fc6270 */
[----:B------:R-:W-:Y:S01]  /*7280*/  FMUL.FTZ R8, R173, c[0x0][0x2ec] ;  /* 0x0000bb00ad087a20 */ /* 0x000fe20000410000 */
[----:B------:R-:W-:Y:S01]  /*7290*/  FSEL R22, R22, -INF , !P0 ;  /* 0xff80000016167808 */ /* 0x000fe20004000000 */
[----:B------:R-:W1:Y:S01]  /*72a0*/  MUFU.TANH R35, R35 ;  /* 0x0000002300237308 */ /* 0x000e620000002400 */
[-C--:B------:R-:W-:Y:S01]  /*72b0*/  ISETP.GE.AND P0, PT, R156, R135.reuse, PT ;  /* 0x000000879c00720c */ /* 0x080fe20003f06270 */
[-C--:B----4-:R-:W-:Y:S01]  /*72c0*/  FFMA.FTZ R34, R245, R0.reuse, R34 ;  /* 0x00000000f5227223 */ /* 0x090fe20000010022 */
[----:B------:R-:W-:Y:S01]  /*72d0*/  FSEL R175, R166, -INF , !P6 ;  /* 0xff800000a6af7808 */ /* 0x000fe20007000000 */
[----:B---3--:R-:W-:Y:S01]  /*72e0*/  FFMA.FTZ R33, R139, R0, R33 ;  /* 0x000000008b217223 */ /* 0x008fe20000010021 */
[-C--:B------:R-:W-:Y:S01]  /*72f0*/  ISETP.GE.AND P6, PT, R138, R230.reuse, PT ;  /* 0x000000e68a00720c */ /* 0x080fe20003fc6270 */
[----:B------:R-:W-:Y:S01]  /*7300*/  FMUL.FTZ R11, R168, c[0x0][0x2ec] ;  /* 0x0000bb00a80b7a20 */ /* 0x000fe20000410000 */
[----:B------:R-:W-:Y:S01]  /*7310*/  FSEL R20, R20, -INF , !P0 ;  /* 0xff80000014147808 */ /* 0x000fe20004000000 */
[----:B------:R-:W2:Y:S01]  /*7320*/  MUFU.TANH R142, R142 ;  /* 0x0000008e008e7308 */ /* 0x000ea20000002400 */
        /* <DEDUP_REMOVED lines=8> */
[----:B------:R-:W-:Y:S01]  /*73b0*/  ISETP.GE.AND P0, PT, R138, R135, PT ;  /* 0x000000878a00720c */ /* 0x000fe20003f06270 */
[----:B-1----:R-:W-:Y:S01]  /*73c0*/  FFMA.FTZ R35, R165, R0, R35 ;  /* 0x00000000a5237223 */ /* 0x002fe20000010023 */
[----:B------:R-:W-:Y:S01]  /*73d0*/  FSEL R173, R34, -INF , !P6 ;  /* 0xff80000022ad7808 */ /* 0x000fe20007000000 */
[----:B------:R-:W-:Y:S01]  /*73e0*/  FMUL.FTZ R169, R169, c[0x0][0x2ec] ;  /* 0x0000bb00a9a97a20 */ /* 0x000fe20000410000 */
[----:B------:R-:W-:-:S02]  /*73f0*/  ISETP.GE.AND P6, PT, R164, R230, PT ;  /* 0x000000e6a400720c */ /* 0x000fc40003fc6270 */
[----:B------:R-:W-:Y:S01]  /*7400*/  FSEL R172, R33, -INF , !P0 ;  /* 0xff80000021ac7808 */ /* 0x000fe20004000000 */
[----:B------:R-:W1:Y:S01]  /*7410*/  MUFU.TANH R13, R13 ;  /* 0x0000000d000d7308 */ /* 0x000e620000002400 */
[----:B--2---:R-:W-:Y:S01]  /*7420*/  FFMA.FTZ R142, R245, R0, R142 ;  /* 0x00000000f58e7223 */ /* 0x004fe2000001008e */
[----:B------:R-:W-:Y:S02]  /*7430*/  ISETP.GE.AND P0, PT, R147, R135, PT ;  /* 0x000000879300720c */ /* 0x000fe40003f06270 */
[----:B------:R-:W-:Y:S02]  /*7440*/  FSEL R167, R35, -INF , !P6 ;  /* 0xff80000023a77808 */ /* 0x000fe40007000000 */
[----:B------:R-:W-:Y:S02]  /*7450*/  ISETP.GE.AND P6, PT, R158, R230, PT ;  /* 0x000000e69e00720c */ /* 0x000fe40003fc6270 */
[----:B------:R-:W2:Y:S01]  /*7460*/  MUFU.TANH R143, R143 ;  /* 0x0000008f008f7308 */ /* 0x000ea20000002400 */
[----:B------:R-:W-:-:S02]  /*7470*/  FSEL R168, R142, -INF , !P0 ;  /* 0xff8000008ea87808 */ /* 0x000fc40004000000 */
[----:B------:R-:W-:-:S05]  /*7480*/  ISETP.GE.AND P0, PT, R164, R135, PT ;  /* 0x00000087a400720c */ /* 0x000fca0003f06270 */
[----:B------:R-:W3:Y:S01]  /*7490*/  MUFU.TANH R10, R10 ;  /* 0x0000000a000a7308 */ /* 0x000ee20000002400 */
[----:B-1----:R-:W-:-:S05]  /*74a0*/  FFMA.FTZ R13, R159, R0, R13 ;  /* 0x000000009f0d7223 */ /* 0x002fca000001000d */
[----:B------:R-:W-:Y:S02]  /*74b0*/  FSEL R157, R13, -INF , !P6 ;  /* 0xff8000000d9d7808 */ /* 0x000fe40007000000 */
[----:B------:R-:W1:Y:S01]  /*74c0*/  MUFU.TANH R12, R12 ;  /* 0x0000000c000c7308 */ /* 0x000e620000002400 */
[----:B--2---:R-:W-:Y:S01]  /*74d0*/  FFMA.FTZ R143, R165, R0, R143 ;  /* 0x00000000a58f7223 */ /* 0x004fe2000001008f */
[----:B------:R-:W-:-:S04]  /*74e0*/  ISETP.GE.AND P6, PT, R140, R230, PT ;  /* 0x000000e68c00720c */ /* 0x000fc80003fc6270 */
        /* <DEDUP_REMOVED lines=10> */
[----:B------:R-:W-:-:S07]  /*7590*/  ISETP.GE.AND P4, PT, R134, 0x3, PT ;  /* 0x000000038600780c */ /* 0x000fce0003f86270 */
        /* <DEDUP_REMOVED lines=63> */
[----:B------:R-:W-:Y:S01]  /*7990*/  @!PT LDS RZ, [RZ] ;  /* 0x00000000fffff984 */ /* 0x000fe20000000800 */
[----:B------:R-:W-:Y:S01]  /*79a0*/  @!PT LDS RZ, [RZ] ;  /* 0x00000000fffff984 */ /* 0x000fe20000000800 */
[----:B------:R-:W-:Y:S01]  /*79b0*/  @!PT LDS RZ, [RZ] ;  /* 0x00000000fffff984 */ /* 0x000fe20000000800 */
[----:B------:R4:W-:Y:S04]  /*79c0*/  @!P1 LDGSTS.E.BYPASS.LTC128B.128 [R220+0xa000], [R26.64+0x100] ;  /* 0x0a0001001adc9fae */ /* 0x0009e8000b901d46 */
[----:B------:R1:W-:Y:S01]  /*79d0*/  @P3 STS.128 [R220+0x6800], RZ ;  /* 0x006800ffdc003388 */ /* 0x0003e20000000c00 */
[----:B--2---:R-:W-:-:S03]  /*79e0*/  @!P3 LEA R16, P6, R9, c[0x0][0x168], 0x1 ;  /* 0x00005a000910ba11 */ /* 0x004fc600078c08ff */
[----:B------:R-:W-:Y:S01]  /*79f0*/  @!PT LDS RZ, [RZ] ;  /* 0x00000000fffff984 */ /* 0x000fe20000000800 */
[----:B------:R-:W-:Y:S01]  /*7a00*/  @!PT LDS RZ, [RZ] ;  /* 0x00000000fffff984 */ /* 0x000fe20000000800 */
[----:B------:R-:W-:Y:S01]  /*7a10*/  @!PT LDS RZ, [RZ] ;  /* 0x00000000fffff984 */ /* 0x000fe20000000800 */
[----:B------:R2:W-:Y:S01]  /*7a20*/  @!P3 LDGSTS.E.BYPASS.LTC128B.128 [R220+0x6800], [R34.64] ;  /* 0x0680000022dcbfae */ /* 0x0005e2000b901d46 */
[----:B------:R-:W-:-:S03]  /*7a30*/  @!P3 LEA.HI.X R17, R9, c[0x0][0x16c], R10, 0x1, P6 ;  /* 0x00005b000911ba11 */ /* 0x000fc600030f0c0a */
[----:B------:R1:W-:Y:S01]  /*7a40*/  @P2 STS.128 [R220+0x8800], RZ ;  /* 0x008800ffdc002388 */ /* 0x0003e20000000c00 */
[----:B------:R-:W-:-:S03]  /*7a50*/  IADD3 R3, P6, R212, R9, RZ ;  /* 0x00000009d4037210 */ /* 0x000fc60007fde0ff */
        /* <DEDUP_REMOVED lines=15> */
[C---:B------:R-:W-:Y:S01]  /*7b50*/  @!P2 LEA R136, P0, R3.reuse, c[0x0][0x168], 0x1 ;  /* 0x00005a000388aa11 */ /* 0x040fe200078008ff */
[----:B------:R-:W-:Y:S01]  /*7b60*/  @!PT LDS RZ, [RZ] ;  /* 0x00000000fffff984 */ /* 0x000fe20000000800 */
[----:B------:R-:W-:Y:S01]  /*7b70*/  @!PT LDS RZ, [RZ] ;  /* 0x00000000fffff984 */ /* 0x000fe20000000800 */
[----:B------:R-:W-:Y:S01]  /*7b80*/  @!PT LDS RZ, [RZ] ;  /* 0x00000000fffff984 */ /* 0x000fe20000000800 */
[----:B------:R1:W-:Y:S01]  /*7b90*/  @!P3 LDGSTS.E.BYPASS.LTC128B.128 [R220+0x7000], [R16.64] ;  /* 0x0700000010dcbfae */ /* 0x0003e2000b901d46 */
[----:B--2---:R-:W-:-:S03]  /*7ba0*/  @!P3 LEA R34, P5, R3, c[0x0][0x168], 0x1 ;  /* 0x00005a000322ba11 */ /* 0x004fc600078a08ff */
        /* <DEDUP_REMOVED lines=30> */
.L_x_659:
[----:B------:R-:W-:Y:S05]  /*7d90*/  BSYNC B0 ;  /* 0x0000000000007941 */ /* 0x000fea0003800000 */
.L_x_658:
[----:B------:R-:W0:Y:S02]  /*7da0*/  LDGDEPBAR ;  /* 0x00000000000079af */ /* 0x000e240000000000 */
.L_x_657:
[----:B------:R-:W-:Y:S01]  /*7db0*/  FMNMX.FTZ R10, R133, R12, !PT ;  /* 0x0000000c850a7209 */ /* 0x000fe20007810000 */
[----:B-1----:R-:W-:Y:S01]  /*7dc0*/  LDSM.16.MT88.4 R16, [R204+0xc000] ;  /* 0x00c00000cc10783b */ /* 0x002fe20000004200 */
[----:B------:R-:W-:Y:S02]  /*7dd0*/  FMNMX.FTZ R9, R132, R8, !PT ;  /* 0x0000000884097209 */ /* 0x000fe40007810000 */
[----:B------:R-:W-:Y:S01]  /*7de0*/  FMNMX.FTZ R10, R5, R10, !PT ;  /* 0x0000000a050a7209 */ /* 0x000fe20007810000 */
[----:B------:R-:W-:Y:S01]  /*7df0*/  LDSM.16.MT88.4 R136, [R202+0xc800] ;  /* 0x00c80000ca88783b */ /* 0x000fe20000004200 */
        /* <DEDUP_REMOVED lines=44> */
[--C-:B------:R-:W-:Y:S02]  /*80c0*/  FFMA.FTZ R150, R12, c[0x0][0x23c], -R156.reuse ;  /* 0x00008f000c967a23 */ /* 0x100fe4000001089c */
[--C-:B------:R-:W-:Y:S02]  /*80d0*/  FFMA.FTZ R148, R15, c[0x0][0x23c], -R156.reuse ;  /* 0x00008f000f947a23 */ /* 0x100fe4000001089c */
[----:B------:R-:W1:Y:S01]  /*80e0*/  LDSM.16.MT88.4 R12, [R202+0xc000] ;  /* 0x00c00000ca0c783b */ /* 0x000e620000004200 */
[--C-:B------:R-:W-:Y:S01]  /*80f0*/  FFMA.FTZ R149, R5, c[0x0][0x23c], -R156.reuse ;  /* 0x00008f0005957a23 */ /* 0x100fe2000001089c */
[----:B------:R-:W-:Y:S01]  /*8100*/  FSEL R5, R3, RZ, P0 ;  /* 0x000000ff03057208 */ /* 0x000fe20000000000 */
[----:B------:R-:W-:Y:S01]  /*8110*/  FFMA.FTZ R145, R4, c[0x0][0x23c], -R153 ;  /* 0x00008f0004917a23 */ /* 0x000fe20000010899 */
[----:B------:R-:W-:Y:S01]  /*8120*/  FSEL R4, R135, RZ, P1 ;  /* 0x000000ff87047208 */ /* 0x000fe20000800000 */
[----:B------:R-:W-:Y:S01]  /*8130*/  FFMA.FTZ R147, R7, c[0x0][0x23c], -R156 ;  /* 0x00008f0007937a23 */ /* 0x000fe2000001089c */
[----:B------:R-:W-:Y:S01]  /*8140*/  MUFU.EX2 R150, R150 ;  /* 0x0000009600967308 */ /* 0x000fe20000000800 */
[----:B------:R-:W-:-:S02]  /*8150*/  FADD.FTZ R5, R132, -R5 ;  /* 0x8000000584057221 */ /* 0x000fc40000010000 */
[----:B------:R-:W-:Y:S02]  /*8160*/  FADD.FTZ R4, R133, -R4 ;  /* 0x8000000485047221 */ /* 0x000fe40000010000 */
[--C-:B------:R-:W-:Y:S02]  /*8170*/  FFMA.FTZ R146, R8, c[0x0][0x23c], -R153.reuse ;  /* 0x00008f0008927a23 */ /* 0x100fe40000010899 */
[--C-:B------:R-:W-:Y:S01]  /*8180*/  FFMA.FTZ R144, R32, c[0x0][0x23c], -R153.reuse ;  /* 0x00008f0020907a23 */ /* 0x100fe20000010899 */
[----:B------:R-:W2:Y:S01]  /*8190*/  MUFU.EX2 R149, R149 ;  /* 0x0000009500957308 */ /* 0x000ea20000000800 */
[----:B------:R-:W-:Y:S01]  /*81a0*/  FFMA.FTZ R133, R6, c[0x0][0x23c], -R153 ;  /* 0x00008f0006857a23 */ /* 0x000fe20000010899 */
[----:B------:R-:W3:Y:S01]  /*81b0*/  LDSM.16.MT88.4 R8, [R201+0xc000] ;  /* 0x00c00000c908783b */ /* 0x000ee20000004200 */
[----:B------:R-:W-:Y:S02]  /*81c0*/  FMUL.FTZ R151, R4, c[0x0][0x23c] ;  /* 0x00008f0004977a20 */ /* 0x000fe40000410000 */
[----:B------:R-:W-:Y:S01]  /*81d0*/  FMUL.FTZ R132, R5, c[0x0][0x23c] ;  /* 0x00008f0005847a20 */ /* 0x000fe20000410000 */
[----:B------:R-:W-:Y:S01]  /*81e0*/  LDSM.16.MT88.4 R32, [R201+0xc800] ;  /* 0x00c80000c920783b */ /* 0x000fe20000004200 */
[--C-:B------:R-:W-:Y:S01]  /*81f0*/  FFMA.FTZ R158, R29, c[0x0][0x23c], -R156.reuse ;  /* 0x00008f001d9e7a23 */ /* 0x100fe2000001089c */
[----:B------:R-:W-:Y:S01]  /*8200*/  MUFU.EX2 R148, R148 ;  /* 0x0000009400947308 */ /* 0x000fe20000000800 */
[----:B------:R-:W-:-:S02]  /*8210*/  FFMA.FTZ R159, R23, c[0x0][0x23c], -R156 ;  /* 0x00008f00179f7a23 */ /* 0x000fc4000001089c */
[--C-:B------:R-:W-:Y:S02]  /*8220*/  FFMA.FTZ R160, R25, c[0x0][0x23c], -R156.reuse ;  /* 0x00008f0019a07a23 */ /* 0x100fe4000001089c */
[--C-:B------:R-:W-:Y:S02]  /*8230*/  FFMA.FTZ R161, R21, c[0x0][0x23c], -R156.reuse ;  /* 0x00008f0015a17a23 */ /* 0x100fe4000001089c */
[--C-:B------:R-:W-:Y:S01]  /*8240*/  FFMA.FTZ R162, R28, c[0x0][0x23c], -R153.reuse ;  /* 0x00008f001ca27a23 */ /* 0x100fe20000010899 */
[----:B------:R-:W4:Y:S01]  /*8250*/  MUFU.EX2 R147, R147 ;  /* 0x0000009300937308 */ /* 0x000f220000000800 */
[----:B--2---:R-:W-:Y:S01]  /*8260*/  F2FP.PACK_AB R4, R149, R150 ;  /* 0x000000969504723e */ /* 0x004fe200000000ff */
[--C-:B------:R-:W-:Y:S01]  /*8270*/  FFMA.FTZ R165, R24, c[0x0][0x23c], -R153.reuse ;  /* 0x00008f0018a57a23 */ /* 0x100fe20000010899 */
[----:B------:R-:W-:Y:S01]  /*8280*/  LDSM.16.MT88.4 R28, [R200+0xc800] ;  /* 0x00c80000c81c783b */ /* 0x000fe20000004200 */
[--C-:B------:R-:W-:Y:S02]  /*8290*/  FFMA.FTZ R163, R22, c[0x0][0x23c], -R153.reuse ;  /* 0x00008f0016a37a23 */ /* 0x100fe40000010899 */
[----:B------:R-:W-:Y:S01]  /*82a0*/  FFMA.FTZ R164, R20, c[0x0][0x23c], -R153 ;  /* 0x00008f0014a47a23 */ /* 0x000fe20000010899 */
[----:B------:R-:W-:Y:S01]  /*82b0*/  LDSM.16.MT88.4 R24, [R204+0xe800] ;  /* 0x00e80000cc18783b */ /* 0x000fe20000004200 */
[----:B------:R-:W-:Y:S01]  /*82c0*/  MUFU.EX2 R146, R146 ;  /* 0x0000009200927308 */ /* 0x000fe20000000800 */
[----:B------:R-:W-:-:S02]  /*82d0*/  FFMA.FTZ R170, R173, c[0x0][0x23c], -R156 ;  /* 0x00008f00adaa7a23 */ /* 0x000fc4000001089c */
[----:B------:R-:W-:Y:S01]  /*82e0*/  LDSM.16.MT88.4 R20, [R202+0xe800] ;  /* 0x00e80000ca14783b */ /* 0x000fe20000004200 */
[--C-:B------:R-:W-:Y:S02]  /*82f0*/  FFMA.FTZ R169, R175, c[0x0][0x23c], -R156.reuse ;  /* 0x00008f00afa97a23 */ /* 0x100fe4000001089c */
[--C-:B------:R-:W-:Y:S02]  /*8300*/  FFMA.FTZ R176, R177, c[0x0][0x23c], -R156.reuse ;  /* 0x00008f00b1b07a23 */ /* 0x100fe4000001089c */
[----:B------:R-:W2:Y:S01]  /*8310*/  MUFU.EX2 R145, R145 ;  /* 0x0000009100917308 */ /* 0x000ea20000000800 */
[----:B----4-:R-:W-:Y:S01]  /*8320*/  F2FP.PACK_AB R6, R147, R148 ;  /* 0x000000949306723e */ /* 0x010fe200000000ff */
        /* <DEDUP_REMOVED lines=8> */
[----:B------:R-:W4:Y:S01]  /*83b0*/  MUFU.EX2 R133, R133 ;  /* 0x0000008500857308 */ /* 0x000f220000000800 */
        /* <DEDUP_REMOVED lines=9> */
[----:B------:R-:W5:Y:S01]  /*8450*/  MUFU.EX2 R132, R132 ;  /* 0x0000008400847308 */ /* 0x000f620000000800 */
[----:B----4-:R-:W-:Y:S01]  /*8460*/  F2FP.PACK_AB R7, R133, R144 ;  /* 0x000000908507723e */ /* 0x010fe200000000ff */
[----:B--2---:R-:W-:-:S06]  /*8470*/  FMUL.FTZ R120, R120, R151 ;  /* 0x0000009778787220 */ /* 0x004fcc0000410000 */
[----:B------:R-:W-:Y:S01]  /*8480*/  MUFU.EX2 R158, R158 ;  /* 0x0000009e009e7308 */ /* 0x000fe20000000800 */
[-C--:B------:R-:W-:Y:S02]  /*8490*/  FMUL.FTZ R121, R121, R151.reuse ;  /* 0x0000009779797220 */ /* 0x080fe40000410000 */
[-C--:B------:R-:W-:Y:S02]  /*84a0*/  FMUL.FTZ R116, R116, R151.reuse ;  /* 0x0000009774747220 */ /* 0x080fe40000410000 */
[----:B------:R-:W-:Y:S02]  /*84b0*/  FMUL.FTZ R117, R117, R151 ;  /* 0x0000009775757220 */ /* 0x000fe40000410000 */
[-C--:B-----5:R-:W-:Y:S01]  /*84c0*/  FMUL.FTZ R122, R122, R132.reuse ;  /* 0x000000847a7a7220 */ /* 0x0a0fe20000410000 */
        /* <DEDUP_REMOVED lines=150> */
[----:B------:R-:W-:Y:S02]  /*8e30*/  FADD.FTZ R149, R149, R150 ;  /* 0x0000009695957221 */ /* 0x000fe40000010000 */
[----:B------:R-:W-:Y:S01]  /*8e40*/  FADD.FTZ R145, R145, R132 ;  /* 0x0000008491917221 */ /* 0x000fe20000010000 */
[-C--:B------:R-:W-:Y:S01]  /*8e50*/  MOV R132, R3.reuse ;  /* 0x0000000300847202 */ /* 0x080fe20000000f00 */
[----:B------:R-:W-:Y:S01]  /*8e60*/  FADD.FTZ R148, R148, R149 ;  /* 0x0000009594947221 */ /* 0x000fe20000010000 */
[----:B------:R-:W-:Y:S01]  /*8e70*/  HMMA.16816.F32 R96, R4, R10, R96 ;  /* 0x0000000a0460723c */ /* 0x000fe20000001860 */
[----:B------:R-:W-:Y:S01]  /*8e80*/  LDSM.16.MT88.4 R8, [R200+0xe800] ;  /* 0x00e80000c808783b */ /* 0x000fe20000004200 */
[----:B------:R-:W-:Y:S01]  /*8e90*/  FADD.FTZ R144, R144, R145 ;  /* 0x0000009190907221 */ /* 0x000fe20000010000 */
[----:B------:R-:W-:Y:S01]  /*8ea0*/  @P4 MOV R132, R3 ;  /* 0x0000000300844202 */ /* 0x000fe20000000f00 */
[----:B------:R-:W-:Y:S02]  /*8eb0*/  FADD.FTZ R147, R147, R148 ;  /* 0x0000009493937221 */ /* 0x000fe40000010000 */
[----:B------:R-:W-:Y:S01]  /*8ec0*/  FADD.FTZ R133, R133, R144 ;  /* 0x0000009085857221 */ /* 0x000fe20000010000 */
[----:B--2---:R-:W-:Y:S01]  /*8ed0*/  F2FP.PACK_AB R4, R159, R158 ;  /* 0x0000009e9f04723e */ /* 0x004fe200000000ff */
[----:B------:R-:W-:Y:S01]  /*8ee0*/  FADD.FTZ R158, R158, R147 ;  /* 0x000000939e9e7221 */ /* 0x000fe20000010000 */
[----:B-----5:R-:W-:-:S02]  /*8ef0*/  F2FP.PACK_AB R5, R165, R162 ;  /* 0x000000a2a505723e */ /* 0x020fc400000000ff */
[----:B------:R-:W-:Y:S01]  /*8f00*/  F2FP.PACK_AB R6, R161, R160 ;  /* 0x000000a0a106723e */ /* 0x000fe200000000ff */
[----:B------:R-:W-:Y:S01]  /*8f10*/  FADD.FTZ R159, R159, R158 ;  /* 0x0000009e9f9f7221 */ /* 0x000fe20000010000 */
[----:B------:R-:W-:Y:S02]  /*8f20*/  F2FP.PACK_AB R7, R164, R163 ;  /* 0x000000a3a407723e */ /* 0x000fe400000000ff */
[----:B------:R-:W-:Y:S01]  /*8f30*/  MOV R144, R2 ;  /* 0x0000000200907202 */ /* 0x000fe20000000f00 */
        /* <DEDUP_REMOVED lines=95> */
[----:B------:R-:W-:Y:S01]  /*9530*/  FADD.FTZ R8, R165, R8 ;  /* 0x00000008a5087221 */ /* 0x000fe20000010000 */
[----:B------:R-:W-:-:S03]  /*9540*/  @P4 MOV R133, R135 ;  /* 0x0000008700854202 */ /* 0x000fc60000000f00 */
        /* <DEDUP_REMOVED lines=36> */
.L_x_656:
[----:B------:R-:W-:-:S07]  /*9790*/  IADD3 R230, R144, -0x1, RZ ;  /* 0xffffffff90e67810 */ /* 0x000fce0007ffe0ff */
.L_x_660:
        /* <DEDUP_REMOVED lines=10> */
.L_x_664:
        /* <DEDUP_REMOVED lines=100> */
.L_x_662:
        /* <DEDUP_REMOVED lines=32> */
[----:B------:R-:W-:Y:S02]  /*a080*/  IADD3.X R132, R215, R132, RZ, P5, !PT ;  /* 0x00000084d7847210 */ /* 0x000fe40002ffe4ff */
[C---:B------:R-:W-:Y:S02]  /*a090*/  @!P4 LEA R18, P1, R135.reuse, c[0x0][0x170], 0x1 ;  /* 0x00005c008712ca11 */ /* 0x040fe400078208ff */
        /* <DEDUP_REMOVED lines=14> */
[C---:B-1----:R-:W-:Y:S02]  /*a180*/  @!P3 LEA R244, P1, R133.reuse, c[0x0][0x170], 0x1 ;  /* 0x00005c0085f4ba11 */ /* 0x042fe400078208ff */
[C-C-:B------:R-:W-:Y:S01]  /*a190*/  @!P4 LEA.HI.X R251, R133.reuse, c[0x0][0x174], R2.reuse, 0x1, P6 ;  /* 0x00005d0085fbca11 */ /* 0x140fe200030f0c02 */
[----:B------:R-:W-:Y:S01]  /*a1a0*/  @!PT LDS RZ, [RZ] ;  /* 0x00000000fffff984 */ /* 0x000fe20000000800 */
[----:B------:R-:W-:Y:S01]  /*a1b0*/  @!PT LDS RZ, [RZ] ;  /* 0x00000000fffff984 */ /* 0x000fe20000000800 */
[----:B------:R-:W-:Y:S01]  /*a1c0*/  @!PT LDS RZ, [RZ] ;  /* 0x00000000fffff984 */ /* 0x000fe20000000800 */
[----:B------:R1:W-:Y:S01]  /*a1d0*/  @!P4 LDGSTS.E.BYPASS.LTC128B.128 [R220+0xc800], [R242.64] ;  /* 0x0c800000f2dccfae */ /* 0x0003e2000b901d46 */
[C-C-:B------:R-:W-:Y:S02]  /*a1e0*/  @!P3 LEA.HI.X R245, R133.reuse, c[0x0][0x174], R2.reuse, 0x1, P1 ;  /* 0x00005d0085f5ba11 */ /* 0x140fe400008f0c02 */
[C---:B------:R-:W-:Y:S02]  /*a1f0*/  @!P2 LEA R134, P0, R133.reuse, c[0x0][0x170], 0x1 ;  /* 0x00005c008586aa11 */ /* 0x040fe400078008ff */
        /* <DEDUP_REMOVED lines=195> */
[----:B----4-:R-:W-:Y:S02]  /*ae30*/  FMUL.FTZ R237, R5, c[0x0][0x2ec] ;  /* 0x0000bb0005ed7a20 */ /* 0x010fe40000410000 */
[C---:B-1----:R-:W-:Y:S02]  /*ae40*/  HMMA.16816.F32 R20, R176.reuse, R140, R20 ;  /* 0x0000008cb014723c */ /* 0x042fe40000001814 */
[----:B------:R-:W1:Y:S02]  /*ae50*/  MUFU.TANH R233, R233 ;  /* 0x000000e900e97308 */ /* 0x000e640000002400 */
[----:B------:R-:W-:Y:S02]  /*ae60*/  FMUL.FTZ R239, R6, c[0x0][0x2ec] ;  /* 0x0000bb0006ef7a20 */ /* 0x000fe40000410000 */
[----:B------:R-:W-:Y:S02]  /*ae70*/  FMUL.FTZ R241, R7, c[0x0][0x2ec] ;  /* 0x0000bb0007f17a20 */ /* 0x000fe40000410000 */
        /* <DEDUP_REMOVED lines=66> */
.L_x_663:
[C---:B------:R-:W-:Y:S01]  /*b2a0*/  LEA R4, R230.reuse, R219, 0x6 ;  /* 0x000000dbe6047211 */ /* 0x040fe200078e30ff */
[----:B-1----:R-:W-:Y:S01]  /*b2b0*/  LDSM.16.MT88.4 R28, [R201+0xc000] ;  /* 0x00c00000c91c783b */ /* 0x002fe20000004200 */
[----:B------:R-:W-:Y:S02]  /*b2c0*/  IADD3 R230, R230, -0x1, RZ ;  /* 0xffffffffe6e67810 */ /* 0x000fe40007ffe0ff */
[C---:B------:R-:W-:Y:S01]  /*b2d0*/  IADD3 R10, R4.reuse, 0x1, RZ ;  /* 0x00000001040a7810 */ /* 0x040fe20007ffe0ff */
        /* <DEDUP_REMOVED lines=27> */
[-C--:B------:R-:W-:Y:S01]  /*b490*/  FFMA.FTZ R233, R12, R0.reuse, R233 ;  /* 0x000000000ce97223 */ /* 0x080fe200000100e9 */
[----:B------:R-:W-:Y:S01]  /*b4a0*/  IADD3 R12, R4, 0x38, RZ ;  /* 0x00000038040c7810 */ /* 0x000fe20007ffe0ff */
[-C--:B------:R-:W-:Y:S02]  /*b4b0*/  FFMA.FTZ R241, R10, R0.reuse, R241 ;  /* 0x000000000af17223 */ /* 0x080fe400000100f1 */
[CC--:B------:R-:W-:Y:S02]  /*b4c0*/  FFMA.FTZ R243, R8.reuse, R0.reuse, R243 ;  /* 0x0000000008f37223 */ /* 0x0c0fe400000100f3 */
[-C--:B------:R-:W-:Y:S01]  /*b4d0*/  FFMA.FTZ R247, R8, R0.reuse, R247 ;  /* 0x0000000008f77223 */ /* 0x080fe200000100f7 */
[----:B------:R-:W-:Y:S01]  /*b4e0*/  FMNMX.FTZ R8, R239, R3, !PT ;  /* 0x00000003ef087209 */ /* 0x000fe20007810000 */
        /* <DEDUP_REMOVED lines=20> */
[----:B------:R-:W-:Y:S01]  /*b630*/  FFMA.FTZ R138, R5, R0, R138 ;  /* 0x00000000058a7223 */ /* 0x000fe2000001008a */
[----:B------:R-:W-:Y:S01]  /*b640*/  FMNMX.FTZ R21, R162, R21, !PT ;  /* 0x00000015a2157209 */ /* 0x000fe20007810000 */
[----:B------:R-:W1:Y:S01]  /*b650*/  I2F R15, R6 ;  /* 0x00000006000f7306 */ /* 0x000e620000201400 */
[----:B------:R-:W-:Y:S01]  /*b660*/  FMNMX.FTZ R8, R139, R8, !PT ;  /* 0x000000088b087209 */ /* 0x000fe20007810000 */
[-C--:B------:R-:W-:Y:S01]  /*b670*/  FFMA.FTZ R157, R19, R0.reuse, R157 ;  /* 0x00000000139d7223 */ /* 0x080fe2000001009d */
[----:B------:R-:W-:Y:S01]  /*b680*/  FMNMX.FTZ R21, R142, R21, !PT ;  /* 0x000000158e157209 */ /* 0x000fe20007810000 */
[-C--:B------:R-:W-:Y:S01]  /*b690*/  FFMA.FTZ R155, R13, R0.reuse, R155 ;  /* 0x000000000d9b7223 */ /* 0x080fe2000001009b */
[----:B------:R-:W-:Y:S01]  /*b6a0*/  IADD3 R5, R4, 0x39, RZ ;  /* 0x0000003904057810 */ /* 0x000fe20007ffe0ff */
[----:B------:R-:W-:Y:S01]  /*b6b0*/  FFMA.FTZ R160, R19, R0, R160 ;  /* 0x0000000013a07223 */ /* 0x000fe200000100a0 */
[----:B------:R-:W-:Y:S01]  /*b6c0*/  FMNMX.FTZ R8, R137, R8, !PT ;  /* 0x0000000889087209 */ /* 0x000fe20007810000 */
[----:B------:R-:W-:Y:S01]  /*b6d0*/  FFMA.FTZ R153, R11, R0, R153 ;  /* 0x000000000b997223 */ /* 0x000fe20000010099 */
[----:B------:R-:W-:Y:S01]  /*b6e0*/  FMNMX.FTZ R21, R140, R21, !PT ;  /* 0x000000158c157209 */ /* 0x000fe20007810000 */
        /* <DEDUP_REMOVED lines=8> */
[----:B------:R-:W-:Y:S01]  /*b770*/  FFMA.FTZ R154, R7, R0, R154 ;  /* 0x00000000079a7223 */ /* 0x000fe2000001009a */
[----:B------:R-:W-:Y:S01]  /*b780*/  FMNMX.FTZ R8, R153, R8, !PT ;  /* 0x0000000899087209 */ /* 0x000fe20007810000 */
[----:B------:R-:W3:Y:S01]  /*b790*/  I2F R5, R5 ;  /* 0x0000000500057306 */ /* 0x000ee20000201400 */
[----:B------:R-:W-:Y:S01]  /*b7a0*/  FMNMX.FTZ R21, R158, R21, !PT ;  /* 0x000000159e157209 */ /* 0x000fe20007810000 */
[----:B------:R-:W-:Y:S01]  /*b7b0*/  FFMA.FTZ R150, R9, R0, R150 ;  /* 0x0000000009967223 */ /* 0x000fe20000010096 */
[----:B------:R-:W-:Y:S01]  /*b7c0*/  FMNMX.FTZ R8, R151, R8, !PT ;  /* 0x0000000897087209 */ /* 0x000fe20007810000 */
[CC--:B-1----:R-:W-:Y:S01]  /*b7d0*/  FFMA.FTZ R147, R15.reuse, R0.reuse, R147 ;  /* 0x000000000f937223 */ /* 0x0c2fe20000010093 */
[----:B------:R-:W-:Y:S01]  /*b7e0*/  FMNMX.FTZ R21, R156, R21, !PT ;  /* 0x000000159c157209 */ /* 0x000fe20007810000 */
[----:B------:R-:W-:Y:S01]  /*b7f0*/  FFMA.FTZ R148, R15, R0, R148 ;  /* 0x000000000f947223 */ /* 0x000fe20000010094 */
[----:B------:R-:W-:Y:S02]  /*b800*/  FMNMX.FTZ R2, R149, R8, !PT ;  /* 0x0000000895027209 */ /* 0x000fe40007810000 */
[----:B------:R-:W-:Y:S02]  /*b810*/  FMNMX.FTZ R21, R154, R21, !PT ;  /* 0x000000159a157209 */ /* 0x000fe40007810000 */
[----:B------:R-:W-:Y:S02]  /*b820*/  FMNMX.FTZ R2, R147, R2, !PT ;  /* 0x0000000293027209 */ /* 0x000fe40007810000 */
[----:B------:R-:W-:Y:S01]  /*b830*/  FMNMX.FTZ R21, R150, R21, !PT ;  /* 0x0000001596157209 */ /* 0x000fe20007810000 */
[CC--:B--2---:R-:W-:Y:S01]  /*b840*/  FFMA.FTZ R135, R17.reuse, R0.reuse, R135 ;  /* 0x0000000011877223 */ /* 0x0c4fe20000010087 */
[----:B------:R-:W-:Y:S01]  /*b850*/  LDSM.16.MT88.4 R12, [R204+0xc000] ;  /* 0x00c00000cc0c783b */ /* 0x000fe20000004200 */
[----:B------:R-:W-:Y:S01]  /*b860*/  FFMA.FTZ R146, R17, R0, R146 ;  /* 0x0000000011927223 */ /* 0x000fe20000010092 */
[----:B------:R-:W-:Y:S02]  /*b870*/  FMNMX.FTZ R21, R148, R21, !PT ;  /* 0x0000001594157209 */ /* 0x000fe40007810000 */
[----:B------:R-:W-:Y:S02]  /*b880*/  FMNMX.FTZ R7, R135, R2, !PT ;  /* 0x0000000287077209 */ /* 0x000fe40007810000 */
[----:B------:R-:W-:Y:S01]  /*b890*/  FMNMX.FTZ R21, R146, R21, !PT ;  /* 0x0000001592157209 */ /* 0x000fe20007810000 */
[CC--:B---3--:R-:W-:Y:S02]  /*b8a0*/  FFMA.FTZ R134, R5.reuse, R0.reuse, R134 ;  /* 0x0000000005867223 */ /* 0x0c8fe40000010086 */
[----:B------:R-:W-:Y:S03]  /*b8b0*/  FFMA.FTZ R144, R5, R0, R144 ;  /* 0x0000000005907223 */ /* 0x000fe60000010090 */
[----:B------:R-:W-:Y:S02]  /*b8c0*/  FMNMX.FTZ R4, R134, R7, !PT ;  /* 0x0000000786047209 */ /* 0x000fe40007810000 */
[----:B------:R-:W-:Y:S02]  /*b8d0*/  FMNMX.FTZ R9, R144, R21, !PT ;  /* 0x0000001590097209 */ /* 0x000fe40007810000 */
[----:B------:R-:W-:Y:S08]  /*b8e0*/  LDSM.16.MT88.4 R20, [R202+0xc000] ;  /* 0x00c00000ca14783b */ /* 0x000ff00000004200 */
[----:B------:R-:W1:Y:S08]  /*b8f0*/  SHFL.BFLY PT, R7, R4, 0x2, 0x1f ;  /* 0x0c401f0004077f89 */ /* 0x000e7000000e0000 */
        /* <DEDUP_REMOVED lines=370> */
.L_x_661:
        /* <DEDUP_REMOVED lines=105> */
[----:B------:R-:W5:Y:S01]  /*d6b0*/  S2R R61, SR_CTAID.Z ;  /* 0x00000000003d7919 */ /* 0x000f620000002700 */
        /* <DEDUP_REMOVED lines=19> */
[----:B------:R-:W-:Y:S01]  /*d7f0*/  @P1 MOV R65, c[0x0][0x210] ;  /* 0x0000840000411a02 */ /* 0x000fe20000000f00 */
        /* <DEDUP_REMOVED lines=106> */
[----:B------:R-:W-:Y:S01]  /*dea0*/  @P1 MOV R63, 0x1 ;  /* 0x00000001003f1802 */ /* 0x000fe20000000f00 */
[----:B------:R-:W-:Y:S01]  /*deb0*/  @!P1 IMAD.MOV.U32 R65, RZ, RZ, 0x1 ;  /* 0x00000001ff419424 */ /* 0x000fe200078e00ff */
[----:B------:R-:W-:Y:S01]  /*dec0*/  F2FP.PACK_AB R12, R99, R12 ;  /* 0x0000000c630c723e */ /* 0x000fe200000000ff */
[----:B------:R-:W-:Y:S04]  /*ded0*/  STS [R15+0x2000], R44 ;  /* 0x0020002c0f007388 */ /* 0x000fe80000000800 */
        /* <DEDUP_REMOVED lines=8> */
[----:B------:R-:W-:Y:S04]  /*df60*/  STS [R23+0x2000], R56 ;  /* 0x0020003817007388 */ /* 0x000fe80000000800 */
[----:B------:R-:W-:Y:S04]  /*df70*/  STS [R23+0x2400], R58 ;  /* 0x0024003a17007388 */ /* 0x000fe80000000800 */
[----:B------:R-:W-:Y:S04]  /*df80*/  STS [R21+0x2000], R60 ;  /* 0x0020003c15007388 */ /* 0x000fe80000000800 */
[----:B------:R1:W-:Y:S04]  /*df90*/  STS [R21+0x2400], R62 ;  /* 0x0024003e15007388 */ /* 0x0003e80000000800 */
[----:B------:R2:W-:Y:S04]  /*dfa0*/  STS [R25+0x2000], R64 ;  /* 0x0020004019007388 */ /* 0x0005e80000000800 */
[----:B------:R-:W-:Y:S04]  /*dfb0*/  STS [R25+0x2400], R66 ;  /* 0x0024004219007388 */ /* 0x000fe80000000800 */
[----:B------:R3:W-:Y:S04]  /*dfc0*/  STS [R13+0x4000], R68 ;  /* 0x004000440d007388 */ /* 0x0007e80000000800 */
[----:B------:R-:W-:Y:S04]  /*dfd0*/  STS [R13+0x4400], R70 ;  /* 0x004400460d007388 */ /* 0x000fe80000000800 */
[----:B------:R-:W-:Y:S04]  /*dfe0*/  STS [R11+0x4000], R72 ;  /* 0x004000480b007388 */ /* 0x000fe80000000800 */
[----:B------:R4:W-:Y:S01]  /*dff0*/  STS [R11+0x4400], R74 ;  /* 0x0044004a0b007388 */ /* 0x0009e20000000800 */
[----:B-1----:R-:W-:-:S03]  /*e000*/  @P1 MOV R62, c[0x0][0x210] ;  /* 0x00008400003e1a02 */ /* 0x002fc60000000f00 */
[----:B------:R1:W-:Y:S01]  /*e010*/  STS [R15+0x4000], R76 ;  /* 0x0040004c0f007388 */ /* 0x0003e20000000800 */
[----:B--2---:R-:W-:Y:S02]  /*e020*/  @!P3 IMAD R64, R2, c[0x0][0x214], RZ ;  /* 0x000085000240ba24 */ /* 0x004fe400078e02ff */
[----:B------:R-:W-:Y:S01]  /*e030*/  @P1 IMAD R62, R62, c[0x0][0x214], RZ ;  /* 0x000085003e3e1a24 */ /* 0x000fe200078e02ff */
[----:B------:R1:W-:Y:S01]  /*e040*/  STS [R15+0x4400], R78 ;  /* 0x0044004e0f007388 */ /* 0x0003e20000000800 */
[----:B------:R-:W-:Y:S02]  /*e050*/  @!P1 SEL R62, R8, c[0x0][0x234], !P2 ;  /* 0x00008d00083e9a07 */ /* 0x000fe40005000000 */
[----:B------:R-:W-:Y:S01]  /*e060*/  @!P3 SEL R64, R64, R217, !P0 ;  /* 0x000000d94040b207 */ /* 0x000fe20004000000 */
[----:B------:R1:W-:Y:S01]  /*e070*/  STS [R17+0x4000], R80 ;  /* 0x0040005011007388 */ /* 0x0003e20000000800 */
[----:B---3--:R-:W-:Y:S01]  /*e080*/  CS2R R68, SRZ ;  /* 0x0000000000447805 */ /* 0x008fe2000001ff00 */
[----:B------:R-:W-:Y:S01]  /*e090*/  @!P1 IMAD R63, R62, c[0x0][0x1c0], RZ ;  /* 0x000070003e3f9a24 */ /* 0x000fe200078e02ff */
[----:B------:R-:W-:Y:S01]  /*e0a0*/  @!P3 SHF.R.S32.HI R69, RZ, 0x1f, R64 ;  /* 0x0000001fff45b819 */ /* 0x000fe20000011440 */
[----:B------:R1:W-:Y:S01]  /*e0b0*/  STS [R17+0x4400], R82 ;  /* 0x0044005211007388 */ /* 0x0003e20000000800 */
[----:B------:R-:W-:Y:S01]  /*e0c0*/  @!P3 MOV R68, R64 ;  /* 0x000000400044b202 */ /* 0x000fe20000000f00 */
[----:B------:R-:W-:-:S02]  /*e0d0*/  IMAD R63, R2, R63, RZ ;  /* 0x0000003f023f7224 */ /* 0x000fc400078e02ff */
[----:B------:R1:W-:Y:S01]  /*e0e0*/  STS [R19+0x4000], R84 ;  /* 0x0040005413007388 */ /* 0x0003e20000000800 */
[----:B------:R-:W-:Y:S02]  /*e0f0*/  @P5 FMUL.FTZ R64, R7, 0.69314718246459960938 ;  /* 0x3f31721807405820 */ /* 0x000fe40000410000 */
[----:B------:R-:W-:Y:S01]  /*e100*/  SEL R63, R63, RZ, P3 ;  /* 0x000000ff3f3f7207 */ /* 0x000fe20001800000 */
[----:B------:R1:W-:Y:S01]  /*e110*/  STS [R19+0x4400], R86 ;  /* 0x0044005613007388 */ /* 0x0003e20000000800 */
[----:B----4-:R-:W-:-:S03]  /*e120*/  @P4 FMUL.FTZ R7, R6, 0.69314718246459960938 ;  /* 0x3f31721806074820 */ /* 0x010fc60000410000 */
[----:B------:R1:W-:Y:S01]  /*e130*/  STS [R23+0x4000], R88 ;  /* 0x0040005817007388 */ /* 0x0003e20000000800 */
[----:B-----5:R-:W-:Y:S01]  /*e140*/  IMAD R63, R61, R62, R63 ;  /* 0x0000003e3d3f7224 */ /* 0x020fe200078e023f */
[----:B------:R-:W-:Y:S01]  /*e150*/  MOV R62, 0x7f800000 ;  /* 0x7f800000003e7802 */ /* 0x000fe20000000f00 */
[----:B------:R-:W-:Y:S01]  /*e160*/  @P4 FFMA.FTZ R62, R132, c[0x0][0x238], R7 ;  /* 0x00008e00843e4a23 */ /* 0x000fe20000010007 */
[----:B------:R1:W-:Y:S04]  /*e170*/  STS [R23+0x4400], R90 ;  /* 0x0044005a17007388 */ /* 0x0003e80000000800 */
[----:B------:R1:W-:Y:S04]  /*e180*/  STS [R21+0x4000], R92 ;  /* 0x0040005c15007388 */ /* 0x0003e80000000800 */
[----:B------:R1:W-:Y:S04]  /*e190*/  STS [R21+0x4400], R94 ;  /* 0x0044005e15007388 */ /* 0x0003e80000000800 */
[----:B------:R1:W-:Y:S04]  /*e1a0*/  STS [R25+0x4000], R96 ;  /* 0x0040006019007388 */ /* 0x0003e80000000800 */
[----:B------:R1:W-:Y:S04]  /*e1b0*/  STS [R25+0x4400], R12 ;  /* 0x0044000c19007388 */ /* 0x0003e80000000800 */
[----:B------:R-:W2:Y:S04]  /*e1c0*/  S2R R0, SR_TID.X ;  /* 0x0000000000007919 */ /* 0x000ea80000002100 */
[----:B------:R-:W-:Y:S06]  /*e1d0*/  BAR.SYNC.DEFER_BLOCKING 0x0 ;  /* 0x0000000000007b1d */ /* 0x000fec0000010000 */
[----:B------:R-:W3:Y:S01]  /*e1e0*/  S2R R60, SR_CTAID.X ;  /* 0x00000000003c7919 */ /* 0x000ee20000002500 */
[----:B--2---:R-:W-:-:S03]  /*e1f0*/  SHF.R.S32.HI R11, RZ, 0x1f, R0 ;  /* 0x0000001fff0b7819 */ /* 0x004fc60000011400 */
[----:B------:R1:W2:Y:S01]  /*e200*/  LDS.128 R52, [R220] ;  /* 0x00000000dc347984 */ /* 0x0002a20000000c00 */
[----:B------:R-:W-:-:S03]  /*e210*/  LEA.HI R8, R11, R0, RZ, 0x5 ;  /* 0x000000000b087211 */ /* 0x000fc600078f28ff */
[----:B------:R1:W4:Y:S01]  /*e220*/  LDS.128 R48, [R220+0x800] ;  /* 0x00080000dc307984 */ /* 0x0003220000000c00 */
[----:B------:R-:W-:Y:S02]  /*e230*/  LOP3.LUT R67, R8, 0xffffffe0, RZ, 0xc0, !PT ;  /* 0xffffffe008437812 */ /* 0x000fe400078ec0ff */
[----:B------:R-:W-:Y:S01]  /*e240*/  SHF.R.S32.HI R8, RZ, 0x1f, R3 ;  /* 0x0000001fff087819 */ /* 0x000fe20000011403 */
[----:B------:R1:W1:Y:S01]  /*e250*/  LDS.128 R44, [R220+0x1000] ;  /* 0x00100000dc2c7984 */ /* 0x0002620000000c00 */
[----:B------:R-:W-:Y:S02]  /*e260*/  IADD3 R2, -R67, R0, RZ ;  /* 0x0000000043027210 */ /* 0x000fe40007ffe1ff */
[----:B------:R-:W-:Y:S01]  /*e270*/  LEA.HI R8, R8, R3, RZ, 0x2 ;  /* 0x0000000308087211 */ /* 0x000fe200078f10ff */
[----:B------:R1:W1:Y:S01]  /*e280*/  LDS.128 R40, [R220+0x1800] ;  /* 0x00180000dc287984 */ /* 0x0002620000000c00 */
[----:B------:R-:W-:Y:S02]  /*e290*/  SHF.R.S32.HI R67, RZ, 0x1f, R2 ;  /* 0x0000001fff437819 */ /* 0x000fe40000011402 */
[----:B------:R-:W-:Y:S01]  /*e2a0*/  LOP3.LUT R8, R8, 0xffffffc, RZ, 0xc0, !PT ;  /* 0x0ffffffc08087812 */ /* 0x000fe200078ec0ff */
[----:B------:R1:W1:Y:S01]  /*e2b0*/  LDS.128 R36, [R220+0x2000] ;  /* 0x00200000dc247984 */ /* 0x0002620000000c00 */
[----:B------:R-:W-:Y:S01]  /*e2c0*/  LEA.HI R67, R67, R2, RZ, 0x2 ;  /* 0x0000000243437211 */ /* 0x000fe200078f10ff */
[----:B---3--:R-:W-:Y:S01]  /*e2d0*/  IMAD R2, R60, R65, RZ ;  /* 0x000000413c027224 */ /* 0x008fe200078e02ff */
[----:B------:R-:W-:Y:S01]  /*e2e0*/  IADD3 R8, R3, -R8, RZ ;  /* 0x8000000803087210 */ /* 0x000fe20007ffe0ff */
[----:B------:R3:W1:Y:S01]  /*e2f0*/  LDS.128 R32, [R220+0x2800] ;  /* 0x00280000dc207984 */ /* 0x0006620000000c00 */
[----:B------:R-:W-:-:S02]  /*e300*/  SHF.R.S32.HI R67, RZ, 0x2, R67 ;  /* 0x00000002ff437819 */ /* 0x000fc40000011443 */
[----:B------:R-:W-:Y:S01]  /*e310*/  SHF.L.U32 R2, R2, 0x6, RZ ;  /* 0x0000000602027819 */ /* 0x000fe200000006ff */
[----:B------:R3:W1:Y:S01]  /*e320*/  LDS.128 R28, [R220+0x3000] ;  /* 0x00300000dc1c7984 */ /* 0x0006620000000c00 */
[----:B------:R-:W-:Y:S01]  /*e330*/  MOV R3, 0x7f800000 ;  /* 0x7f80000000037802 */ /* 0x000fe20000000f00 */
[----:B------:R-:W-:Y:S01]  /*e340*/  @P5 FFMA.FTZ R3, R133, c[0x0][0x238], R64 ;  /* 0x00008e0085035a23 */ /* 0x000fe20000010040 */
[----:B------:R-:W-:Y:S01]  /*e350*/  SHF.R.S32.HI R6, RZ, 0x1f, R2 ;  /* 0x0000001fff067819 */ /* 0x000fe20000011402 */
[----:B------:R3:W1:Y:S01]  /*e360*/  LDS.128 R24, [R220+0x3800] ;  /* 0x00380000dc187984 */ /* 0x0006620000000c00 */
[--C-:B------:R-:W-:Y:S02]  /*e370*/  IADD3 R2, P1, P0, R2, R68, R63.reuse ;  /* 0x0000004402027210 */ /* 0x100fe4000783e03f */
[----:B------:R-:W-:Y:S01]  /*e380*/  SHF.R.S32.HI R63, RZ, 0x1f, R63 ;  /* 0x0000001fff3f7819 */ /* 0x000fe2000001143f */
[----:B------:R3:W1:Y:S01]  /*e390*/  LDS.128 R20, [R220+0x4000] ;  /* 0x00400000dc147984 */ /* 0x0006620000000c00 */
[----:B------:R-:W-:-:S02]  /*e3a0*/  LEA R8, R8, R67, 0x4 ;  /* 0x0000004308087211 */ /* 0x000fc400078e20ff */
[----:B------:R-:W-:Y:S01]  /*e3b0*/  IADD3.X R6, R6, R69, R63, P1, P0 ;  /* 0x0000004506067210 */ /* 0x000fe20000fe043f */
        /* <DEDUP_REMOVED lines=20> */
.L_x_666:
[----:B--2-4-:R-:W-:Y:S05]  /*e500*/  BSYNC B0 ;  /* 0x0000000000007941 */ /* 0x014fea0003800000 */
.L_x_665:
        /* <DEDUP_REMOVED lines=31> */
.L_x_668:
[----:B------:R-:W-:Y:S05]  /*e700*/  BSYNC B0 ;  /* 0x0000000000007941 */ /* 0x000fea0003800000 */
.L_x_667:
[----:B------:R-:W-:Y:S01]  /*e710*/  LEA.HI.SX32 R3, R4, 0x10, 0x1d ;  /* 0x0000001004037811 */ /* 0x000fe200078feaff */
        /* <DEDUP_REMOVED lines=19> */
.L_x_670:
[----:B------:R-:W-:Y:S05]  /*e850*/  BSYNC B0 ;  /* 0x0000000000007941 */ /* 0x000fea0003800000 */
.L_x_669:
[----:B--2---:R-:W-:Y:S01]  /*e860*/  LEA.HI.SX32 R3, R4, 0x20, 0x1d ;  /* 0x0000002004037811 */ /* 0x004fe200078feaff */
[----:B------:R-:W-:Y:S03]  /*e870*/  BSSY B0, `(.L_x_671) ;  /* 0x0000013000007945 */ /* 0x000fe60003800000 */
[----:B------:R-:W-:-:S13]  /*e880*/  ISETP.GE.AND P0, PT, R3, R60, PT ;  /* 0x0000003c0300720c */ /* 0x000fda0003f06270 */
[----:B------:R-:W-:Y:S05]  /*e890*/  @P0 BRA `(.L_x_672) ;  /* 0x0000010000000947 */ /* 0x000fea0003800000 */
[----:B------:R-:W-:Y:S01]  /*e8a0*/  IADD3 R2, P0, R218, 0x20, RZ ;  /* 0x00000020da027810 */ /* 0x000fe20007f1e0ff */
        /* <DEDUP_REMOVED lines=12> */
[----:B-1----:R1:W-:Y:S04]  /*e970*/  @!P2 STG.E.128 [R2.64], R44 ;  /* 0x0000002c0200a986 */ /* 0x0023e8000c101d06 */
[----:B------:R1:W-:Y:S04]  /*e980*/  @!P1 STG.E.128 [R2.64+0x80], R28 ;  /* 0x0000801c02009986 */ /* 0x0003e8000c101d06 */
[----:B------:R1:W-:Y:S02]  /*e990*/  @!P0 STG.E.128 [R2.64+0x100], R12 ;  /* 0x0001000c02008986 */ /* 0x0003e4000c101d06 */
.L_x_672:
[----:B------:R-:W-:Y:S05]  /*e9a0*/  BSYNC B0 ;  /* 0x0000000000007941 */ /* 0x000fea0003800000 */
.L_x_671:
[----:B-1----:R-:W-:-:S04]  /*e9b0*/  LEA.HI.SX32 R3, R4, 0x30, 0x1d ;  /* 0x0000003004037811 */ /* 0x002fc800078feaff */
        /* <DEDUP_REMOVED lines=20> */
.L_x_626:
[----:B-1----:R-:W1:Y:S01]  /*eb00*/  LDC.U8 R3, c[0x0][0x329] ;  /* 0x0000ca40ff037b82 */ /* 0x002e620000000000 */
[----:B------:R-:W-:Y:S01]  /*eb10*/  ISETP.NE.AND P3, PT, R217, -0x1, PT ;  /* 0xffffffffd900780c */ /* 0x000fe20003f65270 */
[----:B------:R-:W-:Y:S01]  /*eb20*/  BSSY B0, `(.L_x_673) ;  /* 0x0000043000007945 */ /* 0x000fe20003800000 */
[----:B------:R-:W-:-:S02]  /*eb30*/  SHF.R.S32.HI R4, RZ, 0x1f, R219 ;  /* 0x0000001fff047819 */ /* 0x000fc400000114db */
[----:B------:R-:W-:Y:S02]  /*eb40*/  IADD3 R223, -R90, R223, RZ ;  /* 0x000000df5adf7210 */ /* 0x000fe40007ffe1ff */
[----:B------:R-:W-:Y:S01]  /*eb50*/  LEA.HI R4, R4, R219, RZ, 0x3 ;  /* 0x000000db04047211 */ /* 0x000fe200078f18ff */
[----:B------:R-:W2:Y:S01]  /*eb60*/  LDC.U8 R0, c[0x0][0x328] ;  /* 0x0000ca00ff007b82 */ /* 0x000ea20000000000 */
[----:B------:R-:W-:-:S05]  /*eb70*/  SHF.R.S32.HI R11, RZ, 0x1f, R22 ;  /* 0x0000001fff0b7819 */ /* 0x000fca0000011416 */
[----:B------:R-:W-:-:S04]  /*eb80*/  @P3 IMAD.WIDE.U32 R12, R217, c[0x0][0x1e8], RZ ;  /* 0x00007a00d90c3a25 */ /* 0x000fc800078e00ff */
[----:B------:R-:W-:-:S04]  /*eb90*/  @!P3 IMAD.WIDE.U32 R8, R19, c[0x0][0x1e0], RZ ;  /* 0x000078001308ba25 */ /* 0x000fc800078e00ff */
[----:B------:R-:W-:Y:S01]  /*eba0*/  @P3 IMAD R5, R217, c[0x0][0x1ec], R13 ;  /* 0x00007b00d9053a24 */ /* 0x000fe200078e020d */
[----:B------:R-:W-:Y:S01]  /*ebb0*/  @!P3 MOV R12, R8 ;  /* 0x00000008000cb202 */ /* 0x000fe20000000f00 */
[----:B------:R-:W-:Y:S01]  /*ebc0*/  IMAD R11, R11, c[0x0][0x1f0], RZ ;  /* 0x00007c000b0b7a24 */ /* 0x000fe200078e02ff */
[----:B-1----:R-:W-:Y:S02]  /*ebd0*/  ISETP.NE.AND P1, PT, R3, RZ, PT ;  /* 0x000000ff0300720c */ /* 0x002fe40003f25270 */
[----:B--2---:R-:W-:-:S04]  /*ebe0*/  ISETP.NE.AND P0, PT, R0, RZ, PT ;  /* 0x000000ff0000720c */ /* 0x004fc80003f05270 */
[----:B------:R-:W-:-:S07]  /*ebf0*/  ISETP.NE.OR P2, PT, R3, RZ, !P0 ;  /* 0x000000ff0300720c */ /* 0x000fce0004745670 */
[----:B------:R-:W-:Y:S02]  /*ec00*/  @P1 IMAD.MOV.U32 R2, RZ, RZ, c[0x0][0x210] ;  /* 0x00008400ff021624 */ /* 0x000fe400078e00ff */
[----:B------:R-:W-:Y:S02]  /*ec10*/  @!P1 IMAD.MOV.U32 R0, RZ, RZ, c[0x0][0x214] ;  /* 0x00008500ff009624 */ /* 0x000fe400078e00ff */
[----:B------:R-:W-:Y:S02]  /*ec20*/  @P1 IMAD R2, R2, c[0x0][0x214], RZ ;  /* 0x0000850002021a24 */ /* 0x000fe400078e02ff */
[----:B------:R-:W-:Y:S01]  /*ec30*/  @P1 IMAD.MOV.U32 R6, RZ, RZ, 0x1 ;  /* 0x00000001ff061424 */ /* 0x000fe200078e00ff */
[----:B------:R-:W-:Y:S01]  /*ec40*/  @!P1 SEL R2, R0, c[0x0][0x234], !P0 ;  /* 0x00008d0000029a07 */ /* 0x000fe20004000000 */
[----:B------:R-:W-:Y:S01]  /*ec50*/  @P1 IMAD.MOV.U32 R3, RZ, RZ, c[0x0][0x210] ;  /* 0x00008400ff031624 */ /* 0x000fe200078e00ff */
[----:B------:R-:W-:Y:S01]  /*ec60*/  ISETP.NE.OR P0, PT, R217, -0x1, P2 ;  /* 0xffffffffd900780c */ /* 0x000fe20001705670 */
[----:B------:R-:W-:Y:S01]  /*ec70*/  @!P1 IMAD.MOV.U32 R3, RZ, RZ, 0x1 ;  /* 0x00000001ff039424 */ /* 0x000fe200078e00ff */
[----:B------:R-:W-:Y:S01]  /*ec80*/  @!P3 SHF.R.S32.HI R0, RZ, 0x1f, R19 ;  /* 0x0000001fff00b819 */ /* 0x000fe20000011413 */
[----:B------:R-:W-:-:S04]  /*ec90*/  @!P1 IMAD R6, R2, c[0x0][0x1c0], RZ ;  /* 0x0000700002069a24 */ /* 0x000fc800078e02ff */
[----:B------:R-:W-:Y:S01]  /*eca0*/  IMAD R7, R19, R6, RZ ;  /* 0x0000000613077224 */ /* 0x000fe200078e02ff */
[----:B------:R-:W-:Y:S01]  /*ecb0*/  LOP3.LUT R6, R4, 0xfffffff8, RZ, 0xc0, !PT ;  /* 0xfffffff804067812 */ /* 0x000fe200078ec0ff */
[----:B------:R-:W-:Y:S01]  /*ecc0*/  @!P3 IMAD R0, R0, c[0x0][0x1e0], RZ ;  /* 0x000078000000ba24 */ /* 0x000fe200078e02ff */
[----:B------:R-:W-:Y:S02]  /*ecd0*/  SHF.R.S32.HI R4, RZ, 0x3, R4 ;  /* 0x00000003ff047819 */ /* 0x000fe40000011404 */
[----:B------:R-:W-:Y:S01]  /*ece0*/  SEL R7, R7, RZ, P2 ;  /* 0x000000ff07077207 */ /* 0x000fe20001000000 */
[----:B------:R-:W-:Y:S02]  /*ecf0*/  @!P3 IMAD R0, R19, c[0x0][0x1e4], R0 ;  /* 0x000079001300ba24 */ /* 0x000fe400078e0200 */
[----:B------:R-:W-:Y:S02]  /*ed00*/  IMAD.IADD R219, R219, 0x1, -R6 ;  /* 0x00000001dbdb7824 */ /* 0x000fe400078e0a06 */
[----:B------:R-:W-:-:S02]  /*ed10*/  @!P0 IMAD R217, R19, c[0x0][0x214], RZ ;  /* 0x0000850013d98a24 */ /* 0x000fc400078e02ff */
[----:B------:R-:W-:Y:S02]  /*ed20*/  @!P3 IMAD.IADD R5, R9, 0x1, R0 ;  /* 0x000000010905b824 */ /* 0x000fe400078e0200 */
[----:B------:R-:W-:Y:S01]  /*ed30*/  IMAD.SHL.U32 R0, R219, 0x8, RZ ;  /* 0x00000008db007824 */ /* 0x000fe200078e00ff */
[----:B------:R-:W-:Y:S01]  /*ed40*/  CS2R R8, SRZ ;  /* 0x0000000000087805 */ /* 0x000fe2000001ff00 */
[----:B------:R-:W-:Y:S01]  /*ed50*/  IMAD R6, R90, R3, RZ ;  /* 0x000000035a067224 */ /* 0x000fe200078e02ff */
[----:B------:R-:W-:Y:S01]  /*ed60*/  @!P2 SHF.R.S32.HI R9, RZ, 0x1f, R217 ;  /* 0x0000001fff09a819 */ /* 0x000fe200000114d9 */
[C---:B------:R-:W-:Y:S01]  /*ed70*/  IMAD R7, R22.reuse, R2, R7 ;  /* 0x0000000216077224 */ /* 0x040fe200078e0207 */
[----:B------:R-:W-:Y:S01]  /*ed80*/  @!P2 MOV R8, R217 ;  /* 0x000000d90008a202 */ /* 0x000fe20000000f00 */
[----:B------:R-:W-:Y:S01]  /*ed90*/  IMAD R2, R22, c[0x0][0x1f4], R11 ;  /* 0x00007d0016027a24 */ /* 0x000fe200078e020b */
[----:B------:R-:W-:Y:S02]  /*eda0*/  ISETP.GE.AND P2, PT, R4, R223, PT ;  /* 0x000000df0400720c */ /* 0x000fe40003f46270 */
[----:B------:R-:W-:-:S02]  /*edb0*/  IADD3 R12, P0, R0, R12, RZ ;  /* 0x0000000c000c7210 */ /* 0x000fc40007f1e0ff */
[----:B------:R-:W-:Y:S02]  /*edc0*/  SHF.R.S32.HI R11, RZ, 0x1f, R6 ;  /* 0x0000001fff0b7819 */ /* 0x000fe40000011406 */
[----:B------:R-:W-:Y:S02]  /*edd0*/  LEA.HI.X.SX32 R13, R0, R5, 0x1, P0 ;  /* 0x00000005000d7211 */ /* 0x000fe400000f0eff */
[----:B------:R-:W-:Y:S02]  /*ede0*/  IADD3 R6, P1, P0, R6, R8, R7 ;  /* 0x0000000806067210 */ /* 0x000fe4000783e007 */
[----:B------:R-:W-:Y:S01]  /*edf0*/  SHF.R.S32.HI R5, RZ, 0x1f, R4 ;  /* 0x0000001fff057819 */ /* 0x000fe20000011404 */
[----:B------:R-:W-:Y:S01]  /*ee00*/  IMAD.WIDE.U32 R22, R22, c[0x0][0x1f0], R12 ;  /* 0x00007c0016167a25 */ /* 0x000fe200078e000c */
[----:B------:R-:W-:Y:S02]  /*ee10*/  SHF.R.S32.HI R8, RZ, 0x1f, R7 ;  /* 0x0000001fff087819 */ /* 0x000fe40000011407 */
[----:B------:R-:W-:Y:S01]  /*ee20*/  IADD3 R7, R0, 0x80, RZ ;  /* 0x0000008000077810 */ /* 0x000fe20007ffe0ff */
[----:B------:R-:W-:Y:S01]  /*ee30*/  IMAD.WIDE R14, R218, 0x40, R4 ;  /* 0x00000040da0e7825 */ /* 0x000fe200078e0204 */
[----:B------:R-:W-:-:S02]  /*ee40*/  IADD3.X R9, R11, R9, R8, P1, P0 ;  /* 0x000000090b097210 */ /* 0x000fc40000fe0408 */
[----:B------:R-:W-:Y:S01]  /*ee50*/  IADD3 R8, R0, 0x40, RZ ;  /* 0x0000004000087810 */ /* 0x000fe20007ffe0ff */
        /* <DEDUP_REMOVED lines=15> */
.L_x_674:
[----:B------:R-:W-:Y:S05]  /*ef50*/  BSYNC B0 ;  /* 0x0000000000007941 */ /* 0x000fea0003800000 */
.L_x_673:
[----:B-1----:R-:W-:Y:S01]  /*ef60*/  IADD3 R10, R4, 0x10, RZ ;  /* 0x00000010040a7810 */ /* 0x002fe20007ffe0ff */
        /* <DEDUP_REMOVED lines=19> */
.L_x_676:
[----:B------:R-:W-:Y:S05]  /*f0a0*/  BSYNC B0 ;  /* 0x0000000000007941 */ /* 0x000fea0003800000 */
.L_x_675:
        /* <DEDUP_REMOVED lines=20> */
.L_x_678:
[----:B------:R-:W-:Y:S05]  /*f1f0*/  BSYNC B0 ;  /* 0x0000000000007941 */ /* 0x000fea0003800000 */
.L_x_677:
        /* <DEDUP_REMOVED lines=19> */
.L_x_680:
[----:B------:R-:W-:Y:S05]  /*f330*/  BSYNC B0 ;  /* 0x0000000000007941 */ /* 0x000fea0003800000 */
.L_x_679:
        /* <DEDUP_REMOVED lines=35> */
.L_x_681:
        /* <DEDUP_REMOVED lines=9> */
.L_x_695:


//--------------------- .nv.shared._ZN5flash16flash_fwd_kernelI23Flash_fwd_kernel_traitsILi192ELi128ELi64ELi8ELb0ELb0EN7cutlass6half_tE19Flash_kernel_traitsILi192ELi128ELi64ELi8ES3_EELb0ELb1ELb0ELb0ELb0ELb1ELb0ELb0EEEvNS_16Flash_fwd_paramsE --------------------------
	.section	.nv.shared._ZN5flash16flash_fwd_kernelI23Flash_fwd_kernel_traitsILi192ELi128ELi64ELi8ELb0ELb0EN7cutlass6half_tE19Flash_kernel_traitsILi192ELi128ELi64ELi8ES3_EELb0ELb1ELb0ELb0ELb0ELb1ELb0ELb0EEEvNS_16Flash_fwd_paramsE,"aw",@nobits
	.sectionflags	@""
	.align	16


//--------------------- .nv.global                --------------------------
	.section	.nv.global,"aw",@nobits
.nv.global:
	.type		_ZN73_INTERNAL_0a557355_37_flash_fwd_hdim192_fp16_causal_sm80_cu_1d5d5cfe_28594cute1_E,@object
	.size		_ZN73_INTERNAL_0a557355_37_flash_fwd_hdim192_fp16_causal_sm80_cu_1d5d5cfe_28594cute1_E,(_ZN73_INTERNAL_0a557355_37_flash_fwd_hdim192_fp16_causal_sm80_cu_1d5d5cfe_28594cuda3std3__45__cpo6cbeginE - _ZN73_INTERNAL_0a557355_37_flash_fwd_hdim192_fp16_causal_sm80_cu_1d5d5cfe_28594cute1_E)
_ZN73_INTERNAL_0a557355_37_flash_fwd_hdim192_fp16_causal_sm80_cu_1d5d5cfe_28594cute1_E:
	.zero		1
	.type		_ZN73_INTERNAL_0a557355_37_flash_fwd_hdim192_fp16_causal_sm80_cu_1d5d5cfe_28594cuda3std3__45__cpo6cbeginE,@object
	.size		_ZN73_INTERNAL_0a557355_37_flash_fwd_hdim192_fp16_causal_sm80_cu_1d5d5cfe_28594cuda3std3__45__cpo6cbeginE,(_ZN73_INTERNAL_0a557355_37_flash_fwd_hdim192_fp16_causal_sm80_cu_1d5d5cfe_28594cuda3std3__48in_placeE - _ZN73_INTERNAL_0a557355_37_flash_fwd_hdim192_fp16_causal_sm80_cu_1d5d5cfe_28594cuda3std3__45__cpo6cbeginE)
_ZN73_INTERNAL_0a557355_37_flash_fwd_hdim192_fp16_causal_sm80_cu_1d5d5cfe_28594cuda3std3__45__cpo6cbeginE:
	.zero		1
	.type		_ZN73_INTERNAL_0a557355_37_flash_fwd_hdim192_fp16_causal_sm80_cu_1d5d5cfe_28594cuda3std3__48in_placeE,@object
	.size		_ZN73_INTERNAL_0a557355_37_flash_fwd_hdim192_fp16_causal_sm80_cu_1d5d5cfe_28594cuda3std3__48in_placeE,(_ZN73_INTERNAL_0a557355_37_flash_fwd_hdim192_fp16_causal_sm80_cu_1d5d5cfe_28594cuda3std6ranges3__45__cpo9iter_moveE - _ZN73_INTERNAL_0a557355_37_flash_fwd_hdim192_fp16_causal_sm80_cu_1d5d5cfe_28594cuda3std3__48in_placeE)
_ZN73_INTERNAL_0a557355_37_flash_fwd_hdim192_fp16_causal_sm80_cu_1d5d5cfe_28594cuda3std3__48in_placeE:
	.zero		1
	.type		_ZN73_INTERNAL_0a557355_37_flash_fwd_hdim192_fp16_causal_sm80_cu_1d5d5cfe_28594cuda3std6ranges3__45__cpo9iter_moveE,@object
	.size		_ZN73_INTERNAL_0a557355_37_flash_fwd_hdim192_fp16_causal_sm80_cu_1d5d5cfe_28594cuda3std6ranges3__45__cpo9iter_moveE,(_ZN73_INTERNAL_0a557355_37_flash_fwd_hdim192_fp16_causal_sm80_cu_1d5d5cfe_28594cuda3std3__45__cpo5beginE - _ZN73_INTERNAL_0a557355_37_flash_fwd_hdim192_fp16_causal_sm80_cu_1d5d5cfe_28594cuda3std6ranges3__45__cpo9iter_moveE)
_ZN73_INTERNAL_0a557355_37_flash_fwd_hdim192_fp16_causal_sm80_cu_1d5d5cfe_28594cuda3std6ranges3__45__cpo9iter_moveE:
	.zero		1
	.type		_ZN73_INTERNAL_0a557355_37_flash_fwd_hdim192_fp16_causal_sm80_cu_1d5d5cfe_28594cuda3std3__45__cpo5beginE,@object
	.size		_ZN73_INTERNAL_0a557355_37_flash_fwd_hdim192_fp16_causal_sm80_cu_1d5d5cfe_28594cuda3std3__45__cpo5beginE,(_ZN73_INTERNAL_0a557355_37_flash_fwd_hdim192_fp16_causal_sm80_cu_1d5d5cfe_28594cuda3std3__475_GLOBAL__N__0a557355_37_flash_fwd_hdim192_fp16_causal_sm80_cu_1d5d5cfe_28596ignoreE - _ZN73_INTERNAL_0a557355_37_flash_fwd_hdim192_fp16_causal_sm80_cu_1d5d5cfe_28594cuda3std3__45__cpo5beginE)
_ZN73_INTERNAL_0a557355_37_flash_fwd_hdim192_fp16_causal_sm80_cu_1d5d5cfe_28594cuda3std3__45__cpo5beginE:
	.zero		1
	.type		_ZN73_INTERNAL_0a557355_37_flash_fwd_hdim192_fp16_causal_sm80_cu_1d5d5cfe_28594cuda3std3__475_GLOBAL__N__0a557355_37_flash_fwd_hdim192_fp16_causal_sm80_cu_1d5d5cfe_28596ignoreE,@object
	.size		_ZN73_INTERNAL_0a557355_37_flash_fwd_hdim192_fp16_causal_sm80_cu_1d5d5cfe_28594cuda3std3__475_GLOBAL__N__0a557355_37_flash_fwd_hdim192_fp16_causal_sm80_cu_1d5d5cfe_28596ignoreE,(_ZN73_INTERNAL_0a557355_37_flash_fwd_hdim192_fp16_causal_sm80_cu_1d5d5cfe_28594cute7productE - _ZN73_INTERNAL_0a557355_37_flash_fwd_hdim192_fp16_causal_sm80_cu_1d5d5cfe_28594cuda3std3__475_GLOBAL__N__0a557355_37_flash_fwd_hdim192_fp16_causal_sm80_cu_1d5d5cfe_28596ignoreE)
_ZN73_INTERNAL_0a557355_37_flash_fwd_hdim192_fp16_causal_sm80_cu_1d5d5cfe_28594cuda3std3__475_GLOBAL__N__0a557355_37_flash_fwd_hdim192_fp16_causal_sm80_cu_1d5d5cfe_28596ignoreE:
	.zero		1
	.type		_ZN73_INTERNAL_0a557355_37_flash_fwd_hdim192_fp16_causal_sm80_cu_1d5d5cfe_28594cute7productE,@object
	.size		_ZN73_INTERNAL_0a557355_37_flash_fwd_hdim192_fp16_causal_sm80_cu_1d5d5cfe_28594cute7productE,(_ZN73_INTERNAL_0a557355_37_flash_fwd_hdim192_fp16_causal_sm80_cu_1d5d5cfe_28594cuda3std3__45__cpo3endE - _ZN73_INTERNAL_0a557355_37_flash_fwd_hdim192_fp16_causal_sm80_cu_1d5d5cfe_28594cute7productE)
_ZN73_INTERNAL_0a557355_37_flash_fwd_hdim192_fp16_causal_sm80_cu_1d5d5cfe_28594cute7productE:
	.zero		1
	.type		_ZN73_INTERNAL_0a557355_37_flash_fwd_hdim192_fp16_causal_sm80_cu_1d5d5cfe_28594cuda3std3__45__cpo3endE,@object
	.size		_ZN73_INTERNAL_0a557355_37_flash_fwd_hdim192_fp16_causal_sm80_cu_1d5d5cfe_28594cuda3std3__45__cpo3endE,(_ZN73_INTERNAL_0a557355_37_flash_fwd_hdim192_fp16_causal_sm80_cu_1d5d5cfe_28594cuda3std3__419piecewise_constructE - _ZN73_INTERNAL_0a557355_37_flash_fwd_hdim192_fp16_causal_sm80_cu_1d5d5cfe_28594cuda3std3__45__cpo3endE)
_ZN73_INTERNAL_0a557355_37_flash_fwd_hdim192_fp16_causal_sm80_cu_1d5d5cfe_28594cuda3std3__45__cpo3endE:
	.zero		1
	.type		_ZN73_INTERNAL_0a557355_37_flash_fwd_hdim192_fp16_causal_sm80_cu_1d5d5cfe_28594cuda3std3__419piecewise_constructE,@object
	.size		_ZN73_INTERNAL_0a557355_37_flash_fwd_hdim192_fp16_causal_sm80_cu_1d5d5cfe_28594cuda3std3__419piecewise_constructE,(_ZN73_INTERNAL_0a557355_37_flash_fwd_hdim192_fp16_causal_sm80_cu_1d5d5cfe_28594cuda3std3__45__cpo4cendE - _ZN73_INTERNAL_0a557355_37_flash_fwd_hdim192_fp16_causal_sm80_cu_1d5d5cfe_28594cuda3std3__419piecewise_constructE)
_ZN73_INTERNAL_0a557355_37_flash_fwd_hdim192_fp16_causal_sm80_cu_1d5d5cfe_28594cuda3std3__419piecewise_constructE:
	.zero		1
	.type		_ZN73_INTERNAL_0a557355_37_flash_fwd_hdim192_fp16_causal_sm80_cu_1d5d5cfe_28594cuda3std3__45__cpo4cendE,@object
	.size		_ZN73_INTERNAL_0a557355_37_flash_fwd_hdim192_fp16_causal_sm80_cu_1d5d5cfe_28594cuda3std3__45__cpo4cendE,(_ZN73_INTERNAL_0a557355_37_flash_fwd_hdim192_fp16_causal_sm80_cu_1d5d5cfe_28594cuda3std6ranges3__45__cpo4swapE - _ZN73_INTERNAL_0a557355_37_flash_fwd_hdim192_fp16_causal_sm80_cu_1d5d5cfe_28594cuda3std3__45__cpo4cendE)
_ZN73_INTERNAL_0a557355_37_flash_fwd_hdim192_fp16_causal_sm80_cu_1d5d5cfe_28594cuda3std3__45__cpo4cendE:
	.zero		1
	.type		_ZN73_INTERNAL_0a557355_37_flash_fwd_hdim192_fp16_causal_sm80_cu_1d5d5cfe_28594cuda3std6ranges3__45__cpo4swapE,@object
	.size		_ZN73_INTERNAL_0a557355_37_flash_fwd_hdim192_fp16_causal_sm80_cu_1d5d5cfe_28594cuda3std6ranges3__45__cpo4swapE,(.L_7 - _ZN73_INTERNAL_0a557355_37_flash_fwd_hdim192_fp16_causal_sm80_cu_1d5d5cfe_28594cuda3std6ranges3__45__cpo4swapE)
_ZN73_INTERNAL_0a557355_37_flash_fwd_hdim192_fp16_causal_sm80_cu_1d5d5cfe_28594cuda3std6ranges3__45__cpo4swapE:
	.zero		1
.L_7:


//--------------------- .nv.shared._ZN5flash16flash_fwd_kernelI23Flash_fwd_kernel_traitsILi192ELi128ELi64ELi8ELb0ELb0EN7cutlass6half_tE19Flash_kernel_traitsILi192ELi128ELi64ELi8ES3_EELb0ELb1ELb0ELb0ELb0ELb1ELb1ELb0EEEvNS_16Flash_fwd_paramsE --------------------------
	.section	.nv.shared._ZN5flash16flash_fwd_kernelI23Flash_fwd_kernel_traitsILi192ELi128ELi64ELi8ELb0ELb0EN7cutlass6half_tE19Flash_kernel_traitsILi192ELi128ELi64ELi8ES3_EELb0ELb1ELb0ELb0ELb0ELb1ELb1ELb0EEEvNS_16Flash_fwd_paramsE,"aw",@nobits
	.sectionflags	@""
	.align	16


//--------------------- .nv.shared._ZN5flash16flash_fwd_kernelI23Flash_fwd_kernel_traitsILi192ELi128ELi64ELi8ELb0ELb0EN7cutlass6half_tE19Flash_kernel_traitsILi192ELi128ELi64ELi8ES3_EELb0ELb1ELb0ELb0ELb0ELb0ELb0ELb0EEEvNS_16Flash_fwd_paramsE --------------------------
	.section	.nv.shared._ZN5flash16flash_fwd_kernelI23Flash_fwd_kernel_traitsILi192ELi128ELi64ELi8ELb0ELb0EN7cutlass6half_tE19Flash_kernel_traitsILi192ELi128ELi64ELi8ES3_EELb0ELb1ELb0ELb0ELb0ELb0ELb0ELb0EEEvNS_16Flash_fwd_paramsE,"aw",@nobits
	.sectionflags	@""
	.align	16


//--------------------- .nv.shared._ZN5flash16flash_fwd_kernelI23Flash_fwd_kernel_traitsILi192ELi128ELi64ELi8ELb0ELb0EN7cutlass6half_tE19Flash_kernel_traitsILi192ELi128ELi64ELi8ES3_EELb0ELb1ELb0ELb0ELb0ELb0ELb1ELb0EEEvNS_16Flash_fwd_paramsE --------------------------
	.section	.nv.shared._ZN5flash16flash_fwd_kernelI23Flash_fwd_kernel_traitsILi192ELi128ELi64ELi8ELb0ELb0EN7cutlass6half_tE19Flash_kernel_traitsILi192ELi128ELi64ELi8ES3_EELb0ELb1ELb0ELb0ELb0ELb0ELb1ELb0EEEvNS_16Flash_fwd_paramsE,"aw",@nobits
	.sectionflags	@""
	.align	16


//--------------------- .nv.shared._ZN5flash16flash_fwd_kernelI23Flash_fwd_kernel_traitsILi192ELi128ELi64ELi8ELb0ELb0EN7cutlass6half_tE19Flash_kernel_traitsILi192ELi128ELi64ELi8ES3_EELb0ELb1ELb0ELb1ELb0ELb0ELb0ELb0EEEvNS_16Flash_fwd_paramsE --------------------------
	.section	.nv.shared._ZN5flash16flash_fwd_kernelI23Flash_fwd_kernel_traitsILi192ELi128ELi64ELi8ELb0ELb0EN7cutlass6half_tE19Flash_kernel_traitsILi192ELi128ELi64ELi8ES3_EELb0ELb1ELb0ELb1ELb0ELb0ELb0ELb0EEEvNS_16Flash_fwd_paramsE,"aw",@nobits
	.sectionflags	@""
	.align	16


//--------------------- .nv.shared._ZN5flash16flash_fwd_kernelI23Flash_fwd_kernel_traitsILi192ELi128ELi64ELi8ELb0ELb0EN7cutlass6half_tE19Flash_kernel_traitsILi192ELi128ELi64ELi8ES3_EELb0ELb1ELb0ELb1ELb0ELb0ELb1ELb0EEEvNS_16Flash_fwd_paramsE --------------------------
	.section	.nv.shared._ZN5flash16flash_fwd_kernelI23Flash_fwd_kernel_traitsILi192ELi128ELi64ELi8ELb0ELb0EN7cutlass6half_tE19Flash_kernel_traitsILi192ELi128ELi64ELi8ES3_EELb0ELb1ELb0ELb1ELb0ELb0ELb1ELb0EEEvNS_16Flash_fwd_paramsE,"aw",@nobits
	.sectionflags	@""
	.align	16


//--------------------- .nv.shared._ZN5flash16flash_fwd_kernelI23Flash_fwd_kernel_traitsILi192ELi64ELi64ELi4ELb0ELb0EN7cutlass6half_tE19Flash_kernel_traitsILi192ELi64ELi64ELi4ES3_EELb1ELb1ELb0ELb0ELb0ELb0ELb0ELb0EEEvNS_16Flash_fwd_paramsE --------------------------
	.section	.nv.shared._ZN5flash16flash_fwd_kernelI23Flash_fwd_kernel_traitsILi192ELi64ELi64ELi4ELb0ELb0EN7cutlass6half_tE19Flash_kernel_traitsILi192ELi64ELi64ELi4ES3_EELb1ELb1ELb0ELb0ELb0ELb0ELb0ELb0EEEvNS_16Flash_fwd_paramsE,"aw",@nobits
	.sectionflags	@""
	.align	16


//--------------------- .nv.shared._ZN5flash16flash_fwd_kernelI23Flash_fwd_kernel_traitsILi192ELi64ELi64ELi4ELb0ELb0EN7cutlass6half_tE19Flash_kernel_traitsILi192ELi64ELi64ELi4ES3_EELb1ELb1ELb0ELb0ELb0ELb1ELb0ELb0EEEvNS_16Flash_fwd_paramsE --------------------------
	.section	.nv.shared._ZN5flash16flash_fwd_kernelI23Flash_fwd_kernel_traitsILi192ELi64ELi64ELi4ELb0ELb0EN7cutlass6half_tE19Flash_kernel_traitsILi192ELi64ELi64ELi4ES3_EELb1ELb1ELb0ELb0ELb0ELb1ELb0ELb0EEEvNS_16Flash_fwd_paramsE,"aw",@nobits
	.sectionflags	@""
	.align	16


//--------------------- .nv.shared._ZN5flash16flash_fwd_kernelI23Flash_fwd_kernel_traitsILi192ELi64ELi64ELi4ELb0ELb0EN7cutlass6half_tE19Flash_kernel_traitsILi192ELi64ELi64ELi4ES3_EELb0ELb1ELb0ELb0ELb0ELb1ELb1ELb0EEEvNS_16Flash_fwd_paramsE --------------------------
	.section	.nv.shared._ZN5flash16flash_fwd_kernelI23Flash_fwd_kernel_traitsILi192ELi64ELi64ELi4ELb0ELb0EN7cutlass6half_tE19Flash_kernel_traitsILi192ELi64ELi64ELi4ES3_EELb0ELb1ELb0ELb0ELb0ELb1ELb1ELb0EEEvNS_16Flash_fwd_paramsE,"aw",@nobits
	.sectionflags	@""
	.align	16


//--------------------- .nv.shared._ZN5flash16flash_fwd_kernelI23Flash_fwd_kernel_traitsILi192ELi64ELi64ELi4ELb0ELb0EN7cutlass6half_tE19Flash_kernel_traitsILi192ELi64ELi64ELi4ES3_EELb1ELb1ELb0ELb1ELb0ELb0ELb0ELb0EEEvNS_16Flash_fwd_paramsE --------------------------
	.section	.nv.shared._ZN5flash16flash_fwd_kernelI23Flash_fwd_kernel_traitsILi192ELi64ELi64ELi4ELb0ELb0EN7cutlass6half_tE19Flash_kernel_traitsILi192ELi64ELi64ELi4ES3_EELb1ELb1ELb0ELb1ELb0ELb0ELb0ELb0EEEvNS_16Flash_fwd_paramsE,"aw",@nobits
	.sectionflags	@""
	.align	16


//--------------------- .nv.shared._ZN5flash16flash_fwd_kernelI23Flash_fwd_kernel_traitsILi192ELi64ELi64ELi4ELb0ELb0EN7cutlass6half_tE19Flash_kernel_traitsILi192ELi64ELi64ELi4ES3_EELb1ELb1ELb0ELb0ELb0ELb0ELb0ELb1EEEvNS_16Flash_fwd_paramsE --------------------------
	.section	.nv.shared._ZN5flash16flash_fwd_kernelI23Flash_fwd_kernel_traitsILi192ELi64ELi64ELi4ELb0ELb0EN7cutlass6half_tE19Flash_kernel_traitsILi192ELi64ELi64ELi4ES3_EELb1ELb1ELb0ELb0ELb0ELb0ELb0ELb1EEEvNS_16Flash_fwd_paramsE,"aw",@nobits
	.sectionflags	@""
	.align	16


//--------------------- .nv.shared._ZN5flash16flash_fwd_kernelI23Flash_fwd_kernel_traitsILi192ELi64ELi64ELi4ELb0ELb0EN7cutlass6half_tE19Flash_kernel_traitsILi192ELi64ELi64ELi4ES3_EELb0ELb1ELb0ELb0ELb0ELb0ELb1ELb0EEEvNS_16Flash_fwd_paramsE --------------------------
	.section	.nv.shared._ZN5flash16flash_fwd_kernelI23Flash_fwd_kernel_traitsILi192ELi64ELi64ELi4ELb0ELb0EN7cutlass6half_tE19Flash_kernel_traitsILi192ELi64ELi64ELi4ES3_EELb0ELb1ELb0ELb0ELb0ELb0ELb1ELb0EEEvNS_16Flash_fwd_paramsE,"aw",@nobits
	.sectionflags	@""
	.align	16


//--------------------- .nv.shared._ZN5flash16flash_fwd_kernelI23Flash_fwd_kernel_traitsILi192ELi64ELi64ELi4ELb0ELb0EN7cutlass6half_tE19Flash_kernel_traitsILi192ELi64ELi64ELi4ES3_EELb1ELb1ELb0ELb1ELb0ELb0ELb0ELb1EEEvNS_16Flash_fwd_paramsE --------------------------
	.section	.nv.shared._ZN5flash16flash_fwd_kernelI23Flash_fwd_kernel_traitsILi192ELi64ELi64ELi4ELb0ELb0EN7cutlass6half_tE19Flash_kernel_traitsILi192ELi64ELi64ELi4ES3_EELb1ELb1ELb0ELb1ELb0ELb0ELb0ELb1EEEvNS_16Flash_fwd_paramsE,"aw",@nobits
	.sectionflags	@""
	.align	16


//--------------------- .nv.shared._ZN5flash16flash_fwd_kernelI23Flash_fwd_kernel_traitsILi192ELi64ELi64ELi4ELb0ELb0EN7cutlass6half_tE19Flash_kernel_traitsILi192ELi64ELi64ELi4ES3_EELb0ELb1ELb0ELb1ELb0ELb0ELb1ELb0EEEvNS_16Flash_fwd_paramsE --------------------------
	.section	.nv.shared._ZN5flash16flash_fwd_kernelI23Flash_fwd_kernel_traitsILi192ELi64ELi64ELi4ELb0ELb0EN7cutlass6half_tE19Flash_kernel_traitsILi192ELi64ELi64ELi4ES3_EELb0ELb1ELb0ELb1ELb0ELb0ELb1ELb0EEEvNS_16Flash_fwd_paramsE,"aw",@nobits
	.sectionflags	@""
	.align	16
